	.target	sm_90a

	.elftype	@"ET_EXEC"


//--------------------- .note.nv.tkinfo           --------------------------
	.section	.note.nv.tkinfo,"",@"SHT_NOTE"
	.sectionflags	@"SHF_NOTE_NV_TKINFO"
	.tkinfo
        /*0018*/ 	.word	0x00000002
        /*0030*/ 	.string	""
        /*0030*/ 	.string	"ptxas"
        /*0030*/ 	.string	"Cuda compilation tools, release 13.0, V13.0.88"
        /*0030*/ 	.string	"Build cuda_13.0.r13.0/compiler.36424714_0"
        /*0030*/ 	.string	"-arch sm_90a -m 64 "



//--------------------- .note.nv.cuinfo           --------------------------
	.section	.note.nv.cuinfo,"",@"SHT_NOTE"
	.sectionflags	@"SHF_NOTE_NV_CUINFO"
        /*0018*/ 	.short	0x0002
        /*001a*/ 	.short	0x005a
        /*001c*/ 	.short	0x0082
	.zero		2


//--------------------- .nv.info                  --------------------------
	.section	.nv.info,"",@"SHT_CUDA_INFO"
	.align	4


	//----- nvinfo : EIATTR_REGCOUNT
	.align		4
        /*0000*/ 	.byte	0x04, 0x2f
        /*0002*/ 	.short	(.L_19 - .L_18)
	.align		4
.L_18:
        /*0004*/ 	.word	index@(_ZN7cutlass13device_kernelIN5flash11enable_sm90INS1_16FlashAttnFwdSm90INS1_25CollectiveMainloopFwdSm90ILi2EN4cute5tupleIJNS5_1CILi1EEES8_S8_EEENS6_IJNS7_ILi128EEENS7_ILi96EEENS7_ILi192EEEEEELi192ENS_6half_tEfNS_4arch4Sm90ELb1ELb0ELb1ELb1ELb1ELb1ELb0ELb1ELb1ELb1ELb0ELb0EEENS1_21CollectiveEpilogueFwdINS6_IJSA_SC_SB_EEES9_SE_SG_Li256ELb1ELb1ELb0ELb0EEENS1_36VarlenDynamicPersistentTileSchedulerILi128ELi96ELi256ELi128ELb0ELb1ELb1ELb1ELb1ELb1EEEEEEEEEvNT_6ParamsE)
        /*0008*/ 	.word	0x000000a8


	//----- nvinfo : EIATTR_FRAME_SIZE
	.align		4
.L_19:
        /*000c*/ 	.byte	0x04, 0x11
        /*000e*/ 	.short	(.L_21 - .L_20)
	.align		4
.L_20:
        /*0010*/ 	.word	index@(_ZN7cutlass13device_kernelIN5flash11enable_sm90INS1_16FlashAttnFwdSm90INS1_25CollectiveMainloopFwdSm90ILi2EN4cute5tupleIJNS5_1CILi1EEES8_S8_EEENS6_IJNS7_ILi128EEENS7_ILi96EEENS7_ILi192EEEEEELi192ENS_6half_tEfNS_4arch4Sm90ELb1ELb0ELb1ELb1ELb1ELb1ELb0ELb1ELb1ELb1ELb0ELb0EEENS1_21CollectiveEpilogueFwdINS6_IJSA_SC_SB_EEES9_SE_SG_Li256ELb1ELb1ELb0ELb0EEENS1_36VarlenDynamicPersistentTileSchedulerILi128ELi96ELi256ELi128ELb0ELb1ELb1ELb1ELb1ELb1EEEEEEEEEvNT_6ParamsE)
        /*0014*/ 	.word	0x00000098


	//----- nvinfo : EIATTR_REGCOUNT
	.align		4
.L_21:
        /*0018*/ 	.byte	0x04, 0x2f
        /*001a*/ 	.short	(.L_23 - .L_22)
	.align		4
.L_22:
        /*001c*/ 	.word	index@(_ZN7cutlass13device_kernelIN5flash11enable_sm90INS1_16FlashAttnFwdSm90INS1_25CollectiveMainloopFwdSm90ILi2EN4cute5tupleIJNS5_1CILi1EEES8_S8_EEENS6_IJNS7_ILi128EEENS7_ILi96EEENS7_ILi192EEEEEELi192ENS_6half_tEfNS_4arch4Sm90ELb1ELb0ELb1ELb1ELb1ELb0ELb0ELb1ELb1ELb1ELb0ELb0EEENS1_21CollectiveEpilogueFwdINS6_IJSA_SC_SB_EEES9_SE_SG_Li256ELb1ELb1ELb0ELb0EEENS1_36VarlenDynamicPersistentTileSchedulerILi128ELi96ELi256ELi128ELb0ELb1ELb1ELb1ELb1ELb1EEEEEEEEEvNT_6ParamsE)
        /*0020*/ 	.word	0x000000a8


	//----- nvinfo : EIATTR_FRAME_SIZE
	.align		4
.L_23:
        /*0024*/ 	.byte	0x04, 0x11
        /*0026*/ 	.short	(.L_25 - .L_24)
	.align		4
.L_24:
        /*0028*/ 	.word	index@(_ZN7cutlass13device_kernelIN5flash11enable_sm90INS1_16FlashAttnFwdSm90INS1_25CollectiveMainloopFwdSm90ILi2EN4cute5tupleIJNS5_1CILi1EEES8_S8_EEENS6_IJNS7_ILi128EEENS7_ILi96EEENS7_ILi192EEEEEELi192ENS_6half_tEfNS_4arch4Sm90ELb1ELb0ELb1ELb1ELb1ELb0ELb0ELb1ELb1ELb1ELb0ELb0EEENS1_21CollectiveEpilogueFwdINS6_IJSA_SC_SB_EEES9_SE_SG_Li256ELb1ELb1ELb0ELb0EEENS1_36VarlenDynamicPersistentTileSchedulerILi128ELi96ELi256ELi128ELb0ELb1ELb1ELb1ELb1ELb1EEEEEEEEEvNT_6ParamsE)
        /*002c*/ 	.word	0x00000030


	//----- nvinfo : EIATTR_REGCOUNT
	.align		4
.L_25:
        /*0030*/ 	.byte	0x04, 0x2f
        /*0032*/ 	.short	(.L_27 - .L_26)
	.align		4
.L_26:
        /*0034*/ 	.word	index@(_ZN7cutlass13device_kernelIN5flash11enable_sm90INS1_16FlashAttnFwdSm90INS1_25CollectiveMainloopFwdSm90ILi2EN4cute5tupleIJNS5_1CILi1EEES8_S8_EEENS6_IJNS7_ILi128EEENS7_ILi96EEENS7_ILi192EEEEEELi192ENS_6half_tEfNS_4arch4Sm90ELb1ELb0ELb1ELb0ELb1ELb0ELb0ELb1ELb1ELb1ELb0ELb0EEENS1_21CollectiveEpilogueFwdINS6_IJSA_SC_SB_EEES9_SE_SG_Li256ELb0ELb1ELb0ELb0EEENS1_30DynamicPersistentTileSchedulerILi256ELi128ELb0ELb1ELb1EEEEEEEEEvNT_6ParamsE)
        /*0038*/ 	.word	0x000000a8


	//----- nvinfo : EIATTR_FRAME_SIZE
	.align		4
.L_27:
        /*003c*/ 	.byte	0x04, 0x11
        /*003e*/ 	.short	(.L_29 - .L_28)
	.align		4
.L_28:
        /*0040*/ 	.word	index@(_ZN7cutlass13device_kernelIN5flash11enable_sm90INS1_16FlashAttnFwdSm90INS1_25CollectiveMainloopFwdSm90ILi2EN4cute5tupleIJNS5_1CILi1EEES8_S8_EEENS6_IJNS7_ILi128EEENS7_ILi96EEENS7_ILi192EEEEEELi192ENS_6half_tEfNS_4arch4Sm90ELb1ELb0ELb1ELb0ELb1ELb0ELb0ELb1ELb1ELb1ELb0ELb0EEENS1_21CollectiveEpilogueFwdINS6_IJSA_SC_SB_EEES9_SE_SG_Li256ELb0ELb1ELb0ELb0EEENS1_30DynamicPersistentTileSchedulerILi256ELi128ELb0ELb1ELb1EEEEEEEEEvNT_6ParamsE)
        /*0044*/ 	.word	0x00000008


	//----- nvinfo : EIATTR_REGCOUNT
	.align		4
.L_29:
        /*0048*/ 	.byte	0x04, 0x2f
        /*004a*/ 	.short	(.L_31 - .L_30)
	.align		4
.L_30:
        /*004c*/ 	.word	index@(_ZN7cutlass13device_kernelIN5flash11enable_sm90INS1_16FlashAttnFwdSm90INS1_25CollectiveMainloopFwdSm90ILi2EN4cute5tupleIJNS5_1CILi1EEES8_S8_EEENS6_IJNS7_ILi128EEENS7_ILi96EEENS7_ILi192EEEEEELi192ENS_6half_tEfNS_4arch4Sm90ELb0ELb1ELb1ELb1ELb1ELb1ELb0ELb1ELb1ELb1ELb0ELb0EEENS1_21CollectiveEpilogueFwdINS6_IJSA_SC_SB_EEES9_SE_SG_Li256ELb1ELb1ELb0ELb0EEENS1_36VarlenDynamicPersistentTileSchedulerILi128ELi96ELi256ELi128ELb0ELb1ELb1ELb1ELb0ELb1EEEEEEEEEvNT_6ParamsE)
        /*0050*/ 	.word	0x000000a8


	//----- nvinfo : EIATTR_FRAME_SIZE
	.align		4
.L_31:
        /*0054*/ 	.byte	0x04, 0x11
        /*0056*/ 	.short	(.L_33 - .L_32)
	.align		4
.L_32:
        /*0058*/ 	.word	index@(_ZN7cutlass13device_kernelIN5flash11enable_sm90INS1_16FlashAttnFwdSm90INS1_25CollectiveMainloopFwdSm90ILi2EN4cute5tupleIJNS5_1CILi1EEES8_S8_EEENS6_IJNS7_ILi128EEENS7_ILi96EEENS7_ILi192EEEEEELi192ENS_6half_tEfNS_4arch4Sm90ELb0ELb1ELb1ELb1ELb1ELb1ELb0ELb1ELb1ELb1ELb0ELb0EEENS1_21CollectiveEpilogueFwdINS6_IJSA_SC_SB_EEES9_SE_SG_Li256ELb1ELb1ELb0ELb0EEENS1_36VarlenDynamicPersistentTileSchedulerILi128ELi96ELi256ELi128ELb0ELb1ELb1ELb1ELb0ELb1EEEEEEEEEvNT_6ParamsE)
        /*005c*/ 	.word	0x00000090


	//----- nvinfo : EIATTR_REGCOUNT
	.align		4
.L_33:
        /*0060*/ 	.byte	0x04, 0x2f
        /*0062*/ 	.short	(.L_35 - .L_34)
	.align		4
.L_34:
        /*0064*/ 	.word	index@(_ZN7cutlass13device_kernelIN5flash11enable_sm90INS1_16FlashAttnFwdSm90INS1_25CollectiveMainloopFwdSm90ILi2EN4cute5tupleIJNS5_1CILi1EEES8_S8_EEENS6_IJNS7_ILi128EEENS7_ILi96EEENS7_ILi192EEEEEELi192ENS_6half_tEfNS_4arch4Sm90ELb0ELb1ELb1ELb1ELb1ELb0ELb0ELb1ELb1ELb1ELb0ELb0EEENS1_21CollectiveEpilogueFwdINS6_IJSA_SC_SB_EEES9_SE_SG_Li256ELb1ELb1ELb0ELb0EEENS1_36VarlenDynamicPersistentTileSchedulerILi128ELi96ELi256ELi128ELb0ELb1ELb1ELb1ELb0ELb1EEEEEEEEEvNT_6ParamsE)
        /*0068*/ 	.word	0x000000a8


	//----- nvinfo : EIATTR_FRAME_SIZE
	.align		4
.L_35:
        /*006c*/ 	.byte	0x04, 0x11
        /*006e*/ 	.short	(.L_37 - .L_36)
	.align		4
.L_36:
        /*0070*/ 	.word	index@(_ZN7cutlass13device_kernelIN5flash11enable_sm90INS1_16FlashAttnFwdSm90INS1_25CollectiveMainloopFwdSm90ILi2EN4cute5tupleIJNS5_1CILi1EEES8_S8_EEENS6_IJNS7_ILi128EEENS7_ILi96EEENS7_ILi192EEEEEELi192ENS_6half_tEfNS_4arch4Sm90ELb0ELb1ELb1ELb1ELb1ELb0ELb0ELb1ELb1ELb1ELb0ELb0EEENS1_21CollectiveEpilogueFwdINS6_IJSA_SC_SB_EEES9_SE_SG_Li256ELb1ELb1ELb0ELb0EEENS1_36VarlenDynamicPersistentTileSchedulerILi128ELi96ELi256ELi128ELb0ELb1ELb1ELb1ELb0ELb1EEEEEEEEEvNT_6ParamsE)
        /*0074*/ 	.word	0x00000030


	//----- nvinfo : EIATTR_REGCOUNT
	.align		4
.L_37:
        /*0078*/ 	.byte	0x04, 0x2f
        /*007a*/ 	.short	(.L_39 - .L_38)
	.align		4
.L_38:
        /*007c*/ 	.word	index@(_ZN7cutlass13device_kernelIN5flash11enable_sm90INS1_16FlashAttnFwdSm90INS1_25CollectiveMainloopFwdSm90ILi2EN4cute5tupleIJNS5_1CILi1EEES8_S8_EEENS6_IJNS7_ILi128EEENS7_ILi96EEENS7_ILi192EEEEEELi192ENS_6half_tEfNS_4arch4Sm90ELb0ELb1ELb1ELb0ELb1ELb0ELb0ELb1ELb1ELb1ELb0ELb0EEENS1_21CollectiveEpilogueFwdINS6_IJSA_SC_SB_EEES9_SE_SG_Li256ELb0ELb1ELb0ELb0EEENS1_30DynamicPersistentTileSchedulerILi256ELi128ELb0ELb1ELb1EEEEEEEEEvNT_6ParamsE)
        /*0080*/ 	.word	0x000000a8


	//----- nvinfo : EIATTR_FRAME_SIZE
	.align		4
.L_39:
        /*0084*/ 	.byte	0x04, 0x11
        /*0086*/ 	.short	(.L_41 - .L_40)
	.align		4
.L_40:
        /*0088*/ 	.word	index@(_ZN7cutlass13device_kernelIN5flash11enable_sm90INS1_16FlashAttnFwdSm90INS1_25CollectiveMainloopFwdSm90ILi2EN4cute5tupleIJNS5_1CILi1EEES8_S8_EEENS6_IJNS7_ILi128EEENS7_ILi96EEENS7_ILi192EEEEEELi192ENS_6half_tEfNS_4arch4Sm90ELb0ELb1ELb1ELb0ELb1ELb0ELb0ELb1ELb1ELb1ELb0ELb0EEENS1_21CollectiveEpilogueFwdINS6_IJSA_SC_SB_EEES9_SE_SG_Li256ELb0ELb1ELb0ELb0EEENS1_30DynamicPersistentTileSchedulerILi256ELi128ELb0ELb1ELb1EEEEEEEEEvNT_6ParamsE)
        /*008c*/ 	.word	0x00000008


	//----- nvinfo : EIATTR_REGCOUNT
	.align		4
.L_41:
        /*0090*/ 	.byte	0x04, 0x2f
        /*0092*/ 	.short	(.L_43 - .L_42)
	.align		4
.L_42:
        /*0094*/ 	.word	index@(_ZN7cutlass13device_kernelIN5flash11enable_sm90INS1_16FlashAttnFwdSm90INS1_25CollectiveMainloopFwdSm90ILi2EN4cute5tupleIJNS5_1CILi1EEES8_S8_EEENS6_IJNS7_ILi128EEENS7_ILi96EEENS7_ILi192EEEEEELi192ENS_6half_tEfNS_4arch4Sm90ELb0ELb0ELb1ELb1ELb1ELb1ELb0ELb1ELb1ELb1ELb0ELb0EEENS1_21CollectiveEpilogueFwdINS6_IJSA_SC_SB_EEES9_SE_SG_Li256ELb1ELb1ELb0ELb0EEENS1_36VarlenDynamicPersistentTileSchedulerILi128ELi96ELi256ELi128ELb0ELb1ELb1ELb0ELb1ELb1EEEEEEEEEvNT_6ParamsE)
        /*0098*/ 	.word	0x000000a8


	//----- nvinfo : EIATTR_FRAME_SIZE
	.align		4
.L_43:
        /*009c*/ 	.byte	0x04, 0x11
        /*009e*/ 	.short	(.L_45 - .L_44)
	.align		4
.L_44:
        /*00a0*/ 	.word	index@(_ZN7cutlass13device_kernelIN5flash11enable_sm90INS1_16FlashAttnFwdSm90INS1_25CollectiveMainloopFwdSm90ILi2EN4cute5tupleIJNS5_1CILi1EEES8_S8_EEENS6_IJNS7_ILi128EEENS7_ILi96EEENS7_ILi192EEEEEELi192ENS_6half_tEfNS_4arch4Sm90ELb0ELb0ELb1ELb1ELb1ELb1ELb0ELb1ELb1ELb1ELb0ELb0EEENS1_21CollectiveEpilogueFwdINS6_IJSA_SC_SB_EEES9_SE_SG_Li256ELb1ELb1ELb0ELb0EEENS1_36VarlenDynamicPersistentTileSchedulerILi128ELi96ELi256ELi128ELb0ELb1ELb1ELb0ELb1ELb1EEEEEEEEEvNT_6ParamsE)
        /*00a4*/ 	.word	0x00000098


	//----- nvinfo : EIATTR_REGCOUNT
	.align		4
.L_45:
        /*00a8*/ 	.byte	0x04, 0x2f
        /*00aa*/ 	.short	(.L_47 - .L_46)
	.align		4
.L_46:
        /*00ac*/ 	.word	index@(_ZN7cutlass13device_kernelIN5flash11enable_sm90INS1_16FlashAttnFwdSm90INS1_25CollectiveMainloopFwdSm90ILi2EN4cute5tupleIJNS5_1CILi1EEES8_S8_EEENS6_IJNS7_ILi128EEENS7_ILi96EEENS7_ILi192EEEEEELi192ENS_6half_tEfNS_4arch4Sm90ELb0ELb0ELb1ELb1ELb1ELb0ELb0ELb1ELb1ELb1ELb0ELb0EEENS1_21CollectiveEpilogueFwdINS6_IJSA_SC_SB_EEES9_SE_SG_Li256ELb1ELb1ELb0ELb0EEENS1_36VarlenDynamicPersistentTileSchedulerILi128ELi96ELi256ELi128ELb0ELb1ELb1ELb0ELb1ELb1EEEEEEEEEvNT_6ParamsE)
        /*00b0*/ 	.word	0x000000a8


	//----- nvinfo : EIATTR_FRAME_SIZE
	.align		4
.L_47:
        /*00b4*/ 	.byte	0x04, 0x11
        /*00b6*/ 	.short	(.L_49 - .L_48)
	.align		4
.L_48:
        /*00b8*/ 	.word	index@(_ZN7cutlass13device_kernelIN5flash11enable_sm90INS1_16FlashAttnFwdSm90INS1_25CollectiveMainloopFwdSm90ILi2EN4cute5tupleIJNS5_1CILi1EEES8_S8_EEENS6_IJNS7_ILi128EEENS7_ILi96EEENS7_ILi192EEEEEELi192ENS_6half_tEfNS_4arch4Sm90ELb0ELb0ELb1ELb1ELb1ELb0ELb0ELb1ELb1ELb1ELb0ELb0EEENS1_21CollectiveEpilogueFwdINS6_IJSA_SC_SB_EEES9_SE_SG_Li256ELb1ELb1ELb0ELb0EEENS1_36VarlenDynamicPersistentTileSchedulerILi128ELi96ELi256ELi128ELb0ELb1ELb1ELb0ELb1ELb1EEEEEEEEEvNT_6ParamsE)
        /*00bc*/ 	.word	0x00000030


	//----- nvinfo : EIATTR_REGCOUNT
	.align		4
.L_49:
        /*00c0*/ 	.byte	0x04, 0x2f
        /*00c2*/ 	.short	(.L_51 - .L_50)
	.align		4
.L_50:
        /*00c4*/ 	.word	index@(_ZN7cutlass13device_kernelIN5flash11enable_sm90INS1_16FlashAttnFwdSm90INS1_25CollectiveMainloopFwdSm90ILi2EN4cute5tupleIJNS5_1CILi1EEES8_S8_EEENS6_IJNS7_ILi128EEENS7_ILi96EEENS7_ILi192EEEEEELi192ENS_6half_tEfNS_4arch4Sm90ELb0ELb0ELb1ELb0ELb1ELb0ELb0ELb1ELb1ELb1ELb0ELb0EEENS1_21CollectiveEpilogueFwdINS6_IJSA_SC_SB_EEES9_SE_SG_Li256ELb0ELb1ELb0ELb0EEENS1_29StaticPersistentTileSchedulerILb0EEEEEEEEEvNT_6ParamsE)
        /*00c8*/ 	.word	0x000000a8


	//----- nvinfo : EIATTR_FRAME_SIZE
	.align		4
.L_51:
        /*00cc*/ 	.byte	0x04, 0x11
        /*00ce*/ 	.short	(.L_53 - .L_52)
	.align		4
.L_52:
        /*00d0*/ 	.word	index@(_ZN7cutlass13device_kernelIN5flash11enable_sm90INS1_16FlashAttnFwdSm90INS1_25CollectiveMainloopFwdSm90ILi2EN4cute5tupleIJNS5_1CILi1EEES8_S8_EEENS6_IJNS7_ILi128EEENS7_ILi96EEENS7_ILi192EEEEEELi192ENS_6half_tEfNS_4arch4Sm90ELb0ELb0ELb1ELb0ELb1ELb0ELb0ELb1ELb1ELb1ELb0ELb0EEENS1_21CollectiveEpilogueFwdINS6_IJSA_SC_SB_EEES9_SE_SG_Li256ELb0ELb1ELb0ELb0EEENS1_29StaticPersistentTileSchedulerILb0EEEEEEEEEvNT_6ParamsE)
        /*00d4*/ 	.word	0x00000008


	//----- nvinfo : EIATTR_MIN_STACK_SIZE
	.align		4
.L_53:
        /*00d8*/ 	.byte	0x04, 0x12
        /*00da*/ 	.short	(.L_55 - .L_54)
	.align		4
.L_54:
        /*00dc*/ 	.word	index@(_ZN7cutlass13device_kernelIN5flash11enable_sm90INS1_16FlashAttnFwdSm90INS1_25CollectiveMainloopFwdSm90ILi2EN4cute5tupleIJNS5_1CILi1EEES8_S8_EEENS6_IJNS7_ILi128EEENS7_ILi96EEENS7_ILi192EEEEEELi192ENS_6half_tEfNS_4arch4Sm90ELb0ELb0ELb1ELb0ELb1ELb0ELb0ELb1ELb1ELb1ELb0ELb0EEENS1_21CollectiveEpilogueFwdINS6_IJSA_SC_SB_EEES9_SE_SG_Li256ELb0ELb1ELb0ELb0EEENS1_29StaticPersistentTileSchedulerILb0EEEEEEEEEvNT_6ParamsE)
        /*00e0*/ 	.word	0x00000008


	//----- nvinfo : EIATTR_MIN_STACK_SIZE
	.align		4
.L_55:
        /*00e4*/ 	.byte	0x04, 0x12
        /*00e6*/ 	.short	(.L_57 - .L_56)
	.align		4
.L_56:
        /*00e8*/ 	.word	index@(_ZN7cutlass13device_kernelIN5flash11enable_sm90INS1_16FlashAttnFwdSm90INS1_25CollectiveMainloopFwdSm90ILi2EN4cute5tupleIJNS5_1CILi1EEES8_S8_EEENS6_IJNS7_ILi128EEENS7_ILi96EEENS7_ILi192EEEEEELi192ENS_6half_tEfNS_4arch4Sm90ELb0ELb0ELb1ELb1ELb1ELb0ELb0ELb1ELb1ELb1ELb0ELb0EEENS1_21CollectiveEpilogueFwdINS6_IJSA_SC_SB_EEES9_SE_SG_Li256ELb1ELb1ELb0ELb0EEENS1_36VarlenDynamicPersistentTileSchedulerILi128ELi96ELi256ELi128ELb0ELb1ELb1ELb0ELb1ELb1EEEEEEEEEvNT_6ParamsE)
        /*00ec*/ 	.word	0x00000030


	//----- nvinfo : EIATTR_MIN_STACK_SIZE
	.align		4
.L_57:
        /*00f0*/ 	.byte	0x04, 0x12
        /*00f2*/ 	.short	(.L_59 - .L_58)
	.align		4
.L_58:
        /*00f4*/ 	.word	index@(_ZN7cutlass13device_kernelIN5flash11enable_sm90INS1_16FlashAttnFwdSm90INS1_25CollectiveMainloopFwdSm90ILi2EN4cute5tupleIJNS5_1CILi1EEES8_S8_EEENS6_IJNS7_ILi128EEENS7_ILi96EEENS7_ILi192EEEEEELi192ENS_6half_tEfNS_4arch4Sm90ELb0ELb0ELb1ELb1ELb1ELb1ELb0ELb1ELb1ELb1ELb0ELb0EEENS1_21CollectiveEpilogueFwdINS6_IJSA_SC_SB_EEES9_SE_SG_Li256ELb1ELb1ELb0ELb0EEENS1_36VarlenDynamicPersistentTileSchedulerILi128ELi96ELi256ELi128ELb0ELb1ELb1ELb0ELb1ELb1EEEEEEEEEvNT_6ParamsE)
        /*00f8*/ 	.word	0x00000098


	//----- nvinfo : EIATTR_MIN_STACK_SIZE
	.align		4
.L_59:
        /*00fc*/ 	.byte	0x04, 0x12
        /*00fe*/ 	.short	(.L_61 - .L_60)
	.align		4
.L_60:
        /*0100*/ 	.word	index@(_ZN7cutlass13device_kernelIN5flash11enable_sm90INS1_16FlashAttnFwdSm90INS1_25CollectiveMainloopFwdSm90ILi2EN4cute5tupleIJNS5_1CILi1EEES8_S8_EEENS6_IJNS7_ILi128EEENS7_ILi96EEENS7_ILi192EEEEEELi192ENS_6half_tEfNS_4arch4Sm90ELb0ELb1ELb1ELb0ELb1ELb0ELb0ELb1ELb1ELb1ELb0ELb0EEENS1_21CollectiveEpilogueFwdINS6_IJSA_SC_SB_EEES9_SE_SG_Li256ELb0ELb1ELb0ELb0EEENS1_30DynamicPersistentTileSchedulerILi256ELi128ELb0ELb1ELb1EEEEEEEEEvNT_6ParamsE)
        /*0104*/ 	.word	0x00000008


	//----- nvinfo : EIATTR_MIN_STACK_SIZE
	.align		4
.L_61:
        /*0108*/ 	.byte	0x04, 0x12
        /*010a*/ 	.short	(.L_63 - .L_62)
	.align		4
.L_62:
        /*010c*/ 	.word	index@(_ZN7cutlass13device_kernelIN5flash11enable_sm90INS1_16FlashAttnFwdSm90INS1_25CollectiveMainloopFwdSm90ILi2EN4cute5tupleIJNS5_1CILi1EEES8_S8_EEENS6_IJNS7_ILi128EEENS7_ILi96EEENS7_ILi192EEEEEELi192ENS_6half_tEfNS_4arch4Sm90ELb0ELb1ELb1ELb1ELb1ELb0ELb0ELb1ELb1ELb1ELb0ELb0EEENS1_21CollectiveEpilogueFwdINS6_IJSA_SC_SB_EEES9_SE_SG_Li256ELb1ELb1ELb0ELb0EEENS1_36VarlenDynamicPersistentTileSchedulerILi128ELi96ELi256ELi128ELb0ELb1ELb1ELb1ELb0ELb1EEEEEEEEEvNT_6ParamsE)
        /*0110*/ 	.word	0x00000030


	//----- nvinfo : EIATTR_MIN_STACK_SIZE
	.align		4
.L_63:
        /*0114*/ 	.byte	0x04, 0x12
        /*0116*/ 	.short	(.L_65 - .L_64)
	.align		4
.L_64:
        /*0118*/ 	.word	index@(_ZN7cutlass13device_kernelIN5flash11enable_sm90INS1_16FlashAttnFwdSm90INS1_25CollectiveMainloopFwdSm90ILi2EN4cute5tupleIJNS5_1CILi1EEES8_S8_EEENS6_IJNS7_ILi128EEENS7_ILi96EEENS7_ILi192EEEEEELi192ENS_6half_tEfNS_4arch4Sm90ELb0ELb1ELb1ELb1ELb1ELb1ELb0ELb1ELb1ELb1ELb0ELb0EEENS1_21CollectiveEpilogueFwdINS6_IJSA_SC_SB_EEES9_SE_SG_Li256ELb1ELb1ELb0ELb0EEENS1_36VarlenDynamicPersistentTileSchedulerILi128ELi96ELi256ELi128ELb0ELb1ELb1ELb1ELb0ELb1EEEEEEEEEvNT_6ParamsE)
        /*011c*/ 	.word	0x00000090


	//----- nvinfo : EIATTR_MIN_STACK_SIZE
	.align		4
.L_65:
        /*0120*/ 	.byte	0x04, 0x12
        /*0122*/ 	.short	(.L_67 - .L_66)
	.align		4
.L_66:
        /*0124*/ 	.word	index@(_ZN7cutlass13device_kernelIN5flash11enable_sm90INS1_16FlashAttnFwdSm90INS1_25CollectiveMainloopFwdSm90ILi2EN4cute5tupleIJNS5_1CILi1EEES8_S8_EEENS6_IJNS7_ILi128EEENS7_ILi96EEENS7_ILi192EEEEEELi192ENS_6half_tEfNS_4arch4Sm90ELb1ELb0ELb1ELb0ELb1ELb0ELb0ELb1ELb1ELb1ELb0ELb0EEENS1_21CollectiveEpilogueFwdINS6_IJSA_SC_SB_EEES9_SE_SG_Li256ELb0ELb1ELb0ELb0EEENS1_30DynamicPersistentTileSchedulerILi256ELi128ELb0ELb1ELb1EEEEEEEEEvNT_6ParamsE)
        /*0128*/ 	.word	0x00000008


	//----- nvinfo : EIATTR_MIN_STACK_SIZE
	.align		4
.L_67:
        /*012c*/ 	.byte	0x04, 0x12
        /*012e*/ 	.short	(.L_69 - .L_68)
	.align		4
.L_68:
        /*0130*/ 	.word	index@(_ZN7cutlass13device_kernelIN5flash11enable_sm90INS1_16FlashAttnFwdSm90INS1_25CollectiveMainloopFwdSm90ILi2EN4cute5tupleIJNS5_1CILi1EEES8_S8_EEENS6_IJNS7_ILi128EEENS7_ILi96EEENS7_ILi192EEEEEELi192ENS_6half_tEfNS_4arch4Sm90ELb1ELb0ELb1ELb1ELb1ELb0ELb0ELb1ELb1ELb1ELb0ELb0EEENS1_21CollectiveEpilogueFwdINS6_IJSA_SC_SB_EEES9_SE_SG_Li256ELb1ELb1ELb0ELb0EEENS1_36VarlenDynamicPersistentTileSchedulerILi128ELi96ELi256ELi128ELb0ELb1ELb1ELb1ELb1ELb1EEEEEEEEEvNT_6ParamsE)
        /*0134*/ 	.word	0x00000030


	//----- nvinfo : EIATTR_MIN_STACK_SIZE
	.align		4
.L_69:
        /*0138*/ 	.byte	0x04, 0x12
        /*013a*/ 	.short	(.L_71 - .L_70)
	.align		4
.L_70:
        /*013c*/ 	.word	index@(_ZN7cutlass13device_kernelIN5flash11enable_sm90INS1_16FlashAttnFwdSm90INS1_25CollectiveMainloopFwdSm90ILi2EN4cute5tupleIJNS5_1CILi1EEES8_S8_EEENS6_IJNS7_ILi128EEENS7_ILi96EEENS7_ILi192EEEEEELi192ENS_6half_tEfNS_4arch4Sm90ELb1ELb0ELb1ELb1ELb1ELb1ELb0ELb1ELb1ELb1ELb0ELb0EEENS1_21CollectiveEpilogueFwdINS6_IJSA_SC_SB_EEES9_SE_SG_Li256ELb1ELb1ELb0ELb0EEENS1_36VarlenDynamicPersistentTileSchedulerILi128ELi96ELi256ELi128ELb0ELb1ELb1ELb1ELb1ELb1EEEEEEEEEvNT_6ParamsE)
        /*0140*/ 	.word	0x00000098
.L_71:


//--------------------- .nv.compat                --------------------------
	.section	.nv.compat,"",@"SHT_CUDA_COMPAT_INFO"
	.align	4
        /*0000*/ 	.byte	0x02, 0x09, 0x01, 0x00, 0x02, 0x02, 0x04, 0x00, 0x02, 0x05, 0x05, 0x00, 0x03, 0x07, 0x01, 0x01
        /*0010*/ 	.byte	0x02, 0x03, 0x01, 0x00, 0x02, 0x06, 0x01, 0x00, 0x04, 0x0b, 0x08, 0x00, 0x00, 0x00, 0x00, 0x00
        /*0020*/ 	.byte	0x00, 0x00, 0x00, 0x00


//--------------------- .nv.info._ZN7cutlass13device_kernelIN5flash11enable_sm90INS1_16FlashAttnFwdSm90INS1_25CollectiveMainloopFwdSm90ILi2EN4cute5tupleIJNS5_1CILi1EEES8_S8_EEENS6_IJNS7_ILi128EEENS7_ILi96EEENS7_ILi192EEEEEELi192ENS_6half_tEfNS_4arch4Sm90ELb0ELb0ELb1ELb0ELb1ELb0ELb0ELb1ELb1ELb1ELb0ELb0EEENS1_21CollectiveEpilogueFwdINS6_IJSA_SC_SB_EEES9_SE_SG_Li256ELb0ELb1ELb0ELb0EEENS1_29StaticPersistentTileSchedulerILb0EEEEEEEEEvNT_6ParamsE --------------------------
	.section	.nv.info._ZN7cutlass13device_kernelIN5flash11enable_sm90INS1_16FlashAttnFwdSm90INS1_25CollectiveMainloopFwdSm90ILi2EN4cute5tupleIJNS5_1CILi1EEES8_S8_EEENS6_IJNS7_ILi128EEENS7_ILi96EEENS7_ILi192EEEEEELi192ENS_6half_tEfNS_4arch4Sm90ELb0ELb0ELb1ELb0ELb1ELb0ELb0ELb1ELb1ELb1ELb0ELb0EEENS1_21CollectiveEpilogueFwdINS6_IJSA_SC_SB_EEES9_SE_SG_Li256ELb0ELb1ELb0ELb0EEENS1_29StaticPersistentTileSchedulerILb0EEEEEEEEEvNT_6ParamsE,"",@"SHT_CUDA_INFO"
	.sectionflags	@""
	.align	4


	//----- nvinfo : EIATTR_CUDA_API_VERSION
	.align		4
        /*0000*/ 	.byte	0x04, 0x37
        /*0002*/ 	.short	(.L_73 - .L_72)
.L_72:
        /*0004*/ 	.word	0x00000082


	//----- nvinfo : EIATTR_KPARAM_INFO
	.align		4
.L_73:
        /*0008*/ 	.byte	0x04, 0x17
        /*000a*/ 	.short	(.L_75 - .L_74)
.L_74:
        /*000c*/ 	.word	0x00000000
        /*0010*/ 	.short	0x0000
        /*0012*/ 	.short	0x0070
        /*0014*/ 	.byte	0x00, 0xf0, 0x01, 0x28


	//----- nvinfo : EIATTR_SPARSE_MMA_MASK
	.align		4
.L_75:
        /*0018*/ 	.byte	0x03, 0x50
        /*001a*/ 	.short	0x0000


	//----- nvinfo : EIATTR_MAXREG_COUNT
	.align		4
        /*001c*/ 	.byte	0x03, 0x1b
        /*001e*/ 	.short	0x00a8


	//----- nvinfo : EIATTR_NUM_BARRIERS
	.align		4
        /*0020*/ 	.byte	0x02, 0x4c
        /*0022*/ 	.byte	0x09
	.zero		1


	//----- nvinfo : EIATTR_EXTERNS
	.align		4
        /*0024*/ 	.byte	0x04, 0x0f
        /*0026*/ 	.short	(.L_77 - .L_76)


	//   ....[0]....
	.align		4
.L_76:
        /*0028*/ 	.word	index@(__assertfail)


	//----- nvinfo : EIATTR_ANNOTATIONS
	.align		4
.L_77:
        /*002c*/ 	.byte	0x04, 0x55
        /*002e*/ 	.short	(.L_79 - .L_78)


	//   ....[0]....
.L_78:
        /*0030*/ 	.word	0x00000001
        /*0034*/ 	.byte	0xa0, 0x08, 0x00, 0x00, 0x01, 0x00, 0x00, 0x00, 0x50, 0x09, 0x00, 0x00, 0x01, 0x00, 0x00, 0x00
        /*0044*/ 	.byte	0xf0, 0x8a, 0x00, 0x00, 0x01, 0x00, 0x00, 0x00, 0x80, 0x8b, 0x00, 0x00, 0x01, 0x00, 0x00, 0x00
        /*0054*/ 	.byte	0x80, 0xa8, 0x00, 0x00, 0x01, 0x00, 0x00, 0x00, 0xb0, 0xbf, 0x00, 0x00, 0x01, 0x00, 0x00, 0x00
        /*0064*/ 	.byte	0x60, 0xc0, 0x00, 0x00, 0x01, 0x00, 0x00, 0x00, 0xe0, 0xc1, 0x00, 0x00


	//----- nvinfo : EIATTR_MERCURY_ISA_VERSION
	.align		4
.L_79:
        /*0070*/ 	.byte	0x03, 0x5f
        /*0072*/ 	.short	0x0101


	//----- nvinfo : EIATTR_INT_WARP_WIDE_INSTR_OFFSETS
	.align		4
        /*0074*/ 	.byte	0x04, 0x31
        /*0076*/ 	.short	(.L_81 - .L_80)


	//   ....[0]....
.L_80:
        /*0078*/ 	.word	0x000000c0


	//   ....[1]....
        /*007c*/ 	.word	0x000000d0


	//   ....[2]....
        /*0080*/ 	.word	0x00000170


	//----- nvinfo : EIATTR_COOP_GROUP_MASK_REGIDS
	.align		4
.L_81:
        /*0084*/ 	.byte	0x04, 0x29
        /*0086*/ 	.short	(.L_83 - .L_82)


	//   ....[0]....
.L_82:
        /*0088*/ 	.word	0xffffffff


	//   ....[1]....
        /*008c*/ 	.word	0xffffffff


	//   ....[2]....
        /*0090*/ 	.word	0xffffffff


	//   ....[3]....
        /*0094*/ 	.word	0xffffffff


	//   ....[4]....
        /*0098*/ 	.word	0xffffffff


	//   ....[5]....
        /*009c*/ 	.word	0xffffffff


	//   ....[6]....
        /*00a0*/ 	.word	0xffffffff


	//   ....[7]....
        /*00a4*/ 	.word	0xffffffff


	//   ....[8]....
        /*00a8*/ 	.word	0xffffffff


	//   ....[9]....
        /*00ac*/ 	.word	0xffffffff


	//   ....[10]....
        /*00b0*/ 	.word	0xffffffff


	//   ....[11]....
        /*00b4*/ 	.word	0xffffffff


	//   ....[12]....
        /*00b8*/ 	.word	0xffffffff


	//   ....[13]....
        /*00bc*/ 	.word	0xffffffff


	//   ....[14]....
        /*00c0*/ 	.word	0xffffffff


	//   ....[15]....
        /*00c4*/ 	.word	0xffffffff


	//   ....[16]....
        /*00c8*/ 	.word	0xffffffff


	//   ....[17]....
        /*00cc*/ 	.word	0xffffffff


	//   ....[18]....
        /*00d0*/ 	.word	0xffffffff


	//   ....[19]....
        /*00d4*/ 	.word	0xffffffff


	//   ....[20]....
        /*00d8*/ 	.word	0xffffffff


	//   ....[21]....
        /*00dc*/ 	.word	0xffffffff


	//   ....[22]....
        /*00e0*/ 	.word	0xffffffff


	//   ....[23]....
        /*00e4*/ 	.word	0xffffffff


	//   ....[24]....
        /*00e8*/ 	.word	0xffffffff


	//   ....[25]....
        /*00ec*/ 	.word	0xffffffff


	//   ....[26]....
        /*00f0*/ 	.word	0xffffffff


	//   ....[27]....
        /*00f4*/ 	.word	0xffffffff


	//   ....[28]....
        /*00f8*/ 	.word	0xffffffff


	//   ....[29]....
        /*00fc*/ 	.word	0xffffffff


	//   ....[30]....
        /*0100*/ 	.word	0xffffffff


	//   ....[31]....
        /*0104*/ 	.word	0xffffffff


	//   ....[32]....
        /*0108*/ 	.word	0xffffffff


	//   ....[33]....
        /*010c*/ 	.word	0xffffffff


	//   ....[34]....
        /*0110*/ 	.word	0xffffffff


	//   ....[35]....
        /*0114*/ 	.word	0xffffffff


	//   ....[36]....
        /*0118*/ 	.word	0xffffffff


	//   ....[37]....
        /*011c*/ 	.word	0xffffffff


	//   ....[38]....
        /*0120*/ 	.word	0xffffffff


	//   ....[39]....
        /*0124*/ 	.word	0xffffffff


	//   ....[40]....
        /*0128*/ 	.word	0xffffffff


	//   ....[41]....
        /*012c*/ 	.word	0xffffffff


	//   ....[42]....
        /*0130*/ 	.word	0xffffffff


	//   ....[43]....
        /*0134*/ 	.word	0xffffffff


	//   ....[44]....
        /*0138*/ 	.word	0xffffffff


	//   ....[45]....
        /*013c*/ 	.word	0xffffffff


	//   ....[46]....
        /*0140*/ 	.word	0xffffffff


	//   ....[47]....
        /*0144*/ 	.word	0xffffffff


	//   ....[48]....
        /*0148*/ 	.word	0xffffffff


	//   ....[49]....
        /*014c*/ 	.word	0xffffffff


	//   ....[50]....
        /*0150*/ 	.word	0xffffffff


	//   ....[51]....
        /*0154*/ 	.word	0xffffffff


	//   ....[52]....
        /*0158*/ 	.word	0xffffffff


	//   ....[53]....
        /*015c*/ 	.word	0xffffffff


	//   ....[54]....
        /*0160*/ 	.word	0xffffffff


	//   ....[55]....
        /*0164*/ 	.word	0xffffffff


	//   ....[56]....
        /*0168*/ 	.word	0xffffffff


	//   ....[57]....
        /*016c*/ 	.word	0xffffffff


	//   ....[58]....
        /*0170*/ 	.word	0xffffffff


	//   ....[59]....
        /*0174*/ 	.word	0xffffffff


	//   ....[60]....
        /*0178*/ 	.word	0xffffffff


	//   ....[61]....
        /*017c*/ 	.word	0xffffffff


	//   ....[62]....
        /*0180*/ 	.word	0xffffffff


	//   ....[63]....
        /*0184*/ 	.word	0xffffffff


	//   ....[64]....
        /*0188*/ 	.word	0xffffffff


	//   ....[65]....
        /*018c*/ 	.word	0xffffffff


	//   ....[66]....
        /*0190*/ 	.word	0xffffffff


	//   ....[67]....
        /*0194*/ 	.word	0xffffffff


	//   ....[68]....
        /*0198*/ 	.word	0xffffffff


	//   ....[69]....
        /*019c*/ 	.word	0xffffffff


	//   ....[70]....
        /*01a0*/ 	.word	0xffffffff


	//   ....[71]....
        /*01a4*/ 	.word	0xffffffff


	//   ....[72]....
        /*01a8*/ 	.word	0xffffffff


	//   ....[73]....
        /*01ac*/ 	.word	0xffffffff


	//   ....[74]....
        /*01b0*/ 	.word	0xffffffff


	//   ....[75]....
        /*01b4*/ 	.word	0xffffffff


	//   ....[76]....
        /*01b8*/ 	.word	0xffffffff


	//   ....[77]....
        /*01bc*/ 	.word	0xffffffff


	//   ....[78]....
        /*01c0*/ 	.word	0xffffffff


	//   ....[79]....
        /*01c4*/ 	.word	0xffffffff


	//   ....[80]....
        /*01c8*/ 	.word	0xffffffff


	//   ....[81]....
        /*01cc*/ 	.word	0xffffffff


	//   ....[82]....
        /*01d0*/ 	.word	0xffffffff


	//   ....[83]....
        /*01d4*/ 	.word	0xffffffff


	//   ....[84]....
        /*01d8*/ 	.word	0xffffffff


	//   ....[85]....
        /*01dc*/ 	.word	0xffffffff


	//   ....[86]....
        /*01e0*/ 	.word	0xffffffff


	//   ....[87]....
        /*01e4*/ 	.word	0xffffffff


	//   ....[88]....
        /*01e8*/ 	.word	0xffffffff


	//   ....[89]....
        /*01ec*/ 	.word	0xffffffff


	//   ....[90]....
        /*01f0*/ 	.word	0xffffffff


	//   ....[91]....
        /*01f4*/ 	.word	0xffffffff


	//   ....[92]....
        /*01f8*/ 	.word	0xffffffff


	//   ....[93]....
        /*01fc*/ 	.word	0xffffffff


	//   ....[94]....
        /*0200*/ 	.word	0xffffffff


	//   ....[95]....
        /*0204*/ 	.word	0xffffffff


	//   ....[96]....
        /*0208*/ 	.word	0x0500000f


	//   ....[97]....
        /*020c*/ 	.word	0x0500000f


	//   ....[98]....
        /*0210*/ 	.word	0x0500000f


	//   ....[99]....
        /*0214*/ 	.word	0x0500000f


	//   ....[100]....
        /*0218*/ 	.word	0x0500000f


	//   ....[101]....
        /*021c*/ 	.word	0x0500000f


	//   ....[102]....
        /*0220*/ 	.word	0x0500000f


	//   ....[103]....
        /*0224*/ 	.word	0x0500000f


	//   ....[104]....
        /*0228*/ 	.word	0x0500000f


	//   ....[105]....
        /*022c*/ 	.word	0x0500000f


	//   ....[106]....
        /*0230*/ 	.word	0x0500000f


	//   ....[107]....
        /*0234*/ 	.word	0x0500000f


	//   ....[108]....
        /*0238*/ 	.word	0x0500000f


	//   ....[109]....
        /*023c*/ 	.word	0x0500000f


	//   ....[110]....
        /*0240*/ 	.word	0x0500000f


	//   ....[111]....
        /*0244*/ 	.word	0x0500000f


	//   ....[112]....
        /*0248*/ 	.word	0x0500000f


	//   ....[113]....
        /*024c*/ 	.word	0x0500000f


	//   ....[114]....
        /*0250*/ 	.word	0x0500000f


	//   ....[115]....
        /*0254*/ 	.word	0x0500000f


	//   ....[116]....
        /*0258*/ 	.word	0x0500000f


	//   ....[117]....
        /*025c*/ 	.word	0x0500000f


	//   ....[118]....
        /*0260*/ 	.word	0x0500000f


	//   ....[119]....
        /*0264*/ 	.word	0x0500000f


	//   ....[120]....
        /*0268*/ 	.word	0x0500000f


	//   ....[121]....
        /*026c*/ 	.word	0x0500000f


	//   ....[122]....
        /*0270*/ 	.word	0x0500000f


	//   ....[123]....
        /*0274*/ 	.word	0x0500000f


	//   ....[124]....
        /*0278*/ 	.word	0x0500000f


	//   ....[125]....
        /*027c*/ 	.word	0x0500000f


	//   ....[126]....
        /*0280*/ 	.word	0x0500000f


	//   ....[127]....
        /*0284*/ 	.word	0x0500000f


	//   ....[128]....
        /*0288*/ 	.word	0x0500000f


	//   ....[129]....
        /*028c*/ 	.word	0x0500000f


	//   ....[130]....
        /*0290*/ 	.word	0x0500000f


	//   ....[131]....
        /*0294*/ 	.word	0x0500000f


	//   ....[132]....
        /*0298*/ 	.word	0x0500000f


	//   ....[133]....
        /*029c*/ 	.word	0x0500000f


	//   ....[134]....
        /*02a0*/ 	.word	0x0500000f


	//   ....[135]....
        /*02a4*/ 	.word	0x0500000f


	//   ....[136]....
        /*02a8*/ 	.word	0x0500000f


	//   ....[137]....
        /*02ac*/ 	.word	0x0500000f


	//   ....[138]....
        /*02b0*/ 	.word	0x0500000f


	//   ....[139]....
        /*02b4*/ 	.word	0x0500000f


	//   ....[140]....
        /*02b8*/ 	.word	0x0500000f


	//   ....[141]....
        /*02bc*/ 	.word	0x0500000f


	//   ....[142]....
        /*02c0*/ 	.word	0x0500000f


	//   ....[143]....
        /*02c4*/ 	.word	0x0500000f


	//   ....[144]....
        /*02c8*/ 	.word	0x0500000f


	//   ....[145]....
        /*02cc*/ 	.word	0x0500000f


	//   ....[146]....
        /*02d0*/ 	.word	0x0500000f


	//   ....[147]....
        /*02d4*/ 	.word	0x0500000f


	//   ....[148]....
        /*02d8*/ 	.word	0x0500000f


	//   ....[149]....
        /*02dc*/ 	.word	0x0500000f


	//   ....[150]....
        /*02e0*/ 	.word	0x0500000f


	//   ....[151]....
        /*02e4*/ 	.word	0x0500000f


	//   ....[152]....
        /*02e8*/ 	.word	0x0500000f


	//   ....[153]....
        /*02ec*/ 	.word	0x0500000f


	//   ....[154]....
        /*02f0*/ 	.word	0x0500000f


	//   ....[155]....
        /*02f4*/ 	.word	0x0500000f


	//   ....[156]....
        /*02f8*/ 	.word	0x0500000f


	//   ....[157]....
        /*02fc*/ 	.word	0x0500000f


	//   ....[158]....
        /*0300*/ 	.word	0x0500000f


	//   ....[159]....
        /*0304*/ 	.word	0x0500000f


	//   ....[160]....
        /*0308*/ 	.word	0x0500000f


	//   ....[161]....
        /*030c*/ 	.word	0x0500000f


	//----- nvinfo : EIATTR_COOP_GROUP_INSTR_OFFSETS
	.align		4
.L_83:
        /*0310*/ 	.byte	0x04, 0x28
        /*0312*/ 	.short	(.L_85 - .L_84)


	//   ....[0]....
.L_84:
        /*0314*/ 	.word	0x00000070


	//   ....[1]....
        /*0318*/ 	.word	0x000000b0


	//   ....[2]....
        /*031c*/ 	.word	0x000002d0


	//   ....[3]....
        /*0320*/ 	.word	0x00000430


	//   ....[4]....
        /*0324*/ 	.word	0x00000550


	//   ....[5]....
        /*0328*/ 	.word	0x000006b0


	//   ....[6]....
        /*032c*/ 	.word	0x00000d20


	//   ....[7]....
        /*0330*/ 	.word	0x00002760


	//   ....[8]....
        /*0334*/ 	.word	0x000027e0


	//   ....[9]....
        /*0338*/ 	.word	0x00002c00


	//   ....[10]....
        /*033c*/ 	.word	0x00002c70


	//   ....[11]....
        /*0340*/ 	.word	0x000053b0


	//   ....[12]....
        /*0344*/ 	.word	0x000053e0


	//   ....[13]....
        /*0348*/ 	.word	0x00005400


	//   ....[14]....
        /*034c*/ 	.word	0x00005430


	//   ....[15]....
        /*0350*/ 	.word	0x00006760


	//   ....[16]....
        /*0354*/ 	.word	0x00006790


	//   ....[17]....
        /*0358*/ 	.word	0x00006840


	//   ....[18]....
        /*035c*/ 	.word	0x00006850


	//   ....[19]....
        /*0360*/ 	.word	0x00007cf0


	//   ....[20]....
        /*0364*/ 	.word	0x00007d20


	//   ....[21]....
        /*0368*/ 	.word	0x00007d80


	//   ....[22]....
        /*036c*/ 	.word	0x00007db0


	//   ....[23]....
        /*0370*/ 	.word	0x00008540


	//   ....[24]....
        /*0374*/ 	.word	0x00008580


	//   ....[25]....
        /*0378*/ 	.word	0x00008690


	//   ....[26]....
        /*037c*/ 	.word	0x000086b0


	//   ....[27]....
        /*0380*/ 	.word	0x000087a0


	//   ....[28]....
        /*0384*/ 	.word	0x000087c0


	//   ....[29]....
        /*0388*/ 	.word	0x000088d0


	//   ....[30]....
        /*038c*/ 	.word	0x00008900


	//   ....[31]....
        /*0390*/ 	.word	0x00009a70


	//   ....[32]....
        /*0394*/ 	.word	0x00009a90


	//   ....[33]....
        /*0398*/ 	.word	0x00009aa0


	//   ....[34]....
        /*039c*/ 	.word	0x00009af0


	//   ....[35]....
        /*03a0*/ 	.word	0x00009b40


	//   ....[36]....
        /*03a4*/ 	.word	0x00009b90


	//   ....[37]....
        /*03a8*/ 	.word	0x00009c30


	//   ....[38]....
        /*03ac*/ 	.word	0x00009c50


	//   ....[39]....
        /*03b0*/ 	.word	0x00009ce0


	//   ....[40]....
        /*03b4*/ 	.word	0x00009d00


	//   ....[41]....
        /*03b8*/ 	.word	0x00009d90


	//   ....[42]....
        /*03bc*/ 	.word	0x00009db0


	//   ....[43]....
        /*03c0*/ 	.word	0x0000a3a0


	//   ....[44]....
        /*03c4*/ 	.word	0x0000a3c0


	//   ....[45]....
        /*03c8*/ 	.word	0x0000a3f0


	//   ....[46]....
        /*03cc*/ 	.word	0x0000a430


	//   ....[47]....
        /*03d0*/ 	.word	0x0000a4b0


	//   ....[48]....
        /*03d4*/ 	.word	0x0000a4e0


	//   ....[49]....
        /*03d8*/ 	.word	0x0000a560


	//   ....[50]....
        /*03dc*/ 	.word	0x0000a580


	//   ....[51]....
        /*03e0*/ 	.word	0x0000a610


	//   ....[52]....
        /*03e4*/ 	.word	0x0000a630


	//   ....[53]....
        /*03e8*/ 	.word	0x0000a6c0


	//   ....[54]....
        /*03ec*/ 	.word	0x0000a6f0


	//   ....[55]....
        /*03f0*/ 	.word	0x0000a770


	//   ....[56]....
        /*03f4*/ 	.word	0x0000a790


	//   ....[57]....
        /*03f8*/ 	.word	0x0000a820


	//   ....[58]....
        /*03fc*/ 	.word	0x0000a840


	//   ....[59]....
        /*0400*/ 	.word	0x0000ae90


	//   ....[60]....
        /*0404*/ 	.word	0x0000aec0


	//   ....[61]....
        /*0408*/ 	.word	0x0000aed0


	//   ....[62]....
        /*040c*/ 	.word	0x0000aef0


	//   ....[63]....
        /*0410*/ 	.word	0x0000af40


	//   ....[64]....
        /*0414*/ 	.word	0x0000af60


	//   ....[65]....
        /*0418*/ 	.word	0x0000afc0


	//   ....[66]....
        /*041c*/ 	.word	0x0000afe0


	//   ....[67]....
        /*0420*/ 	.word	0x0000b030


	//   ....[68]....
        /*0424*/ 	.word	0x0000b050


	//   ....[69]....
        /*0428*/ 	.word	0x0000b0a0


	//   ....[70]....
        /*042c*/ 	.word	0x0000b0c0


	//   ....[71]....
        /*0430*/ 	.word	0x0000b360


	//   ....[72]....
        /*0434*/ 	.word	0x0000b380


	//   ....[73]....
        /*0438*/ 	.word	0x0000b3a0


	//   ....[74]....
        /*043c*/ 	.word	0x0000b420


	//   ....[75]....
        /*0440*/ 	.word	0x0000b440


	//   ....[76]....
        /*0444*/ 	.word	0x0000b4c0


	//   ....[77]....
        /*0448*/ 	.word	0x0000b4e0


	//   ....[78]....
        /*044c*/ 	.word	0x0000b560


	//   ....[79]....
        /*0450*/ 	.word	0x0000b580


	//   ....[80]....
        /*0454*/ 	.word	0x0000b600


	//   ....[81]....
        /*0458*/ 	.word	0x0000b620


	//   ....[82]....
        /*045c*/ 	.word	0x0000b630


	//   ....[83]....
        /*0460*/ 	.word	0x0000bae0


	//   ....[84]....
        /*0464*/ 	.word	0x0000bb00


	//   ....[85]....
        /*0468*/ 	.word	0x0000bb20


	//   ....[86]....
        /*046c*/ 	.word	0x0000bb60


	//   ....[87]....
        /*0470*/ 	.word	0x0000bbd0


	//   ....[88]....
        /*0474*/ 	.word	0x0000bc00


	//   ....[89]....
        /*0478*/ 	.word	0x0000bc70


	//   ....[90]....
        /*047c*/ 	.word	0x0000bca0


	//   ....[91]....
        /*0480*/ 	.word	0x0000bd10


	//   ....[92]....
        /*0484*/ 	.word	0x0000bd40


	//   ....[93]....
        /*0488*/ 	.word	0x0000bdb0


	//   ....[94]....
        /*048c*/ 	.word	0x0000bde0


	//   ....[95]....
        /*0490*/ 	.word	0x0000c160


	//   ....[96]....
        /*0494*/ 	.word	0x0000c660


	//   ....[97]....
        /*0498*/ 	.word	0x0000c750


	//   ....[98]....
        /*049c*/ 	.word	0x0000c7f0


	//   ....[99]....
        /*04a0*/ 	.word	0x0000c880


	//   ....[100]....
        /*04a4*/ 	.word	0x0000c940


	//   ....[101]....
        /*04a8*/ 	.word	0x0000c9c0


	//   ....[102]....
        /*04ac*/ 	.word	0x0000caa0


	//   ....[103]....
        /*04b0*/ 	.word	0x0000cb30


	//   ....[104]....
        /*04b4*/ 	.word	0x0000cc00


	//   ....[105]....
        /*04b8*/ 	.word	0x0000cc90


	//   ....[106]....
        /*04bc*/ 	.word	0x0000cd60


	//   ....[107]....
        /*04c0*/ 	.word	0x0000cde0


	//   ....[108]....
        /*04c4*/ 	.word	0x0000ceb0


	//   ....[109]....
        /*04c8*/ 	.word	0x0000cf40


	//   ....[110]....
        /*04cc*/ 	.word	0x0000cfb0


	//   ....[111]....
        /*04d0*/ 	.word	0x0000d030


	//   ....[112]....
        /*04d4*/ 	.word	0x0000d0f0


	//   ....[113]....
        /*04d8*/ 	.word	0x0000d160


	//   ....[114]....
        /*04dc*/ 	.word	0x0000d250


	//   ....[115]....
        /*04e0*/ 	.word	0x0000d2e0


	//   ....[116]....
        /*04e4*/ 	.word	0x0000d3b0


	//   ....[117]....
        /*04e8*/ 	.word	0x0000d430


	//   ....[118]....
        /*04ec*/ 	.word	0x0000d510


	//   ....[119]....
        /*04f0*/ 	.word	0x0000d580


	//   ....[120]....
        /*04f4*/ 	.word	0x0000d670


	//   ....[121]....
        /*04f8*/ 	.word	0x0000d700


	//   ....[122]....
        /*04fc*/ 	.word	0x0000d7d0


	//   ....[123]....
        /*0500*/ 	.word	0x0000d850


	//   ....[124]....
        /*0504*/ 	.word	0x0000d910


	//   ....[125]....
        /*0508*/ 	.word	0x0000da50


	//   ....[126]....
        /*050c*/ 	.word	0x0000db00


	//   ....[127]....
        /*0510*/ 	.word	0x0000db60


	//   ....[128]....
        /*0514*/ 	.word	0x0000dc20


	//   ....[129]....
        /*0518*/ 	.word	0x0000dc80


	//   ....[130]....
        /*051c*/ 	.word	0x0000dd40


	//   ....[131]....
        /*0520*/ 	.word	0x0000dda0


	//   ....[132]....
        /*0524*/ 	.word	0x0000de60


	//   ....[133]....
        /*0528*/ 	.word	0x0000dec0


	//   ....[134]....
        /*052c*/ 	.word	0x0000df80


	//   ....[135]....
        /*0530*/ 	.word	0x0000dfe0


	//   ....[136]....
        /*0534*/ 	.word	0x0000e0a0


	//   ....[137]....
        /*0538*/ 	.word	0x0000e180


	//   ....[138]....
        /*053c*/ 	.word	0x0000e220


	//   ....[139]....
        /*0540*/ 	.word	0x0000e280


	//   ....[140]....
        /*0544*/ 	.word	0x0000e370


	//   ....[141]....
        /*0548*/ 	.word	0x0000e3d0


	//   ....[142]....
        /*054c*/ 	.word	0x0000e4c0


	//   ....[143]....
        /*0550*/ 	.word	0x0000e520


	//   ....[144]....
        /*0554*/ 	.word	0x0000e610


	//   ....[145]....
        /*0558*/ 	.word	0x0000e670


	//   ....[146]....
        /*055c*/ 	.word	0x0000e760


	//   ....[147]....
        /*0560*/ 	.word	0x0000e7c0


	//   ....[148]....
        /*0564*/ 	.word	0x0000e880


	//   ....[149]....
        /*0568*/ 	.word	0x0000e9c0


	//   ....[150]....
        /*056c*/ 	.word	0x0000ea60


	//   ....[151]....
        /*0570*/ 	.word	0x0000eac0


	//   ....[152]....
        /*0574*/ 	.word	0x0000eb90


	//   ....[153]....
        /*0578*/ 	.word	0x0000ec50


	//   ....[154]....
        /*057c*/ 	.word	0x0000ed10


	//   ....[155]....
        /*0580*/ 	.word	0x0000edd0


	//   ....[156]....
        /*0584*/ 	.word	0x0000ee90


	//   ....[157]....
        /*0588*/ 	.word	0x0000ef50


	//   ....[158]....
        /*058c*/ 	.word	0x0000f010


	//   ....[159]....
        /*0590*/ 	.word	0x0000f0d0


	//   ....[160]....
        /*0594*/ 	.word	0x0000f190


	//   ....[161]....
        /*0598*/ 	.word	0x0000f300


	//----- nvinfo : EIATTR_REG_RECONFIG
	.align		4
.L_85:
        /*059c*/ 	.byte	0x01, 0x54
	.zero		2


	//----- nvinfo : EIATTR_SYSCALL_OFFSETS
	.align		4
        /*05a0*/ 	.byte	0x04, 0x46
        /*05a2*/ 	.short	(.L_87 - .L_86)


	//   ....[0]....
.L_86:
        /*05a4*/ 	.word	0x000010d0


	//   ....[1]....
        /*05a8*/ 	.word	0x00009220


	//   ....[2]....
        /*05ac*/ 	.word	0x00009360


	//   ....[3]....
        /*05b0*/ 	.word	0x00009450


	//   ....[4]....
        /*05b4*/ 	.word	0x0000a0b0


	//----- nvinfo : EIATTR_MBARRIER_INSTR_OFFSETS
	.align		4
.L_87:
        /*05b8*/ 	.byte	0x04, 0x39
        /*05ba*/ 	.short	(.L_89 - .L_88)


	//   ....[0]....
.L_88:
        /*05bc*/ 	.word	0x00000180
        /*05c0*/ 	.word	0x000000ff
        /*05c4*/ 	.word	0x00030800
        /*05c8*/ 	.short	0x0100
        /*05ca*/ 	.byte	0x08
	.zero		1


	//   ....[1]....
        /*05cc*/ 	.word	0x00000190
        /*05d0*/ 	.word	0x000000ff
        /*05d4*/ 	.word	0x00030820
        /*05d8*/ 	.short	0x0100
        /*05da*/ 	.byte	0x08
	.zero		1


	//   ....[2]....
        /*05dc*/ 	.word	0x00000280
        /*05e0*/ 	.word	0x000000ff
        /*05e4*/ 	.word	0x00030830
        /*05e8*/ 	.short	0x0100
        /*05ea*/ 	.byte	0x08
	.zero		1


	//   ....[3]....
        /*05ec*/ 	.word	0x00000290
        /*05f0*/ 	.word	0x000000ff
        /*05f4*/ 	.word	0x00030840
        /*05f8*/ 	.short	0x0100
        /*05fa*/ 	.byte	0x08
	.zero		1


	//   ....[4]....
        /*05fc*/ 	.word	0x000002a0
        /*0600*/ 	.word	0x000000ff
        /*0604*/ 	.word	0x00030838
        /*0608*/ 	.short	0x0100
        /*060a*/ 	.byte	0x08
	.zero		1


	//   ....[5]....
        /*060c*/ 	.word	0x000002b0
        /*0610*/ 	.word	0x000000ff
        /*0614*/ 	.word	0x00030848
        /*0618*/ 	.short	0x0100
        /*061a*/ 	.byte	0x08
	.zero		1


	//   ....[6]....
        /*061c*/ 	.word	0x000003e0
        /*0620*/ 	.word	0x000000ff
        /*0624*/ 	.word	0x00030850
        /*0628*/ 	.short	0x0100
        /*062a*/ 	.byte	0x08
	.zero		1


	//   ....[7]....
        /*062c*/ 	.word	0x000003f0
        /*0630*/ 	.word	0x000000ff
        /*0634*/ 	.word	0x00030860
        /*0638*/ 	.short	0x0100
        /*063a*/ 	.byte	0x08
	.zero		1


	//   ....[8]....
        /*063c*/ 	.word	0x00000400
        /*0640*/ 	.word	0x000000ff
        /*0644*/ 	.word	0x00030858
        /*0648*/ 	.short	0x0100
        /*064a*/ 	.byte	0x08
	.zero		1


	//   ....[9]....
        /*064c*/ 	.word	0x00000410
        /*0650*/ 	.word	0x000000ff
        /*0654*/ 	.word	0x00030868
        /*0658*/ 	.short	0x0100
        /*065a*/ 	.byte	0x08
	.zero		1


	//   ....[10]....
        /*065c*/ 	.word	0x00000500
        /*0660*/ 	.word	0x000000ff
        /*0664*/ 	.word	0x00030870
        /*0668*/ 	.short	0x0100
        /*066a*/ 	.byte	0x06
	.zero		1


	//   ....[11]....
        /*066c*/ 	.word	0x00000510
        /*0670*/ 	.word	0x000000ff
        /*0674*/ 	.word	0x00030880
        /*0678*/ 	.short	0x0100
        /*067a*/ 	.byte	0x06
	.zero		1


	//   ....[12]....
        /*067c*/ 	.word	0x00000520
        /*0680*/ 	.word	0x000000ff
        /*0684*/ 	.word	0x00030878
        /*0688*/ 	.short	0x0100
        /*068a*/ 	.byte	0x06
	.zero		1


	//   ....[13]....
        /*068c*/ 	.word	0x00000530
        /*0690*/ 	.word	0x000000ff
        /*0694*/ 	.word	0x00030888
        /*0698*/ 	.short	0x0100
        /*069a*/ 	.byte	0x06
	.zero		1


	//   ....[14]....
        /*069c*/ 	.word	0x00000660
        /*06a0*/ 	.word	0x000000ff
        /*06a4*/ 	.word	0x00030890
        /*06a8*/ 	.short	0x0100
        /*06aa*/ 	.byte	0x08
	.zero		1


	//   ....[15]....
        /*06ac*/ 	.word	0x00000670
        /*06b0*/ 	.word	0x000000ff
        /*06b4*/ 	.word	0x000308a0
        /*06b8*/ 	.short	0x0100
        /*06ba*/ 	.byte	0x08
	.zero		1


	//   ....[16]....
        /*06bc*/ 	.word	0x00000680
        /*06c0*/ 	.word	0x000000ff
        /*06c4*/ 	.word	0x00030898
        /*06c8*/ 	.short	0x0100
        /*06ca*/ 	.byte	0x08
	.zero		1


	//   ....[17]....
        /*06cc*/ 	.word	0x00000690
        /*06d0*/ 	.word	0x000000ff
        /*06d4*/ 	.word	0x000308a8
        /*06d8*/ 	.short	0x0100
        /*06da*/ 	.byte	0x08
	.zero		1


	//   ....[18]....
        /*06dc*/ 	.word	0x000007d0
        /*06e0*/ 	.word	0x000000ff
        /*06e4*/ 	.word	0x000308b0
        /*06e8*/ 	.short	0x0100
        /*06ea*/ 	.byte	0x08
	.zero		1


	//   ....[19]....
        /*06ec*/ 	.word	0x000007e0
        /*06f0*/ 	.word	0x000000ff
        /*06f4*/ 	.word	0x000308c0
        /*06f8*/ 	.short	0x0100
        /*06fa*/ 	.byte	0x08
	.zero		1


	//   ....[20]....
        /*06fc*/ 	.word	0x000007f0
        /*0700*/ 	.word	0x000000ff
        /*0704*/ 	.word	0x000308b8
        /*0708*/ 	.short	0x0100
        /*070a*/ 	.byte	0x08
	.zero		1


	//   ....[21]....
        /*070c*/ 	.word	0x00000800
        /*0710*/ 	.word	0x000000ff
        /*0714*/ 	.word	0x000308c8
        /*0718*/ 	.short	0x0100
        /*071a*/ 	.byte	0x08
	.zero		1


	//   ....[22]....
        /*071c*/ 	.word	0x00001150
        /*0720*/ 	.word	0x000000ff
        /*0724*/ 	.word	0x00030800
        /*0728*/ 	.short	0x010a
        /*072a*/ 	.byte	0x28
	.zero		1


	//   ....[23]....
        /*072c*/ 	.word	0x000011d0
        /*0730*/ 	.word	0x00000000
        /*0734*/ 	.word	0x00030830
        /*0738*/ 	.short	0x010a
        /*073a*/ 	.byte	0x3f
	.zero		1


	//   ....[24]....
        /*073c*/ 	.word	0x00001220
        /*0740*/ 	.word	0x00000000
        /*0744*/ 	.word	0x00030830
        /*0748*/ 	.short	0x010a
        /*074a*/ 	.byte	0x3f
	.zero		1


	//   ....[25]....
        /*074c*/ 	.word	0x00001f50
        /*0750*/ 	.word	0x000000ff
        /*0754*/ 	.word	0x00000000
        /*0758*/ 	.short	0x0101
        /*075a*/ 	.byte	0x04
	.zero		1


	//   ....[26]....
        /*075c*/ 	.word	0x00003c90
        /*0760*/ 	.word	0x000000ff
        /*0764*/ 	.word	0x00030830
        /*0768*/ 	.short	0x010a
        /*076a*/ 	.byte	0x09
	.zero		1


	//   ....[27]....
        /*076c*/ 	.word	0x00003cd0
        /*0770*/ 	.word	0x000000ff
        /*0774*/ 	.word	0x00030830
        /*0778*/ 	.short	0x010a
        /*077a*/ 	.byte	0x09
	.zero		1


	//   ....[28]....
        /*077c*/ 	.word	0x000047f0
        /*0780*/ 	.word	0x000000ff
        /*0784*/ 	.word	0x00030850
        /*0788*/ 	.short	0x010a
        /*078a*/ 	.byte	0x0a
	.zero		1


	//   ....[29]....
        /*078c*/ 	.word	0x00004830
        /*0790*/ 	.word	0x000000ff
        /*0794*/ 	.word	0x00030850
        /*0798*/ 	.short	0x010a
        /*079a*/ 	.byte	0x0a
	.zero		1


	//   ....[30]....
        /*079c*/ 	.word	0x00004ec0
        /*07a0*/ 	.word	0x000000ff
        /*07a4*/ 	.word	0x00000000
        /*07a8*/ 	.short	0x0101
        /*07aa*/ 	.byte	0x09
	.zero		1


	//   ....[31]....
        /*07ac*/ 	.word	0x00005ec0
        /*07b0*/ 	.word	0x000000ff
        /*07b4*/ 	.word	0x00000000
        /*07b8*/ 	.short	0x0101
        /*07ba*/ 	.byte	0x0a
	.zero		1


	//   ....[32]....
        /*07bc*/ 	.word	0x000066b0
        /*07c0*/ 	.word	0x000000ff
        /*07c4*/ 	.word	0x00030850
        /*07c8*/ 	.short	0x010a
        /*07ca*/ 	.byte	0x0a
	.zero		1


	//   ....[33]....
        /*07cc*/ 	.word	0x000066f0
        /*07d0*/ 	.word	0x000000ff
        /*07d4*/ 	.word	0x00030850
        /*07d8*/ 	.short	0x010a
        /*07da*/ 	.byte	0x0a
	.zero		1


	//   ....[34]....
        /*07dc*/ 	.word	0x000074f0
        /*07e0*/ 	.word	0x000000ff
        /*07e4*/ 	.word	0x00000000
        /*07e8*/ 	.short	0x0101
        /*07ea*/ 	.byte	0x05
	.zero		1


	//   ....[35]....
        /*07ec*/ 	.word	0x00008570
        /*07f0*/ 	.word	0x000000ff
        /*07f4*/ 	.word	0x00000000
        /*07f8*/ 	.short	0x0101
        /*07fa*/ 	.byte	0x04
	.zero		1


	//   ....[36]....
        /*07fc*/ 	.word	0x000098c0
        /*0800*/ 	.word	0x00000000
        /*0804*/ 	.word	0x00030840
        /*0808*/ 	.short	0x010a
        /*080a*/ 	.byte	0x3f
	.zero		1


	//   ....[37]....
        /*080c*/ 	.word	0x00009ea0
        /*0810*/ 	.word	0x00000000
        /*0814*/ 	.word	0x00030830
        /*0818*/ 	.short	0x0107
        /*081a*/ 	.byte	0x3f
	.zero		1


	//   ....[38]....
        /*081c*/ 	.word	0x00009f50
        /*0820*/ 	.word	0x00000000
        /*0824*/ 	.word	0x00030830
        /*0828*/ 	.short	0x0101
        /*082a*/ 	.byte	0x3f
	.zero		1


	//   ....[39]....
        /*082c*/ 	.word	0x0000a930
        /*0830*/ 	.word	0x000000ff
        /*0834*/ 	.word	0x00030800
        /*0838*/ 	.short	0x0107
        /*083a*/ 	.byte	0x27
	.zero		1


	//   ....[40]....
        /*083c*/ 	.word	0x0000a990
        /*0840*/ 	.word	0x000000ff
        /*0844*/ 	.word	0x00030800
        /*0848*/ 	.short	0x0101
        /*084a*/ 	.byte	0x27
	.zero		1


	//   ....[41]....
        /*084c*/ 	.word	0x0000a9b0
        /*0850*/ 	.word	0x000000ff
        /*0854*/ 	.word	0x00030820
        /*0858*/ 	.short	0x010a
        /*085a*/ 	.byte	0x27
	.zero		1


	//   ....[42]....
        /*085c*/ 	.word	0x0000acc0
        /*0860*/ 	.word	0x00000006
        /*0864*/ 	.word	0x00030840
        /*0868*/ 	.short	0x010a
        /*086a*/ 	.byte	0x3f
	.zero		1


	//   ....[43]....
        /*086c*/ 	.word	0x0000b190
        /*0870*/ 	.word	0x00000006
        /*0874*/ 	.word	0x00030830
        /*0878*/ 	.short	0x0107
        /*087a*/ 	.byte	0x3f
	.zero		1


	//   ....[44]....
        /*087c*/ 	.word	0x0000b240
        /*0880*/ 	.word	0x00000006
        /*0884*/ 	.word	0x00030830
        /*0888*/ 	.short	0x0101
        /*088a*/ 	.byte	0x3f
	.zero		1


	//   ....[45]....
        /*088c*/ 	.word	0x0000b2c0
        /*0890*/ 	.word	0x00000006
        /*0894*/ 	.word	0x00030860
        /*0898*/ 	.short	0x010a
        /*089a*/ 	.byte	0x3f
	.zero		1


	//   ....[46]....
        /*089c*/ 	.word	0x0000b830
        /*08a0*/ 	.word	0x00000006
        /*08a4*/ 	.word	0x00030850
        /*08a8*/ 	.short	0x0107
        /*08aa*/ 	.byte	0x3f
	.zero		1


	//   ....[47]....
        /*08ac*/ 	.word	0x0000b950
        /*08b0*/ 	.word	0x00000006
        /*08b4*/ 	.word	0x00030850
        /*08b8*/ 	.short	0x0101
        /*08ba*/ 	.byte	0x3f
	.zero		1


	//   ....[48]....
        /*08bc*/ 	.word	0x0000ba40
        /*08c0*/ 	.word	0x00000004
        /*08c4*/ 	.word	0x00030860
        /*08c8*/ 	.short	0x010a
        /*08ca*/ 	.byte	0x3f
	.zero		1


	//   ....[49]....
        /*08cc*/ 	.word	0x0000bf00
        /*08d0*/ 	.word	0x00000004
        /*08d4*/ 	.word	0x00030850
        /*08d8*/ 	.short	0x0107
        /*08da*/ 	.byte	0x3f
	.zero		1


	//   ....[50]....
        /*08dc*/ 	.word	0x0000bff0
        /*08e0*/ 	.word	0x00000004
        /*08e4*/ 	.word	0x00030850
        /*08e8*/ 	.short	0x0101
        /*08ea*/ 	.byte	0x3f
	.zero		1


	//   ....[51]....
        /*08ec*/ 	.word	0x0000c0e0
        /*08f0*/ 	.word	0x00000005
        /*08f4*/ 	.word	0x00030820
        /*08f8*/ 	.short	0x010a
        /*08fa*/ 	.byte	0x3f
	.zero		1


	//   ....[52]....
        /*08fc*/ 	.word	0x0000c280
        /*0900*/ 	.word	0x00000003
        /*0904*/ 	.word	0x00030840
        /*0908*/ 	.short	0x010a
        /*090a*/ 	.byte	0x3f
	.zero		1


	//   ....[53]....
        /*090c*/ 	.word	0x0000c320
        /*0910*/ 	.word	0x00000005
        /*0914*/ 	.word	0x00030840
        /*0918*/ 	.short	0x010a
        /*091a*/ 	.byte	0x3f
	.zero		1


	//   ....[54]....
        /*091c*/ 	.word	0x0000c360
        /*0920*/ 	.word	0x00000003
        /*0924*/ 	.word	0x00030860
        /*0928*/ 	.short	0x010a
        /*092a*/ 	.byte	0x3f
	.zero		1


	//   ....[55]....
        /*092c*/ 	.word	0x0000c3a0
        /*0930*/ 	.word	0x00000005
        /*0934*/ 	.word	0x00030860
        /*0938*/ 	.short	0x010a
        /*093a*/ 	.byte	0x3f
	.zero		1


	//   ....[56]....
        /*093c*/ 	.word	0x0000c410
        /*0940*/ 	.word	0x00000003
        /*0944*/ 	.word	0x00030800
        /*0948*/ 	.short	0x010a
        /*094a*/ 	.byte	0x3f
	.zero		1


	//   ....[57]....
        /*094c*/ 	.word	0x0000c460
        /*0950*/ 	.word	0x00000000
        /*0954*/ 	.word	0x00030830
        /*0958*/ 	.short	0x010a
        /*095a*/ 	.byte	0x3f
	.zero		1


	//   ....[58]....
        /*095c*/ 	.word	0x0000c4c0
        /*0960*/ 	.word	0x00000004
        /*0964*/ 	.word	0x00030830
        /*0968*/ 	.short	0x010a
        /*096a*/ 	.byte	0x3f
	.zero		1


	//   ....[59]....
        /*096c*/ 	.word	0x0000c520
        /*0970*/ 	.word	0x00000003
        /*0974*/ 	.word	0x00030850
        /*0978*/ 	.short	0x010a
        /*097a*/ 	.byte	0x3f
	.zero		1


	//   ....[60]....
        /*097c*/ 	.word	0x0000c580
        /*0980*/ 	.word	0x00000007
        /*0984*/ 	.word	0x00030850
        /*0988*/ 	.short	0x010a
        /*098a*/ 	.byte	0x3f
	.zero		1


	//   ....[61]....
        /*098c*/ 	.word	0x0000c6a0
        /*0990*/ 	.word	0x00000000
        /*0994*/ 	.word	0x00030840
        /*0998*/ 	.short	0x010a
        /*099a*/ 	.byte	0x3f
	.zero		1


	//   ....[62]....
        /*099c*/ 	.word	0x0000d950
        /*09a0*/ 	.word	0x00000003
        /*09a4*/ 	.word	0x00030820
        /*09a8*/ 	.short	0x010a
        /*09aa*/ 	.byte	0x3f
	.zero		1


	//   ....[63]....
        /*09ac*/ 	.word	0x0000d9a0
        /*09b0*/ 	.word	0x00000006
        /*09b4*/ 	.word	0x00030840
        /*09b8*/ 	.short	0x010a
        /*09ba*/ 	.byte	0x3f
	.zero		1


	//   ....[64]....
        /*09bc*/ 	.word	0x0000e0d0
        /*09c0*/ 	.word	0x00000006
        /*09c4*/ 	.word	0x00030860
        /*09c8*/ 	.short	0x010a
        /*09ca*/ 	.byte	0x3f
	.zero		1


	//   ....[65]....
        /*09cc*/ 	.word	0x0000e910
        /*09d0*/ 	.word	0x00000004
        /*09d4*/ 	.word	0x00030860
        /*09d8*/ 	.short	0x010a
        /*09da*/ 	.byte	0x3f
	.zero		1


	//   ....[66]....
        /*09dc*/ 	.word	0x0000f220
        /*09e0*/ 	.word	0x00000005
        /*09e4*/ 	.word	0x00030820
        /*09e8*/ 	.short	0x010a
        /*09ea*/ 	.byte	0x3f
	.zero		1


	//   ....[67]....
        /*09ec*/ 	.word	0x0000f3c0
        /*09f0*/ 	.word	0x00000003
        /*09f4*/ 	.word	0x00030840
        /*09f8*/ 	.short	0x010a
        /*09fa*/ 	.byte	0x3f
	.zero		1


	//   ....[68]....
        /*09fc*/ 	.word	0x0000f410
        /*0a00*/ 	.word	0x00000005
        /*0a04*/ 	.word	0x00030840
        /*0a08*/ 	.short	0x010a
        /*0a0a*/ 	.byte	0x3f
	.zero		1


	//   ....[69]....
        /*0a0c*/ 	.word	0x0000f460
        /*0a10*/ 	.word	0x00000003
        /*0a14*/ 	.word	0x00030860
        /*0a18*/ 	.short	0x010a
        /*0a1a*/ 	.byte	0x3f
	.zero		1


	//----- nvinfo : EIATTR_NUM_MBARRIERS
	.align		4
.L_89:
        /*0a1c*/ 	.byte	0x03, 0x38
        /*0a1e*/ 	.short	0x0016


	//----- nvinfo : EIATTR_EXIT_INSTR_OFFSETS
	.align		4
        /*0a20*/ 	.byte	0x04, 0x1c
        /*0a22*/ 	.short	(.L_91 - .L_90)


	//   ....[0]....
.L_90:
        /*0a24*/ 	.word	0x00000940


	//   ....[1]....
        /*0a28*/ 	.word	0x00008a50


	//   ....[2]....
        /*0a2c*/ 	.word	0x0000c3f0


	//----- nvinfo : EIATTR_MAX_THREADS
	.align		4
.L_91:
        /*0a30*/ 	.byte	0x04, 0x05
        /*0a32*/ 	.short	(.L_93 - .L_92)
.L_92:
        /*0a34*/ 	.word	0x00000180
        /*0a38*/ 	.word	0x00000001
        /*0a3c*/ 	.word	0x00000001


	//----- nvinfo : EIATTR_CRS_STACK_SIZE
	.align		4
.L_93:
        /*0a40*/ 	.byte	0x04, 0x1e
        /*0a42*/ 	.short	(.L_95 - .L_94)
.L_94:
        /*0a44*/ 	.word	0x00000000


	//----- nvinfo : EIATTR_CBANK_PARAM_SIZE
	.align		4
.L_95:
        /*0a48*/ 	.byte	0x03, 0x19
        /*0a4a*/ 	.short	0x0a70


	//----- nvinfo : EIATTR_PARAM_CBANK
	.align		4
        /*0a4c*/ 	.byte	0x04, 0x0a
        /*0a4e*/ 	.short	(.L_97 - .L_96)
	.align		4
.L_96:
        /*0a50*/ 	.word	index@(.nv.constant0._ZN7cutlass13device_kernelIN5flash11enable_sm90INS1_16FlashAttnFwdSm90INS1_25CollectiveMainloopFwdSm90ILi2EN4cute5tupleIJNS5_1CILi1EEES8_S8_EEENS6_IJNS7_ILi128EEENS7_ILi96EEENS7_ILi192EEEEEELi192ENS_6half_tEfNS_4arch4Sm90ELb0ELb0ELb1ELb0ELb1ELb0ELb0ELb1ELb1ELb1ELb0ELb0EEENS1_21CollectiveEpilogueFwdINS6_IJSA_SC_SB_EEES9_SE_SG_Li256ELb0ELb1ELb0ELb0EEENS1_29StaticPersistentTileSchedulerILb0EEEEEEEEEvNT_6ParamsE)
        /*0a54*/ 	.short	0x0210
        /*0a56*/ 	.short	0x0a70


	//----- nvinfo : EIATTR_SW_WAR
	.align		4
.L_97:
        /*0a58*/ 	.byte	0x04, 0x36
        /*0a5a*/ 	.short	(.L_99 - .L_98)
.L_98:
        /*0a5c*/ 	.word	0x00000008
.L_99:


//--------------------- .nv.info._ZN7cutlass13device_kernelIN5flash11enable_sm90INS1_16FlashAttnFwdSm90INS1_25CollectiveMainloopFwdSm90ILi2EN4cute5tupleIJNS5_1CILi1EEES8_S8_EEENS6_IJNS7_ILi128EEENS7_ILi96EEENS7_ILi192EEEEEELi192ENS_6half_tEfNS_4arch4Sm90ELb0ELb0ELb1ELb1ELb1ELb0ELb0ELb1ELb1ELb1ELb0ELb0EEENS1_21CollectiveEpilogueFwdINS6_IJSA_SC_SB_EEES9_SE_SG_Li256ELb1ELb1ELb0ELb0EEENS1_36VarlenDynamicPersistentTileSchedulerILi128ELi96ELi256ELi128ELb0ELb1ELb1ELb0ELb1ELb1EEEEEEEEEvNT_6ParamsE --------------------------
	.section	.nv.info._ZN7cutlass13device_kernelIN5flash11enable_sm90INS1_16FlashAttnFwdSm90INS1_25CollectiveMainloopFwdSm90ILi2EN4cute5tupleIJNS5_1CILi1EEES8_S8_EEENS6_IJNS7_ILi128EEENS7_ILi96EEENS7_ILi192EEEEEELi192ENS_6half_tEfNS_4arch4Sm90ELb0ELb0ELb1ELb1ELb1ELb0ELb0ELb1ELb1ELb1ELb0ELb0EEENS1_21CollectiveEpilogueFwdINS6_IJSA_SC_SB_EEES9_SE_SG_Li256ELb1ELb1ELb0ELb0EEENS1_36VarlenDynamicPersistentTileSchedulerILi128ELi96ELi256ELi128ELb0ELb1ELb1ELb0ELb1ELb1EEEEEEEEEvNT_6ParamsE,"",@"SHT_CUDA_INFO"
	.sectionflags	@""
	.align	4


	//----- nvinfo : EIATTR_CUDA_API_VERSION
	.align		4
        /*0000*/ 	.byte	0x04, 0x37
        /*0002*/ 	.short	(.L_101 - .L_100)
.L_100:
        /*0004*/ 	.word	0x00000082


	//----- nvinfo : EIATTR_KPARAM_INFO
	.align		4
.L_101:
        /*0008*/ 	.byte	0x04, 0x17
        /*000a*/ 	.short	(.L_103 - .L_102)
.L_102:
        /*000c*/ 	.word	0x00000000
        /*0010*/ 	.short	0x0000
        /*0012*/ 	.short	0x0070
        /*0014*/ 	.byte	0x00, 0xf0, 0x01, 0x2a


	//----- nvinfo : EIATTR_SPARSE_MMA_MASK
	.align		4
.L_103:
        /*0018*/ 	.byte	0x03, 0x50
        /*001a*/ 	.short	0x0000


	//----- nvinfo : EIATTR_MAXREG_COUNT
	.align		4
        /*001c*/ 	.byte	0x03, 0x1b
        /*001e*/ 	.short	0x00a8


	//----- nvinfo : EIATTR_NUM_BARRIERS
	.align		4
        /*0020*/ 	.byte	0x02, 0x4c
        /*0022*/ 	.byte	0x09
	.zero		1


	//----- nvinfo : EIATTR_EXTERNS
	.align		4
        /*0024*/ 	.byte	0x04, 0x0f
        /*0026*/ 	.short	(.L_105 - .L_104)


	//   ....[0]....
	.align		4
.L_104:
        /*0028*/ 	.word	index@(__assertfail)


	//----- nvinfo : EIATTR_ANNOTATIONS
	.align		4
.L_105:
        /*002c*/ 	.byte	0x04, 0x55
        /*002e*/ 	.short	(.L_107 - .L_106)


	//   ....[0]....
.L_106:
        /*0030*/ 	.word	0x00000001
        /*0034*/ 	.byte	0xa0, 0x08, 0x00, 0x00, 0x01, 0x00, 0x00, 0x00, 0xa0, 0x09, 0x00, 0x00, 0x01, 0x00, 0x00, 0x00
        /* <DEDUP_REMOVED lines=14> */
        /*0124*/ 	.byte	0x00, 0xf1, 0x00, 0x00, 0x01, 0x00, 0x00, 0x00, 0xa0, 0xf2, 0x00, 0x00


	//----- nvinfo : EIATTR_MERCURY_ISA_VERSION
	.align		4
.L_107:
        /*0130*/ 	.byte	0x03, 0x5f
        /*0132*/ 	.short	0x0101


	//----- nvinfo : EIATTR_UNUSED_LOAD_BYTE_OFFSET
	.align		4
        /*0134*/ 	.byte	0x04, 0x44
        /*0136*/ 	.short	(.L_109 - .L_108)


	//   ....[0]....
.L_108:
        /*0138*/ 	.word	0x00000950
        /*013c*/ 	.word	0x0000fff0


	//   ....[1]....
        /*0140*/ 	.word	0x00007890
        /*0144*/ 	.word	0x0000fff0


	//----- nvinfo : EIATTR_INT_WARP_WIDE_INSTR_OFFSETS
	.align		4
.L_109:
        /*0148*/ 	.byte	0x04, 0x31
        /*014a*/ 	.short	(.L_111 - .L_110)


	//   ....[0]....
.L_110:
        /*014c*/ 	.word	0x000000c0


	//   ....[1]....
        /*0150*/ 	.word	0x000000d0


	//   ....[2]....
        /*0154*/ 	.word	0x00000170


	//   ....[3]....
        /*0158*/ 	.word	0x0000b0a0


	//   ....[4]....
        /*015c*/ 	.word	0x0000b130


	//   ....[5]....
        /*0160*/ 	.word	0x0000dfb0


	//   ....[6]....
        /*0164*/ 	.word	0x0000e040


	//----- nvinfo : EIATTR_COOP_GROUP_MASK_REGIDS
	.align		4
.L_111:
        /*0168*/ 	.byte	0x04, 0x29
        /*016a*/ 	.short	(.L_113 - .L_112)


	//   ....[0]....
.L_112:
        /*016c*/ 	.word	0xffffffff


	//   ....[1]....
        /*0170*/ 	.word	0xffffffff


	//   ....[2]....
        /*0174*/ 	.word	0xffffffff


	//   ....[3]....
        /*0178*/ 	.word	0xffffffff


	//   ....[4]....
        /*017c*/ 	.word	0xffffffff


	//   ....[5]....
        /*0180*/ 	.word	0xffffffff


	//   ....[6]....
        /*0184*/ 	.word	0xffffffff


	//   ....[7]....
        /*0188*/ 	.word	0xffffffff


	//   ....[8]....
        /*018c*/ 	.word	0xffffffff


	//   ....[9]....
        /*0190*/ 	.word	0xffffffff


	//   ....[10]....
        /*0194*/ 	.word	0xffffffff


	//   ....[11]....
        /*0198*/ 	.word	0xffffffff


	//   ....[12]....
        /*019c*/ 	.word	0xffffffff


	//   ....[13]....
        /*01a0*/ 	.word	0xffffffff


	//   ....[14]....
        /*01a4*/ 	.word	0xffffffff


	//   ....[15]....
        /*01a8*/ 	.word	0xffffffff


	//   ....[16]....
        /*01ac*/ 	.word	0xffffffff


	//   ....[17]....
        /*01b0*/ 	.word	0xffffffff


	//   ....[18]....
        /*01b4*/ 	.word	0xffffffff


	//   ....[19]....
        /*01b8*/ 	.word	0xffffffff


	//   ....[20]....
        /*01bc*/ 	.word	0xffffffff


	//   ....[21]....
        /*01c0*/ 	.word	0xffffffff


	//   ....[22]....
        /*01c4*/ 	.word	0xffffffff


	//   ....[23]....
        /*01c8*/ 	.word	0xffffffff


	//   ....[24]....
        /*01cc*/ 	.word	0xffffffff


	//   ....[25]....
        /*01d0*/ 	.word	0xffffffff


	//   ....[26]....
        /*01d4*/ 	.word	0xffffffff


	//   ....[27]....
        /*01d8*/ 	.word	0xffffffff


	//   ....[28]....
        /*01dc*/ 	.word	0xffffffff


	//   ....[29]....
        /*01e0*/ 	.word	0xffffffff


	//   ....[30]....
        /*01e4*/ 	.word	0xffffffff


	//   ....[31]....
        /*01e8*/ 	.word	0xffffffff


	//   ....[32]....
        /*01ec*/ 	.word	0xffffffff


	//   ....[33]....
        /*01f0*/ 	.word	0xffffffff


	//   ....[34]....
        /*01f4*/ 	.word	0xffffffff


	//   ....[35]....
        /*01f8*/ 	.word	0xffffffff


	//   ....[36]....
        /*01fc*/ 	.word	0xffffffff


	//   ....[37]....
        /*0200*/ 	.word	0xffffffff


	//   ....[38]....
        /*0204*/ 	.word	0xffffffff


	//   ....[39]....
        /*0208*/ 	.word	0xffffffff


	//   ....[40]....
        /*020c*/ 	.word	0xffffffff


	//   ....[41]....
        /*0210*/ 	.word	0xffffffff


	//   ....[42]....
        /*0214*/ 	.word	0xffffffff


	//   ....[43]....
        /*0218*/ 	.word	0xffffffff


	//   ....[44]....
        /*021c*/ 	.word	0xffffffff


	//   ....[45]....
        /*0220*/ 	.word	0xffffffff


	//   ....[46]....
        /*0224*/ 	.word	0xffffffff


	//   ....[47]....
        /*0228*/ 	.word	0xffffffff


	//   ....[48]....
        /*022c*/ 	.word	0xffffffff


	//   ....[49]....
        /*0230*/ 	.word	0xffffffff


	//   ....[50]....
        /*0234*/ 	.word	0xffffffff


	//   ....[51]....
        /*0238*/ 	.word	0xffffffff


	//   ....[52]....
        /*023c*/ 	.word	0xffffffff


	//   ....[53]....
        /*0240*/ 	.word	0xffffffff


	//   ....[54]....
        /*0244*/ 	.word	0xffffffff


	//   ....[55]....
        /*0248*/ 	.word	0xffffffff


	//   ....[56]....
        /*024c*/ 	.word	0xffffffff


	//   ....[57]....
        /*0250*/ 	.word	0xffffffff


	//   ....[58]....
        /*0254*/ 	.word	0xffffffff


	//   ....[59]....
        /*0258*/ 	.word	0xffffffff


	//   ....[60]....
        /*025c*/ 	.word	0xffffffff


	//   ....[61]....
        /*0260*/ 	.word	0xffffffff


	//   ....[62]....
        /*0264*/ 	.word	0xffffffff


	//   ....[63]....
        /*0268*/ 	.word	0xffffffff


	//   ....[64]....
        /*026c*/ 	.word	0xffffffff


	//   ....[65]....
        /*0270*/ 	.word	0xffffffff


	//   ....[66]....
        /*0274*/ 	.word	0xffffffff


	//   ....[67]....
        /*0278*/ 	.word	0xffffffff


	//   ....[68]....
        /*027c*/ 	.word	0xffffffff


	//   ....[69]....
        /*0280*/ 	.word	0xffffffff


	//   ....[70]....
        /*0284*/ 	.word	0xffffffff


	//   ....[71]....
        /*0288*/ 	.word	0xffffffff


	//   ....[72]....
        /*028c*/ 	.word	0xffffffff


	//   ....[73]....
        /*0290*/ 	.word	0xffffffff


	//   ....[74]....
        /*0294*/ 	.word	0xffffffff


	//   ....[75]....
        /*0298*/ 	.word	0xffffffff


	//   ....[76]....
        /*029c*/ 	.word	0xffffffff


	//   ....[77]....
        /*02a0*/ 	.word	0xffffffff


	//   ....[78]....
        /*02a4*/ 	.word	0xffffffff


	//   ....[79]....
        /*02a8*/ 	.word	0xffffffff


	//   ....[80]....
        /*02ac*/ 	.word	0xffffffff


	//   ....[81]....
        /*02b0*/ 	.word	0xffffffff


	//   ....[82]....
        /*02b4*/ 	.word	0xffffffff


	//   ....[83]....
        /*02b8*/ 	.word	0xffffffff


	//   ....[84]....
        /*02bc*/ 	.word	0xffffffff


	//   ....[85]....
        /*02c0*/ 	.word	0xffffffff


	//   ....[86]....
        /*02c4*/ 	.word	0xffffffff


	//   ....[87]....
        /*02c8*/ 	.word	0xffffffff


	//   ....[88]....
        /*02cc*/ 	.word	0xffffffff


	//   ....[89]....
        /*02d0*/ 	.word	0xffffffff


	//   ....[90]....
        /*02d4*/ 	.word	0xffffffff


	//   ....[91]....
        /*02d8*/ 	.word	0xffffffff


	//   ....[92]....
        /*02dc*/ 	.word	0xffffffff


	//   ....[93]....
        /*02e0*/ 	.word	0xffffffff


	//   ....[94]....
        /*02e4*/ 	.word	0xffffffff


	//   ....[95]....
        /*02e8*/ 	.word	0xffffffff


	//   ....[96]....
        /*02ec*/ 	.word	0xffffffff


	//   ....[97]....
        /*02f0*/ 	.word	0xffffffff


	//   ....[98]....
        /*02f4*/ 	.word	0xffffffff


	//   ....[99]....
        /*02f8*/ 	.word	0xffffffff


	//   ....[100]....
        /*02fc*/ 	.word	0xffffffff


	//   ....[101]....
        /*0300*/ 	.word	0xffffffff


	//   ....[102]....
        /*0304*/ 	.word	0xffffffff


	//   ....[103]....
        /*0308*/ 	.word	0xffffffff


	//   ....[104]....
        /*030c*/ 	.word	0xffffffff


	//   ....[105]....
        /*0310*/ 	.word	0xffffffff


	//   ....[106]....
        /*0314*/ 	.word	0xffffffff


	//   ....[107]....
        /*0318*/ 	.word	0xffffffff


	//   ....[108]....
        /*031c*/ 	.word	0xffffffff


	//   ....[109]....
        /*0320*/ 	.word	0xffffffff


	//   ....[110]....
        /*0324*/ 	.word	0xffffffff


	//   ....[111]....
        /*0328*/ 	.word	0xffffffff


	//   ....[112]....
        /*032c*/ 	.word	0xffffffff


	//   ....[113]....
        /*0330*/ 	.word	0xffffffff


	//   ....[114]....
        /*0334*/ 	.word	0xffffffff


	//   ....[115]....
        /*0338*/ 	.word	0xffffffff


	//   ....[116]....
        /*033c*/ 	.word	0xffffffff


	//   ....[117]....
        /*0340*/ 	.word	0xffffffff


	//   ....[118]....
        /*0344*/ 	.word	0xffffffff


	//   ....[119]....
        /*0348*/ 	.word	0xffffffff


	//   ....[120]....
        /*034c*/ 	.word	0xffffffff


	//   ....[121]....
        /*0350*/ 	.word	0xffffffff


	//   ....[122]....
        /*0354*/ 	.word	0xffffffff


	//   ....[123]....
        /*0358*/ 	.word	0xffffffff


	//   ....[124]....
        /*035c*/ 	.word	0xffffffff


	//   ....[125]....
        /*0360*/ 	.word	0xffffffff


	//   ....[126]....
        /*0364*/ 	.word	0xffffffff


	//   ....[127]....
        /*0368*/ 	.word	0xffffffff


	//   ....[128]....
        /*036c*/ 	.word	0xffffffff


	//   ....[129]....
        /*0370*/ 	.word	0xffffffff


	//   ....[130]....
        /*0374*/ 	.word	0xffffffff


	//   ....[131]....
        /*0378*/ 	.word	0xffffffff


	//   ....[132]....
        /*037c*/ 	.word	0xffffffff


	//   ....[133]....
        /*0380*/ 	.word	0xffffffff


	//   ....[134]....
        /*0384*/ 	.word	0xffffffff


	//   ....[135]....
        /*0388*/ 	.word	0xffffffff


	//   ....[136]....
        /*038c*/ 	.word	0xffffffff


	//   ....[137]....
        /*0390*/ 	.word	0x0500000f


	//   ....[138]....
        /*0394*/ 	.word	0x0500000f


	//   ....[139]....
        /*0398*/ 	.word	0x0500000f


	//   ....[140]....
        /*039c*/ 	.word	0x0500000f


	//   ....[141]....
        /*03a0*/ 	.word	0x0500000f


	//   ....[142]....
        /*03a4*/ 	.word	0x0500000f


	//   ....[143]....
        /*03a8*/ 	.word	0x0500000f


	//   ....[144]....
        /*03ac*/ 	.word	0x0500000f


	//   ....[145]....
        /*03b0*/ 	.word	0x0500000f


	//   ....[146]....
        /*03b4*/ 	.word	0x0500000f


	//   ....[147]....
        /*03b8*/ 	.word	0x0500000f


	//   ....[148]....
        /*03bc*/ 	.word	0x0500000f


	//   ....[149]....
        /*03c0*/ 	.word	0x0500000f


	//   ....[150]....
        /*03c4*/ 	.word	0x0500000f


	//   ....[151]....
        /*03c8*/ 	.word	0x0500000f


	//   ....[152]....
        /*03cc*/ 	.word	0x0500000f


	//   ....[153]....
        /*03d0*/ 	.word	0x0500000f


	//   ....[154]....
        /*03d4*/ 	.word	0x0500000f


	//   ....[155]....
        /*03d8*/ 	.word	0x0500000f


	//   ....[156]....
        /*03dc*/ 	.word	0x0500000f


	//   ....[157]....
        /*03e0*/ 	.word	0x0500000f


	//   ....[158]....
        /*03e4*/ 	.word	0x0500000f


	//   ....[159]....
        /*03e8*/ 	.word	0x0500000f


	//   ....[160]....
        /*03ec*/ 	.word	0x0500000f


	//   ....[161]....
        /*03f0*/ 	.word	0x0500000f


	//   ....[162]....
        /*03f4*/ 	.word	0x0500000f


	//   ....[163]....
        /*03f8*/ 	.word	0x0500000f


	//   ....[164]....
        /*03fc*/ 	.word	0x0500000f


	//   ....[165]....
        /*0400*/ 	.word	0x0500000f


	//   ....[166]....
        /*0404*/ 	.word	0x0500000f


	//   ....[167]....
        /*0408*/ 	.word	0x0500000f


	//   ....[168]....
        /*040c*/ 	.word	0x0500000f


	//   ....[169]....
        /*0410*/ 	.word	0x0500000f


	//   ....[170]....
        /*0414*/ 	.word	0x0500000f


	//   ....[171]....
        /*0418*/ 	.word	0x0500000f


	//   ....[172]....
        /*041c*/ 	.word	0x0500000f


	//   ....[173]....
        /*0420*/ 	.word	0x0500000f


	//   ....[174]....
        /*0424*/ 	.word	0x0500000f


	//   ....[175]....
        /*0428*/ 	.word	0x0500000f


	//   ....[176]....
        /*042c*/ 	.word	0x0500000f


	//   ....[177]....
        /*0430*/ 	.word	0x0500000f


	//   ....[178]....
        /*0434*/ 	.word	0x0500000f


	//   ....[179]....
        /*0438*/ 	.word	0x0500000f


	//   ....[180]....
        /*043c*/ 	.word	0x0500000f


	//   ....[181]....
        /*0440*/ 	.word	0x0500000f


	//   ....[182]....
        /*0444*/ 	.word	0x0500000f


	//   ....[183]....
        /*0448*/ 	.word	0x0500000f


	//   ....[184]....
        /*044c*/ 	.word	0x0500000f


	//   ....[185]....
        /*0450*/ 	.word	0x0500000f


	//   ....[186]....
        /*0454*/ 	.word	0x0500000f


	//   ....[187]....
        /*0458*/ 	.word	0x0500000f


	//   ....[188]....
        /*045c*/ 	.word	0x0500000f


	//   ....[189]....
        /*0460*/ 	.word	0x0500000f


	//   ....[190]....
        /*0464*/ 	.word	0x0500000f


	//   ....[191]....
        /*0468*/ 	.word	0x0500000f


	//   ....[192]....
        /*046c*/ 	.word	0x0500000f


	//   ....[193]....
        /*0470*/ 	.word	0x0500000f


	//   ....[194]....
        /*0474*/ 	.word	0x0500000f


	//   ....[195]....
        /*0478*/ 	.word	0x0500000f


	//   ....[196]....
        /*047c*/ 	.word	0x0500000f


	//   ....[197]....
        /*0480*/ 	.word	0x0500000f


	//   ....[198]....
        /*0484*/ 	.word	0x0500000f


	//   ....[199]....
        /*0488*/ 	.word	0x0500000f


	//   ....[200]....
        /*048c*/ 	.word	0x0500000f


	//   ....[201]....
        /*0490*/ 	.word	0x0500000f


	//   ....[202]....
        /*0494*/ 	.word	0x0500000f


	//   ....[203]....
        /*0498*/ 	.word	0x0500000f


	//   ....[204]....
        /*049c*/ 	.word	0x0500000f


	//   ....[205]....
        /*04a0*/ 	.word	0x0500000f


	//   ....[206]....
        /*04a4*/ 	.word	0x0500000f


	//   ....[207]....
        /*04a8*/ 	.word	0x0500000f


	//   ....[208]....
        /*04ac*/ 	.word	0x0500000f


	//   ....[209]....
        /*04b0*/ 	.word	0x0500000f


	//   ....[210]....
        /*04b4*/ 	.word	0x0500000f


	//   ....[211]....
        /*04b8*/ 	.word	0x0500000f


	//   ....[212]....
        /*04bc*/ 	.word	0x0500000f


	//   ....[213]....
        /*04c0*/ 	.word	0x0500000f


	//   ....[214]....
        /*04c4*/ 	.word	0x0500000f


	//   ....[215]....
        /*04c8*/ 	.word	0x0500000f


	//   ....[216]....
        /*04cc*/ 	.word	0x0500000f


	//   ....[217]....
        /*04d0*/ 	.word	0x0500000f


	//   ....[218]....
        /*04d4*/ 	.word	0x0500000f


	//   ....[219]....
        /*04d8*/ 	.word	0x0500000f


	//----- nvinfo : EIATTR_COOP_GROUP_INSTR_OFFSETS
	.align		4
.L_113:
        /*04dc*/ 	.byte	0x04, 0x28
        /*04de*/ 	.short	(.L_115 - .L_114)


	//   ....[0]....
.L_114:
        /*04e0*/ 	.word	0x00000070


	//   ....[1]....
        /*04e4*/ 	.word	0x000000b0


	//   ....[2]....
        /*04e8*/ 	.word	0x000002d0


	//   ....[3]....
        /*04ec*/ 	.word	0x00000430


	//   ....[4]....
        /*04f0*/ 	.word	0x00000550


	//   ....[5]....
        /*04f4*/ 	.word	0x000006b0


	//   ....[6]....
        /*04f8*/ 	.word	0x00001510


	//   ....[7]....
        /*04fc*/ 	.word	0x00002d90


	//   ....[8]....
        /*0500*/ 	.word	0x00002e10


	//   ....[9]....
        /*0504*/ 	.word	0x000032c0


	//   ....[10]....
        /*0508*/ 	.word	0x00003340


	//   ....[11]....
        /*050c*/ 	.word	0x00005a00


	//   ....[12]....
        /*0510*/ 	.word	0x00005a30


	//   ....[13]....
        /*0514*/ 	.word	0x00005a50


	//   ....[14]....
        /*0518*/ 	.word	0x00005a80


	//   ....[15]....
        /*051c*/ 	.word	0x00006d90


	//   ....[16]....
        /*0520*/ 	.word	0x00006dc0


	//   ....[17]....
        /*0524*/ 	.word	0x00006ea0


	//   ....[18]....
        /*0528*/ 	.word	0x00006eb0


	//   ....[19]....
        /*052c*/ 	.word	0x000086d0


	//   ....[20]....
        /*0530*/ 	.word	0x00008710


	//   ....[21]....
        /*0534*/ 	.word	0x00008750


	//   ....[22]....
        /*0538*/ 	.word	0x000087c0


	//   ....[23]....
        /*053c*/ 	.word	0x00008eb0


	//   ....[24]....
        /*0540*/ 	.word	0x00008ef0


	//   ....[25]....
        /*0544*/ 	.word	0x00008ff0


	//   ....[26]....
        /*0548*/ 	.word	0x00009010


	//   ....[27]....
        /*054c*/ 	.word	0x00009110


	//   ....[28]....
        /*0550*/ 	.word	0x00009130


	//   ....[29]....
        /*0554*/ 	.word	0x00009240


	//   ....[30]....
        /*0558*/ 	.word	0x00009260


	//   ....[31]....
        /*055c*/ 	.word	0x00009bc0


	//   ....[32]....
        /*0560*/ 	.word	0x00009be0


	//   ....[33]....
        /*0564*/ 	.word	0x00009ce0


	//   ....[34]....
        /*0568*/ 	.word	0x00009d00


	//   ....[35]....
        /*056c*/ 	.word	0x00009e00


	//   ....[36]....
        /*0570*/ 	.word	0x00009e20


	//   ....[37]....
        /*0574*/ 	.word	0x00009f30


	//   ....[38]....
        /*0578*/ 	.word	0x00009f50


	//   ....[39]....
        /*057c*/ 	.word	0x0000a0d0


	//   ....[40]....
        /*0580*/ 	.word	0x0000a2a0


	//   ....[41]....
        /*0584*/ 	.word	0x0000a2d0


	//   ....[42]....
        /*0588*/ 	.word	0x0000a300


	//   ....[43]....
        /*058c*/ 	.word	0x0000a330


	//   ....[44]....
        /*0590*/ 	.word	0x0000a360


	//   ....[45]....
        /*0594*/ 	.word	0x0000a390


	//   ....[46]....
        /*0598*/ 	.word	0x0000a4e0


	//   ....[47]....
        /*059c*/ 	.word	0x0000a510


	//   ....[48]....
        /*05a0*/ 	.word	0x0000a540


	//   ....[49]....
        /*05a4*/ 	.word	0x0000a570


	//   ....[50]....
        /*05a8*/ 	.word	0x0000a5a0


	//   ....[51]....
        /*05ac*/ 	.word	0x0000a5d0


	//   ....[52]....
        /*05b0*/ 	.word	0x0000a660


	//   ....[53]....
        /*05b4*/ 	.word	0x0000a690


	//   ....[54]....
        /*05b8*/ 	.word	0x0000a710


	//   ....[55]....
        /*05bc*/ 	.word	0x0000bc90


	//   ....[56]....
        /*05c0*/ 	.word	0x0000bcb0


	//   ....[57]....
        /*05c4*/ 	.word	0x0000bd60


	//   ....[58]....
        /*05c8*/ 	.word	0x0000bd80


	//   ....[59]....
        /*05cc*/ 	.word	0x0000be20


	//   ....[60]....
        /*05d0*/ 	.word	0x0000be40


	//   ....[61]....
        /*05d4*/ 	.word	0x0000bee0


	//   ....[62]....
        /*05d8*/ 	.word	0x0000bf00


	//   ....[63]....
        /*05dc*/ 	.word	0x0000bfa0


	//   ....[64]....
        /*05e0*/ 	.word	0x0000bfc0


	//   ....[65]....
        /*05e4*/ 	.word	0x0000bfd0


	//   ....[66]....
        /*05e8*/ 	.word	0x0000c060


	//   ....[67]....
        /*05ec*/ 	.word	0x0000c780


	//   ....[68]....
        /*05f0*/ 	.word	0x0000c7b0


	//   ....[69]....
        /*05f4*/ 	.word	0x0000c810


	//   ....[70]....
        /*05f8*/ 	.word	0x0000c860


	//   ....[71]....
        /*05fc*/ 	.word	0x0000c8a0


	//   ....[72]....
        /*0600*/ 	.word	0x0000c910


	//   ....[73]....
        /*0604*/ 	.word	0x0000c950


	//   ....[74]....
        /*0608*/ 	.word	0x0000c9c0


	//   ....[75]....
        /*060c*/ 	.word	0x0000ca10


	//   ....[76]....
        /*0610*/ 	.word	0x0000ca70


	//   ....[77]....
        /*0614*/ 	.word	0x0000cac0


	//   ....[78]....
        /*0618*/ 	.word	0x0000cb20


	//   ....[79]....
        /*061c*/ 	.word	0x0000cb60


	//   ....[80]....
        /*0620*/ 	.word	0x0000cbd0


	//   ....[81]....
        /*0624*/ 	.word	0x0000cbf0


	//   ....[82]....
        /*0628*/ 	.word	0x0000cc20


	//   ....[83]....
        /*062c*/ 	.word	0x0000d400


	//   ....[84]....
        /*0630*/ 	.word	0x0000d430


	//   ....[85]....
        /*0634*/ 	.word	0x0000d450


	//   ....[86]....
        /*0638*/ 	.word	0x0000d4b0


	//   ....[87]....
        /*063c*/ 	.word	0x0000d4c0


	//   ....[88]....
        /*0640*/ 	.word	0x0000d520


	//   ....[89]....
        /*0644*/ 	.word	0x0000d550


	//   ....[90]....
        /*0648*/ 	.word	0x0000d590


	//   ....[91]....
        /*064c*/ 	.word	0x0000d5c0


	//   ....[92]....
        /*0650*/ 	.word	0x0000d600


	//   ....[93]....
        /*0654*/ 	.word	0x0000d630


	//   ....[94]....
        /*0658*/ 	.word	0x0000d670


	//   ....[95]....
        /*065c*/ 	.word	0x0000d8f0


	//   ....[96]....
        /*0660*/ 	.word	0x0000d910


	//   ....[97]....
        /*0664*/ 	.word	0x0000d920


	//   ....[98]....
        /*0668*/ 	.word	0x0000d9b0


	//   ....[99]....
        /*066c*/ 	.word	0x0000d9c0


	//   ....[100]....
        /*0670*/ 	.word	0x0000da50


	//   ....[101]....
        /*0674*/ 	.word	0x0000da60


	//   ....[102]....
        /*0678*/ 	.word	0x0000daf0


	//   ....[103]....
        /*067c*/ 	.word	0x0000db00


	//   ....[104]....
        /*0680*/ 	.word	0x0000db90


	//   ....[105]....
        /*0684*/ 	.word	0x0000dba0


	//   ....[106]....
        /*0688*/ 	.word	0x0000dbb0


	//   ....[107]....
        /*068c*/ 	.word	0x0000e190


	//   ....[108]....
        /*0690*/ 	.word	0x0000e1d0


	//   ....[109]....
        /*0694*/ 	.word	0x0000e210


	//   ....[110]....
        /*0698*/ 	.word	0x0000e240


	//   ....[111]....
        /*069c*/ 	.word	0x0000e2d0


	//   ....[112]....
        /*06a0*/ 	.word	0x0000e2f0


	//   ....[113]....
        /*06a4*/ 	.word	0x0000e370


	//   ....[114]....
        /*06a8*/ 	.word	0x0000e3a0


	//   ....[115]....
        /*06ac*/ 	.word	0x0000e410


	//   ....[116]....
        /*06b0*/ 	.word	0x0000e440


	//   ....[117]....
        /*06b4*/ 	.word	0x0000e470


	//   ....[118]....
        /*06b8*/ 	.word	0x0000e4c0


	//   ....[119]....
        /*06bc*/ 	.word	0x0000e890


	//   ....[120]....
        /*06c0*/ 	.word	0x0000e8f0


	//   ....[121]....
        /*06c4*/ 	.word	0x0000e920


	//   ....[122]....
        /*06c8*/ 	.word	0x0000e930


	//   ....[123]....
        /*06cc*/ 	.word	0x0000e960


	//   ....[124]....
        /*06d0*/ 	.word	0x0000e990


	//   ....[125]....
        /*06d4*/ 	.word	0x0000e9c0


	//   ....[126]....
        /*06d8*/ 	.word	0x0000e9f0


	//   ....[127]....
        /*06dc*/ 	.word	0x0000eb70


	//   ....[128]....
        /*06e0*/ 	.word	0x0000eba0


	//   ....[129]....
        /*06e4*/ 	.word	0x0000ebd0


	//   ....[130]....
        /*06e8*/ 	.word	0x0000ec00


	//   ....[131]....
        /*06ec*/ 	.word	0x0000ec30


	//   ....[132]....
        /*06f0*/ 	.word	0x0000ec60


	//   ....[133]....
        /*06f4*/ 	.word	0x0000ed20


	//   ....[134]....
        /*06f8*/ 	.word	0x0000ed40


	//   ....[135]....
        /*06fc*/ 	.word	0x0000edb0


	//   ....[136]....
        /*0700*/ 	.word	0x0000f220


	//   ....[137]....
        /*0704*/ 	.word	0x0000f710


	//   ....[138]....
        /*0708*/ 	.word	0x0000f800


	//   ....[139]....
        /*070c*/ 	.word	0x0000f8a0


	//   ....[140]....
        /*0710*/ 	.word	0x0000f900


	//   ....[141]....
        /*0714*/ 	.word	0x0000fa10


	//   ....[142]....
        /*0718*/ 	.word	0x0000fa80


	//   ....[143]....
        /*071c*/ 	.word	0x0000fb90


	//   ....[144]....
        /*0720*/ 	.word	0x0000fc00


	//   ....[145]....
        /*0724*/ 	.word	0x0000fd10


	//   ....[146]....
        /*0728*/ 	.word	0x0000fd80


	//   ....[147]....
        /*072c*/ 	.word	0x0000fe90


	//   ....[148]....
        /*0730*/ 	.word	0x0000ff00


	//   ....[149]....
        /*0734*/ 	.word	0x0000ffa0


	//   ....[150]....
        /*0738*/ 	.word	0x000100b0


	//   ....[151]....
        /*073c*/ 	.word	0x00010120


	//   ....[152]....
        /*0740*/ 	.word	0x000101a0


	//   ....[153]....
        /*0744*/ 	.word	0x00010260


	//   ....[154]....
        /*0748*/ 	.word	0x000102e0


	//   ....[155]....
        /*074c*/ 	.word	0x000103c0


	//   ....[156]....
        /*0750*/ 	.word	0x00010440


	//   ....[157]....
        /*0754*/ 	.word	0x00010520


	//   ....[158]....
        /*0758*/ 	.word	0x000105a0


	//   ....[159]....
        /*075c*/ 	.word	0x00010680


	//   ....[160]....
        /*0760*/ 	.word	0x00010700


	//   ....[161]....
        /*0764*/ 	.word	0x000107e0


	//   ....[162]....
        /*0768*/ 	.word	0x00010860


	//   ....[163]....
        /*076c*/ 	.word	0x00010940


	//   ....[164]....
        /*0770*/ 	.word	0x000109c0


	//   ....[165]....
        /*0774*/ 	.word	0x00010a80


	//   ....[166]....
        /*0778*/ 	.word	0x00010bb0


	//   ....[167]....
        /*077c*/ 	.word	0x00010c80


	//   ....[168]....
        /*0780*/ 	.word	0x00010cf0


	//   ....[169]....
        /*0784*/ 	.word	0x00010dc0


	//   ....[170]....
        /*0788*/ 	.word	0x00010e20


	//   ....[171]....
        /*078c*/ 	.word	0x00010ef0


	//   ....[172]....
        /*0790*/ 	.word	0x00010f50


	//   ....[173]....
        /*0794*/ 	.word	0x00011020


	//   ....[174]....
        /*0798*/ 	.word	0x00011080


	//   ....[175]....
        /*079c*/ 	.word	0x00011150


	//   ....[176]....
        /*07a0*/ 	.word	0x000111b0


	//   ....[177]....
        /*07a4*/ 	.word	0x00011290


	//   ....[178]....
        /*07a8*/ 	.word	0x00011380


	//   ....[179]....
        /*07ac*/ 	.word	0x00011420


	//   ....[180]....
        /*07b0*/ 	.word	0x00011480


	//   ....[181]....
        /*07b4*/ 	.word	0x00011580


	//   ....[182]....
        /*07b8*/ 	.word	0x000115e0


	//   ....[183]....
        /*07bc*/ 	.word	0x000116e0


	//   ....[184]....
        /*07c0*/ 	.word	0x00011740


	//   ....[185]....
        /*07c4*/ 	.word	0x00011840


	//   ....[186]....
        /*07c8*/ 	.word	0x000118a0


	//   ....[187]....
        /*07cc*/ 	.word	0x000119a0


	//   ....[188]....
        /*07d0*/ 	.word	0x00011a00


	//   ....[189]....
        /*07d4*/ 	.word	0x00011ad0


	//   ....[190]....
        /*07d8*/ 	.word	0x00011c10


	//   ....[191]....
        /*07dc*/ 	.word	0x00011cc0


	//   ....[192]....
        /*07e0*/ 	.word	0x00011d90


	//   ....[193]....
        /*07e4*/ 	.word	0x00011e60


	//   ....[194]....
        /*07e8*/ 	.word	0x00011ec0


	//   ....[195]....
        /*07ec*/ 	.word	0x00011fb0


	//   ....[196]....
        /*07f0*/ 	.word	0x00012010


	//   ....[197]....
        /*07f4*/ 	.word	0x00012100


	//   ....[198]....
        /*07f8*/ 	.word	0x00012160


	//   ....[199]....
        /*07fc*/ 	.word	0x00012250


	//   ....[200]....
        /*0800*/ 	.word	0x000122b0


	//   ....[201]....
        /*0804*/ 	.word	0x00012390


	//   ....[202]....
        /*0808*/ 	.word	0x00012420


	//   ....[203]....
        /*080c*/ 	.word	0x000124c0


	//   ....[204]....
        /*0810*/ 	.word	0x000125e0


	//   ....[205]....
        /*0814*/ 	.word	0x00012650


	//   ....[206]....
        /*0818*/ 	.word	0x000126c0


	//   ....[207]....
        /*081c*/ 	.word	0x00012730


	//   ....[208]....
        /*0820*/ 	.word	0x000127a0


	//   ....[209]....
        /*0824*/ 	.word	0x00012820


	//   ....[210]....
        /*0828*/ 	.word	0x000128b0


	//   ....[211]....
        /*082c*/ 	.word	0x00012940


	//   ....[212]....
        /*0830*/ 	.word	0x000129b0


	//   ....[213]....
        /*0834*/ 	.word	0x00012a20


	//   ....[214]....
        /*0838*/ 	.word	0x00012a90


	//   ....[215]....
        /*083c*/ 	.word	0x00012b10


	//   ....[216]....
        /*0840*/ 	.word	0x00012b80


	//   ....[217]....
        /*0844*/ 	.word	0x00012c20


	//   ....[218]....
        /*0848*/ 	.word	0x00012cb0


	//   ....[219]....
        /*084c*/ 	.word	0x00012dd0


	//----- nvinfo : EIATTR_REG_RECONFIG
	.align		4
.L_115:
        /*0850*/ 	.byte	0x01, 0x54
	.zero		2


	//----- nvinfo : EIATTR_SYSCALL_OFFSETS
	.align		4
        /*0854*/ 	.byte	0x04, 0x46
        /*0856*/ 	.short	(.L_117 - .L_116)


	//   ....[0]....
.L_116:
        /*0858*/ 	.word	0x000016f0


	//   ....[1]....
        /*085c*/ 	.word	0x0000b290


	//   ....[2]....
        /*0860*/ 	.word	0x0000b3e0


	//   ....[3]....
        /*0864*/ 	.word	0x0000b4d0


	//   ....[4]....
        /*0868*/ 	.word	0x0000c3f0


	//----- nvinfo : EIATTR_MBARRIER_INSTR_OFFSETS
	.align		4
.L_117:
        /*086c*/ 	.byte	0x04, 0x39
        /*086e*/ 	.short	(.L_119 - .L_118)


	//   ....[0]....
.L_118:
        /*0870*/ 	.word	0x00000180
        /*0874*/ 	.word	0x000000ff
        /*0878*/ 	.word	0x00030800
        /*087c*/ 	.short	0x0100
        /*087e*/ 	.byte	0x08
	.zero		1


	//   ....[1]....
        /*0880*/ 	.word	0x00000190
        /*0884*/ 	.word	0x000000ff
        /*0888*/ 	.word	0x00030820
        /*088c*/ 	.short	0x0100
        /*088e*/ 	.byte	0x08
	.zero		1


	//   ....[2]....
        /*0890*/ 	.word	0x00000280
        /*0894*/ 	.word	0x000000ff
        /*0898*/ 	.word	0x00030830
        /*089c*/ 	.short	0x0100
        /*089e*/ 	.byte	0x08
	.zero		1


	//   ....[3]....
        /*08a0*/ 	.word	0x00000290
        /*08a4*/ 	.word	0x000000ff
        /*08a8*/ 	.word	0x00030840
        /*08ac*/ 	.short	0x0100
        /*08ae*/ 	.byte	0x08
	.zero		1


	//   ....[4]....
        /*08b0*/ 	.word	0x000002a0
        /*08b4*/ 	.word	0x000000ff
        /*08b8*/ 	.word	0x00030838
        /*08bc*/ 	.short	0x0100
        /*08be*/ 	.byte	0x08
	.zero		1


	//   ....[5]....
        /*08c0*/ 	.word	0x000002b0
        /*08c4*/ 	.word	0x000000ff
        /*08c8*/ 	.word	0x00030848
        /*08cc*/ 	.short	0x0100
        /*08ce*/ 	.byte	0x08
	.zero		1


	//   ....[6]....
        /*08d0*/ 	.word	0x000003e0
        /*08d4*/ 	.word	0x000000ff
        /*08d8*/ 	.word	0x00030850
        /*08dc*/ 	.short	0x0100
        /*08de*/ 	.byte	0x08
	.zero		1


	//   ....[7]....
        /*08e0*/ 	.word	0x000003f0
        /*08e4*/ 	.word	0x000000ff
        /*08e8*/ 	.word	0x00030860
        /*08ec*/ 	.short	0x0100
        /*08ee*/ 	.byte	0x08
	.zero		1


	//   ....[8]....
        /*08f0*/ 	.word	0x00000400
        /*08f4*/ 	.word	0x000000ff
        /*08f8*/ 	.word	0x00030858
        /*08fc*/ 	.short	0x0100
        /*08fe*/ 	.byte	0x08
	.zero		1


	//   ....[9]....
        /*0900*/ 	.word	0x00000410
        /*0904*/ 	.word	0x000000ff
        /*0908*/ 	.word	0x00030868
        /*090c*/ 	.short	0x0100
        /*090e*/ 	.byte	0x08
	.zero		1


	//   ....[10]....
        /*0910*/ 	.word	0x00000500
        /*0914*/ 	.word	0x000000ff
        /*0918*/ 	.word	0x00030870
        /*091c*/ 	.short	0x0100
        /*091e*/ 	.byte	0x06
	.zero		1


	//   ....[11]....
        /*0920*/ 	.word	0x00000510
        /*0924*/ 	.word	0x000000ff
        /*0928*/ 	.word	0x00030880
        /*092c*/ 	.short	0x0100
        /*092e*/ 	.byte	0x06
	.zero		1


	//   ....[12]....
        /*0930*/ 	.word	0x00000520
        /*0934*/ 	.word	0x000000ff
        /*0938*/ 	.word	0x00030878
        /*093c*/ 	.short	0x0100
        /*093e*/ 	.byte	0x06
	.zero		1


	//   ....[13]....
        /*0940*/ 	.word	0x00000530
        /*0944*/ 	.word	0x000000ff
        /*0948*/ 	.word	0x00030888
        /*094c*/ 	.short	0x0100
        /*094e*/ 	.byte	0x06
	.zero		1


	//   ....[14]....
        /*0950*/ 	.word	0x00000660
        /*0954*/ 	.word	0x000000ff
        /*0958*/ 	.word	0x00030890
        /*095c*/ 	.short	0x0100
        /*095e*/ 	.byte	0x08
	.zero		1


	//   ....[15]....
        /*0960*/ 	.word	0x00000670
        /*0964*/ 	.word	0x000000ff
        /*0968*/ 	.word	0x000308a0
        /*096c*/ 	.short	0x0100
        /*096e*/ 	.byte	0x08
	.zero		1


	//   ....[16]....
        /*0970*/ 	.word	0x00000680
        /*0974*/ 	.word	0x000000ff
        /*0978*/ 	.word	0x00030898
        /*097c*/ 	.short	0x0100
        /*097e*/ 	.byte	0x08
	.zero		1


	//   ....[17]....
        /*0980*/ 	.word	0x00000690
        /*0984*/ 	.word	0x000000ff
        /*0988*/ 	.word	0x000308a8
        /*098c*/ 	.short	0x0100
        /*098e*/ 	.byte	0x08
	.zero		1


	//   ....[18]....
        /*0990*/ 	.word	0x000007d0
        /*0994*/ 	.word	0x000000ff
        /*0998*/ 	.word	0x000308b0
        /*099c*/ 	.short	0x0100
        /*099e*/ 	.byte	0x08
	.zero		1


	//   ....[19]....
        /*09a0*/ 	.word	0x000007e0
        /*09a4*/ 	.word	0x000000ff
        /*09a8*/ 	.word	0x000308c0
        /*09ac*/ 	.short	0x0100
        /*09ae*/ 	.byte	0x08
	.zero		1


	//   ....[20]....
        /*09b0*/ 	.word	0x000007f0
        /*09b4*/ 	.word	0x000000ff
        /*09b8*/ 	.word	0x000308b8
        /*09bc*/ 	.short	0x0100
        /*09be*/ 	.byte	0x08
	.zero		1


	//   ....[21]....
        /*09c0*/ 	.word	0x00000800
        /*09c4*/ 	.word	0x000000ff
        /*09c8*/ 	.word	0x000308c8
        /*09cc*/ 	.short	0x0100
        /*09ce*/ 	.byte	0x08
	.zero		1


	//   ....[22]....
        /*09d0*/ 	.word	0x00001790
        /*09d4*/ 	.word	0x000000ff
        /*09d8*/ 	.word	0x00030800
        /*09dc*/ 	.short	0x010a
        /*09de*/ 	.byte	0x28
	.zero		1


	//   ....[23]....
        /*09e0*/ 	.word	0x00001810
        /*09e4*/ 	.word	0x00000000
        /*09e8*/ 	.word	0x00030830
        /*09ec*/ 	.short	0x010a
        /*09ee*/ 	.byte	0x3f
	.zero		1


	//   ....[24]....
        /*09f0*/ 	.word	0x00001860
        /*09f4*/ 	.word	0x00000000
        /*09f8*/ 	.word	0x00030830
        /*09fc*/ 	.short	0x010a
        /*09fe*/ 	.byte	0x3f
	.zero		1


	//   ....[25]....
        /*0a00*/ 	.word	0x00002e20
        /*0a04*/ 	.word	0x000000ff
        /*0a08*/ 	.word	0x00000000
        /*0a0c*/ 	.short	0x0101
        /*0a0e*/ 	.byte	0x04
	.zero		1


	//   ....[26]....
        /*0a10*/ 	.word	0x000042e0
        /*0a14*/ 	.word	0x000000ff
        /*0a18*/ 	.word	0x00030830
        /*0a1c*/ 	.short	0x010a
        /*0a1e*/ 	.byte	0x09
	.zero		1


	//   ....[27]....
        /*0a20*/ 	.word	0x00004320
        /*0a24*/ 	.word	0x000000ff
        /*0a28*/ 	.word	0x00030830
        /*0a2c*/ 	.short	0x010a
        /*0a2e*/ 	.byte	0x09
	.zero		1


	//   ....[28]....
        /*0a30*/ 	.word	0x00004e40
        /*0a34*/ 	.word	0x000000ff
        /*0a38*/ 	.word	0x00030850
        /*0a3c*/ 	.short	0x010a
        /*0a3e*/ 	.byte	0x0a
	.zero		1


	//   ....[29]....
        /*0a40*/ 	.word	0x00004e80
        /*0a44*/ 	.word	0x000000ff
        /*0a48*/ 	.word	0x00030850
        /*0a4c*/ 	.short	0x010a
        /*0a4e*/ 	.byte	0x0a
	.zero		1


	//   ....[30]....
        /*0a50*/ 	.word	0x00005510
        /*0a54*/ 	.word	0x000000ff
        /*0a58*/ 	.word	0x00000000
        /*0a5c*/ 	.short	0x0101
        /*0a5e*/ 	.byte	0x09
	.zero		1


	//   ....[31]....
        /*0a60*/ 	.word	0x00006510
        /*0a64*/ 	.word	0x000000ff
        /*0a68*/ 	.word	0x00000000
        /*0a6c*/ 	.short	0x0101
        /*0a6e*/ 	.byte	0x0a
	.zero		1


	//   ....[32]....
        /*0a70*/ 	.word	0x00006d00
        /*0a74*/ 	.word	0x000000ff
        /*0a78*/ 	.word	0x00030850
        /*0a7c*/ 	.short	0x010a
        /*0a7e*/ 	.byte	0x05
	.zero		1


	//   ....[33]....
        /*0a80*/ 	.word	0x00006d40
        /*0a84*/ 	.word	0x000000ff
        /*0a88*/ 	.word	0x00030850
        /*0a8c*/ 	.short	0x010a
        /*0a8e*/ 	.byte	0x05
	.zero		1


	//   ....[34]....
        /*0a90*/ 	.word	0x00007260
        /*0a94*/ 	.word	0x000000ff
        /*0a98*/ 	.word	0x00000000
        /*0a9c*/ 	.short	0x0101
        /*0a9e*/ 	.byte	0x04
	.zero		1


	//   ....[35]....
        /*0aa0*/ 	.word	0x00008ee0
        /*0aa4*/ 	.word	0x0000002a
        /*0aa8*/ 	.word	0x00000000
        /*0aac*/ 	.short	0x0101
        /*0aae*/ 	.byte	0x3f
	.zero		1


	//   ....[36]....
        /*0ab0*/ 	.word	0x0000ba70
        /*0ab4*/ 	.word	0x00000007
        /*0ab8*/ 	.word	0x00030840
        /*0abc*/ 	.short	0x010a
        /*0abe*/ 	.byte	0x3f
	.zero		1


	//   ....[37]....
        /*0ac0*/ 	.word	0x0000c120
        /*0ac4*/ 	.word	0x00000007
        /*0ac8*/ 	.word	0x00030830
        /*0acc*/ 	.short	0x0107
        /*0ace*/ 	.byte	0x3f
	.zero		1


	//   ....[38]....
        /*0ad0*/ 	.word	0x0000c1f0
        /*0ad4*/ 	.word	0x00000007
        /*0ad8*/ 	.word	0x00030830
        /*0adc*/ 	.short	0x0101
        /*0ade*/ 	.byte	0x3f
	.zero		1


	//   ....[39]....
        /*0ae0*/ 	.word	0x0000cd40
        /*0ae4*/ 	.word	0x00000016
        /*0ae8*/ 	.word	0x00030800
        /*0aec*/ 	.short	0x0107
        /*0aee*/ 	.byte	0x3f
	.zero		1


	//   ....[40]....
        /*0af0*/ 	.word	0x0000ce40
        /*0af4*/ 	.word	0x00000016
        /*0af8*/ 	.word	0x00030800
        /*0afc*/ 	.short	0x0101
        /*0afe*/ 	.byte	0x3f
	.zero		1


	//   ....[41]....
        /*0b00*/ 	.word	0x0000ce60
        /*0b04*/ 	.word	0x00000016
        /*0b08*/ 	.word	0x00030820
        /*0b0c*/ 	.short	0x010a
        /*0b0e*/ 	.byte	0x3f
	.zero		1


	//   ....[42]....
        /*0b10*/ 	.word	0x0000d240
        /*0b14*/ 	.word	0x00000007
        /*0b18*/ 	.word	0x00030840
        /*0b1c*/ 	.short	0x010a
        /*0b1e*/ 	.byte	0x3f
	.zero		1


	//   ....[43]....
        /*0b20*/ 	.word	0x0000d720
        /*0b24*/ 	.word	0x00000007
        /*0b28*/ 	.word	0x00030830
        /*0b2c*/ 	.short	0x0107
        /*0b2e*/ 	.byte	0x3f
	.zero		1


	//   ....[44]....
        /*0b30*/ 	.word	0x0000d7d0
        /*0b34*/ 	.word	0x00000007
        /*0b38*/ 	.word	0x00030830
        /*0b3c*/ 	.short	0x0101
        /*0b3e*/ 	.byte	0x3f
	.zero		1


	//   ....[45]....
        /*0b40*/ 	.word	0x0000d840
        /*0b44*/ 	.word	0x00000006
        /*0b48*/ 	.word	0x00030860
        /*0b4c*/ 	.short	0x010a
        /*0b4e*/ 	.byte	0x3f
	.zero		1


	//   ....[46]....
        /*0b50*/ 	.word	0x0000dd90
        /*0b54*/ 	.word	0x00000006
        /*0b58*/ 	.word	0x00030850
        /*0b5c*/ 	.short	0x0107
        /*0b5e*/ 	.byte	0x3f
	.zero		1


	//   ....[47]....
        /*0b60*/ 	.word	0x0000dee0
        /*0b64*/ 	.word	0x00000006
        /*0b68*/ 	.word	0x00030850
        /*0b6c*/ 	.short	0x0101
        /*0b6e*/ 	.byte	0x3f
	.zero		1


	//   ....[48]....
        /*0b70*/ 	.word	0x0000e0e0
        /*0b74*/ 	.word	0x00000000
        /*0b78*/ 	.word	0x00030860
        /*0b7c*/ 	.short	0x010a
        /*0b7e*/ 	.byte	0x3f
	.zero		1


	//   ....[49]....
        /*0b80*/ 	.word	0x0000e5f0
        /*0b84*/ 	.word	0x00000000
        /*0b88*/ 	.word	0x00030850
        /*0b8c*/ 	.short	0x0107
        /*0b8e*/ 	.byte	0x3f
	.zero		1


	//   ....[50]....
        /*0b90*/ 	.word	0x0000e6a0
        /*0b94*/ 	.word	0x00000000
        /*0b98*/ 	.word	0x00030850
        /*0b9c*/ 	.short	0x0101
        /*0b9e*/ 	.byte	0x3f
	.zero		1


	//   ....[51]....
        /*0ba0*/ 	.word	0x0000f1a0
        /*0ba4*/ 	.word	0x00000004
        /*0ba8*/ 	.word	0x00030820
        /*0bac*/ 	.short	0x010a
        /*0bae*/ 	.byte	0x3f
	.zero		1


	//   ....[52]....
        /*0bb0*/ 	.word	0x0000f340
        /*0bb4*/ 	.word	0x00000005
        /*0bb8*/ 	.word	0x00030840
        /*0bbc*/ 	.short	0x010a
        /*0bbe*/ 	.byte	0x3f
	.zero		1


	//   ....[53]....
        /*0bc0*/ 	.word	0x0000f3e0
        /*0bc4*/ 	.word	0x0000001b
        /*0bc8*/ 	.word	0x00030840
        /*0bcc*/ 	.short	0x010a
        /*0bce*/ 	.byte	0x3f
	.zero		1


	//   ....[54]....
        /*0bd0*/ 	.word	0x0000f420
        /*0bd4*/ 	.word	0x00000005
        /*0bd8*/ 	.word	0x00030860
        /*0bdc*/ 	.short	0x010a
        /*0bde*/ 	.byte	0x3f
	.zero		1


	//   ....[55]....
        /*0be0*/ 	.word	0x0000f460
        /*0be4*/ 	.word	0x0000001b
        /*0be8*/ 	.word	0x00030860
        /*0bec*/ 	.short	0x010a
        /*0bee*/ 	.byte	0x3f
	.zero		1


	//   ....[56]....
        /*0bf0*/ 	.word	0x0000f4d0
        /*0bf4*/ 	.word	0x00000003
        /*0bf8*/ 	.word	0x00030800
        /*0bfc*/ 	.short	0x010a
        /*0bfe*/ 	.byte	0x3f
	.zero		1


	//   ....[57]....
        /*0c00*/ 	.word	0x0000f520
        /*0c04*/ 	.word	0x00000000
        /*0c08*/ 	.word	0x00030830
        /*0c0c*/ 	.short	0x010a
        /*0c0e*/ 	.byte	0x3f
	.zero		1


	//   ....[58]....
        /*0c10*/ 	.word	0x0000f580
        /*0c14*/ 	.word	0x00000004
        /*0c18*/ 	.word	0x00030830
        /*0c1c*/ 	.short	0x010a
        /*0c1e*/ 	.byte	0x3f
	.zero		1


	//   ....[59]....
        /*0c20*/ 	.word	0x0000f5e0
        /*0c24*/ 	.word	0x00000003
        /*0c28*/ 	.word	0x00030850
        /*0c2c*/ 	.short	0x010a
        /*0c2e*/ 	.byte	0x3f
	.zero		1


	//   ....[60]....
        /*0c30*/ 	.word	0x0000f640
        /*0c34*/ 	.word	0x00000007
        /*0c38*/ 	.word	0x00030850
        /*0c3c*/ 	.short	0x010a
        /*0c3e*/ 	.byte	0x3f
	.zero		1


	//   ....[61]....
        /*0c40*/ 	.word	0x0000f750
        /*0c44*/ 	.word	0x00000007
        /*0c48*/ 	.word	0x00030840
        /*0c4c*/ 	.short	0x010a
        /*0c4e*/ 	.byte	0x3f
	.zero		1


	//   ....[62]....
        /*0c50*/ 	.word	0x00010ab0
        /*0c54*/ 	.word	0x00000016
        /*0c58*/ 	.word	0x00030820
        /*0c5c*/ 	.short	0x010a
        /*0c5e*/ 	.byte	0x3f
	.zero		1


	//   ....[63]....
        /*0c60*/ 	.word	0x00010b00
        /*0c64*/ 	.word	0x00000007
        /*0c68*/ 	.word	0x00030840
        /*0c6c*/ 	.short	0x010a
        /*0c6e*/ 	.byte	0x3f
	.zero		1


	//   ....[64]....
        /*0c70*/ 	.word	0x000112d0
        /*0c74*/ 	.word	0x00000006
        /*0c78*/ 	.word	0x00030860
        /*0c7c*/ 	.short	0x010a
        /*0c7e*/ 	.byte	0x3f
	.zero		1


	//   ....[65]....
        /*0c80*/ 	.word	0x00011b60
        /*0c84*/ 	.word	0x00000000
        /*0c88*/ 	.word	0x00030860
        /*0c8c*/ 	.short	0x010a
        /*0c8e*/ 	.byte	0x3f
	.zero		1


	//   ....[66]....
        /*0c90*/ 	.word	0x00012cf0
        /*0c94*/ 	.word	0x00000004
        /*0c98*/ 	.word	0x00030820
        /*0c9c*/ 	.short	0x010a
        /*0c9e*/ 	.byte	0x3f
	.zero		1


	//   ....[67]....
        /*0ca0*/ 	.word	0x00012e90
        /*0ca4*/ 	.word	0x00000005
        /*0ca8*/ 	.word	0x00030840
        /*0cac*/ 	.short	0x010a
        /*0cae*/ 	.byte	0x3f
	.zero		1


	//   ....[68]....
        /*0cb0*/ 	.word	0x00012ee0
        /*0cb4*/ 	.word	0x0000001b
        /*0cb8*/ 	.word	0x00030840
        /*0cbc*/ 	.short	0x010a
        /*0cbe*/ 	.byte	0x3f
	.zero		1


	//   ....[69]....
        /*0cc0*/ 	.word	0x00012f30
        /*0cc4*/ 	.word	0x00000005
        /*0cc8*/ 	.word	0x00030860
        /*0ccc*/ 	.short	0x010a
        /*0cce*/ 	.byte	0x3f
	.zero		1


	//----- nvinfo : EIATTR_NUM_MBARRIERS
	.align		4
.L_119:
        /*0cd0*/ 	.byte	0x03, 0x38
        /*0cd2*/ 	.short	0x0016


	//----- nvinfo : EIATTR_EXIT_INSTR_OFFSETS
	.align		4
        /*0cd4*/ 	.byte	0x04, 0x1c
        /*0cd6*/ 	.short	(.L_121 - .L_120)


	//   ....[0]....
.L_120:
        /*0cd8*/ 	.word	0x00000990


	//   ....[1]....
        /*0cdc*/ 	.word	0x0000a080


	//   ....[2]....
        /*0ce0*/ 	.word	0x0000f4b0


	//----- nvinfo : EIATTR_MAX_THREADS
	.align		4
.L_121:
        /*0ce4*/ 	.byte	0x04, 0x05
        /*0ce6*/ 	.short	(.L_123 - .L_122)
.L_122:
        /*0ce8*/ 	.word	0x00000180
        /*0cec*/ 	.word	0x00000001
        /*0cf0*/ 	.word	0x00000001


	//----- nvinfo : EIATTR_CRS_STACK_SIZE
	.align		4
.L_123:
        /*0cf4*/ 	.byte	0x04, 0x1e
        /*0cf6*/ 	.short	(.L_125 - .L_124)
.L_124:
        /*0cf8*/ 	.word	0x00000000


	//----- nvinfo : EIATTR_CBANK_PARAM_SIZE
	.align		4
.L_125:
        /*0cfc*/ 	.byte	0x03, 0x19
        /*0cfe*/ 	.short	0x0af0


	//----- nvinfo : EIATTR_PARAM_CBANK
	.align		4
        /*0d00*/ 	.byte	0x04, 0x0a
        /*0d02*/ 	.short	(.L_127 - .L_126)
	.align		4
.L_126:
        /*0d04*/ 	.word	index@(.nv.constant0._ZN7cutlass13device_kernelIN5flash11enable_sm90INS1_16FlashAttnFwdSm90INS1_25CollectiveMainloopFwdSm90ILi2EN4cute5tupleIJNS5_1CILi1EEES8_S8_EEENS6_IJNS7_ILi128EEENS7_ILi96EEENS7_ILi192EEEEEELi192ENS_6half_tEfNS_4arch4Sm90ELb0ELb0ELb1ELb1ELb1ELb0ELb0ELb1ELb1ELb1ELb0ELb0EEENS1_21CollectiveEpilogueFwdINS6_IJSA_SC_SB_EEES9_SE_SG_Li256ELb1ELb1ELb0ELb0EEENS1_36VarlenDynamicPersistentTileSchedulerILi128ELi96ELi256ELi128ELb0ELb1ELb1ELb0ELb1ELb1EEEEEEEEEvNT_6ParamsE)
        /*0d08*/ 	.short	0x0210
        /*0d0a*/ 	.short	0x0af0


	//----- nvinfo : EIATTR_SW_WAR
	.align		4
.L_127:
        /*0d0c*/ 	.byte	0x04, 0x36
        /*0d0e*/ 	.short	(.L_129 - .L_128)
.L_128:
        /*0d10*/ 	.word	0x00000008
.L_129:


//--------------------- .nv.info._ZN7cutlass13device_kernelIN5flash11enable_sm90INS1_16FlashAttnFwdSm90INS1_25CollectiveMainloopFwdSm90ILi2EN4cute5tupleIJNS5_1CILi1EEES8_S8_EEENS6_IJNS7_ILi128EEENS7_ILi96EEENS7_ILi192EEEEEELi192ENS_6half_tEfNS_4arch4Sm90ELb0ELb0ELb1ELb1ELb1ELb1ELb0ELb1ELb1ELb1ELb0ELb0EEENS1_21CollectiveEpilogueFwdINS6_IJSA_SC_SB_EEES9_SE_SG_Li256ELb1ELb1ELb0ELb0EEENS1_36VarlenDynamicPersistentTileSchedulerILi128ELi96ELi256ELi128ELb0ELb1ELb1ELb0ELb1ELb1EEEEEEEEEvNT_6ParamsE --------------------------
	.section	.nv.info._ZN7cutlass13device_kernelIN5flash11enable_sm90INS1_16FlashAttnFwdSm90INS1_25CollectiveMainloopFwdSm90ILi2EN4cute5tupleIJNS5_1CILi1EEES8_S8_EEENS6_IJNS7_ILi128EEENS7_ILi96EEENS7_ILi192EEEEEELi192ENS_6half_tEfNS_4arch4Sm90ELb0ELb0ELb1ELb1ELb1ELb1ELb0ELb1ELb1ELb1ELb0ELb0EEENS1_21CollectiveEpilogueFwdINS6_IJSA_SC_SB_EEES9_SE_SG_Li256ELb1ELb1ELb0ELb0EEENS1_36VarlenDynamicPersistentTileSchedulerILi128ELi96ELi256ELi128ELb0ELb1ELb1ELb0ELb1ELb1EEEEEEEEEvNT_6ParamsE,"",@"SHT_CUDA_INFO"
	.sectionflags	@""
	.align	4


	//----- nvinfo : EIATTR_CUDA_API_VERSION
	.align		4
        /*0000*/ 	.byte	0x04, 0x37
        /*0002*/ 	.short	(.L_131 - .L_130)
.L_130:
        /*0004*/ 	.word	0x00000082


	//----- nvinfo : EIATTR_KPARAM_INFO
	.align		4
.L_131:
        /*0008*/ 	.byte	0x04, 0x17
        /*000a*/ 	.short	(.L_133 - .L_132)
.L_132:
        /*000c*/ 	.word	0x00000000
        /*0010*/ 	.short	0x0000
        /*0012*/ 	.short	0x0070
        /*0014*/ 	.byte	0x00, 0xf0, 0x01, 0x2a


	//----- nvinfo : EIATTR_SPARSE_MMA_MASK
	.align		4
.L_133:
        /*0018*/ 	.byte	0x03, 0x50
        /*001a*/ 	.short	0x0000


	//----- nvinfo : EIATTR_MAXREG_COUNT
	.align		4
        /*001c*/ 	.byte	0x03, 0x1b
        /*001e*/ 	.short	0x00a8


	//----- nvinfo : EIATTR_NUM_BARRIERS
	.align		4
        /*0020*/ 	.byte	0x02, 0x4c
        /*0022*/ 	.byte	0x10
	.zero		1


	//----- nvinfo : EIATTR_EXTERNS
	.align		4
        /*0024*/ 	.byte	0x04, 0x0f
        /*0026*/ 	.short	(.L_135 - .L_134)


	//   ....[0]....
	.align		4
.L_134:
        /*0028*/ 	.word	index@(__assertfail)


	//----- nvinfo : EIATTR_ANNOTATIONS
	.align		4
.L_135:
        /*002c*/ 	.byte	0x04, 0x55
        /*002e*/ 	.short	(.L_137 - .L_136)


	//   ....[0]....
.L_136:
        /* <DEDUP_REMOVED lines=60> */
        /*03e4*/ 	.byte	0x80, 0x31, 0x02, 0x00


	//----- nvinfo : EIATTR_MERCURY_ISA_VERSION
	.align		4
.L_137:
        /*03e8*/ 	.byte	0x03, 0x5f
        /*03ea*/ 	.short	0x0101


	//----- nvinfo : EIATTR_UNUSED_LOAD_BYTE_OFFSET
	.align		4
        /*03ec*/ 	.byte	0x04, 0x44
        /*03ee*/ 	.short	(.L_139 - .L_138)


	//   ....[0]....
.L_138:
        /*03f0*/ 	.word	0x00000a30
        /*03f4*/ 	.word	0x0000fff0


	//   ....[1]....
        /*03f8*/ 	.word	0x000172b0
        /*03fc*/ 	.word	0x0000fff0


	//----- nvinfo : EIATTR_INT_WARP_WIDE_INSTR_OFFSETS
	.align		4
.L_139:
        /*0400*/ 	.byte	0x04, 0x31
        /*0402*/ 	.short	(.L_141 - .L_140)


	//   ....[0]....
.L_140:
        /*0404*/ 	.word	0x00000130


	//   ....[1]....
        /*0408*/ 	.word	0x00000170


	//   ....[2]....
        /*040c*/ 	.word	0x000001e0


	//   ....[3]....
        /*0410*/ 	.word	0x0001c030


	//   ....[4]....
        /*0414*/ 	.word	0x0001c0c0


	//   ....[5]....
        /*0418*/ 	.word	0x0001eff0


	//   ....[6]....
        /*041c*/ 	.word	0x0001f080


	//----- nvinfo : EIATTR_COOP_GROUP_MASK_REGIDS
	.align		4
.L_141:
        /*0420*/ 	.byte	0x04, 0x29
        /*0422*/ 	.short	(.L_143 - .L_142)


	//   ....[0]....
.L_142:
        /*0424*/ 	.word	0xffffffff


	//   ....[1]....
        /*0428*/ 	.word	0xffffffff


	//   ....[2]....
        /*042c*/ 	.word	0xffffffff


	//   ....[3]....
        /*0430*/ 	.word	0xffffffff


	//   ....[4]....
        /*0434*/ 	.word	0xffffffff


	//   ....[5]....
        /*0438*/ 	.word	0xffffffff


	//   ....[6]....
        /*043c*/ 	.word	0xffffffff


	//   ....[7]....
        /*0440*/ 	.word	0xffffffff


	//   ....[8]....
        /*0444*/ 	.word	0xffffffff


	//   ....[9]....
        /*0448*/ 	.word	0xffffffff


	//   ....[10]....
        /*044c*/ 	.word	0xffffffff


	//   ....[11]....
        /*0450*/ 	.word	0xffffffff


	//   ....[12]....
        /*0454*/ 	.word	0xffffffff


	//   ....[13]....
        /*0458*/ 	.word	0xffffffff


	//   ....[14]....
        /*045c*/ 	.word	0xffffffff


	//   ....[15]....
        /*0460*/ 	.word	0xffffffff


	//   ....[16]....
        /*0464*/ 	.word	0xffffffff


	//   ....[17]....
        /*0468*/ 	.word	0xffffffff


	//   ....[18]....
        /*046c*/ 	.word	0xffffffff


	//   ....[19]....
        /*0470*/ 	.word	0xffffffff


	//   ....[20]....
        /*0474*/ 	.word	0xffffffff


	//   ....[21]....
        /*0478*/ 	.word	0xffffffff


	//   ....[22]....
        /*047c*/ 	.word	0xffffffff


	//   ....[23]....
        /*0480*/ 	.word	0xffffffff


	//   ....[24]....
        /*0484*/ 	.word	0xffffffff


	//   ....[25]....
        /*0488*/ 	.word	0xffffffff


	//   ....[26]....
        /*048c*/ 	.word	0xffffffff


	//   ....[27]....
        /*0490*/ 	.word	0xffffffff


	//   ....[28]....
        /*0494*/ 	.word	0xffffffff


	//   ....[29]....
        /*0498*/ 	.word	0xffffffff


	//   ....[30]....
        /*049c*/ 	.word	0xffffffff


	//   ....[31]....
        /*04a0*/ 	.word	0xffffffff


	//   ....[32]....
        /*04a4*/ 	.word	0xffffffff


	//   ....[33]....
        /*04a8*/ 	.word	0xffffffff


	//   ....[34]....
        /*04ac*/ 	.word	0xffffffff


	//   ....[35]....
        /*04b0*/ 	.word	0xffffffff


	//   ....[36]....
        /*04b4*/ 	.word	0xffffffff


	//   ....[37]....
        /*04b8*/ 	.word	0xffffffff


	//   ....[38]....
        /*04bc*/ 	.word	0xffffffff


	//   ....[39]....
        /*04c0*/ 	.word	0xffffffff


	//   ....[40]....
        /*04c4*/ 	.word	0xffffffff


	//   ....[41]....
        /*04c8*/ 	.word	0xffffffff


	//   ....[42]....
        /*04cc*/ 	.word	0xffffffff


	//   ....[43]....
        /*04d0*/ 	.word	0xffffffff


	//   ....[44]....
        /*04d4*/ 	.word	0xffffffff


	//   ....[45]....
        /*04d8*/ 	.word	0xffffffff


	//   ....[46]....
        /*04dc*/ 	.word	0xffffffff


	//   ....[47]....
        /*04e0*/ 	.word	0xffffffff


	//   ....[48]....
        /*04e4*/ 	.word	0xffffffff


	//   ....[49]....
        /*04e8*/ 	.word	0xffffffff


	//   ....[50]....
        /*04ec*/ 	.word	0xffffffff


	//   ....[51]....
        /*04f0*/ 	.word	0xffffffff


	//   ....[52]....
        /*04f4*/ 	.word	0xffffffff


	//   ....[53]....
        /*04f8*/ 	.word	0xffffffff


	//   ....[54]....
        /*04fc*/ 	.word	0xffffffff


	//   ....[55]....
        /*0500*/ 	.word	0xffffffff


	//   ....[56]....
        /*0504*/ 	.word	0xffffffff


	//   ....[57]....
        /*0508*/ 	.word	0xffffffff


	//   ....[58]....
        /*050c*/ 	.word	0xffffffff


	//   ....[59]....
        /*0510*/ 	.word	0xffffffff


	//   ....[60]....
        /*0514*/ 	.word	0xffffffff


	//   ....[61]....
        /*0518*/ 	.word	0xffffffff


	//   ....[62]....
        /*051c*/ 	.word	0xffffffff


	//   ....[63]....
        /*0520*/ 	.word	0xffffffff


	//   ....[64]....
        /*0524*/ 	.word	0xffffffff


	//   ....[65]....
        /*0528*/ 	.word	0xffffffff


	//   ....[66]....
        /*052c*/ 	.word	0xffffffff


	//   ....[67]....
        /*0530*/ 	.word	0xffffffff


	//   ....[68]....
        /*0534*/ 	.word	0xffffffff


	//   ....[69]....
        /*0538*/ 	.word	0xffffffff


	//   ....[70]....
        /*053c*/ 	.word	0xffffffff


	//   ....[71]....
        /*0540*/ 	.word	0xffffffff


	//   ....[72]....
        /*0544*/ 	.word	0xffffffff


	//   ....[73]....
        /*0548*/ 	.word	0xffffffff


	//   ....[74]....
        /*054c*/ 	.word	0xffffffff


	//   ....[75]....
        /*0550*/ 	.word	0xffffffff


	//   ....[76]....
        /*0554*/ 	.word	0xffffffff


	//   ....[77]....
        /*0558*/ 	.word	0xffffffff


	//   ....[78]....
        /*055c*/ 	.word	0xffffffff


	//   ....[79]....
        /*0560*/ 	.word	0xffffffff


	//   ....[80]....
        /*0564*/ 	.word	0xffffffff


	//   ....[81]....
        /*0568*/ 	.word	0xffffffff


	//   ....[82]....
        /*056c*/ 	.word	0xffffffff


	//   ....[83]....
        /*0570*/ 	.word	0xffffffff


	//   ....[84]....
        /*0574*/ 	.word	0xffffffff


	//   ....[85]....
        /*0578*/ 	.word	0xffffffff


	//   ....[86]....
        /*057c*/ 	.word	0xffffffff


	//   ....[87]....
        /*0580*/ 	.word	0xffffffff


	//   ....[88]....
        /*0584*/ 	.word	0xffffffff


	//   ....[89]....
        /*0588*/ 	.word	0xffffffff


	//   ....[90]....
        /*058c*/ 	.word	0xffffffff


	//   ....[91]....
        /*0590*/ 	.word	0xffffffff


	//   ....[92]....
        /*0594*/ 	.word	0xffffffff


	//   ....[93]....
        /*0598*/ 	.word	0xffffffff


	//   ....[94]....
        /*059c*/ 	.word	0xffffffff


	//   ....[95]....
        /*05a0*/ 	.word	0xffffffff


	//   ....[96]....
        /*05a4*/ 	.word	0xffffffff


	//   ....[97]....
        /*05a8*/ 	.word	0xffffffff


	//   ....[98]....
        /*05ac*/ 	.word	0xffffffff


	//   ....[99]....
        /*05b0*/ 	.word	0xffffffff


	//   ....[100]....
        /*05b4*/ 	.word	0xffffffff


	//   ....[101]....
        /*05b8*/ 	.word	0xffffffff


	//   ....[102]....
        /*05bc*/ 	.word	0xffffffff


	//   ....[103]....
        /*05c0*/ 	.word	0xffffffff


	//   ....[104]....
        /*05c4*/ 	.word	0xffffffff


	//   ....[105]....
        /*05c8*/ 	.word	0xffffffff


	//   ....[106]....
        /*05cc*/ 	.word	0xffffffff


	//   ....[107]....
        /*05d0*/ 	.word	0xffffffff


	//   ....[108]....
        /*05d4*/ 	.word	0xffffffff


	//   ....[109]....
        /*05d8*/ 	.word	0xffffffff


	//   ....[110]....
        /*05dc*/ 	.word	0xffffffff


	//   ....[111]....
        /*05e0*/ 	.word	0xffffffff


	//   ....[112]....
        /*05e4*/ 	.word	0xffffffff


	//   ....[113]....
        /*05e8*/ 	.word	0xffffffff


	//   ....[114]....
        /*05ec*/ 	.word	0xffffffff


	//   ....[115]....
        /*05f0*/ 	.word	0xffffffff


	//   ....[116]....
        /*05f4*/ 	.word	0xffffffff


	//   ....[117]....
        /*05f8*/ 	.word	0xffffffff


	//   ....[118]....
        /*05fc*/ 	.word	0xffffffff


	//   ....[119]....
        /*0600*/ 	.word	0xffffffff


	//   ....[120]....
        /*0604*/ 	.word	0xffffffff


	//   ....[121]....
        /*0608*/ 	.word	0xffffffff


	//   ....[122]....
        /*060c*/ 	.word	0xffffffff


	//   ....[123]....
        /*0610*/ 	.word	0xffffffff


	//   ....[124]....
        /*0614*/ 	.word	0xffffffff


	//   ....[125]....
        /*0618*/ 	.word	0xffffffff


	//   ....[126]....
        /*061c*/ 	.word	0xffffffff


	//   ....[127]....
        /*0620*/ 	.word	0xffffffff


	//   ....[128]....
        /*0624*/ 	.word	0xffffffff


	//   ....[129]....
        /*0628*/ 	.word	0xffffffff


	//   ....[130]....
        /*062c*/ 	.word	0xffffffff


	//   ....[131]....
        /*0630*/ 	.word	0xffffffff


	//   ....[132]....
        /*0634*/ 	.word	0xffffffff


	//   ....[133]....
        /*0638*/ 	.word	0xffffffff


	//   ....[134]....
        /*063c*/ 	.word	0xffffffff


	//   ....[135]....
        /*0640*/ 	.word	0xffffffff


	//   ....[136]....
        /*0644*/ 	.word	0xffffffff


	//   ....[137]....
        /*0648*/ 	.word	0xffffffff


	//   ....[138]....
        /*064c*/ 	.word	0xffffffff


	//   ....[139]....
        /*0650*/ 	.word	0xffffffff


	//   ....[140]....
        /*0654*/ 	.word	0xffffffff


	//   ....[141]....
        /*0658*/ 	.word	0xffffffff


	//   ....[142]....
        /*065c*/ 	.word	0xffffffff


	//   ....[143]....
        /*0660*/ 	.word	0xffffffff


	//   ....[144]....
        /*0664*/ 	.word	0xffffffff


	//   ....[145]....
        /*0668*/ 	.word	0xffffffff


	//   ....[146]....
        /*066c*/ 	.word	0xffffffff


	//   ....[147]....
        /*0670*/ 	.word	0xffffffff


	//   ....[148]....
        /*0674*/ 	.word	0xffffffff


	//   ....[149]....
        /*0678*/ 	.word	0xffffffff


	//   ....[150]....
        /*067c*/ 	.word	0xffffffff


	//   ....[151]....
        /*0680*/ 	.word	0xffffffff


	//   ....[152]....
        /*0684*/ 	.word	0xffffffff


	//   ....[153]....
        /*0688*/ 	.word	0xffffffff


	//   ....[154]....
        /*068c*/ 	.word	0xffffffff


	//   ....[155]....
        /*0690*/ 	.word	0xffffffff


	//   ....[156]....
        /*0694*/ 	.word	0xffffffff


	//   ....[157]....
        /*0698*/ 	.word	0xffffffff


	//   ....[158]....
        /*069c*/ 	.word	0xffffffff


	//   ....[159]....
        /*06a0*/ 	.word	0xffffffff


	//   ....[160]....
        /*06a4*/ 	.word	0xffffffff


	//   ....[161]....
        /*06a8*/ 	.word	0xffffffff


	//   ....[162]....
        /*06ac*/ 	.word	0xffffffff


	//   ....[163]....
        /*06b0*/ 	.word	0x0500000f


	//   ....[164]....
        /*06b4*/ 	.word	0x0500000f


	//   ....[165]....
        /*06b8*/ 	.word	0x0500000f


	//   ....[166]....
        /*06bc*/ 	.word	0x0500000f


	//   ....[167]....
        /*06c0*/ 	.word	0x0500000f


	//   ....[168]....
        /*06c4*/ 	.word	0x0500000f


	//   ....[169]....
        /*06c8*/ 	.word	0x0500000f


	//   ....[170]....
        /*06cc*/ 	.word	0x0500000f


	//   ....[171]....
        /*06d0*/ 	.word	0x0500000f


	//   ....[172]....
        /*06d4*/ 	.word	0x0500000f


	//   ....[173]....
        /*06d8*/ 	.word	0x0500000f


	//   ....[174]....
        /*06dc*/ 	.word	0x0500000f


	//   ....[175]....
        /*06e0*/ 	.word	0x0500000f


	//   ....[176]....
        /*06e4*/ 	.word	0x0500000f


	//   ....[177]....
        /*06e8*/ 	.word	0x0500000f


	//   ....[178]....
        /*06ec*/ 	.word	0x0500000f


	//   ....[179]....
        /*06f0*/ 	.word	0x0500000f


	//   ....[180]....
        /*06f4*/ 	.word	0x0500000f


	//   ....[181]....
        /*06f8*/ 	.word	0x0500000f


	//   ....[182]....
        /*06fc*/ 	.word	0x0500000f


	//   ....[183]....
        /*0700*/ 	.word	0x0500000f


	//   ....[184]....
        /*0704*/ 	.word	0x0500000f


	//   ....[185]....
        /*0708*/ 	.word	0x0500000f


	//   ....[186]....
        /*070c*/ 	.word	0x0500000f


	//   ....[187]....
        /*0710*/ 	.word	0x0500000f


	//   ....[188]....
        /*0714*/ 	.word	0x0500000f


	//   ....[189]....
        /*0718*/ 	.word	0x0500000f


	//   ....[190]....
        /*071c*/ 	.word	0x0500000f


	//   ....[191]....
        /*0720*/ 	.word	0x0500000f


	//   ....[192]....
        /*0724*/ 	.word	0x0500000f


	//   ....[193]....
        /*0728*/ 	.word	0x0500000f


	//   ....[194]....
        /*072c*/ 	.word	0x0500000f


	//   ....[195]....
        /*0730*/ 	.word	0x0500000f


	//   ....[196]....
        /*0734*/ 	.word	0x0500000f


	//   ....[197]....
        /*0738*/ 	.word	0x0500000f


	//   ....[198]....
        /*073c*/ 	.word	0x0500000f


	//   ....[199]....
        /*0740*/ 	.word	0x0500000f


	//   ....[200]....
        /*0744*/ 	.word	0x0500000f


	//   ....[201]....
        /*0748*/ 	.word	0x0500000f


	//   ....[202]....
        /*074c*/ 	.word	0x0500000f


	//   ....[203]....
        /*0750*/ 	.word	0x0500000f


	//   ....[204]....
        /*0754*/ 	.word	0x0500000f


	//   ....[205]....
        /*0758*/ 	.word	0x0500000f


	//   ....[206]....
        /*075c*/ 	.word	0x0500000f


	//   ....[207]....
        /*0760*/ 	.word	0x0500000f


	//   ....[208]....
        /*0764*/ 	.word	0x0500000f


	//   ....[209]....
        /*0768*/ 	.word	0x0500000f


	//   ....[210]....
        /*076c*/ 	.word	0x0500000f


	//   ....[211]....
        /*0770*/ 	.word	0x0500000f


	//   ....[212]....
        /*0774*/ 	.word	0x0500000f


	//   ....[213]....
        /*0778*/ 	.word	0x0500000f


	//   ....[214]....
        /*077c*/ 	.word	0x0500000f


	//   ....[215]....
        /*0780*/ 	.word	0x0500000f


	//   ....[216]....
        /*0784*/ 	.word	0x0500000f


	//   ....[217]....
        /*0788*/ 	.word	0x0500000f


	//   ....[218]....
        /*078c*/ 	.word	0x0500000f


	//   ....[219]....
        /*0790*/ 	.word	0x0500000f


	//   ....[220]....
        /*0794*/ 	.word	0x0500000f


	//   ....[221]....
        /*0798*/ 	.word	0x0500000f


	//   ....[222]....
        /*079c*/ 	.word	0x0500000f


	//   ....[223]....
        /*07a0*/ 	.word	0x0500000f


	//   ....[224]....
        /*07a4*/ 	.word	0x0500000f


	//   ....[225]....
        /*07a8*/ 	.word	0x0500000f


	//   ....[226]....
        /*07ac*/ 	.word	0x0500000f


	//   ....[227]....
        /*07b0*/ 	.word	0x0500000f


	//   ....[228]....
        /*07b4*/ 	.word	0x0500000f


	//   ....[229]....
        /*07b8*/ 	.word	0x0500000f


	//   ....[230]....
        /*07bc*/ 	.word	0x0500000f


	//   ....[231]....
        /*07c0*/ 	.word	0x0500000f


	//   ....[232]....
        /*07c4*/ 	.word	0x0500000f


	//   ....[233]....
        /*07c8*/ 	.word	0x0500000f


	//   ....[234]....
        /*07cc*/ 	.word	0x0500000f


	//   ....[235]....
        /*07d0*/ 	.word	0x0500000f


	//   ....[236]....
        /*07d4*/ 	.word	0x0500000f


	//   ....[237]....
        /*07d8*/ 	.word	0x0500000f


	//   ....[238]....
        /*07dc*/ 	.word	0x0500000f


	//   ....[239]....
        /*07e0*/ 	.word	0x0500000f


	//   ....[240]....
        /*07e4*/ 	.word	0x0500000f


	//   ....[241]....
        /*07e8*/ 	.word	0x0500000f


	//   ....[242]....
        /*07ec*/ 	.word	0x0500000f


	//   ....[243]....
        /*07f0*/ 	.word	0x0500000f


	//   ....[244]....
        /*07f4*/ 	.word	0x0500000f


	//   ....[245]....
        /*07f8*/ 	.word	0x0500000f


	//   ....[246]....
        /*07fc*/ 	.word	0x0500000f


	//   ....[247]....
        /*0800*/ 	.word	0x0500000f


	//   ....[248]....
        /*0804*/ 	.word	0x0500000f


	//   ....[249]....
        /*0808*/ 	.word	0x0500000f


	//   ....[250]....
        /*080c*/ 	.word	0x0500000f


	//   ....[251]....
        /*0810*/ 	.word	0x0500000f


	//   ....[252]....
        /*0814*/ 	.word	0x0500000f


	//   ....[253]....
        /*0818*/ 	.word	0x0500000f


	//   ....[254]....
        /*081c*/ 	.word	0x0500000f


	//   ....[255]....
        /*0820*/ 	.word	0x0500000f


	//   ....[0]....
        /*0824*/ 	.word	0x0500000f


	//   ....[1]....
        /*0828*/ 	.word	0x0500000f


	//   ....[2]....
        /*082c*/ 	.word	0x0500000f


	//   ....[3]....
        /*0830*/ 	.word	0x0500000f


	//   ....[4]....
        /*0834*/ 	.word	0x0500000f


	//   ....[5]....
        /*0838*/ 	.word	0x0500000f


	//   ....[6]....
        /*083c*/ 	.word	0x0500000f


	//   ....[7]....
        /*0840*/ 	.word	0x0500000f


	//   ....[8]....
        /*0844*/ 	.word	0x0500000f


	//   ....[9]....
        /*0848*/ 	.word	0x0500000f


	//   ....[10]....
        /*084c*/ 	.word	0x0500000f


	//----- nvinfo : EIATTR_COOP_GROUP_INSTR_OFFSETS
	.align		4
.L_143:
        /*0850*/ 	.byte	0x04, 0x28
        /*0852*/ 	.short	(.L_145 - .L_144)


	//   ....[0]....
.L_144:
        /*0854*/ 	.word	0x00000060


	//   ....[1]....
        /*0858*/ 	.word	0x00000140


	//   ....[2]....
        /*085c*/ 	.word	0x00000190


	//   ....[3]....
        /*0860*/ 	.word	0x000003c0


	//   ....[4]....
        /*0864*/ 	.word	0x00000520


	//   ....[5]....
        /*0868*/ 	.word	0x00000640


	//   ....[6]....
        /*086c*/ 	.word	0x000007a0


	//   ....[7]....
        /*0870*/ 	.word	0x00003700


	//   ....[8]....
        /*0874*/ 	.word	0x00003710


	//   ....[9]....
        /*0878*/ 	.word	0x00004bb0


	//   ....[10]....
        /*087c*/ 	.word	0x00004bc0


	//   ....[11]....
        /*0880*/ 	.word	0x00006b30


	//   ....[12]....
        /*0884*/ 	.word	0x00006b40


	//   ....[13]....
        /*0888*/ 	.word	0x00008200


	//   ....[14]....
        /*088c*/ 	.word	0x00008210


	//   ....[15]....
        /*0890*/ 	.word	0x00009af0


	//   ....[16]....
        /*0894*/ 	.word	0x00009b00


	//   ....[17]....
        /*0898*/ 	.word	0x00009d90


	//   ....[18]....
        /*089c*/ 	.word	0x00009da0


	//   ....[19]....
        /*08a0*/ 	.word	0x0000a2c0


	//   ....[20]....
        /*08a4*/ 	.word	0x0000a2e0


	//   ....[21]....
        /*08a8*/ 	.word	0x0000a520


	//   ....[22]....
        /*08ac*/ 	.word	0x0000a540


	//   ....[23]....
        /*08b0*/ 	.word	0x0000acf0


	//   ....[24]....
        /*08b4*/ 	.word	0x0000b250


	//   ....[25]....
        /*08b8*/ 	.word	0x0000b260


	//   ....[26]....
        /*08bc*/ 	.word	0x0000b270


	//   ....[27]....
        /*08c0*/ 	.word	0x0000b280


	//   ....[28]....
        /*08c4*/ 	.word	0x0000dd80


	//   ....[29]....
        /*08c8*/ 	.word	0x0000dd90


	//   ....[30]....
        /*08cc*/ 	.word	0x0000dda0


	//   ....[31]....
        /*08d0*/ 	.word	0x0000ddb0


	//   ....[32]....
        /*08d4*/ 	.word	0x00012340


	//   ....[33]....
        /*08d8*/ 	.word	0x00012390


	//   ....[34]....
        /*08dc*/ 	.word	0x00012830


	//   ....[35]....
        /*08e0*/ 	.word	0x00012890


	//   ....[36]....
        /*08e4*/ 	.word	0x00015390


	//   ....[37]....
        /*08e8*/ 	.word	0x000153b0


	//   ....[38]....
        /*08ec*/ 	.word	0x000153d0


	//   ....[39]....
        /*08f0*/ 	.word	0x000153f0


	//   ....[40]....
        /*08f4*/ 	.word	0x00016780


	//   ....[41]....
        /*08f8*/ 	.word	0x00016980


	//   ....[42]....
        /*08fc*/ 	.word	0x00016a40


	//   ....[43]....
        /*0900*/ 	.word	0x00016a60


	//   ....[44]....
        /*0904*/ 	.word	0x00018050


	//   ....[45]....
        /*0908*/ 	.word	0x000180d0


	//   ....[46]....
        /*090c*/ 	.word	0x000182b0


	//   ....[47]....
        /*0910*/ 	.word	0x000182f0


	//   ....[48]....
        /*0914*/ 	.word	0x00018870


	//   ....[49]....
        /*0918*/ 	.word	0x000188c0


	//   ....[50]....
        /*091c*/ 	.word	0x000189d0


	//   ....[51]....
        /*0920*/ 	.word	0x000189f0


	//   ....[52]....
        /*0924*/ 	.word	0x00018af0


	//   ....[53]....
        /*0928*/ 	.word	0x00018b10


	//   ....[54]....
        /*092c*/ 	.word	0x00018c20


	//   ....[55]....
        /*0930*/ 	.word	0x00018c40


	//   ....[56]....
        /*0934*/ 	.word	0x00019560


	//   ....[57]....
        /*0938*/ 	.word	0x00019570


	//   ....[58]....
        /*093c*/ 	.word	0x00019670


	//   ....[59]....
        /*0940*/ 	.word	0x00019690


	//   ....[60]....
        /*0944*/ 	.word	0x00019790


	//   ....[61]....
        /*0948*/ 	.word	0x000197b0


	//   ....[62]....
        /*094c*/ 	.word	0x000198c0


	//   ....[63]....
        /*0950*/ 	.word	0x000198e0


	//   ....[64]....
        /*0954*/ 	.word	0x00019a70


	//   ....[65]....
        /*0958*/ 	.word	0x00019c40


	//   ....[66]....
        /*095c*/ 	.word	0x00019c70


	//   ....[67]....
        /*0960*/ 	.word	0x00019ca0


	//   ....[68]....
        /*0964*/ 	.word	0x00019cd0


	//   ....[69]....
        /*0968*/ 	.word	0x00019d00


	//   ....[70]....
        /*096c*/ 	.word	0x00019d30


	//   ....[71]....
        /*0970*/ 	.word	0x00019ea0


	//   ....[72]....
        /*0974*/ 	.word	0x00019ed0


	//   ....[73]....
        /*0978*/ 	.word	0x00019f00


	//   ....[74]....
        /*097c*/ 	.word	0x00019f30


	//   ....[75]....
        /*0980*/ 	.word	0x00019f60


	//   ....[76]....
        /*0984*/ 	.word	0x00019f90


	//   ....[77]....
        /*0988*/ 	.word	0x0001a020


	//   ....[78]....
        /*098c*/ 	.word	0x0001a050


	//   ....[79]....
        /*0990*/ 	.word	0x0001a0d0


	//   ....[80]....
        /*0994*/ 	.word	0x0001abd0


	//   ....[81]....
        /*0998*/ 	.word	0x0001cc40


	//   ....[82]....
        /*099c*/ 	.word	0x0001cc60


	//   ....[83]....
        /*09a0*/ 	.word	0x0001cd10


	//   ....[84]....
        /*09a4*/ 	.word	0x0001cd30


	//   ....[85]....
        /*09a8*/ 	.word	0x0001cdd0


	//   ....[86]....
        /*09ac*/ 	.word	0x0001cdf0


	//   ....[87]....
        /*09b0*/ 	.word	0x0001ce90


	//   ....[88]....
        /*09b4*/ 	.word	0x0001ceb0


	//   ....[89]....
        /*09b8*/ 	.word	0x0001cf50


	//   ....[90]....
        /*09bc*/ 	.word	0x0001cf70


	//   ....[91]....
        /*09c0*/ 	.word	0x0001cf80


	//   ....[92]....
        /*09c4*/ 	.word	0x0001d010


	//   ....[93]....
        /*09c8*/ 	.word	0x0001d770


	//   ....[94]....
        /*09cc*/ 	.word	0x0001d7a0


	//   ....[95]....
        /*09d0*/ 	.word	0x0001d800


	//   ....[96]....
        /*09d4*/ 	.word	0x0001d850


	//   ....[97]....
        /*09d8*/ 	.word	0x0001d890


	//   ....[98]....
        /*09dc*/ 	.word	0x0001d900


	//   ....[99]....
        /*09e0*/ 	.word	0x0001d940


	//   ....[100]....
        /*09e4*/ 	.word	0x0001d9b0


	//   ....[101]....
        /*09e8*/ 	.word	0x0001d9f0


	//   ....[102]....
        /*09ec*/ 	.word	0x0001da60


	//   ....[103]....
        /*09f0*/ 	.word	0x0001daa0


	//   ....[104]....
        /*09f4*/ 	.word	0x0001db10


	//   ....[105]....
        /*09f8*/ 	.word	0x0001db50


	//   ....[106]....
        /*09fc*/ 	.word	0x0001dbc0


	//   ....[107]....
        /*0a00*/ 	.word	0x0001dbe0


	//   ....[108]....
        /*0a04*/ 	.word	0x0001dc10


	//   ....[109]....
        /*0a08*/ 	.word	0x0001e430


	//   ....[110]....
        /*0a0c*/ 	.word	0x0001e440


	//   ....[111]....
        /*0a10*/ 	.word	0x0001e470


	//   ....[112]....
        /*0a14*/ 	.word	0x0001e4c0


	//   ....[113]....
        /*0a18*/ 	.word	0x0001e4d0


	//   ....[114]....
        /*0a1c*/ 	.word	0x0001e530


	//   ....[115]....
        /*0a20*/ 	.word	0x0001e560


	//   ....[116]....
        /*0a24*/ 	.word	0x0001e5a0


	//   ....[117]....
        /*0a28*/ 	.word	0x0001e5d0


	//   ....[118]....
        /*0a2c*/ 	.word	0x0001e610


	//   ....[119]....
        /*0a30*/ 	.word	0x0001e640


	//   ....[120]....
        /*0a34*/ 	.word	0x0001e680


	//   ....[121]....
        /*0a38*/ 	.word	0x0001e920


	//   ....[122]....
        /*0a3c*/ 	.word	0x0001e940


	//   ....[123]....
        /*0a40*/ 	.word	0x0001e950


	//   ....[124]....
        /*0a44*/ 	.word	0x0001e9e0


	//   ....[125]....
        /*0a48*/ 	.word	0x0001e9f0


	//   ....[126]....
        /*0a4c*/ 	.word	0x0001ea80


	//   ....[127]....
        /*0a50*/ 	.word	0x0001ea90


	//   ....[128]....
        /*0a54*/ 	.word	0x0001eb20


	//   ....[129]....
        /*0a58*/ 	.word	0x0001eb30


	//   ....[130]....
        /*0a5c*/ 	.word	0x0001ebc0


	//   ....[131]....
        /*0a60*/ 	.word	0x0001ebd0


	//   ....[132]....
        /*0a64*/ 	.word	0x0001ebe0


	//   ....[133]....
        /*0a68*/ 	.word	0x0001f1e0


	//   ....[134]....
        /*0a6c*/ 	.word	0x0001f220


	//   ....[135]....
        /*0a70*/ 	.word	0x0001f250


	//   ....[136]....
        /*0a74*/ 	.word	0x0001f290


	//   ....[137]....
        /*0a78*/ 	.word	0x0001f320


	//   ....[138]....
        /*0a7c*/ 	.word	0x0001f340


	//   ....[139]....
        /*0a80*/ 	.word	0x0001f3c0


	//   ....[140]....
        /*0a84*/ 	.word	0x0001f3f0


	//   ....[141]....
        /*0a88*/ 	.word	0x0001f460


	//   ....[142]....
        /*0a8c*/ 	.word	0x0001f480


	//   ....[143]....
        /*0a90*/ 	.word	0x0001f4c0


	//   ....[144]....
        /*0a94*/ 	.word	0x0001f510


	//   ....[145]....
        /*0a98*/ 	.word	0x0001f900


	//   ....[146]....
        /*0a9c*/ 	.word	0x0001f960


	//   ....[147]....
        /*0aa0*/ 	.word	0x0001f990


	//   ....[148]....
        /*0aa4*/ 	.word	0x0001f9a0


	//   ....[149]....
        /*0aa8*/ 	.word	0x0001f9d0


	//   ....[150]....
        /*0aac*/ 	.word	0x0001fa00


	//   ....[151]....
        /*0ab0*/ 	.word	0x0001fa30


	//   ....[152]....
        /*0ab4*/ 	.word	0x0001fa60


	//   ....[153]....
        /*0ab8*/ 	.word	0x0001fbe0


	//   ....[154]....
        /*0abc*/ 	.word	0x0001fc10


	//   ....[155]....
        /*0ac0*/ 	.word	0x0001fc40


	//   ....[156]....
        /*0ac4*/ 	.word	0x0001fc70


	//   ....[157]....
        /*0ac8*/ 	.word	0x0001fca0


	//   ....[158]....
        /*0acc*/ 	.word	0x0001fcd0


	//   ....[159]....
        /*0ad0*/ 	.word	0x0001fd90


	//   ....[160]....
        /*0ad4*/ 	.word	0x0001fdb0


	//   ....[161]....
        /*0ad8*/ 	.word	0x0001fe20


	//   ....[162]....
        /*0adc*/ 	.word	0x00020290


	//   ....[163]....
        /*0ae0*/ 	.word	0x000205b0


	//   ....[164]....
        /*0ae4*/ 	.word	0x00020640


	//   ....[165]....
        /*0ae8*/ 	.word	0x000206e0


	//   ....[166]....
        /*0aec*/ 	.word	0x00020770


	//   ....[167]....
        /*0af0*/ 	.word	0x00020860


	//   ....[168]....
        /*0af4*/ 	.word	0x000208f0


	//   ....[169]....
        /*0af8*/ 	.word	0x00020990


	//   ....[170]....
        /*0afc*/ 	.word	0x00020a20


	//   ....[171]....
        /*0b00*/ 	.word	0x00020b10


	//   ....[172]....
        /*0b04*/ 	.word	0x00020ba0


	//   ....[173]....
        /*0b08*/ 	.word	0x00020c40


	//   ....[174]....
        /*0b0c*/ 	.word	0x00020cd0


	//   ....[175]....
        /*0b10*/ 	.word	0x00020dc0


	//   ....[176]....
        /*0b14*/ 	.word	0x00020e50


	//   ....[177]....
        /*0b18*/ 	.word	0x00020ea0


	//   ....[178]....
        /*0b1c*/ 	.word	0x00020ef0


	//   ....[179]....
        /*0b20*/ 	.word	0x00020fd0


	//   ....[180]....
        /*0b24*/ 	.word	0x00021060


	//   ....[181]....
        /*0b28*/ 	.word	0x000210b0


	//   ....[182]....
        /*0b2c*/ 	.word	0x00021100


	//   ....[183]....
        /*0b30*/ 	.word	0x00021360


	//   ....[184]....
        /*0b34*/ 	.word	0x00021640


	//   ....[185]....
        /*0b38*/ 	.word	0x00021730


	//   ....[186]....
        /*0b3c*/ 	.word	0x000217d0


	//   ....[187]....
        /*0b40*/ 	.word	0x00021830


	//   ....[188]....
        /*0b44*/ 	.word	0x00021940


	//   ....[189]....
        /*0b48*/ 	.word	0x000219b0


	//   ....[190]....
        /*0b4c*/ 	.word	0x00021ac0


	//   ....[191]....
        /*0b50*/ 	.word	0x00021b30


	//   ....[192]....
        /*0b54*/ 	.word	0x00021c40


	//   ....[193]....
        /*0b58*/ 	.word	0x00021cb0


	//   ....[194]....
        /*0b5c*/ 	.word	0x00021dc0


	//   ....[195]....
        /*0b60*/ 	.word	0x00021e30


	//   ....[196]....
        /*0b64*/ 	.word	0x00021f10


	//   ....[197]....
        /*0b68*/ 	.word	0x00022010


	//   ....[198]....
        /*0b6c*/ 	.word	0x00022080


	//   ....[199]....
        /*0b70*/ 	.word	0x00022100


	//   ....[200]....
        /*0b74*/ 	.word	0x000221c0


	//   ....[201]....
        /*0b78*/ 	.word	0x00022240


	//   ....[202]....
        /*0b7c*/ 	.word	0x00022320


	//   ....[203]....
        /*0b80*/ 	.word	0x000223a0


	//   ....[204]....
        /*0b84*/ 	.word	0x00022480


	//   ....[205]....
        /*0b88*/ 	.word	0x00022500


	//   ....[206]....
        /*0b8c*/ 	.word	0x000225e0


	//   ....[207]....
        /*0b90*/ 	.word	0x00022660


	//   ....[208]....
        /*0b94*/ 	.word	0x00022740


	//   ....[209]....
        /*0b98*/ 	.word	0x000227c0


	//   ....[210]....
        /*0b9c*/ 	.word	0x000228a0


	//   ....[211]....
        /*0ba0*/ 	.word	0x00022920


	//   ....[212]....
        /*0ba4*/ 	.word	0x000229e0


	//   ....[213]....
        /*0ba8*/ 	.word	0x00022b10


	//   ....[214]....
        /*0bac*/ 	.word	0x00022bd0


	//   ....[215]....
        /*0bb0*/ 	.word	0x00022c40


	//   ....[216]....
        /*0bb4*/ 	.word	0x00022d50


	//   ....[217]....
        /*0bb8*/ 	.word	0x00022db0


	//   ....[218]....
        /*0bbc*/ 	.word	0x00022e80


	//   ....[219]....
        /*0bc0*/ 	.word	0x00022ee0


	//   ....[220]....
        /*0bc4*/ 	.word	0x00022fb0


	//   ....[221]....
        /*0bc8*/ 	.word	0x00023010


	//   ....[222]....
        /*0bcc*/ 	.word	0x000230e0


	//   ....[223]....
        /*0bd0*/ 	.word	0x000231d0


	//   ....[224]....
        /*0bd4*/ 	.word	0x00023260


	//   ....[225]....
        /*0bd8*/ 	.word	0x00023350


	//   ....[226]....
        /*0bdc*/ 	.word	0x000233f0


	//   ....[227]....
        /*0be0*/ 	.word	0x00023450


	//   ....[228]....
        /*0be4*/ 	.word	0x00023550


	//   ....[229]....
        /*0be8*/ 	.word	0x000235b0


	//   ....[230]....
        /*0bec*/ 	.word	0x000236b0


	//   ....[231]....
        /*0bf0*/ 	.word	0x00023710


	//   ....[232]....
        /*0bf4*/ 	.word	0x00023810


	//   ....[233]....
        /*0bf8*/ 	.word	0x00023870


	//   ....[234]....
        /*0bfc*/ 	.word	0x00023970


	//   ....[235]....
        /*0c00*/ 	.word	0x000239d0


	//   ....[236]....
        /*0c04*/ 	.word	0x00023aa0


	//   ....[237]....
        /*0c08*/ 	.word	0x00023be0


	//   ....[238]....
        /*0c0c*/ 	.word	0x00023c90


	//   ....[239]....
        /*0c10*/ 	.word	0x00023d60


	//   ....[240]....
        /*0c14*/ 	.word	0x00023e30


	//   ....[241]....
        /*0c18*/ 	.word	0x00023e90


	//   ....[242]....
        /*0c1c*/ 	.word	0x00023f80


	//   ....[243]....
        /*0c20*/ 	.word	0x00023fe0


	//   ....[244]....
        /*0c24*/ 	.word	0x000240d0


	//   ....[245]....
        /*0c28*/ 	.word	0x00024130


	//   ....[246]....
        /*0c2c*/ 	.word	0x00024220


	//   ....[247]....
        /*0c30*/ 	.word	0x00024280


	//   ....[248]....
        /*0c34*/ 	.word	0x00024360


	//   ....[249]....
        /*0c38*/ 	.word	0x000243f0


	//   ....[250]....
        /*0c3c*/ 	.word	0x00024490


	//   ....[251]....
        /*0c40*/ 	.word	0x000245b0


	//   ....[252]....
        /*0c44*/ 	.word	0x00024620


	//   ....[253]....
        /*0c48*/ 	.word	0x00024690


	//   ....[254]....
        /*0c4c*/ 	.word	0x00024700


	//   ....[255]....
        /*0c50*/ 	.word	0x00024770


	//   ....[0]....
        /*0c54*/ 	.word	0x000247f0


	//   ....[1]....
        /*0c58*/ 	.word	0x00024880


	//   ....[2]....
        /*0c5c*/ 	.word	0x00024910


	//   ....[3]....
        /*0c60*/ 	.word	0x00024980


	//   ....[4]....
        /*0c64*/ 	.word	0x000249f0


	//   ....[5]....
        /*0c68*/ 	.word	0x00024a60


	//   ....[6]....
        /*0c6c*/ 	.word	0x00024ae0


	//   ....[7]....
        /*0c70*/ 	.word	0x00024b50


	//   ....[8]....
        /*0c74*/ 	.word	0x00024bf0


	//   ....[9]....
        /*0c78*/ 	.word	0x00024c80


	//   ....[10]....
        /*0c7c*/ 	.word	0x00024da0


	//----- nvinfo : EIATTR_REG_RECONFIG
	.align		4
.L_145:
        /*0c80*/ 	.byte	0x01, 0x54
	.zero		2


	//----- nvinfo : EIATTR_SYSCALL_OFFSETS
	.align		4
        /*0c84*/ 	.byte	0x04, 0x46
        /*0c86*/ 	.short	(.L_147 - .L_146)


	//   ....[0]....
.L_146:
        /*0c88*/ 	.word	0x00001b00


	//   ....[1]....
        /*0c8c*/ 	.word	0x00001c50


	//   ....[2]....
        /*0c90*/ 	.word	0x0000ae60


	//   ....[3]....
        /*0c94*/ 	.word	0x0000b1d0


	//   ....[4]....
        /*0c98*/ 	.word	0x0001c220


	//   ....[5]....
        /*0c9c*/ 	.word	0x0001c370


	//   ....[6]....
        /*0ca0*/ 	.word	0x0001c460


	//   ....[7]....
        /*0ca4*/ 	.word	0x0001d3d0


	//----- nvinfo : EIATTR_MBARRIER_INSTR_OFFSETS
	.align		4
.L_147:
        /*0ca8*/ 	.byte	0x04, 0x39
        /*0caa*/ 	.short	(.L_149 - .L_148)


	//   ....[0]....
.L_148:
        /*0cac*/ 	.word	0x00000270
        /*0cb0*/ 	.word	0x000000ff
        /*0cb4*/ 	.word	0x00030800
        /*0cb8*/ 	.short	0x0100
        /*0cba*/ 	.byte	0x08
	.zero		1


	//   ....[1]....
        /*0cbc*/ 	.word	0x00000280
        /*0cc0*/ 	.word	0x000000ff
        /*0cc4*/ 	.word	0x00030820
        /*0cc8*/ 	.short	0x0100
        /*0cca*/ 	.byte	0x08
	.zero		1


	//   ....[2]....
        /*0ccc*/ 	.word	0x00000370
        /*0cd0*/ 	.word	0x000000ff
        /*0cd4*/ 	.word	0x00030830
        /*0cd8*/ 	.short	0x0100
        /*0cda*/ 	.byte	0x08
	.zero		1


	//   ....[3]....
        /*0cdc*/ 	.word	0x00000380
        /*0ce0*/ 	.word	0x000000ff
        /*0ce4*/ 	.word	0x00030840
        /*0ce8*/ 	.short	0x0100
        /*0cea*/ 	.byte	0x08
	.zero		1


	//   ....[4]....
        /*0cec*/ 	.word	0x00000390
        /*0cf0*/ 	.word	0x000000ff
        /*0cf4*/ 	.word	0x00030838
        /*0cf8*/ 	.short	0x0100
        /*0cfa*/ 	.byte	0x08
	.zero		1


	//   ....[5]....
        /*0cfc*/ 	.word	0x000003a0
        /*0d00*/ 	.word	0x000000ff
        /*0d04*/ 	.word	0x00030848
        /*0d08*/ 	.short	0x0100
        /*0d0a*/ 	.byte	0x08
	.zero		1


	//   ....[6]....
        /*0d0c*/ 	.word	0x000004d0
        /*0d10*/ 	.word	0x000000ff
        /*0d14*/ 	.word	0x00030850
        /*0d18*/ 	.short	0x0100
        /*0d1a*/ 	.byte	0x08
	.zero		1


	//   ....[7]....
        /*0d1c*/ 	.word	0x000004e0
        /*0d20*/ 	.word	0x000000ff
        /*0d24*/ 	.word	0x00030860
        /*0d28*/ 	.short	0x0100
        /*0d2a*/ 	.byte	0x08
	.zero		1


	//   ....[8]....
        /*0d2c*/ 	.word	0x000004f0
        /*0d30*/ 	.word	0x000000ff
        /*0d34*/ 	.word	0x00030858
        /*0d38*/ 	.short	0x0100
        /*0d3a*/ 	.byte	0x08
	.zero		1


	//   ....[9]....
        /*0d3c*/ 	.word	0x00000500
        /*0d40*/ 	.word	0x000000ff
        /*0d44*/ 	.word	0x00030868
        /*0d48*/ 	.short	0x0100
        /*0d4a*/ 	.byte	0x08
	.zero		1


	//   ....[10]....
        /*0d4c*/ 	.word	0x000005f0
        /*0d50*/ 	.word	0x000000ff
        /*0d54*/ 	.word	0x00030870
        /*0d58*/ 	.short	0x0100
        /*0d5a*/ 	.byte	0x06
	.zero		1


	//   ....[11]....
        /*0d5c*/ 	.word	0x00000600
        /*0d60*/ 	.word	0x000000ff
        /*0d64*/ 	.word	0x00030880
        /*0d68*/ 	.short	0x0100
        /*0d6a*/ 	.byte	0x06
	.zero		1


	//   ....[12]....
        /*0d6c*/ 	.word	0x00000610
        /*0d70*/ 	.word	0x000000ff
        /*0d74*/ 	.word	0x00030878
        /*0d78*/ 	.short	0x0100
        /*0d7a*/ 	.byte	0x06
	.zero		1


	//   ....[13]....
        /*0d7c*/ 	.word	0x00000620
        /*0d80*/ 	.word	0x000000ff
        /*0d84*/ 	.word	0x00030888
        /*0d88*/ 	.short	0x0100
        /*0d8a*/ 	.byte	0x06
	.zero		1


	//   ....[14]....
        /*0d8c*/ 	.word	0x00000750
        /*0d90*/ 	.word	0x000000ff
        /*0d94*/ 	.word	0x00030890
        /*0d98*/ 	.short	0x0100
        /*0d9a*/ 	.byte	0x08
	.zero		1


	//   ....[15]....
        /*0d9c*/ 	.word	0x00000760
        /*0da0*/ 	.word	0x000000ff
        /*0da4*/ 	.word	0x000308a0
        /*0da8*/ 	.short	0x0100
        /*0daa*/ 	.byte	0x08
	.zero		1


	//   ....[16]....
        /*0dac*/ 	.word	0x00000770
        /*0db0*/ 	.word	0x000000ff
        /*0db4*/ 	.word	0x00030898
        /*0db8*/ 	.short	0x0100
        /*0dba*/ 	.byte	0x08
	.zero		1


	//   ....[17]....
        /*0dbc*/ 	.word	0x00000780
        /*0dc0*/ 	.word	0x000000ff
        /*0dc4*/ 	.word	0x000308a8
        /*0dc8*/ 	.short	0x0100
        /*0dca*/ 	.byte	0x08
	.zero		1


	//   ....[18]....
        /*0dcc*/ 	.word	0x000008b0
        /*0dd0*/ 	.word	0x000000ff
        /*0dd4*/ 	.word	0x000308b0
        /*0dd8*/ 	.short	0x0100
        /*0dda*/ 	.byte	0x08
	.zero		1


	//   ....[19]....
        /*0ddc*/ 	.word	0x000008c0
        /*0de0*/ 	.word	0x000000ff
        /*0de4*/ 	.word	0x000308c0
        /*0de8*/ 	.short	0x0100
        /*0dea*/ 	.byte	0x08
	.zero		1


	//   ....[20]....
        /*0dec*/ 	.word	0x000008d0
        /*0df0*/ 	.word	0x000000ff
        /*0df4*/ 	.word	0x000308b8
        /*0df8*/ 	.short	0x0100
        /*0dfa*/ 	.byte	0x08
	.zero		1


	//   ....[21]....
        /*0dfc*/ 	.word	0x000008e0
        /*0e00*/ 	.word	0x000000ff
        /*0e04*/ 	.word	0x000308c8
        /*0e08*/ 	.short	0x0100
        /*0e0a*/ 	.byte	0x08
	.zero		1


	//   ....[22]....
        /*0e0c*/ 	.word	0x000036b0
        /*0e10*/ 	.word	0x00000057
        /*0e14*/ 	.word	0x00030890
        /*0e18*/ 	.short	0x010a
        /*0e1a*/ 	.byte	0x3f
	.zero		1


	//   ....[23]....
        /*0e1c*/ 	.word	0x00006ad0
        /*0e20*/ 	.word	0x00000057
        /*0e24*/ 	.word	0x00030890
        /*0e28*/ 	.short	0x010a
        /*0e2a*/ 	.byte	0x3f
	.zero		1


	//   ....[24]....
        /*0e2c*/ 	.word	0x00009930
        /*0e30*/ 	.word	0x00000057
        /*0e34*/ 	.word	0x00030890
        /*0e38*/ 	.short	0x010a
        /*0e3a*/ 	.byte	0x3f
	.zero		1


	//   ....[25]....
        /*0e3c*/ 	.word	0x0000a0f0
        /*0e40*/ 	.word	0x0000000b
        /*0e44*/ 	.word	0x00000000
        /*0e48*/ 	.short	0x0101
        /*0e4a*/ 	.byte	0x3f
	.zero		1


	//   ....[26]....
        /*0e4c*/ 	.word	0x0000a130
        /*0e50*/ 	.word	0x00000057
        /*0e54*/ 	.word	0x000308b0
        /*0e58*/ 	.short	0x010a
        /*0e5a*/ 	.byte	0x3f
	.zero		1


	//   ....[27]....
        /*0e5c*/ 	.word	0x0000a830
        /*0e60*/ 	.word	0x00000057
        /*0e64*/ 	.word	0x00000000
        /*0e68*/ 	.short	0x0101
        /*0e6a*/ 	.byte	0x3f
	.zero		1


	//   ....[28]....
        /*0e6c*/ 	.word	0x0000aef0
        /*0e70*/ 	.word	0x00000002
        /*0e74*/ 	.word	0x00030800
        /*0e78*/ 	.short	0x010a
        /*0e7a*/ 	.byte	0x3f
	.zero		1


	//   ....[29]....
        /*0e7c*/ 	.word	0x0000af40
        /*0e80*/ 	.word	0x00000002
        /*0e84*/ 	.word	0x00030800
        /*0e88*/ 	.short	0x010a
        /*0e8a*/ 	.byte	0x3f
	.zero		1


	//   ....[30]....
        /*0e8c*/ 	.word	0x0000bd50
        /*0e90*/ 	.word	0x00000002
        /*0e94*/ 	.word	0x00030800
        /*0e98*/ 	.short	0x010a
        /*0e9a*/ 	.byte	0x3f
	.zero		1


	//   ....[31]....
        /*0e9c*/ 	.word	0x0000e600
        /*0ea0*/ 	.word	0x00000002
        /*0ea4*/ 	.word	0x00030800
        /*0ea8*/ 	.short	0x010a
        /*0eaa*/ 	.byte	0x3f
	.zero		1


	//   ....[32]....
        /*0eac*/ 	.word	0x00010ab0
        /*0eb0*/ 	.word	0x00000003
        /*0eb4*/ 	.word	0x00030830
        /*0eb8*/ 	.short	0x010a
        /*0eba*/ 	.byte	0x3f
	.zero		1


	//   ....[33]....
        /*0ebc*/ 	.word	0x00010b00
        /*0ec0*/ 	.word	0x00000003
        /*0ec4*/ 	.word	0x00030830
        /*0ec8*/ 	.short	0x010a
        /*0eca*/ 	.byte	0x3f
	.zero		1


	//   ....[34]....
        /*0ecc*/ 	.word	0x00011840
        /*0ed0*/ 	.word	0x00000003
        /*0ed4*/ 	.word	0x00000000
        /*0ed8*/ 	.short	0x0101
        /*0eda*/ 	.byte	0x3f
	.zero		1


	//   ....[35]....
        /*0edc*/ 	.word	0x000137d0
        /*0ee0*/ 	.word	0x0000000b
        /*0ee4*/ 	.word	0x00030830
        /*0ee8*/ 	.short	0x010a
        /*0eea*/ 	.byte	0x3f
	.zero		1


	//   ....[36]....
        /*0eec*/ 	.word	0x00013850
        /*0ef0*/ 	.word	0x0000000b
        /*0ef4*/ 	.word	0x00030830
        /*0ef8*/ 	.short	0x010a
        /*0efa*/ 	.byte	0x3f
	.zero		1


	//   ....[37]....
        /*0efc*/ 	.word	0x00014720
        /*0f00*/ 	.word	0x0000000d
        /*0f04*/ 	.word	0x00030850
        /*0f08*/ 	.short	0x010a
        /*0f0a*/ 	.byte	0x3f
	.zero		1


	//   ....[38]....
        /*0f0c*/ 	.word	0x00014770
        /*0f10*/ 	.word	0x0000000d
        /*0f14*/ 	.word	0x00030850
        /*0f18*/ 	.short	0x010a
        /*0f1a*/ 	.byte	0x3f
	.zero		1


	//   ....[39]....
        /*0f1c*/ 	.word	0x00015610
        /*0f20*/ 	.word	0x0000007c
        /*0f24*/ 	.word	0x00000000
        /*0f28*/ 	.short	0x0101
        /*0f2a*/ 	.byte	0x3f
	.zero		1


	//   ....[40]....
        /*0f2c*/ 	.word	0x00015e70
        /*0f30*/ 	.word	0x0000000d
        /*0f34*/ 	.word	0x00000000
        /*0f38*/ 	.short	0x0101
        /*0f3a*/ 	.byte	0x3f
	.zero		1


	//   ....[41]....
        /*0f3c*/ 	.word	0x00016680
        /*0f40*/ 	.word	0x00000008
        /*0f44*/ 	.word	0x00030850
        /*0f48*/ 	.short	0x010a
        /*0f4a*/ 	.byte	0x3f
	.zero		1


	//   ....[42]....
        /*0f4c*/ 	.word	0x00016720
        /*0f50*/ 	.word	0x00000008
        /*0f54*/ 	.word	0x00030850
        /*0f58*/ 	.short	0x010a
        /*0f5a*/ 	.byte	0x3f
	.zero		1


	//   ....[43]....
        /*0f5c*/ 	.word	0x00016c20
        /*0f60*/ 	.word	0x00000005
        /*0f64*/ 	.word	0x00000000
        /*0f68*/ 	.short	0x0101
        /*0f6a*/ 	.byte	0x3f
	.zero		1


	//   ....[44]....
        /*0f6c*/ 	.word	0x00018880
        /*0f70*/ 	.word	0x00000000
        /*0f74*/ 	.word	0x00000000
        /*0f78*/ 	.short	0x0101
        /*0f7a*/ 	.byte	0x3f
	.zero		1


	//   ....[45]....
        /*0f7c*/ 	.word	0x0001acb0
        /*0f80*/ 	.word	0x00000016
        /*0f84*/ 	.word	0x00030820
        /*0f88*/ 	.short	0x010a
        /*0f8a*/ 	.byte	0x3f
	.zero		1


	//   ....[46]....
        /*0f8c*/ 	.word	0x0001ad40
        /*0f90*/ 	.word	0x00000009
        /*0f94*/ 	.word	0x000308a0
        /*0f98*/ 	.short	0x010a
        /*0f9a*/ 	.byte	0x3f
	.zero		1


	//   ....[47]....
        /*0f9c*/ 	.word	0x0001b190
        /*0fa0*/ 	.word	0x00000009
        /*0fa4*/ 	.word	0x000308c0
        /*0fa8*/ 	.short	0x010a
        /*0faa*/ 	.byte	0x3f
	.zero		1


	//   ....[48]....
        /*0fac*/ 	.word	0x0001b6a0
        /*0fb0*/ 	.word	0x00000008
        /*0fb4*/ 	.word	0x000308a0
        /*0fb8*/ 	.short	0x010a
        /*0fba*/ 	.byte	0x3f
	.zero		1


	//   ....[49]....
        /*0fbc*/ 	.word	0x0001bae0
        /*0fc0*/ 	.word	0x00000008
        /*0fc4*/ 	.word	0x000308c0
        /*0fc8*/ 	.short	0x010a
        /*0fca*/ 	.byte	0x3f
	.zero		1


	//   ....[50]....
        /*0fcc*/ 	.word	0x0001ca10
        /*0fd0*/ 	.word	0x00000007
        /*0fd4*/ 	.word	0x00030840
        /*0fd8*/ 	.short	0x010a
        /*0fda*/ 	.byte	0x3f
	.zero		1


	//   ....[51]....
        /*0fdc*/ 	.word	0x0001d0d0
        /*0fe0*/ 	.word	0x00000007
        /*0fe4*/ 	.word	0x00030830
        /*0fe8*/ 	.short	0x0107
        /*0fea*/ 	.byte	0x3f
	.zero		1


	//   ....[52]....
        /*0fec*/ 	.word	0x0001d1a0
        /*0ff0*/ 	.word	0x00000007
        /*0ff4*/ 	.word	0x00030830
        /*0ff8*/ 	.short	0x0101
        /*0ffa*/ 	.byte	0x3f
	.zero		1


	//   ....[53]....
        /*0ffc*/ 	.word	0x0001dd30
        /*1000*/ 	.word	0x00000016
        /*1004*/ 	.word	0x00030800
        /*1008*/ 	.short	0x0107
        /*100a*/ 	.byte	0x3f
	.zero		1


	//   ....[54]....
        /*100c*/ 	.word	0x0001de30
        /*1010*/ 	.word	0x00000016
        /*1014*/ 	.word	0x00030800
        /*1018*/ 	.short	0x0101
        /*101a*/ 	.byte	0x3f
	.zero		1


	//   ....[55]....
        /*101c*/ 	.word	0x0001de50
        /*1020*/ 	.word	0x00000016
        /*1024*/ 	.word	0x00030820
        /*1028*/ 	.short	0x010a
        /*102a*/ 	.byte	0x3f
	.zero		1


	//   ....[56]....
        /*102c*/ 	.word	0x0001e230
        /*1030*/ 	.word	0x00000007
        /*1034*/ 	.word	0x00030840
        /*1038*/ 	.short	0x010a
        /*103a*/ 	.byte	0x3f
	.zero		1


	//   ....[57]....
        /*103c*/ 	.word	0x0001e740
        /*1040*/ 	.word	0x00000007
        /*1044*/ 	.word	0x00030830
        /*1048*/ 	.short	0x0107
        /*104a*/ 	.byte	0x3f
	.zero		1


	//   ....[58]....
        /*104c*/ 	.word	0x0001e800
        /*1050*/ 	.word	0x00000007
        /*1054*/ 	.word	0x00030830
        /*1058*/ 	.short	0x0101
        /*105a*/ 	.byte	0x3f
	.zero		1


	//   ....[59]....
        /*105c*/ 	.word	0x0001e860
        /*1060*/ 	.word	0x00000006
        /*1064*/ 	.word	0x00030860
        /*1068*/ 	.short	0x010a
        /*106a*/ 	.byte	0x3f
	.zero		1


	//   ....[60]....
        /*106c*/ 	.word	0x0001edc0
        /*1070*/ 	.word	0x00000006
        /*1074*/ 	.word	0x00030850
        /*1078*/ 	.short	0x0107
        /*107a*/ 	.byte	0x3f
	.zero		1


	//   ....[61]....
        /*107c*/ 	.word	0x0001ef20
        /*1080*/ 	.word	0x00000006
        /*1084*/ 	.word	0x00030850
        /*1088*/ 	.short	0x0101
        /*108a*/ 	.byte	0x3f
	.zero		1


	//   ....[62]....
        /*108c*/ 	.word	0x0001f130
        /*1090*/ 	.word	0x00000000
        /*1094*/ 	.word	0x00030860
        /*1098*/ 	.short	0x010a
        /*109a*/ 	.byte	0x3f
	.zero		1


	//   ....[63]....
        /*109c*/ 	.word	0x0001f640
        /*10a0*/ 	.word	0x00000000
        /*10a4*/ 	.word	0x00030850
        /*10a8*/ 	.short	0x0107
        /*10aa*/ 	.byte	0x3f
	.zero		1


	//   ....[64]....
        /*10ac*/ 	.word	0x0001f700
        /*10b0*/ 	.word	0x00000000
        /*10b4*/ 	.word	0x00030850
        /*10b8*/ 	.short	0x0101
        /*10ba*/ 	.byte	0x3f
	.zero		1


	//   ....[65]....
        /*10bc*/ 	.word	0x00020210
        /*10c0*/ 	.word	0x00000007
        /*10c4*/ 	.word	0x00030820
        /*10c8*/ 	.short	0x010a
        /*10ca*/ 	.byte	0x3f
	.zero		1


	//   ....[66]....
        /*10cc*/ 	.word	0x00020380
        /*10d0*/ 	.word	0x00000005
        /*10d4*/ 	.word	0x00030840
        /*10d8*/ 	.short	0x010a
        /*10da*/ 	.byte	0x3f
	.zero		1


	//   ....[67]....
        /*10dc*/ 	.word	0x00020420
        /*10e0*/ 	.word	0x00000003
        /*10e4*/ 	.word	0x00030840
        /*10e8*/ 	.short	0x010a
        /*10ea*/ 	.byte	0x3f
	.zero		1


	//   ....[68]....
        /*10ec*/ 	.word	0x00020460
        /*10f0*/ 	.word	0x00000005
        /*10f4*/ 	.word	0x00030860
        /*10f8*/ 	.short	0x010a
        /*10fa*/ 	.byte	0x3f
	.zero		1


	//   ....[69]....
        /*10fc*/ 	.word	0x000204a0
        /*1100*/ 	.word	0x00000003
        /*1104*/ 	.word	0x00030860
        /*1108*/ 	.short	0x010a
        /*110a*/ 	.byte	0x3f
	.zero		1


	//   ....[70]....
        /*110c*/ 	.word	0x00020500
        /*1110*/ 	.word	0x00000057
        /*1114*/ 	.word	0x00030890
        /*1118*/ 	.short	0x010a
        /*111a*/ 	.byte	0x3f
	.zero		1


	//   ....[71]....
        /*111c*/ 	.word	0x000207b0
        /*1120*/ 	.word	0x00000057
        /*1124*/ 	.word	0x00030890
        /*1128*/ 	.short	0x010a
        /*112a*/ 	.byte	0x3f
	.zero		1


	//   ....[72]....
        /*112c*/ 	.word	0x00020a60
        /*1130*/ 	.word	0x00000057
        /*1134*/ 	.word	0x00030890
        /*1138*/ 	.short	0x010a
        /*113a*/ 	.byte	0x3f
	.zero		1


	//   ....[73]....
        /*113c*/ 	.word	0x00020d10
        /*1140*/ 	.word	0x00000057
        /*1144*/ 	.word	0x000308b0
        /*1148*/ 	.short	0x010a
        /*114a*/ 	.byte	0x3f
	.zero		1


	//   ....[74]....
        /*114c*/ 	.word	0x00020f20
        /*1150*/ 	.word	0x00000002
        /*1154*/ 	.word	0x00030800
        /*1158*/ 	.short	0x010a
        /*115a*/ 	.byte	0x3f
	.zero		1


	//   ....[75]....
        /*115c*/ 	.word	0x00021140
        /*1160*/ 	.word	0x00000002
        /*1164*/ 	.word	0x00030800
        /*1168*/ 	.short	0x010a
        /*116a*/ 	.byte	0x3f
	.zero		1


	//   ....[76]....
        /*116c*/ 	.word	0x00021190
        /*1170*/ 	.word	0x00000003
        /*1174*/ 	.word	0x00030830
        /*1178*/ 	.short	0x010a
        /*117a*/ 	.byte	0x3f
	.zero		1


	//   ....[77]....
        /*117c*/ 	.word	0x000211e0
        /*1180*/ 	.word	0x0000000b
        /*1184*/ 	.word	0x00030830
        /*1188*/ 	.short	0x010a
        /*118a*/ 	.byte	0x3f
	.zero		1


	//   ....[78]....
        /*118c*/ 	.word	0x00021230
        /*1190*/ 	.word	0x0000000d
        /*1194*/ 	.word	0x00030850
        /*1198*/ 	.short	0x010a
        /*119a*/ 	.byte	0x3f
	.zero		1


	//   ....[79]....
        /*119c*/ 	.word	0x00021280
        /*11a0*/ 	.word	0x00000008
        /*11a4*/ 	.word	0x00030850
        /*11a8*/ 	.short	0x010a
        /*11aa*/ 	.byte	0x3f
	.zero		1


	//   ....[80]....
        /*11ac*/ 	.word	0x00021420
        /*11b0*/ 	.word	0x00000016
        /*11b4*/ 	.word	0x00030820
        /*11b8*/ 	.short	0x010a
        /*11ba*/ 	.byte	0x3f
	.zero		1


	//   ....[81]....
        /*11bc*/ 	.word	0x00021470
        /*11c0*/ 	.word	0x00000009
        /*11c4*/ 	.word	0x000308a0
        /*11c8*/ 	.short	0x010a
        /*11ca*/ 	.byte	0x3f
	.zero		1


	//   ....[82]....
        /*11cc*/ 	.word	0x000214c0
        /*11d0*/ 	.word	0x00000009
        /*11d4*/ 	.word	0x000308c0
        /*11d8*/ 	.short	0x010a
        /*11da*/ 	.byte	0x3f
	.zero		1


	//   ....[83]....
        /*11dc*/ 	.word	0x00021510
        /*11e0*/ 	.word	0x00000008
        /*11e4*/ 	.word	0x000308a0
        /*11e8*/ 	.short	0x010a
        /*11ea*/ 	.byte	0x3f
	.zero		1


	//   ....[84]....
        /*11ec*/ 	.word	0x00021560
        /*11f0*/ 	.word	0x00000008
        /*11f4*/ 	.word	0x000308c0
        /*11f8*/ 	.short	0x010a
        /*11fa*/ 	.byte	0x3f
	.zero		1


	//   ....[85]....
        /*11fc*/ 	.word	0x00021680
        /*1200*/ 	.word	0x00000007
        /*1204*/ 	.word	0x00030840
        /*1208*/ 	.short	0x010a
        /*120a*/ 	.byte	0x3f
	.zero		1


	//   ....[86]....
        /*120c*/ 	.word	0x00022a10
        /*1210*/ 	.word	0x00000016
        /*1214*/ 	.word	0x00030820
        /*1218*/ 	.short	0x010a
        /*121a*/ 	.byte	0x3f
	.zero		1


	//   ....[87]....
        /*121c*/ 	.word	0x00022a60
        /*1220*/ 	.word	0x00000007
        /*1224*/ 	.word	0x00030840
        /*1228*/ 	.short	0x010a
        /*122a*/ 	.byte	0x3f
	.zero		1


	//   ....[88]....
        /*122c*/ 	.word	0x000232a0
        /*1230*/ 	.word	0x00000006
        /*1234*/ 	.word	0x00030860
        /*1238*/ 	.short	0x010a
        /*123a*/ 	.byte	0x3f
	.zero		1


	//   ....[89]....
        /*123c*/ 	.word	0x00023b30
        /*1240*/ 	.word	0x00000000
        /*1244*/ 	.word	0x00030860
        /*1248*/ 	.short	0x010a
        /*124a*/ 	.byte	0x3f
	.zero		1


	//   ....[90]....
        /*124c*/ 	.word	0x00024cc0
        /*1250*/ 	.word	0x00000007
        /*1254*/ 	.word	0x00030820
        /*1258*/ 	.short	0x010a
        /*125a*/ 	.byte	0x3f
	.zero		1


	//   ....[91]....
        /*125c*/ 	.word	0x00024e60
        /*1260*/ 	.word	0x00000005
        /*1264*/ 	.word	0x00030840
        /*1268*/ 	.short	0x010a
        /*126a*/ 	.byte	0x3f
	.zero		1


	//   ....[92]....
        /*126c*/ 	.word	0x00024eb0
        /*1270*/ 	.word	0x00000003
        /*1274*/ 	.word	0x00030840
        /*1278*/ 	.short	0x010a
        /*127a*/ 	.byte	0x3f
	.zero		1


	//   ....[93]....
        /*127c*/ 	.word	0x00024f00
        /*1280*/ 	.word	0x00000005
        /*1284*/ 	.word	0x00030860
        /*1288*/ 	.short	0x010a
        /*128a*/ 	.byte	0x3f
	.zero		1


	//----- nvinfo : EIATTR_NUM_MBARRIERS
	.align		4
.L_149:
        /*128c*/ 	.byte	0x03, 0x38
        /*128e*/ 	.short	0x0016


	//----- nvinfo : EIATTR_EXIT_INSTR_OFFSETS
	.align		4
        /*1290*/ 	.byte	0x04, 0x1c
        /*1292*/ 	.short	(.L_151 - .L_150)


	//   ....[0]....
.L_150:
        /*1294*/ 	.word	0x000204f0


	//----- nvinfo : EIATTR_MAX_THREADS
	.align		4
.L_151:
        /*1298*/ 	.byte	0x04, 0x05
        /*129a*/ 	.short	(.L_153 - .L_152)
.L_152:
        /*129c*/ 	.word	0x00000180
        /*12a0*/ 	.word	0x00000001
        /*12a4*/ 	.word	0x00000001


	//----- nvinfo : EIATTR_CRS_STACK_SIZE
	.align		4
.L_153:
        /*12a8*/ 	.byte	0x04, 0x1e
        /*12aa*/ 	.short	(.L_155 - .L_154)
.L_154:
        /*12ac*/ 	.word	0x00000000


	//----- nvinfo : EIATTR_CBANK_PARAM_SIZE
	.align		4
.L_155:
        /*12b0*/ 	.byte	0x03, 0x19
        /*12b2*/ 	.short	0x0af0


	//----- nvinfo : EIATTR_PARAM_CBANK
	.align		4
        /*12b4*/ 	.byte	0x04, 0x0a
        /*12b6*/ 	.short	(.L_157 - .L_156)
	.align		4
.L_156:
        /*12b8*/ 	.word	index@(.nv.constant0._ZN7cutlass13device_kernelIN5flash11enable_sm90INS1_16FlashAttnFwdSm90INS1_25CollectiveMainloopFwdSm90ILi2EN4cute5tupleIJNS5_1CILi1EEES8_S8_EEENS6_IJNS7_ILi128EEENS7_ILi96EEENS7_ILi192EEEEEELi192ENS_6half_tEfNS_4arch4Sm90ELb0ELb0ELb1ELb1ELb1ELb1ELb0ELb1ELb1ELb1ELb0ELb0EEENS1_21CollectiveEpilogueFwdINS6_IJSA_SC_SB_EEES9_SE_SG_Li256ELb1ELb1ELb0ELb0EEENS1_36VarlenDynamicPersistentTileSchedulerILi128ELi96ELi256ELi128ELb0ELb1ELb1ELb0ELb1ELb1EEEEEEEEEvNT_6ParamsE)
        /*12bc*/ 	.short	0x0210
        /*12be*/ 	.short	0x0af0


	//----- nvinfo : EIATTR_SW_WAR
	.align		4
.L_157:
        /*12c0*/ 	.byte	0x04, 0x36
        /*12c2*/ 	.short	(.L_159 - .L_158)
.L_158:
        /*12c4*/ 	.word	0x00000008
.L_159:


//--------------------- .nv.info._ZN7cutlass13device_kernelIN5flash11enable_sm90INS1_16FlashAttnFwdSm90INS1_25CollectiveMainloopFwdSm90ILi2EN4cute5tupleIJNS5_1CILi1EEES8_S8_EEENS6_IJNS7_ILi128EEENS7_ILi96EEENS7_ILi192EEEEEELi192ENS_6half_tEfNS_4arch4Sm90ELb0ELb1ELb1ELb0ELb1ELb0ELb0ELb1ELb1ELb1ELb0ELb0EEENS1_21CollectiveEpilogueFwdINS6_IJSA_SC_SB_EEES9_SE_SG_Li256ELb0ELb1ELb0ELb0EEENS1_30DynamicPersistentTileSchedulerILi256ELi128ELb0ELb1ELb1EEEEEEEEEvNT_6ParamsE --------------------------
	.section	.nv.info._ZN7cutlass13device_kernelIN5flash11enable_sm90INS1_16FlashAttnFwdSm90INS1_25CollectiveMainloopFwdSm90ILi2EN4cute5tupleIJNS5_1CILi1EEES8_S8_EEENS6_IJNS7_ILi128EEENS7_ILi96EEENS7_ILi192EEEEEELi192ENS_6half_tEfNS_4arch4Sm90ELb0ELb1ELb1ELb0ELb1ELb0ELb0ELb1ELb1ELb1ELb0ELb0EEENS1_21CollectiveEpilogueFwdINS6_IJSA_SC_SB_EEES9_SE_SG_Li256ELb0ELb1ELb0ELb0EEENS1_30DynamicPersistentTileSchedulerILi256ELi128ELb0ELb1ELb1EEEEEEEEEvNT_6ParamsE,"",@"SHT_CUDA_INFO"
	.sectionflags	@""
	.align	4


	//----- nvinfo : EIATTR_CUDA_API_VERSION
	.align		4
        /*0000*/ 	.byte	0x04, 0x37
        /*0002*/ 	.short	(.L_161 - .L_160)
.L_160:
        /*0004*/ 	.word	0x00000082


	//----- nvinfo : EIATTR_KPARAM_INFO
	.align		4
.L_161:
        /*0008*/ 	.byte	0x04, 0x17
        /*000a*/ 	.short	(.L_163 - .L_162)
.L_162:
        /*000c*/ 	.word	0x00000000
        /*0010*/ 	.short	0x0000
        /*0012*/ 	.short	0x0070
        /*0014*/ 	.byte	0x00, 0xf0, 0x01, 0x2a


	//----- nvinfo : EIATTR_SPARSE_MMA_MASK
	.align		4
.L_163:
        /*0018*/ 	.byte	0x03, 0x50
        /*001a*/ 	.short	0x0000


	//----- nvinfo : EIATTR_MAXREG_COUNT
	.align		4
        /*001c*/ 	.byte	0x03, 0x1b
        /*001e*/ 	.short	0x00a8


	//----- nvinfo : EIATTR_NUM_BARRIERS
	.align		4
        /*0020*/ 	.byte	0x02, 0x4c
        /*0022*/ 	.byte	0x09
	.zero		1


	//----- nvinfo : EIATTR_EXTERNS
	.align		4
        /*0024*/ 	.byte	0x04, 0x0f
        /*0026*/ 	.short	(.L_165 - .L_164)


	//   ....[0]....
	.align		4
.L_164:
        /*0028*/ 	.word	index@(__assertfail)


	//----- nvinfo : EIATTR_ANNOTATIONS
	.align		4
.L_165:
        /*002c*/ 	.byte	0x04, 0x55
        /*002e*/ 	.short	(.L_167 - .L_166)


	//   ....[0]....
.L_166:
        /*0030*/ 	.word	0x00000001
        /*0034*/ 	.byte	0xa0, 0x08, 0x00, 0x00, 0x01, 0x00, 0x00, 0x00, 0x60, 0x09, 0x00, 0x00, 0x01, 0x00, 0x00, 0x00
        /*0044*/ 	.byte	0x10, 0x19, 0x01, 0x00, 0x01, 0x00, 0x00, 0x00, 0xb0, 0x19, 0x01, 0x00, 0x01, 0x00, 0x00, 0x00
        /*0054*/ 	.byte	0x30, 0x1a, 0x01, 0x00, 0x01, 0x00, 0x00, 0x00, 0x20, 0x41, 0x01, 0x00, 0x01, 0x00, 0x00, 0x00
        /*0064*/ 	.byte	0x40, 0x41, 0x01, 0x00, 0x01, 0x00, 0x00, 0x00, 0x20, 0x5b, 0x01, 0x00, 0x01, 0x00, 0x00, 0x00
        /*0074*/ 	.byte	0xc0, 0x5c, 0x01, 0x00


	//----- nvinfo : EIATTR_MERCURY_ISA_VERSION
	.align		4
.L_167:
        /*0078*/ 	.byte	0x03, 0x5f
        /*007a*/ 	.short	0x0101


	//----- nvinfo : EIATTR_INT_WARP_WIDE_INSTR_OFFSETS
	.align		4
        /*007c*/ 	.byte	0x04, 0x31
        /*007e*/ 	.short	(.L_169 - .L_168)


	//   ....[0]....
.L_168:
        /*0080*/ 	.word	0x000000c0


	//   ....[1]....
        /*0084*/ 	.word	0x000000d0


	//   ....[2]....
        /*0088*/ 	.word	0x00000170


	//   ....[3]....
        /*008c*/ 	.word	0x00012640


	//   ....[4]....
        /*0090*/ 	.word	0x000126d0


	//   ....[5]....
        /*0094*/ 	.word	0x00015270


	//   ....[6]....
        /*0098*/ 	.word	0x00015300


	//----- nvinfo : EIATTR_COOP_GROUP_MASK_REGIDS
	.align		4
.L_169:
        /*009c*/ 	.byte	0x04, 0x29
        /*009e*/ 	.short	(.L_171 - .L_170)


	//   ....[0]....
.L_170:
        /*00a0*/ 	.word	0xffffffff


	//   ....[1]....
        /*00a4*/ 	.word	0xffffffff


	//   ....[2]....
        /*00a8*/ 	.word	0xffffffff


	//   ....[3]....
        /*00ac*/ 	.word	0xffffffff


	//   ....[4]....
        /*00b0*/ 	.word	0xffffffff


	//   ....[5]....
        /*00b4*/ 	.word	0xffffffff


	//   ....[6]....
        /*00b8*/ 	.word	0xffffffff


	//   ....[7]....
        /*00bc*/ 	.word	0xffffffff


	//   ....[8]....
        /*00c0*/ 	.word	0xffffffff


	//   ....[9]....
        /*00c4*/ 	.word	0xffffffff


	//   ....[10]....
        /*00c8*/ 	.word	0xffffffff


	//   ....[11]....
        /*00cc*/ 	.word	0xffffffff


	//   ....[12]....
        /*00d0*/ 	.word	0xffffffff


	//   ....[13]....
        /*00d4*/ 	.word	0xffffffff


	//   ....[14]....
        /*00d8*/ 	.word	0xffffffff


	//   ....[15]....
        /*00dc*/ 	.word	0xffffffff


	//   ....[16]....
        /*00e0*/ 	.word	0xffffffff


	//   ....[17]....
        /*00e4*/ 	.word	0xffffffff


	//   ....[18]....
        /*00e8*/ 	.word	0xffffffff


	//   ....[19]....
        /*00ec*/ 	.word	0xffffffff


	//   ....[20]....
        /*00f0*/ 	.word	0xffffffff


	//   ....[21]....
        /*00f4*/ 	.word	0xffffffff


	//   ....[22]....
        /*00f8*/ 	.word	0xffffffff


	//   ....[23]....
        /*00fc*/ 	.word	0xffffffff


	//   ....[24]....
        /*0100*/ 	.word	0xffffffff


	//   ....[25]....
        /*0104*/ 	.word	0xffffffff


	//   ....[26]....
        /*0108*/ 	.word	0xffffffff


	//   ....[27]....
        /*010c*/ 	.word	0xffffffff


	//   ....[28]....
        /*0110*/ 	.word	0xffffffff


	//   ....[29]....
        /*0114*/ 	.word	0xffffffff


	//   ....[30]....
        /*0118*/ 	.word	0xffffffff


	//   ....[31]....
        /*011c*/ 	.word	0xffffffff


	//   ....[32]....
        /*0120*/ 	.word	0xffffffff


	//   ....[33]....
        /*0124*/ 	.word	0xffffffff


	//   ....[34]....
        /*0128*/ 	.word	0xffffffff


	//   ....[35]....
        /*012c*/ 	.word	0xffffffff


	//   ....[36]....
        /*0130*/ 	.word	0xffffffff


	//   ....[37]....
        /*0134*/ 	.word	0xffffffff


	//   ....[38]....
        /*0138*/ 	.word	0xffffffff


	//   ....[39]....
        /*013c*/ 	.word	0xffffffff


	//   ....[40]....
        /*0140*/ 	.word	0xffffffff


	//   ....[41]....
        /*0144*/ 	.word	0xffffffff


	//   ....[42]....
        /*0148*/ 	.word	0xffffffff


	//   ....[43]....
        /*014c*/ 	.word	0xffffffff


	//   ....[44]....
        /*0150*/ 	.word	0xffffffff


	//   ....[45]....
        /*0154*/ 	.word	0xffffffff


	//   ....[46]....
        /*0158*/ 	.word	0xffffffff


	//   ....[47]....
        /*015c*/ 	.word	0xffffffff


	//   ....[48]....
        /*0160*/ 	.word	0xffffffff


	//   ....[49]....
        /*0164*/ 	.word	0xffffffff


	//   ....[50]....
        /*0168*/ 	.word	0xffffffff


	//   ....[51]....
        /*016c*/ 	.word	0xffffffff


	//   ....[52]....
        /*0170*/ 	.word	0xffffffff


	//   ....[53]....
        /*0174*/ 	.word	0xffffffff


	//   ....[54]....
        /*0178*/ 	.word	0xffffffff


	//   ....[55]....
        /*017c*/ 	.word	0xffffffff


	//   ....[56]....
        /*0180*/ 	.word	0xffffffff


	//   ....[57]....
        /*0184*/ 	.word	0xffffffff


	//   ....[58]....
        /*0188*/ 	.word	0xffffffff


	//   ....[59]....
        /*018c*/ 	.word	0xffffffff


	//   ....[60]....
        /*0190*/ 	.word	0xffffffff


	//   ....[61]....
        /*0194*/ 	.word	0xffffffff


	//   ....[62]....
        /*0198*/ 	.word	0xffffffff


	//   ....[63]....
        /*019c*/ 	.word	0xffffffff


	//   ....[64]....
        /*01a0*/ 	.word	0xffffffff


	//   ....[65]....
        /*01a4*/ 	.word	0xffffffff


	//   ....[66]....
        /*01a8*/ 	.word	0xffffffff


	//   ....[67]....
        /*01ac*/ 	.word	0xffffffff


	//   ....[68]....
        /*01b0*/ 	.word	0xffffffff


	//   ....[69]....
        /*01b4*/ 	.word	0xffffffff


	//   ....[70]....
        /*01b8*/ 	.word	0xffffffff


	//   ....[71]....
        /*01bc*/ 	.word	0xffffffff


	//   ....[72]....
        /*01c0*/ 	.word	0xffffffff


	//   ....[73]....
        /*01c4*/ 	.word	0xffffffff


	//   ....[74]....
        /*01c8*/ 	.word	0xffffffff


	//   ....[75]....
        /*01cc*/ 	.word	0xffffffff


	//   ....[76]....
        /*01d0*/ 	.word	0xffffffff


	//   ....[77]....
        /*01d4*/ 	.word	0xffffffff


	//   ....[78]....
        /*01d8*/ 	.word	0xffffffff


	//   ....[79]....
        /*01dc*/ 	.word	0xffffffff


	//   ....[80]....
        /*01e0*/ 	.word	0xffffffff


	//   ....[81]....
        /*01e4*/ 	.word	0xffffffff


	//   ....[82]....
        /*01e8*/ 	.word	0xffffffff


	//   ....[83]....
        /*01ec*/ 	.word	0xffffffff


	//   ....[84]....
        /*01f0*/ 	.word	0xffffffff


	//   ....[85]....
        /*01f4*/ 	.word	0xffffffff


	//   ....[86]....
        /*01f8*/ 	.word	0xffffffff


	//   ....[87]....
        /*01fc*/ 	.word	0xffffffff


	//   ....[88]....
        /*0200*/ 	.word	0xffffffff


	//   ....[89]....
        /*0204*/ 	.word	0xffffffff


	//   ....[90]....
        /*0208*/ 	.word	0xffffffff


	//   ....[91]....
        /*020c*/ 	.word	0xffffffff


	//   ....[92]....
        /*0210*/ 	.word	0xffffffff


	//   ....[93]....
        /*0214*/ 	.word	0xffffffff


	//   ....[94]....
        /*0218*/ 	.word	0xffffffff


	//   ....[95]....
        /*021c*/ 	.word	0xffffffff


	//   ....[96]....
        /*0220*/ 	.word	0xffffffff


	//   ....[97]....
        /*0224*/ 	.word	0xffffffff


	//   ....[98]....
        /*0228*/ 	.word	0xffffffff


	//   ....[99]....
        /*022c*/ 	.word	0xffffffff


	//   ....[100]....
        /*0230*/ 	.word	0xffffffff


	//   ....[101]....
        /*0234*/ 	.word	0xffffffff


	//   ....[102]....
        /*0238*/ 	.word	0xffffffff


	//   ....[103]....
        /*023c*/ 	.word	0xffffffff


	//   ....[104]....
        /*0240*/ 	.word	0xffffffff


	//   ....[105]....
        /*0244*/ 	.word	0xffffffff


	//   ....[106]....
        /*0248*/ 	.word	0xffffffff


	//   ....[107]....
        /*024c*/ 	.word	0xffffffff


	//   ....[108]....
        /*0250*/ 	.word	0xffffffff


	//   ....[109]....
        /*0254*/ 	.word	0xffffffff


	//   ....[110]....
        /*0258*/ 	.word	0xffffffff


	//   ....[111]....
        /*025c*/ 	.word	0xffffffff


	//   ....[112]....
        /*0260*/ 	.word	0xffffffff


	//   ....[113]....
        /*0264*/ 	.word	0xffffffff


	//   ....[114]....
        /*0268*/ 	.word	0xffffffff


	//   ....[115]....
        /*026c*/ 	.word	0xffffffff


	//   ....[116]....
        /*0270*/ 	.word	0xffffffff


	//   ....[117]....
        /*0274*/ 	.word	0xffffffff


	//   ....[118]....
        /*0278*/ 	.word	0xffffffff


	//   ....[119]....
        /*027c*/ 	.word	0xffffffff


	//   ....[120]....
        /*0280*/ 	.word	0x0500000f


	//   ....[121]....
        /*0284*/ 	.word	0x0500000f


	//   ....[122]....
        /*0288*/ 	.word	0x0500000f


	//   ....[123]....
        /*028c*/ 	.word	0x0500000f


	//   ....[124]....
        /*0290*/ 	.word	0x0500000f


	//   ....[125]....
        /*0294*/ 	.word	0x0500000f


	//   ....[126]....
        /*0298*/ 	.word	0x0500000f


	//   ....[127]....
        /*029c*/ 	.word	0x0500000f


	//   ....[128]....
        /*02a0*/ 	.word	0x0500000f


	//   ....[129]....
        /*02a4*/ 	.word	0x0500000f


	//   ....[130]....
        /*02a8*/ 	.word	0x0500000f


	//   ....[131]....
        /*02ac*/ 	.word	0x0500000f


	//   ....[132]....
        /*02b0*/ 	.word	0x0500000f


	//   ....[133]....
        /*02b4*/ 	.word	0x0500000f


	//   ....[134]....
        /*02b8*/ 	.word	0x0500000f


	//   ....[135]....
        /*02bc*/ 	.word	0x0500000f


	//   ....[136]....
        /*02c0*/ 	.word	0x0500000f


	//   ....[137]....
        /*02c4*/ 	.word	0x0500000f


	//   ....[138]....
        /*02c8*/ 	.word	0x0500000f


	//   ....[139]....
        /*02cc*/ 	.word	0x0500000f


	//   ....[140]....
        /*02d0*/ 	.word	0x0500000f


	//   ....[141]....
        /*02d4*/ 	.word	0x0500000f


	//   ....[142]....
        /*02d8*/ 	.word	0x0500000f


	//   ....[143]....
        /*02dc*/ 	.word	0x0500000f


	//   ....[144]....
        /*02e0*/ 	.word	0x0500000f


	//   ....[145]....
        /*02e4*/ 	.word	0x0500000f


	//   ....[146]....
        /*02e8*/ 	.word	0x0500000f


	//   ....[147]....
        /*02ec*/ 	.word	0x0500000f


	//   ....[148]....
        /*02f0*/ 	.word	0x0500000f


	//   ....[149]....
        /*02f4*/ 	.word	0x0500000f


	//   ....[150]....
        /*02f8*/ 	.word	0x0500000f


	//   ....[151]....
        /*02fc*/ 	.word	0x0500000f


	//   ....[152]....
        /*0300*/ 	.word	0x0500000f


	//   ....[153]....
        /*0304*/ 	.word	0x0500000f


	//   ....[154]....
        /*0308*/ 	.word	0x0500000f


	//   ....[155]....
        /*030c*/ 	.word	0x0500000f


	//   ....[156]....
        /*0310*/ 	.word	0x0500000f


	//   ....[157]....
        /*0314*/ 	.word	0x0500000f


	//   ....[158]....
        /*0318*/ 	.word	0x0500000f


	//   ....[159]....
        /*031c*/ 	.word	0x0500000f


	//   ....[160]....
        /*0320*/ 	.word	0x0500000f


	//   ....[161]....
        /*0324*/ 	.word	0x0500000f


	//   ....[162]....
        /*0328*/ 	.word	0x0500000f


	//   ....[163]....
        /*032c*/ 	.word	0x0500000f


	//   ....[164]....
        /*0330*/ 	.word	0x0500000f


	//   ....[165]....
        /*0334*/ 	.word	0x0500000f


	//   ....[166]....
        /*0338*/ 	.word	0x0500000f


	//   ....[167]....
        /*033c*/ 	.word	0x0500000f


	//   ....[168]....
        /*0340*/ 	.word	0x0500000f


	//   ....[169]....
        /*0344*/ 	.word	0x0500000f


	//   ....[170]....
        /*0348*/ 	.word	0x0500000f


	//   ....[171]....
        /*034c*/ 	.word	0x0500000f


	//   ....[172]....
        /*0350*/ 	.word	0x0500000f


	//   ....[173]....
        /*0354*/ 	.word	0x0500000f


	//   ....[174]....
        /*0358*/ 	.word	0x0500000f


	//   ....[175]....
        /*035c*/ 	.word	0x0500000f


	//   ....[176]....
        /*0360*/ 	.word	0x0500000f


	//   ....[177]....
        /*0364*/ 	.word	0x0500000f


	//   ....[178]....
        /*0368*/ 	.word	0x0500000f


	//   ....[179]....
        /*036c*/ 	.word	0x0500000f


	//   ....[180]....
        /*0370*/ 	.word	0x0500000f


	//   ....[181]....
        /*0374*/ 	.word	0x0500000f


	//   ....[182]....
        /*0378*/ 	.word	0x0500000f


	//   ....[183]....
        /*037c*/ 	.word	0x0500000f


	//   ....[184]....
        /*0380*/ 	.word	0x0500000f


	//   ....[185]....
        /*0384*/ 	.word	0x0500000f


	//   ....[186]....
        /*0388*/ 	.word	0x0500000f


	//----- nvinfo : EIATTR_COOP_GROUP_INSTR_OFFSETS
	.align		4
.L_171:
        /*038c*/ 	.byte	0x04, 0x28
        /*038e*/ 	.short	(.L_173 - .L_172)


	//   ....[0]....
.L_172:
        /*0390*/ 	.word	0x00000070


	//   ....[1]....
        /*0394*/ 	.word	0x000000b0


	//   ....[2]....
        /*0398*/ 	.word	0x000002d0


	//   ....[3]....
        /*039c*/ 	.word	0x00000430


	//   ....[4]....
        /*03a0*/ 	.word	0x00000550


	//   ....[5]....
        /*03a4*/ 	.word	0x000006b0


	//   ....[6]....
        /*03a8*/ 	.word	0x000018b0


	//   ....[7]....
        /*03ac*/ 	.word	0x00002560


	//   ....[8]....
        /*03b0*/ 	.word	0x00002e20


	//   ....[9]....
        /*03b4*/ 	.word	0x000039e0


	//   ....[10]....
        /*03b8*/ 	.word	0x00003a90


	//   ....[11]....
        /*03bc*/ 	.word	0x00003fb0


	//   ....[12]....
        /*03c0*/ 	.word	0x00004030


	//   ....[13]....
        /*03c4*/ 	.word	0x00006070


	//   ....[14]....
        /*03c8*/ 	.word	0x00006620


	//   ....[15]....
        /*03cc*/ 	.word	0x00007480


	//   ....[16]....
        /*03d0*/ 	.word	0x00007590


	//   ....[17]....
        /*03d4*/ 	.word	0x00007b50


	//   ....[18]....
        /*03d8*/ 	.word	0x00007bb0


	//   ....[19]....
        /*03dc*/ 	.word	0x0000a010


	//   ....[20]....
        /*03e0*/ 	.word	0x0000a030


	//   ....[21]....
        /*03e4*/ 	.word	0x0000a050


	//   ....[22]....
        /*03e8*/ 	.word	0x0000a070


	//   ....[23]....
        /*03ec*/ 	.word	0x0000beb0


	//   ....[24]....
        /*03f0*/ 	.word	0x0000c460


	//   ....[25]....
        /*03f4*/ 	.word	0x0000d2c0


	//   ....[26]....
        /*03f8*/ 	.word	0x0000d3d0


	//   ....[27]....
        /*03fc*/ 	.word	0x0000d980


	//   ....[28]....
        /*0400*/ 	.word	0x0000d9f0


	//   ....[29]....
        /*0404*/ 	.word	0x0000eaa0


	//   ....[30]....
        /*0408*/ 	.word	0x0000ead0


	//   ....[31]....
        /*040c*/ 	.word	0x0000eba0


	//   ....[32]....
        /*0410*/ 	.word	0x0000ebb0


	//   ....[33]....
        /*0414*/ 	.word	0x00010160


	//   ....[34]....
        /*0418*/ 	.word	0x00010190


	//   ....[35]....
        /*041c*/ 	.word	0x000101c0


	//   ....[36]....
        /*0420*/ 	.word	0x00010250


	//   ....[37]....
        /*0424*/ 	.word	0x00010900


	//   ....[38]....
        /*0428*/ 	.word	0x00010930


	//   ....[39]....
        /*042c*/ 	.word	0x00010a30


	//   ....[40]....
        /*0430*/ 	.word	0x00010a50


	//   ....[41]....
        /*0434*/ 	.word	0x00010b50


	//   ....[42]....
        /*0438*/ 	.word	0x00010b70


	//   ....[43]....
        /*043c*/ 	.word	0x00010c80


	//   ....[44]....
        /*0440*/ 	.word	0x00010ca0


	//   ....[45]....
        /*0444*/ 	.word	0x000113c0


	//   ....[46]....
        /*0448*/ 	.word	0x000113f0


	//   ....[47]....
        /*044c*/ 	.word	0x00011500


	//   ....[48]....
        /*0450*/ 	.word	0x00011520


	//   ....[49]....
        /*0454*/ 	.word	0x00011620


	//   ....[50]....
        /*0458*/ 	.word	0x00011640


	//   ....[51]....
        /*045c*/ 	.word	0x00011750


	//   ....[52]....
        /*0460*/ 	.word	0x00011770


	//   ....[53]....
        /*0464*/ 	.word	0x00011940


	//   ....[54]....
        /*0468*/ 	.word	0x000131b0


	//   ....[55]....
        /*046c*/ 	.word	0x000131d0


	//   ....[56]....
        /*0470*/ 	.word	0x000131e0


	//   ....[57]....
        /*0474*/ 	.word	0x00013220


	//   ....[58]....
        /*0478*/ 	.word	0x000132b0


	//   ....[59]....
        /*047c*/ 	.word	0x000132d0


	//   ....[60]....
        /*0480*/ 	.word	0x00013360


	//   ....[61]....
        /*0484*/ 	.word	0x00013380


	//   ....[62]....
        /*0488*/ 	.word	0x00013410


	//   ....[63]....
        /*048c*/ 	.word	0x00013430


	//   ....[64]....
        /*0490*/ 	.word	0x000134c0


	//   ....[65]....
        /*0494*/ 	.word	0x000134e0


	//   ....[66]....
        /*0498*/ 	.word	0x00013b20


	//   ....[67]....
        /*049c*/ 	.word	0x00013b40


	//   ....[68]....
        /*04a0*/ 	.word	0x00013b70


	//   ....[69]....
        /*04a4*/ 	.word	0x00013bb0


	//   ....[70]....
        /*04a8*/ 	.word	0x00013c30


	//   ....[71]....
        /*04ac*/ 	.word	0x00013c60


	//   ....[72]....
        /*04b0*/ 	.word	0x00013ce0


	//   ....[73]....
        /*04b4*/ 	.word	0x00013d10


	//   ....[74]....
        /*04b8*/ 	.word	0x00013d90


	//   ....[75]....
        /*04bc*/ 	.word	0x00013dc0


	//   ....[76]....
        /*04c0*/ 	.word	0x00013e40


	//   ....[77]....
        /*04c4*/ 	.word	0x00013e70


	//   ....[78]....
        /*04c8*/ 	.word	0x00013ef0


	//   ....[79]....
        /*04cc*/ 	.word	0x00013f20


	//   ....[80]....
        /*04d0*/ 	.word	0x00013fa0


	//   ....[81]....
        /*04d4*/ 	.word	0x00013fc0


	//   ....[82]....
        /*04d8*/ 	.word	0x000146e0


	//   ....[83]....
        /*04dc*/ 	.word	0x00014710


	//   ....[84]....
        /*04e0*/ 	.word	0x00014720


	//   ....[85]....
        /*04e4*/ 	.word	0x00014740


	//   ....[86]....
        /*04e8*/ 	.word	0x00014790


	//   ....[87]....
        /*04ec*/ 	.word	0x000147b0


	//   ....[88]....
        /*04f0*/ 	.word	0x00014810


	//   ....[89]....
        /*04f4*/ 	.word	0x00014830


	//   ....[90]....
        /*04f8*/ 	.word	0x00014880


	//   ....[91]....
        /*04fc*/ 	.word	0x000148a0


	//   ....[92]....
        /*0500*/ 	.word	0x000148f0


	//   ....[93]....
        /*0504*/ 	.word	0x00014910


	//   ....[94]....
        /*0508*/ 	.word	0x00014bb0


	//   ....[95]....
        /*050c*/ 	.word	0x00014bd0


	//   ....[96]....
        /*0510*/ 	.word	0x00014bf0


	//   ....[97]....
        /*0514*/ 	.word	0x00014c70


	//   ....[98]....
        /*0518*/ 	.word	0x00014c90


	//   ....[99]....
        /*051c*/ 	.word	0x00014d10


	//   ....[100]....
        /*0520*/ 	.word	0x00014d30


	//   ....[101]....
        /*0524*/ 	.word	0x00014db0


	//   ....[102]....
        /*0528*/ 	.word	0x00014dd0


	//   ....[103]....
        /*052c*/ 	.word	0x00014e50


	//   ....[104]....
        /*0530*/ 	.word	0x00014e70


	//   ....[105]....
        /*0534*/ 	.word	0x00014e80


	//   ....[106]....
        /*0538*/ 	.word	0x00015450


	//   ....[107]....
        /*053c*/ 	.word	0x00015470


	//   ....[108]....
        /*0540*/ 	.word	0x00015480


	//   ....[109]....
        /*0544*/ 	.word	0x000154a0


	//   ....[110]....
        /*0548*/ 	.word	0x00015540


	//   ....[111]....
        /*054c*/ 	.word	0x00015570


	//   ....[112]....
        /*0550*/ 	.word	0x000155e0


	//   ....[113]....
        /*0554*/ 	.word	0x00015610


	//   ....[114]....
        /*0558*/ 	.word	0x00015680


	//   ....[115]....
        /*055c*/ 	.word	0x000156b0


	//   ....[116]....
        /*0560*/ 	.word	0x00015720


	//   ....[117]....
        /*0564*/ 	.word	0x00015750


	//   ....[118]....
        /*0568*/ 	.word	0x00015a60


	//   ....[119]....
        /*056c*/ 	.word	0x00015c40


	//   ....[120]....
        /*0570*/ 	.word	0x000162b0


	//   ....[121]....
        /*0574*/ 	.word	0x00016390


	//   ....[122]....
        /*0578*/ 	.word	0x00016430


	//   ....[123]....
        /*057c*/ 	.word	0x000164b0


	//   ....[124]....
        /*0580*/ 	.word	0x00016570


	//   ....[125]....
        /*0584*/ 	.word	0x000165f0


	//   ....[126]....
        /*0588*/ 	.word	0x000166d0


	//   ....[127]....
        /*058c*/ 	.word	0x00016750


	//   ....[128]....
        /*0590*/ 	.word	0x00016830


	//   ....[129]....
        /*0594*/ 	.word	0x000168b0


	//   ....[130]....
        /*0598*/ 	.word	0x00016990


	//   ....[131]....
        /*059c*/ 	.word	0x00016a10


	//   ....[132]....
        /*05a0*/ 	.word	0x00016ae0


	//   ....[133]....
        /*05a4*/ 	.word	0x00016b70


	//   ....[134]....
        /*05a8*/ 	.word	0x00016be0


	//   ....[135]....
        /*05ac*/ 	.word	0x00016c60


	//   ....[136]....
        /*05b0*/ 	.word	0x00016d20


	//   ....[137]....
        /*05b4*/ 	.word	0x00016d90


	//   ....[138]....
        /*05b8*/ 	.word	0x00016e80


	//   ....[139]....
        /*05bc*/ 	.word	0x00016ef0


	//   ....[140]....
        /*05c0*/ 	.word	0x00016fe0


	//   ....[141]....
        /*05c4*/ 	.word	0x00017050


	//   ....[142]....
        /*05c8*/ 	.word	0x00017140


	//   ....[143]....
        /*05cc*/ 	.word	0x000171b0


	//   ....[144]....
        /*05d0*/ 	.word	0x000172a0


	//   ....[145]....
        /*05d4*/ 	.word	0x00017310


	//   ....[146]....
        /*05d8*/ 	.word	0x00017400


	//   ....[147]....
        /*05dc*/ 	.word	0x00017470


	//   ....[148]....
        /*05e0*/ 	.word	0x00017540


	//   ....[149]....
        /*05e4*/ 	.word	0x00017670


	//   ....[150]....
        /*05e8*/ 	.word	0x00017710


	//   ....[151]....
        /*05ec*/ 	.word	0x00017780


	//   ....[152]....
        /*05f0*/ 	.word	0x00017840


	//   ....[153]....
        /*05f4*/ 	.word	0x000178a0


	//   ....[154]....
        /*05f8*/ 	.word	0x00017960


	//   ....[155]....
        /*05fc*/ 	.word	0x000179c0


	//   ....[156]....
        /*0600*/ 	.word	0x00017a80


	//   ....[157]....
        /*0604*/ 	.word	0x00017ae0


	//   ....[158]....
        /*0608*/ 	.word	0x00017ba0


	//   ....[159]....
        /*060c*/ 	.word	0x00017c00


	//   ....[160]....
        /*0610*/ 	.word	0x00017cc0


	//   ....[161]....
        /*0614*/ 	.word	0x00017da0


	//   ....[162]....
        /*0618*/ 	.word	0x00017e40


	//   ....[163]....
        /*061c*/ 	.word	0x00017ea0


	//   ....[164]....
        /*0620*/ 	.word	0x00017f90


	//   ....[165]....
        /*0624*/ 	.word	0x00017ff0


	//   ....[166]....
        /*0628*/ 	.word	0x000180e0


	//   ....[167]....
        /*062c*/ 	.word	0x00018140


	//   ....[168]....
        /*0630*/ 	.word	0x00018230


	//   ....[169]....
        /*0634*/ 	.word	0x00018290


	//   ....[170]....
        /*0638*/ 	.word	0x00018380


	//   ....[171]....
        /*063c*/ 	.word	0x000183e0


	//   ....[172]....
        /*0640*/ 	.word	0x000184a0


	//   ....[173]....
        /*0644*/ 	.word	0x000185e0


	//   ....[174]....
        /*0648*/ 	.word	0x00018680


	//   ....[175]....
        /*064c*/ 	.word	0x000186e0


	//   ....[176]....
        /*0650*/ 	.word	0x000187b0


	//   ....[177]....
        /*0654*/ 	.word	0x00018870


	//   ....[178]....
        /*0658*/ 	.word	0x00018930


	//   ....[179]....
        /*065c*/ 	.word	0x000189f0


	//   ....[180]....
        /*0660*/ 	.word	0x00018ab0


	//   ....[181]....
        /*0664*/ 	.word	0x00018b70


	//   ....[182]....
        /*0668*/ 	.word	0x00018c30


	//   ....[183]....
        /*066c*/ 	.word	0x00018cf0


	//   ....[184]....
        /*0670*/ 	.word	0x00018db0


	//   ....[185]....
        /*0674*/ 	.word	0x00018ea0


	//   ....[186]....
        /*0678*/ 	.word	0x00018fc0


	//----- nvinfo : EIATTR_REG_RECONFIG
	.align		4
.L_173:
        /*067c*/ 	.byte	0x01, 0x54
	.zero		2


	//----- nvinfo : EIATTR_SYSCALL_OFFSETS
	.align		4
        /*0680*/ 	.byte	0x04, 0x46
        /*0682*/ 	.short	(.L_175 - .L_174)


	//   ....[0]....
.L_174:
        /*0684*/ 	.word	0x00001a90


	//   ....[1]....
        /*0688*/ 	.word	0x00012830


	//   ....[2]....
        /*068c*/ 	.word	0x00012980


	//   ....[3]....
        /*0690*/ 	.word	0x00012a70


	//   ....[4]....
        /*0694*/ 	.word	0x000137e0


	//----- nvinfo : EIATTR_MBARRIER_INSTR_OFFSETS
	.align		4
.L_175:
        /*0698*/ 	.byte	0x04, 0x39
        /*069a*/ 	.short	(.L_177 - .L_176)


	//   ....[0]....
.L_176:
        /*069c*/ 	.word	0x00000180
        /*06a0*/ 	.word	0x000000ff
        /*06a4*/ 	.word	0x00030800
        /*06a8*/ 	.short	0x0100
        /*06aa*/ 	.byte	0x08
	.zero		1


	//   ....[1]....
        /*06ac*/ 	.word	0x00000190
        /*06b0*/ 	.word	0x000000ff
        /*06b4*/ 	.word	0x00030820
        /*06b8*/ 	.short	0x0100
        /*06ba*/ 	.byte	0x08
	.zero		1


	//   ....[2]....
        /*06bc*/ 	.word	0x00000280
        /*06c0*/ 	.word	0x000000ff
        /*06c4*/ 	.word	0x00030830
        /*06c8*/ 	.short	0x0100
        /*06ca*/ 	.byte	0x08
	.zero		1


	//   ....[3]....
        /*06cc*/ 	.word	0x00000290
        /*06d0*/ 	.word	0x000000ff
        /*06d4*/ 	.word	0x00030840
        /*06d8*/ 	.short	0x0100
        /*06da*/ 	.byte	0x08
	.zero		1


	//   ....[4]....
        /*06dc*/ 	.word	0x000002a0
        /*06e0*/ 	.word	0x000000ff
        /*06e4*/ 	.word	0x00030838
        /*06e8*/ 	.short	0x0100
        /*06ea*/ 	.byte	0x08
	.zero		1


	//   ....[5]....
        /*06ec*/ 	.word	0x000002b0
        /*06f0*/ 	.word	0x000000ff
        /*06f4*/ 	.word	0x00030848
        /*06f8*/ 	.short	0x0100
        /*06fa*/ 	.byte	0x08
	.zero		1


	//   ....[6]....
        /*06fc*/ 	.word	0x000003e0
        /*0700*/ 	.word	0x000000ff
        /*0704*/ 	.word	0x00030850
        /*0708*/ 	.short	0x0100
        /*070a*/ 	.byte	0x08
	.zero		1


	//   ....[7]....
        /*070c*/ 	.word	0x000003f0
        /*0710*/ 	.word	0x000000ff
        /*0714*/ 	.word	0x00030860
        /*0718*/ 	.short	0x0100
        /*071a*/ 	.byte	0x08
	.zero		1


	//   ....[8]....
        /*071c*/ 	.word	0x00000400
        /*0720*/ 	.word	0x000000ff
        /*0724*/ 	.word	0x00030858
        /*0728*/ 	.short	0x0100
        /*072a*/ 	.byte	0x08
	.zero		1


	//   ....[9]....
        /*072c*/ 	.word	0x00000410
        /*0730*/ 	.word	0x000000ff
        /*0734*/ 	.word	0x00030868
        /*0738*/ 	.short	0x0100
        /*073a*/ 	.byte	0x08
	.zero		1


	//   ....[10]....
        /*073c*/ 	.word	0x00000500
        /*0740*/ 	.word	0x000000ff
        /*0744*/ 	.word	0x00030870
        /*0748*/ 	.short	0x0100
        /*074a*/ 	.byte	0x06
	.zero		1


	//   ....[11]....
        /*074c*/ 	.word	0x00000510
        /*0750*/ 	.word	0x000000ff
        /*0754*/ 	.word	0x00030880
        /*0758*/ 	.short	0x0100
        /*075a*/ 	.byte	0x06
	.zero		1


	//   ....[12]....
        /*075c*/ 	.word	0x00000520
        /*0760*/ 	.word	0x000000ff
        /*0764*/ 	.word	0x00030878
        /*0768*/ 	.short	0x0100
        /*076a*/ 	.byte	0x06
	.zero		1


	//   ....[13]....
        /*076c*/ 	.word	0x00000530
        /*0770*/ 	.word	0x000000ff
        /*0774*/ 	.word	0x00030888
        /*0778*/ 	.short	0x0100
        /*077a*/ 	.byte	0x06
	.zero		1


	//   ....[14]....
        /*077c*/ 	.word	0x00000660
        /*0780*/ 	.word	0x000000ff
        /*0784*/ 	.word	0x00030890
        /*0788*/ 	.short	0x0100
        /*078a*/ 	.byte	0x08
	.zero		1


	//   ....[15]....
        /*078c*/ 	.word	0x00000670
        /*0790*/ 	.word	0x000000ff
        /*0794*/ 	.word	0x000308a0
        /*0798*/ 	.short	0x0100
        /*079a*/ 	.byte	0x08
	.zero		1


	//   ....[16]....
        /*079c*/ 	.word	0x00000680
        /*07a0*/ 	.word	0x000000ff
        /*07a4*/ 	.word	0x00030898
        /*07a8*/ 	.short	0x0100
        /*07aa*/ 	.byte	0x08
	.zero		1


	//   ....[17]....
        /*07ac*/ 	.word	0x00000690
        /*07b0*/ 	.word	0x000000ff
        /*07b4*/ 	.word	0x000308a8
        /*07b8*/ 	.short	0x0100
        /*07ba*/ 	.byte	0x08
	.zero		1


	//   ....[18]....
        /*07bc*/ 	.word	0x000007d0
        /*07c0*/ 	.word	0x000000ff
        /*07c4*/ 	.word	0x000308b0
        /*07c8*/ 	.short	0x0100
        /*07ca*/ 	.byte	0x08
	.zero		1


	//   ....[19]....
        /*07cc*/ 	.word	0x000007e0
        /*07d0*/ 	.word	0x000000ff
        /*07d4*/ 	.word	0x000308c0
        /*07d8*/ 	.short	0x0100
        /*07da*/ 	.byte	0x08
	.zero		1


	//   ....[20]....
        /*07dc*/ 	.word	0x000007f0
        /*07e0*/ 	.word	0x000000ff
        /*07e4*/ 	.word	0x000308b8
        /*07e8*/ 	.short	0x0100
        /*07ea*/ 	.byte	0x08
	.zero		1


	//   ....[21]....
        /*07ec*/ 	.word	0x00000800
        /*07f0*/ 	.word	0x000000ff
        /*07f4*/ 	.word	0x000308c8
        /*07f8*/ 	.short	0x0100
        /*07fa*/ 	.byte	0x08
	.zero		1


	//   ....[22]....
        /*07fc*/ 	.word	0x00001b30
        /*0800*/ 	.word	0x000000ff
        /*0804*/ 	.word	0x00030800
        /*0808*/ 	.short	0x010a
        /*080a*/ 	.byte	0x28
	.zero		1


	//   ....[23]....
        /*080c*/ 	.word	0x00001bb0
        /*0810*/ 	.word	0x0000000d
        /*0814*/ 	.word	0x00030830
        /*0818*/ 	.short	0x010a
        /*081a*/ 	.byte	0x3f
	.zero		1


	//   ....[24]....
        /*081c*/ 	.word	0x00001bf0
        /*0820*/ 	.word	0x0000000d
        /*0824*/ 	.word	0x00030830
        /*0828*/ 	.short	0x010a
        /*082a*/ 	.byte	0x3f
	.zero		1


	//   ....[25]....
        /*082c*/ 	.word	0x00002670
        /*0830*/ 	.word	0x000000ff
        /*0834*/ 	.word	0x00000000
        /*0838*/ 	.short	0x0101
        /*083a*/ 	.byte	0x04
	.zero		1


	//   ....[26]....
        /*083c*/ 	.word	0x00004f80
        /*0840*/ 	.word	0x000000ff
        /*0844*/ 	.word	0x00030830
        /*0848*/ 	.short	0x010a
        /*084a*/ 	.byte	0x07
	.zero		1


	//   ....[27]....
        /*084c*/ 	.word	0x00004fc0
        /*0850*/ 	.word	0x000000ff
        /*0854*/ 	.word	0x00030830
        /*0858*/ 	.short	0x010a
        /*085a*/ 	.byte	0x07
	.zero		1


	//   ....[28]....
        /*085c*/ 	.word	0x00005aa0
        /*0860*/ 	.word	0x000000ff
        /*0864*/ 	.word	0x00030850
        /*0868*/ 	.short	0x010a
        /*086a*/ 	.byte	0x06
	.zero		1


	//   ....[29]....
        /*086c*/ 	.word	0x00005ae0
        /*0870*/ 	.word	0x000000ff
        /*0874*/ 	.word	0x00030850
        /*0878*/ 	.short	0x010a
        /*087a*/ 	.byte	0x06
	.zero		1


	//   ....[30]....
        /*087c*/ 	.word	0x00006190
        /*0880*/ 	.word	0x000000ff
        /*0884*/ 	.word	0x00000000
        /*0888*/ 	.short	0x0101
        /*088a*/ 	.byte	0x07
	.zero		1


	//   ....[31]....
        /*088c*/ 	.word	0x00008410
        /*0890*/ 	.word	0x000000ff
        /*0894*/ 	.word	0x00000000
        /*0898*/ 	.short	0x0101
        /*089a*/ 	.byte	0x06
	.zero		1


	//   ....[32]....
        /*089c*/ 	.word	0x00008910
        /*08a0*/ 	.word	0x000000ff
        /*08a4*/ 	.word	0x00030830
        /*08a8*/ 	.short	0x010a
        /*08aa*/ 	.byte	0x07
	.zero		1


	//   ....[33]....
        /*08ac*/ 	.word	0x00008950
        /*08b0*/ 	.word	0x000000ff
        /*08b4*/ 	.word	0x00030830
        /*08b8*/ 	.short	0x010a
        /*08ba*/ 	.byte	0x07
	.zero		1


	//   ....[34]....
        /*08bc*/ 	.word	0x00009430
        /*08c0*/ 	.word	0x000000ff
        /*08c4*/ 	.word	0x00030850
        /*08c8*/ 	.short	0x010a
        /*08ca*/ 	.byte	0x06
	.zero		1


	//   ....[35]....
        /*08cc*/ 	.word	0x00009470
        /*08d0*/ 	.word	0x000000ff
        /*08d4*/ 	.word	0x00030850
        /*08d8*/ 	.short	0x010a
        /*08da*/ 	.byte	0x06
	.zero		1


	//   ....[36]....
        /*08dc*/ 	.word	0x00009b00
        /*08e0*/ 	.word	0x000000ff
        /*08e4*/ 	.word	0x00000000
        /*08e8*/ 	.short	0x0101
        /*08ea*/ 	.byte	0x07
	.zero		1


	//   ....[37]....
        /*08ec*/ 	.word	0x0000ab00
        /*08f0*/ 	.word	0x000000ff
        /*08f4*/ 	.word	0x00000000
        /*08f8*/ 	.short	0x0101
        /*08fa*/ 	.byte	0x06
	.zero		1


	//   ....[38]....
        /*08fc*/ 	.word	0x0000adc0
        /*0900*/ 	.word	0x000000ff
        /*0904*/ 	.word	0x00030830
        /*0908*/ 	.short	0x010a
        /*090a*/ 	.byte	0x06
	.zero		1


	//   ....[39]....
        /*090c*/ 	.word	0x0000ae00
        /*0910*/ 	.word	0x000000ff
        /*0914*/ 	.word	0x00030830
        /*0918*/ 	.short	0x010a
        /*091a*/ 	.byte	0x06
	.zero		1


	//   ....[40]....
        /*091c*/ 	.word	0x0000b8e0
        /*0920*/ 	.word	0x000000ff
        /*0924*/ 	.word	0x00030850
        /*0928*/ 	.short	0x010a
        /*092a*/ 	.byte	0x0a
	.zero		1


	//   ....[41]....
        /*092c*/ 	.word	0x0000b920
        /*0930*/ 	.word	0x000000ff
        /*0934*/ 	.word	0x00030850
        /*0938*/ 	.short	0x010a
        /*093a*/ 	.byte	0x0a
	.zero		1


	//   ....[42]....
        /*093c*/ 	.word	0x0000bf80
        /*0940*/ 	.word	0x000000ff
        /*0944*/ 	.word	0x00000000
        /*0948*/ 	.short	0x0101
        /*094a*/ 	.byte	0x04
	.zero		1


	//   ....[43]....
        /*094c*/ 	.word	0x0000e250
        /*0950*/ 	.word	0x000000ff
        /*0954*/ 	.word	0x00000000
        /*0958*/ 	.short	0x0101
        /*095a*/ 	.byte	0x0a
	.zero		1


	//   ....[44]....
        /*095c*/ 	.word	0x0000ea10
        /*0960*/ 	.word	0x000000ff
        /*0964*/ 	.word	0x00030850
        /*0968*/ 	.short	0x010a
        /*096a*/ 	.byte	0x05
	.zero		1


	//   ....[45]....
        /*096c*/ 	.word	0x0000ea50
        /*0970*/ 	.word	0x000000ff
        /*0974*/ 	.word	0x00030850
        /*0978*/ 	.short	0x010a
        /*097a*/ 	.byte	0x05
	.zero		1


	//   ....[46]....
        /*097c*/ 	.word	0x0000ef50
        /*0980*/ 	.word	0x000000ff
        /*0984*/ 	.word	0x00000000
        /*0988*/ 	.short	0x0101
        /*098a*/ 	.byte	0x04
	.zero		1


	//   ....[47]....
        /*098c*/ 	.word	0x000108f0
        /*0990*/ 	.word	0x00000011
        /*0994*/ 	.word	0x00000000
        /*0998*/ 	.short	0x0101
        /*099a*/ 	.byte	0x3f
	.zero		1


	//   ....[48]....
        /*099c*/ 	.word	0x00012fc0
        /*09a0*/ 	.word	0x00000000
        /*09a4*/ 	.word	0x00030840
        /*09a8*/ 	.short	0x010a
        /*09aa*/ 	.byte	0x3f
	.zero		1


	//   ....[49]....
        /*09ac*/ 	.word	0x000135d0
        /*09b0*/ 	.word	0x00000000
        /*09b4*/ 	.word	0x00030830
        /*09b8*/ 	.short	0x0107
        /*09ba*/ 	.byte	0x3f
	.zero		1


	//   ....[50]....
        /*09bc*/ 	.word	0x00013680
        /*09c0*/ 	.word	0x00000000
        /*09c4*/ 	.word	0x00030830
        /*09c8*/ 	.short	0x0101
        /*09ca*/ 	.byte	0x3f
	.zero		1


	//   ....[51]....
        /*09cc*/ 	.word	0x000140b0
        /*09d0*/ 	.word	0x00000011
        /*09d4*/ 	.word	0x00030800
        /*09d8*/ 	.short	0x0107
        /*09da*/ 	.byte	0x3f
	.zero		1


	//   ....[52]....
        /*09dc*/ 	.word	0x000141a0
        /*09e0*/ 	.word	0x00000011
        /*09e4*/ 	.word	0x00030800
        /*09e8*/ 	.short	0x0101
        /*09ea*/ 	.byte	0x3f
	.zero		1


	//   ....[53]....
        /*09ec*/ 	.word	0x000141c0
        /*09f0*/ 	.word	0x00000011
        /*09f4*/ 	.word	0x00030820
        /*09f8*/ 	.short	0x010a
        /*09fa*/ 	.byte	0x3f
	.zero		1


	//   ....[54]....
        /*09fc*/ 	.word	0x00014510
        /*0a00*/ 	.word	0x00000006
        /*0a04*/ 	.word	0x00030840
        /*0a08*/ 	.short	0x010a
        /*0a0a*/ 	.byte	0x3f
	.zero		1


	//   ....[55]....
        /*0a0c*/ 	.word	0x000149e0
        /*0a10*/ 	.word	0x00000006
        /*0a14*/ 	.word	0x00030830
        /*0a18*/ 	.short	0x0107
        /*0a1a*/ 	.byte	0x3f
	.zero		1


	//   ....[56]....
        /*0a1c*/ 	.word	0x00014a90
        /*0a20*/ 	.word	0x00000006
        /*0a24*/ 	.word	0x00030830
        /*0a28*/ 	.short	0x0101
        /*0a2a*/ 	.byte	0x3f
	.zero		1


	//   ....[57]....
        /*0a2c*/ 	.word	0x00014af0
        /*0a30*/ 	.word	0x00000006
        /*0a34*/ 	.word	0x00030860
        /*0a38*/ 	.short	0x010a
        /*0a3a*/ 	.byte	0x3f
	.zero		1


	//   ....[58]....
        /*0a3c*/ 	.word	0x00015050
        /*0a40*/ 	.word	0x00000006
        /*0a44*/ 	.word	0x00030850
        /*0a48*/ 	.short	0x0107
        /*0a4a*/ 	.byte	0x3f
	.zero		1


	//   ....[59]....
        /*0a4c*/ 	.word	0x000151a0
        /*0a50*/ 	.word	0x00000006
        /*0a54*/ 	.word	0x00030850
        /*0a58*/ 	.short	0x0101
        /*0a5a*/ 	.byte	0x3f
	.zero		1


	//   ....[60]....
        /*0a5c*/ 	.word	0x000153a0
        /*0a60*/ 	.word	0x00000004
        /*0a64*/ 	.word	0x00030860
        /*0a68*/ 	.short	0x010a
        /*0a6a*/ 	.byte	0x3f
	.zero		1


	//   ....[61]....
        /*0a6c*/ 	.word	0x00015870
        /*0a70*/ 	.word	0x00000004
        /*0a74*/ 	.word	0x00030850
        /*0a78*/ 	.short	0x0107
        /*0a7a*/ 	.byte	0x3f
	.zero		1


	//   ....[62]....
        /*0a7c*/ 	.word	0x00015920
        /*0a80*/ 	.word	0x00000004
        /*0a84*/ 	.word	0x00030850
        /*0a88*/ 	.short	0x0101
        /*0a8a*/ 	.byte	0x3f
	.zero		1


	//   ....[63]....
        /*0a8c*/ 	.word	0x00015bc0
        /*0a90*/ 	.word	0x00000004
        /*0a94*/ 	.word	0x00030820
        /*0a98*/ 	.short	0x010a
        /*0a9a*/ 	.byte	0x3f
	.zero		1


	//   ....[64]....
        /*0a9c*/ 	.word	0x00015d60
        /*0aa0*/ 	.word	0x00000005
        /*0aa4*/ 	.word	0x00030840
        /*0aa8*/ 	.short	0x010a
        /*0aaa*/ 	.byte	0x3f
	.zero		1


	//   ....[65]....
        /*0aac*/ 	.word	0x00015e00
        /*0ab0*/ 	.word	0x00000017
        /*0ab4*/ 	.word	0x00030840
        /*0ab8*/ 	.short	0x010a
        /*0aba*/ 	.byte	0x3f
	.zero		1


	//   ....[66]....
        /*0abc*/ 	.word	0x00015e40
        /*0ac0*/ 	.word	0x00000005
        /*0ac4*/ 	.word	0x00030860
        /*0ac8*/ 	.short	0x010a
        /*0aca*/ 	.byte	0x3f
	.zero		1


	//   ....[67]....
        /*0acc*/ 	.word	0x00015e80
        /*0ad0*/ 	.word	0x00000017
        /*0ad4*/ 	.word	0x00030860
        /*0ad8*/ 	.short	0x010a
        /*0ada*/ 	.byte	0x3f
	.zero		1


	//   ....[68]....
        /*0adc*/ 	.word	0x00015ef0
        /*0ae0*/ 	.word	0x00000003
        /*0ae4*/ 	.word	0x00030800
        /*0ae8*/ 	.short	0x010a
        /*0aea*/ 	.byte	0x3f
	.zero		1


	//   ....[69]....
        /*0aec*/ 	.word	0x00015f40
        /*0af0*/ 	.word	0x0000000d
        /*0af4*/ 	.word	0x00030830
        /*0af8*/ 	.short	0x010a
        /*0afa*/ 	.byte	0x3f
	.zero		1


	//   ....[70]....
        /*0afc*/ 	.word	0x00015fa0
        /*0b00*/ 	.word	0x0000000a
        /*0b04*/ 	.word	0x00030830
        /*0b08*/ 	.short	0x010a
        /*0b0a*/ 	.byte	0x3f
	.zero		1


	//   ....[71]....
        /*0b0c*/ 	.word	0x00016000
        /*0b10*/ 	.word	0x00000009
        /*0b14*/ 	.word	0x00030850
        /*0b18*/ 	.short	0x010a
        /*0b1a*/ 	.byte	0x3f
	.zero		1


	//   ....[72]....
        /*0b1c*/ 	.word	0x00016060
        /*0b20*/ 	.word	0x0000000a
        /*0b24*/ 	.word	0x00030830
        /*0b28*/ 	.short	0x010a
        /*0b2a*/ 	.byte	0x3f
	.zero		1


	//   ....[73]....
        /*0b2c*/ 	.word	0x000160c0
        /*0b30*/ 	.word	0x00000009
        /*0b34*/ 	.word	0x00030850
        /*0b38*/ 	.short	0x010a
        /*0b3a*/ 	.byte	0x3f
	.zero		1


	//   ....[74]....
        /*0b3c*/ 	.word	0x00016120
        /*0b40*/ 	.word	0x0000000a
        /*0b44*/ 	.word	0x00030830
        /*0b48*/ 	.short	0x010a
        /*0b4a*/ 	.byte	0x3f
	.zero		1


	//   ....[75]....
        /*0b4c*/ 	.word	0x00016180
        /*0b50*/ 	.word	0x00000009
        /*0b54*/ 	.word	0x00030850
        /*0b58*/ 	.short	0x010a
        /*0b5a*/ 	.byte	0x3f
	.zero		1


	//   ....[76]....
        /*0b5c*/ 	.word	0x000161e0
        /*0b60*/ 	.word	0x00000005
        /*0b64*/ 	.word	0x00030850
        /*0b68*/ 	.short	0x010a
        /*0b6a*/ 	.byte	0x3f
	.zero		1


	//   ....[77]....
        /*0b6c*/ 	.word	0x000162e0
        /*0b70*/ 	.word	0x00000000
        /*0b74*/ 	.word	0x00030840
        /*0b78*/ 	.short	0x010a
        /*0b7a*/ 	.byte	0x3f
	.zero		1


	//   ....[78]....
        /*0b7c*/ 	.word	0x00017570
        /*0b80*/ 	.word	0x00000011
        /*0b84*/ 	.word	0x00030820
        /*0b88*/ 	.short	0x010a
        /*0b8a*/ 	.byte	0x3f
	.zero		1


	//   ....[79]....
        /*0b8c*/ 	.word	0x000175c0
        /*0b90*/ 	.word	0x00000006
        /*0b94*/ 	.word	0x00030840
        /*0b98*/ 	.short	0x010a
        /*0b9a*/ 	.byte	0x3f
	.zero		1


	//   ....[80]....
        /*0b9c*/ 	.word	0x00017cf0
        /*0ba0*/ 	.word	0x00000006
        /*0ba4*/ 	.word	0x00030860
        /*0ba8*/ 	.short	0x010a
        /*0baa*/ 	.byte	0x3f
	.zero		1


	//   ....[81]....
        /*0bac*/ 	.word	0x00018530
        /*0bb0*/ 	.word	0x00000004
        /*0bb4*/ 	.word	0x00030860
        /*0bb8*/ 	.short	0x010a
        /*0bba*/ 	.byte	0x3f
	.zero		1


	//   ....[82]....
        /*0bbc*/ 	.word	0x00018ee0
        /*0bc0*/ 	.word	0x00000004
        /*0bc4*/ 	.word	0x00030820
        /*0bc8*/ 	.short	0x010a
        /*0bca*/ 	.byte	0x3f
	.zero		1


	//   ....[83]....
        /*0bcc*/ 	.word	0x00019080
        /*0bd0*/ 	.word	0x00000005
        /*0bd4*/ 	.word	0x00030840
        /*0bd8*/ 	.short	0x010a
        /*0bda*/ 	.byte	0x3f
	.zero		1


	//   ....[84]....
        /*0bdc*/ 	.word	0x000190d0
        /*0be0*/ 	.word	0x00000017
        /*0be4*/ 	.word	0x00030840
        /*0be8*/ 	.short	0x010a
        /*0bea*/ 	.byte	0x3f
	.zero		1


	//   ....[85]....
        /*0bec*/ 	.word	0x00019120
        /*0bf0*/ 	.word	0x00000005
        /*0bf4*/ 	.word	0x00030860
        /*0bf8*/ 	.short	0x010a
        /*0bfa*/ 	.byte	0x3f
	.zero		1


	//----- nvinfo : EIATTR_NUM_MBARRIERS
	.align		4
.L_177:
        /*0bfc*/ 	.byte	0x03, 0x38
        /*0bfe*/ 	.short	0x0016


	//----- nvinfo : EIATTR_EXIT_INSTR_OFFSETS
	.align		4
        /*0c00*/ 	.byte	0x04, 0x1c
        /*0c02*/ 	.short	(.L_179 - .L_178)


	//   ....[0]....
.L_178:
        /*0c04*/ 	.word	0x00000950


	//   ....[1]....
        /*0c08*/ 	.word	0x000118b0


	//   ....[2]....
        /*0c0c*/ 	.word	0x00015ed0


	//----- nvinfo : EIATTR_MAX_THREADS
	.align		4
.L_179:
        /*0c10*/ 	.byte	0x04, 0x05
        /*0c12*/ 	.short	(.L_181 - .L_180)
.L_180:
        /*0c14*/ 	.word	0x00000180
        /*0c18*/ 	.word	0x00000001
        /*0c1c*/ 	.word	0x00000001


	//----- nvinfo : EIATTR_CRS_STACK_SIZE
	.align		4
.L_181:
        /*0c20*/ 	.byte	0x04, 0x1e
        /*0c22*/ 	.short	(.L_183 - .L_182)
.L_182:
        /*0c24*/ 	.word	0x00000000


	//----- nvinfo : EIATTR_CBANK_PARAM_SIZE
	.align		4
.L_183:
        /*0c28*/ 	.byte	0x03, 0x19
        /*0c2a*/ 	.short	0x0af0


	//----- nvinfo : EIATTR_PARAM_CBANK
	.align		4
        /*0c2c*/ 	.byte	0x04, 0x0a
        /*0c2e*/ 	.short	(.L_185 - .L_184)
	.align		4
.L_184:
        /*0c30*/ 	.word	index@(.nv.constant0._ZN7cutlass13device_kernelIN5flash11enable_sm90INS1_16FlashAttnFwdSm90INS1_25CollectiveMainloopFwdSm90ILi2EN4cute5tupleIJNS5_1CILi1EEES8_S8_EEENS6_IJNS7_ILi128EEENS7_ILi96EEENS7_ILi192EEEEEELi192ENS_6half_tEfNS_4arch4Sm90ELb0ELb1ELb1ELb0ELb1ELb0ELb0ELb1ELb1ELb1ELb0ELb0EEENS1_21CollectiveEpilogueFwdINS6_IJSA_SC_SB_EEES9_SE_SG_Li256ELb0ELb1ELb0ELb0EEENS1_30DynamicPersistentTileSchedulerILi256ELi128ELb0ELb1ELb1EEEEEEEEEvNT_6ParamsE)
        /*0c34*/ 	.short	0x0210
        /*0c36*/ 	.short	0x0af0


	//----- nvinfo : EIATTR_SW_WAR
	.align		4
.L_185:
        /*0c38*/ 	.byte	0x04, 0x36
        /*0c3a*/ 	.short	(.L_187 - .L_186)
.L_186:
        /*0c3c*/ 	.word	0x00000008
.L_187:


//--------------------- .nv.info._ZN7cutlass13device_kernelIN5flash11enable_sm90INS1_16FlashAttnFwdSm90INS1_25CollectiveMainloopFwdSm90ILi2EN4cute5tupleIJNS5_1CILi1EEES8_S8_EEENS6_IJNS7_ILi128EEENS7_ILi96EEENS7_ILi192EEEEEELi192ENS_6half_tEfNS_4arch4Sm90ELb0ELb1ELb1ELb1ELb1ELb0ELb0ELb1ELb1ELb1ELb0ELb0EEENS1_21CollectiveEpilogueFwdINS6_IJSA_SC_SB_EEES9_SE_SG_Li256ELb1ELb1ELb0ELb0EEENS1_36VarlenDynamicPersistentTileSchedulerILi128ELi96ELi256ELi128ELb0ELb1ELb1ELb1ELb0ELb1EEEEEEEEEvNT_6ParamsE --------------------------
	.section	.nv.info._ZN7cutlass13device_kernelIN5flash11enable_sm90INS1_16FlashAttnFwdSm90INS1_25CollectiveMainloopFwdSm90ILi2EN4cute5tupleIJNS5_1CILi1EEES8_S8_EEENS6_IJNS7_ILi128EEENS7_ILi96EEENS7_ILi192EEEEEELi192ENS_6half_tEfNS_4arch4Sm90ELb0ELb1ELb1ELb1ELb1ELb0ELb0ELb1ELb1ELb1ELb0ELb0EEENS1_21CollectiveEpilogueFwdINS6_IJSA_SC_SB_EEES9_SE_SG_Li256ELb1ELb1ELb0ELb0EEENS1_36VarlenDynamicPersistentTileSchedulerILi128ELi96ELi256ELi128ELb0ELb1ELb1ELb1ELb0ELb1EEEEEEEEEvNT_6ParamsE,"",@"SHT_CUDA_INFO"
	.sectionflags	@""
	.align	4


	//----- nvinfo : EIATTR_CUDA_API_VERSION
	.align		4
        /*0000*/ 	.byte	0x04, 0x37
        /*0002*/ 	.short	(.L_189 - .L_188)
.L_188:
        /*0004*/ 	.word	0x00000082


	//----- nvinfo : EIATTR_KPARAM_INFO
	.align		4
.L_189:
        /*0008*/ 	.byte	0x04, 0x17
        /*000a*/ 	.short	(.L_191 - .L_190)
.L_190:
        /*000c*/ 	.word	0x00000000
        /*0010*/ 	.short	0x0000
        /*0012*/ 	.short	0x0070
        /*0014*/ 	.byte	0x00, 0xf0, 0x01, 0x2a


	//----- nvinfo : EIATTR_SPARSE_MMA_MASK
	.align		4
.L_191:
        /*0018*/ 	.byte	0x03, 0x50
        /*001a*/ 	.short	0x0000


	//----- nvinfo : EIATTR_MAXREG_COUNT
	.align		4
        /*001c*/ 	.byte	0x03, 0x1b
        /*001e*/ 	.short	0x00a8


	//----- nvinfo : EIATTR_NUM_BARRIERS
	.align		4
        /*0020*/ 	.byte	0x02, 0x4c
        /*0022*/ 	.byte	0x09
	.zero		1


	//----- nvinfo : EIATTR_EXTERNS
	.align		4
        /*0024*/ 	.byte	0x04, 0x0f
        /*0026*/ 	.short	(.L_193 - .L_192)


	//   ....[0]....
	.align		4
.L_192:
        /*0028*/ 	.word	index@(__assertfail)


	//----- nvinfo : EIATTR_ANNOTATIONS
	.align		4
.L_193:
        /*002c*/ 	.byte	0x04, 0x55
        /*002e*/ 	.short	(.L_195 - .L_194)


	//   ....[0]....
.L_194:
        /* <DEDUP_REMOVED lines=17> */


	//----- nvinfo : EIATTR_MERCURY_ISA_VERSION
	.align		4
.L_195:
        /*0130*/ 	.byte	0x03, 0x5f
        /*0132*/ 	.short	0x0101


	//----- nvinfo : EIATTR_UNUSED_LOAD_BYTE_OFFSET
	.align		4
        /*0134*/ 	.byte	0x04, 0x44
        /*0136*/ 	.short	(.L_197 - .L_196)


	//   ....[0]....
.L_196:
        /*0138*/ 	.word	0x00000920
        /*013c*/ 	.word	0x0000fff0


	//   ....[1]....
        /*0140*/ 	.word	0x0000f3b0
        /*0144*/ 	.word	0x0000fff0


	//----- nvinfo : EIATTR_INT_WARP_WIDE_INSTR_OFFSETS
	.align		4
.L_197:
        /*0148*/ 	.byte	0x04, 0x31
        /*014a*/ 	.short	(.L_199 - .L_198)


	//   ....[0]....
.L_198:
        /*014c*/ 	.word	0x000000c0


	//   ....[1]....
        /*0150*/ 	.word	0x000000d0


	//   ....[2]....
        /*0154*/ 	.word	0x00000170


	//   ....[3]....
        /*0158*/ 	.word	0x00012f00


	//   ....[4]....
        /*015c*/ 	.word	0x00012f90


	//   ....[5]....
        /*0160*/ 	.word	0x00015e40


	//   ....[6]....
        /*0164*/ 	.word	0x00015ed0


	//----- nvinfo : EIATTR_COOP_GROUP_MASK_REGIDS
	.align		4
.L_199:
        /*0168*/ 	.byte	0x04, 0x29
        /*016a*/ 	.short	(.L_201 - .L_200)


	//   ....[0]....
.L_200:
        /*016c*/ 	.word	0xffffffff


	//   ....[1]....
        /*0170*/ 	.word	0xffffffff


	//   ....[2]....
        /*0174*/ 	.word	0xffffffff


	//   ....[3]....
        /*0178*/ 	.word	0xffffffff


	//   ....[4]....
        /*017c*/ 	.word	0xffffffff


	//   ....[5]....
        /*0180*/ 	.word	0xffffffff


	//   ....[6]....
        /*0184*/ 	.word	0xffffffff


	//   ....[7]....
        /*0188*/ 	.word	0xffffffff


	//   ....[8]....
        /*018c*/ 	.word	0xffffffff


	//   ....[9]....
        /*0190*/ 	.word	0xffffffff


	//   ....[10]....
        /*0194*/ 	.word	0xffffffff


	//   ....[11]....
        /*0198*/ 	.word	0xffffffff


	//   ....[12]....
        /*019c*/ 	.word	0xffffffff


	//   ....[13]....
        /*01a0*/ 	.word	0xffffffff


	//   ....[14]....
        /*01a4*/ 	.word	0xffffffff


	//   ....[15]....
        /*01a8*/ 	.word	0xffffffff


	//   ....[16]....
        /*01ac*/ 	.word	0xffffffff


	//   ....[17]....
        /*01b0*/ 	.word	0xffffffff


	//   ....[18]....
        /*01b4*/ 	.word	0xffffffff


	//   ....[19]....
        /*01b8*/ 	.word	0xffffffff


	//   ....[20]....
        /*01bc*/ 	.word	0xffffffff


	//   ....[21]....
        /*01c0*/ 	.word	0xffffffff


	//   ....[22]....
        /*01c4*/ 	.word	0xffffffff


	//   ....[23]....
        /*01c8*/ 	.word	0xffffffff


	//   ....[24]....
        /*01cc*/ 	.word	0xffffffff


	//   ....[25]....
        /*01d0*/ 	.word	0xffffffff


	//   ....[26]....
        /*01d4*/ 	.word	0xffffffff


	//   ....[27]....
        /*01d8*/ 	.word	0xffffffff


	//   ....[28]....
        /*01dc*/ 	.word	0xffffffff


	//   ....[29]....
        /*01e0*/ 	.word	0xffffffff


	//   ....[30]....
        /*01e4*/ 	.word	0xffffffff


	//   ....[31]....
        /*01e8*/ 	.word	0xffffffff


	//   ....[32]....
        /*01ec*/ 	.word	0xffffffff


	//   ....[33]....
        /*01f0*/ 	.word	0xffffffff


	//   ....[34]....
        /*01f4*/ 	.word	0xffffffff


	//   ....[35]....
        /*01f8*/ 	.word	0xffffffff


	//   ....[36]....
        /*01fc*/ 	.word	0xffffffff


	//   ....[37]....
        /*0200*/ 	.word	0xffffffff


	//   ....[38]....
        /*0204*/ 	.word	0xffffffff


	//   ....[39]....
        /*0208*/ 	.word	0xffffffff


	//   ....[40]....
        /*020c*/ 	.word	0xffffffff


	//   ....[41]....
        /*0210*/ 	.word	0xffffffff


	//   ....[42]....
        /*0214*/ 	.word	0xffffffff


	//   ....[43]....
        /*0218*/ 	.word	0xffffffff


	//   ....[44]....
        /*021c*/ 	.word	0xffffffff


	//   ....[45]....
        /*0220*/ 	.word	0xffffffff


	//   ....[46]....
        /*0224*/ 	.word	0xffffffff


	//   ....[47]....
        /*0228*/ 	.word	0xffffffff


	//   ....[48]....
        /*022c*/ 	.word	0xffffffff


	//   ....[49]....
        /*0230*/ 	.word	0xffffffff


	//   ....[50]....
        /*0234*/ 	.word	0xffffffff


	//   ....[51]....
        /*0238*/ 	.word	0xffffffff


	//   ....[52]....
        /*023c*/ 	.word	0xffffffff


	//   ....[53]....
        /*0240*/ 	.word	0xffffffff


	//   ....[54]....
        /*0244*/ 	.word	0xffffffff


	//   ....[55]....
        /*0248*/ 	.word	0xffffffff


	//   ....[56]....
        /*024c*/ 	.word	0xffffffff


	//   ....[57]....
        /*0250*/ 	.word	0xffffffff


	//   ....[58]....
        /*0254*/ 	.word	0xffffffff


	//   ....[59]....
        /*0258*/ 	.word	0xffffffff


	//   ....[60]....
        /*025c*/ 	.word	0xffffffff


	//   ....[61]....
        /*0260*/ 	.word	0xffffffff


	//   ....[62]....
        /*0264*/ 	.word	0xffffffff


	//   ....[63]....
        /*0268*/ 	.word	0xffffffff


	//   ....[64]....
        /*026c*/ 	.word	0xffffffff


	//   ....[65]....
        /*0270*/ 	.word	0xffffffff


	//   ....[66]....
        /*0274*/ 	.word	0xffffffff


	//   ....[67]....
        /*0278*/ 	.word	0xffffffff


	//   ....[68]....
        /*027c*/ 	.word	0xffffffff


	//   ....[69]....
        /*0280*/ 	.word	0xffffffff


	//   ....[70]....
        /*0284*/ 	.word	0xffffffff


	//   ....[71]....
        /*0288*/ 	.word	0xffffffff


	//   ....[72]....
        /*028c*/ 	.word	0xffffffff


	//   ....[73]....
        /*0290*/ 	.word	0xffffffff


	//   ....[74]....
        /*0294*/ 	.word	0xffffffff


	//   ....[75]....
        /*0298*/ 	.word	0xffffffff


	//   ....[76]....
        /*029c*/ 	.word	0xffffffff


	//   ....[77]....
        /*02a0*/ 	.word	0xffffffff


	//   ....[78]....
        /*02a4*/ 	.word	0xffffffff


	//   ....[79]....
        /*02a8*/ 	.word	0xffffffff


	//   ....[80]....
        /*02ac*/ 	.word	0xffffffff


	//   ....[81]....
        /*02b0*/ 	.word	0xffffffff


	//   ....[82]....
        /*02b4*/ 	.word	0xffffffff


	//   ....[83]....
        /*02b8*/ 	.word	0xffffffff


	//   ....[84]....
        /*02bc*/ 	.word	0xffffffff


	//   ....[85]....
        /*02c0*/ 	.word	0xffffffff


	//   ....[86]....
        /*02c4*/ 	.word	0xffffffff


	//   ....[87]....
        /*02c8*/ 	.word	0xffffffff


	//   ....[88]....
        /*02cc*/ 	.word	0xffffffff


	//   ....[89]....
        /*02d0*/ 	.word	0xffffffff


	//   ....[90]....
        /*02d4*/ 	.word	0xffffffff


	//   ....[91]....
        /*02d8*/ 	.word	0xffffffff


	//   ....[92]....
        /*02dc*/ 	.word	0xffffffff


	//   ....[93]....
        /*02e0*/ 	.word	0xffffffff


	//   ....[94]....
        /*02e4*/ 	.word	0xffffffff


	//   ....[95]....
        /*02e8*/ 	.word	0xffffffff


	//   ....[96]....
        /*02ec*/ 	.word	0xffffffff


	//   ....[97]....
        /*02f0*/ 	.word	0xffffffff


	//   ....[98]....
        /*02f4*/ 	.word	0xffffffff


	//   ....[99]....
        /*02f8*/ 	.word	0xffffffff


	//   ....[100]....
        /*02fc*/ 	.word	0xffffffff


	//   ....[101]....
        /*0300*/ 	.word	0xffffffff


	//   ....[102]....
        /*0304*/ 	.word	0xffffffff


	//   ....[103]....
        /*0308*/ 	.word	0xffffffff


	//   ....[104]....
        /*030c*/ 	.word	0xffffffff


	//   ....[105]....
        /*0310*/ 	.word	0xffffffff


	//   ....[106]....
        /*0314*/ 	.word	0xffffffff


	//   ....[107]....
        /*0318*/ 	.word	0xffffffff


	//   ....[108]....
        /*031c*/ 	.word	0xffffffff


	//   ....[109]....
        /*0320*/ 	.word	0xffffffff


	//   ....[110]....
        /*0324*/ 	.word	0xffffffff


	//   ....[111]....
        /*0328*/ 	.word	0xffffffff


	//   ....[112]....
        /*032c*/ 	.word	0xffffffff


	//   ....[113]....
        /*0330*/ 	.word	0xffffffff


	//   ....[114]....
        /*0334*/ 	.word	0xffffffff


	//   ....[115]....
        /*0338*/ 	.word	0xffffffff


	//   ....[116]....
        /*033c*/ 	.word	0xffffffff


	//   ....[117]....
        /*0340*/ 	.word	0xffffffff


	//   ....[118]....
        /*0344*/ 	.word	0xffffffff


	//   ....[119]....
        /*0348*/ 	.word	0xffffffff


	//   ....[120]....
        /*034c*/ 	.word	0xffffffff


	//   ....[121]....
        /*0350*/ 	.word	0xffffffff


	//   ....[122]....
        /*0354*/ 	.word	0xffffffff


	//   ....[123]....
        /*0358*/ 	.word	0xffffffff


	//   ....[124]....
        /*035c*/ 	.word	0xffffffff


	//   ....[125]....
        /*0360*/ 	.word	0xffffffff


	//   ....[126]....
        /*0364*/ 	.word	0xffffffff


	//   ....[127]....
        /*0368*/ 	.word	0xffffffff


	//   ....[128]....
        /*036c*/ 	.word	0xffffffff


	//   ....[129]....
        /*0370*/ 	.word	0xffffffff


	//   ....[130]....
        /*0374*/ 	.word	0xffffffff


	//   ....[131]....
        /*0378*/ 	.word	0xffffffff


	//   ....[132]....
        /*037c*/ 	.word	0xffffffff


	//   ....[133]....
        /*0380*/ 	.word	0xffffffff


	//   ....[134]....
        /*0384*/ 	.word	0xffffffff


	//   ....[135]....
        /*0388*/ 	.word	0xffffffff


	//   ....[136]....
        /*038c*/ 	.word	0xffffffff


	//   ....[137]....
        /*0390*/ 	.word	0xffffffff


	//   ....[138]....
        /*0394*/ 	.word	0xffffffff


	//   ....[139]....
        /*0398*/ 	.word	0xffffffff


	//   ....[140]....
        /*039c*/ 	.word	0xffffffff


	//   ....[141]....
        /*03a0*/ 	.word	0xffffffff


	//   ....[142]....
        /*03a4*/ 	.word	0xffffffff


	//   ....[143]....
        /*03a8*/ 	.word	0xffffffff


	//   ....[144]....
        /*03ac*/ 	.word	0xffffffff


	//   ....[145]....
        /*03b0*/ 	.word	0xffffffff


	//   ....[146]....
        /*03b4*/ 	.word	0xffffffff


	//   ....[147]....
        /*03b8*/ 	.word	0xffffffff


	//   ....[148]....
        /*03bc*/ 	.word	0xffffffff


	//   ....[149]....
        /*03c0*/ 	.word	0xffffffff


	//   ....[150]....
        /*03c4*/ 	.word	0xffffffff


	//   ....[151]....
        /*03c8*/ 	.word	0x0500000f


	//   ....[152]....
        /*03cc*/ 	.word	0x0500000f


	//   ....[153]....
        /*03d0*/ 	.word	0x0500000f


	//   ....[154]....
        /*03d4*/ 	.word	0x0500000f


	//   ....[155]....
        /*03d8*/ 	.word	0x0500000f


	//   ....[156]....
        /*03dc*/ 	.word	0x0500000f


	//   ....[157]....
        /*03e0*/ 	.word	0x0500000f


	//   ....[158]....
        /*03e4*/ 	.word	0x0500000f


	//   ....[159]....
        /*03e8*/ 	.word	0x0500000f


	//   ....[160]....
        /*03ec*/ 	.word	0x0500000f


	//   ....[161]....
        /*03f0*/ 	.word	0x0500000f


	//   ....[162]....
        /*03f4*/ 	.word	0x0500000f


	//   ....[163]....
        /*03f8*/ 	.word	0x0500000f


	//   ....[164]....
        /*03fc*/ 	.word	0x0500000f


	//   ....[165]....
        /*0400*/ 	.word	0x0500000f


	//   ....[166]....
        /*0404*/ 	.word	0x0500000f


	//   ....[167]....
        /*0408*/ 	.word	0x0500000f


	//   ....[168]....
        /*040c*/ 	.word	0x0500000f


	//   ....[169]....
        /*0410*/ 	.word	0x0500000f


	//   ....[170]....
        /*0414*/ 	.word	0x0500000f


	//   ....[171]....
        /*0418*/ 	.word	0x0500000f


	//   ....[172]....
        /*041c*/ 	.word	0x0500000f


	//   ....[173]....
        /*0420*/ 	.word	0x0500000f


	//   ....[174]....
        /*0424*/ 	.word	0x0500000f


	//   ....[175]....
        /*0428*/ 	.word	0x0500000f


	//   ....[176]....
        /*042c*/ 	.word	0x0500000f


	//   ....[177]....
        /*0430*/ 	.word	0x0500000f


	//   ....[178]....
        /*0434*/ 	.word	0x0500000f


	//   ....[179]....
        /*0438*/ 	.word	0x0500000f


	//   ....[180]....
        /*043c*/ 	.word	0x0500000f


	//   ....[181]....
        /*0440*/ 	.word	0x0500000f


	//   ....[182]....
        /*0444*/ 	.word	0x0500000f


	//   ....[183]....
        /*0448*/ 	.word	0x0500000f


	//   ....[184]....
        /*044c*/ 	.word	0x0500000f


	//   ....[185]....
        /*0450*/ 	.word	0x0500000f


	//   ....[186]....
        /*0454*/ 	.word	0x0500000f


	//   ....[187]....
        /*0458*/ 	.word	0x0500000f


	//   ....[188]....
        /*045c*/ 	.word	0x0500000f


	//   ....[189]....
        /*0460*/ 	.word	0x0500000f


	//   ....[190]....
        /*0464*/ 	.word	0x0500000f


	//   ....[191]....
        /*0468*/ 	.word	0x0500000f


	//   ....[192]....
        /*046c*/ 	.word	0x0500000f


	//   ....[193]....
        /*0470*/ 	.word	0x0500000f


	//   ....[194]....
        /*0474*/ 	.word	0x0500000f


	//   ....[195]....
        /*0478*/ 	.word	0x0500000f


	//   ....[196]....
        /*047c*/ 	.word	0x0500000f


	//   ....[197]....
        /*0480*/ 	.word	0x0500000f


	//   ....[198]....
        /*0484*/ 	.word	0x0500000f


	//   ....[199]....
        /*0488*/ 	.word	0x0500000f


	//   ....[200]....
        /*048c*/ 	.word	0x0500000f


	//   ....[201]....
        /*0490*/ 	.word	0x0500000f


	//   ....[202]....
        /*0494*/ 	.word	0x0500000f


	//   ....[203]....
        /*0498*/ 	.word	0x0500000f


	//   ....[204]....
        /*049c*/ 	.word	0x0500000f


	//   ....[205]....
        /*04a0*/ 	.word	0x0500000f


	//   ....[206]....
        /*04a4*/ 	.word	0x0500000f


	//   ....[207]....
        /*04a8*/ 	.word	0x0500000f


	//   ....[208]....
        /*04ac*/ 	.word	0x0500000f


	//   ....[209]....
        /*04b0*/ 	.word	0x0500000f


	//   ....[210]....
        /*04b4*/ 	.word	0x0500000f


	//   ....[211]....
        /*04b8*/ 	.word	0x0500000f


	//   ....[212]....
        /*04bc*/ 	.word	0x0500000f


	//   ....[213]....
        /*04c0*/ 	.word	0x0500000f


	//   ....[214]....
        /*04c4*/ 	.word	0x0500000f


	//   ....[215]....
        /*04c8*/ 	.word	0x0500000f


	//   ....[216]....
        /*04cc*/ 	.word	0x0500000f


	//   ....[217]....
        /*04d0*/ 	.word	0x0500000f


	//   ....[218]....
        /*04d4*/ 	.word	0x0500000f


	//   ....[219]....
        /*04d8*/ 	.word	0x0500000f


	//   ....[220]....
        /*04dc*/ 	.word	0x0500000f


	//   ....[221]....
        /*04e0*/ 	.word	0x0500000f


	//   ....[222]....
        /*04e4*/ 	.word	0x0500000f


	//   ....[223]....
        /*04e8*/ 	.word	0x0500000f


	//   ....[224]....
        /*04ec*/ 	.word	0x0500000f


	//   ....[225]....
        /*04f0*/ 	.word	0x0500000f


	//   ....[226]....
        /*04f4*/ 	.word	0x0500000f


	//   ....[227]....
        /*04f8*/ 	.word	0x0500000f


	//   ....[228]....
        /*04fc*/ 	.word	0x0500000f


	//   ....[229]....
        /*0500*/ 	.word	0x0500000f


	//   ....[230]....
        /*0504*/ 	.word	0x0500000f


	//   ....[231]....
        /*0508*/ 	.word	0x0500000f


	//   ....[232]....
        /*050c*/ 	.word	0x0500000f


	//   ....[233]....
        /*0510*/ 	.word	0x0500000f


	//----- nvinfo : EIATTR_COOP_GROUP_INSTR_OFFSETS
	.align		4
.L_201:
        /*0514*/ 	.byte	0x04, 0x28
        /*0516*/ 	.short	(.L_203 - .L_202)


	//   ....[0]....
.L_202:
        /*0518*/ 	.word	0x00000070


	//   ....[1]....
        /*051c*/ 	.word	0x000000b0


	//   ....[2]....
        /*0520*/ 	.word	0x000002d0


	//   ....[3]....
        /*0524*/ 	.word	0x00000430


	//   ....[4]....
        /*0528*/ 	.word	0x00000550


	//   ....[5]....
        /*052c*/ 	.word	0x000006b0


	//   ....[6]....
        /*0530*/ 	.word	0x00001810


	//   ....[7]....
        /*0534*/ 	.word	0x00002480


	//   ....[8]....
        /*0538*/ 	.word	0x00002ad0


	//   ....[9]....
        /*053c*/ 	.word	0x000038f0


	//   ....[10]....
        /*0540*/ 	.word	0x000039a0


	//   ....[11]....
        /*0544*/ 	.word	0x00003f70


	//   ....[12]....
        /*0548*/ 	.word	0x00004020


	//   ....[13]....
        /*054c*/ 	.word	0x00005f50


	//   ....[14]....
        /*0550*/ 	.word	0x00006d00


	//   ....[15]....
        /*0554*/ 	.word	0x00007390


	//   ....[16]....
        /*0558*/ 	.word	0x000074b0


	//   ....[17]....
        /*055c*/ 	.word	0x00007a20


	//   ....[18]....
        /*0560*/ 	.word	0x00007a90


	//   ....[19]....
        /*0564*/ 	.word	0x00009e70


	//   ....[20]....
        /*0568*/ 	.word	0x00009ea0


	//   ....[21]....
        /*056c*/ 	.word	0x00009ed0


	//   ....[22]....
        /*0570*/ 	.word	0x00009ef0


	//   ....[23]....
        /*0574*/ 	.word	0x0000bd20


	//   ....[24]....
        /*0578*/ 	.word	0x0000c8b0


	//   ....[25]....
        /*057c*/ 	.word	0x0000d170


	//   ....[26]....
        /*0580*/ 	.word	0x0000d290


	//   ....[27]....
        /*0584*/ 	.word	0x0000d800


	//   ....[28]....
        /*0588*/ 	.word	0x0000d890


	//   ....[29]....
        /*058c*/ 	.word	0x0000e910


	//   ....[30]....
        /*0590*/ 	.word	0x0000e940


	//   ....[31]....
        /*0594*/ 	.word	0x0000e9e0


	//   ....[32]....
        /*0598*/ 	.word	0x0000e9f0


	//   ....[33]....
        /*059c*/ 	.word	0x000100e0


	//   ....[34]....
        /*05a0*/ 	.word	0x00010120


	//   ....[35]....
        /*05a4*/ 	.word	0x00010160


	//   ....[36]....
        /*05a8*/ 	.word	0x00010190


	//   ....[37]....
        /*05ac*/ 	.word	0x00010860


	//   ....[38]....
        /*05b0*/ 	.word	0x000108a0


	//   ....[39]....
        /*05b4*/ 	.word	0x000109a0


	//   ....[40]....
        /*05b8*/ 	.word	0x000109c0


	//   ....[41]....
        /*05bc*/ 	.word	0x00010ac0


	//   ....[42]....
        /*05c0*/ 	.word	0x00010ae0


	//   ....[43]....
        /*05c4*/ 	.word	0x00010bf0


	//   ....[44]....
        /*05c8*/ 	.word	0x00010c10


	//   ....[45]....
        /*05cc*/ 	.word	0x00011460


	//   ....[46]....
        /*05d0*/ 	.word	0x00011480


	//   ....[47]....
        /*05d4*/ 	.word	0x00011580


	//   ....[48]....
        /*05d8*/ 	.word	0x000115a0


	//   ....[49]....
        /*05dc*/ 	.word	0x000116a0


	//   ....[50]....
        /*05e0*/ 	.word	0x000116c0


	//   ....[51]....
        /*05e4*/ 	.word	0x000117d0


	//   ....[52]....
        /*05e8*/ 	.word	0x000117f0


	//   ....[53]....
        /*05ec*/ 	.word	0x00011980


	//   ....[54]....
        /*05f0*/ 	.word	0x00011b30


	//   ....[55]....
        /*05f4*/ 	.word	0x00011b60


	//   ....[56]....
        /*05f8*/ 	.word	0x00011b90


	//   ....[57]....
        /*05fc*/ 	.word	0x00011bc0


	//   ....[58]....
        /*0600*/ 	.word	0x00011bf0


	//   ....[59]....
        /*0604*/ 	.word	0x00011c20


	//   ....[60]....
        /*0608*/ 	.word	0x00011d70


	//   ....[61]....
        /*060c*/ 	.word	0x00011da0


	//   ....[62]....
        /*0610*/ 	.word	0x00011dd0


	//   ....[63]....
        /*0614*/ 	.word	0x00011e00


	//   ....[64]....
        /*0618*/ 	.word	0x00011e30


	//   ....[65]....
        /*061c*/ 	.word	0x00011e60


	//   ....[66]....
        /*0620*/ 	.word	0x00011ef0


	//   ....[67]....
        /*0624*/ 	.word	0x00011f50


	//   ....[68]....
        /*0628*/ 	.word	0x00011fe0


	//   ....[69]....
        /*062c*/ 	.word	0x00013ae0


	//   ....[70]....
        /*0630*/ 	.word	0x00013b00


	//   ....[71]....
        /*0634*/ 	.word	0x00013bb0


	//   ....[72]....
        /*0638*/ 	.word	0x00013bd0


	//   ....[73]....
        /*063c*/ 	.word	0x00013c70


	//   ....[74]....
        /*0640*/ 	.word	0x00013c90


	//   ....[75]....
        /*0644*/ 	.word	0x00013d30


	//   ....[76]....
        /*0648*/ 	.word	0x00013d50


	//   ....[77]....
        /*064c*/ 	.word	0x00013df0


	//   ....[78]....
        /*0650*/ 	.word	0x00013e10


	//   ....[79]....
        /*0654*/ 	.word	0x00013e20


	//   ....[80]....
        /*0658*/ 	.word	0x00013eb0


	//   ....[81]....
        /*065c*/ 	.word	0x000145c0


	//   ....[82]....
        /*0660*/ 	.word	0x000145f0


	//   ....[83]....
        /*0664*/ 	.word	0x00014610


	//   ....[84]....
        /*0668*/ 	.word	0x000146a0


	//   ....[85]....
        /*066c*/ 	.word	0x000146b0


	//   ....[86]....
        /*0670*/ 	.word	0x00014750


	//   ....[87]....
        /*0674*/ 	.word	0x00014760


	//   ....[88]....
        /*0678*/ 	.word	0x00014800


	//   ....[89]....
        /*067c*/ 	.word	0x00014810


	//   ....[90]....
        /*0680*/ 	.word	0x000148b0


	//   ....[91]....
        /*0684*/ 	.word	0x000148c0


	//   ....[92]....
        /*0688*/ 	.word	0x00014960


	//   ....[93]....
        /*068c*/ 	.word	0x00014970


	//   ....[94]....
        /*0690*/ 	.word	0x00014a10


	//   ....[95]....
        /*0694*/ 	.word	0x00014a20


	//   ....[96]....
        /*0698*/ 	.word	0x00014a30


	//   ....[97]....
        /*069c*/ 	.word	0x00015250


	//   ....[98]....
        /*06a0*/ 	.word	0x00015290


	//   ....[99]....
        /*06a4*/ 	.word	0x000152a0


	//   ....[100]....
        /*06a8*/ 	.word	0x00015300


	//   ....[101]....
        /*06ac*/ 	.word	0x00015310


	//   ....[102]....
        /*06b0*/ 	.word	0x00015370


	//   ....[103]....
        /*06b4*/ 	.word	0x000153a0


	//   ....[104]....
        /*06b8*/ 	.word	0x000153e0


	//   ....[105]....
        /*06bc*/ 	.word	0x00015410


	//   ....[106]....
        /*06c0*/ 	.word	0x00015450


	//   ....[107]....
        /*06c4*/ 	.word	0x00015480


	//   ....[108]....
        /*06c8*/ 	.word	0x000154c0


	//   ....[109]....
        /*06cc*/ 	.word	0x00015750


	//   ....[110]....
        /*06d0*/ 	.word	0x00015770


	//   ....[111]....
        /*06d4*/ 	.word	0x00015810


	//   ....[112]....
        /*06d8*/ 	.word	0x00015820


	//   ....[113]....
        /*06dc*/ 	.word	0x000158b0


	//   ....[114]....
        /*06e0*/ 	.word	0x000158c0


	//   ....[115]....
        /*06e4*/ 	.word	0x00015950


	//   ....[116]....
        /*06e8*/ 	.word	0x00015960


	//   ....[117]....
        /*06ec*/ 	.word	0x000159f0


	//   ....[118]....
        /*06f0*/ 	.word	0x00015a00


	//   ....[119]....
        /*06f4*/ 	.word	0x00015a10


	//   ....[120]....
        /*06f8*/ 	.word	0x00015aa0


	//   ....[121]....
        /*06fc*/ 	.word	0x00016030


	//   ....[122]....
        /*0700*/ 	.word	0x00016070


	//   ....[123]....
        /*0704*/ 	.word	0x000160b0


	//   ....[124]....
        /*0708*/ 	.word	0x000160e0


	//   ....[125]....
        /*070c*/ 	.word	0x00016170


	//   ....[126]....
        /*0710*/ 	.word	0x000161a0


	//   ....[127]....
        /*0714*/ 	.word	0x00016210


	//   ....[128]....
        /*0718*/ 	.word	0x00016240


	//   ....[129]....
        /*071c*/ 	.word	0x000162b0


	//   ....[130]....
        /*0720*/ 	.word	0x000162e0


	//   ....[131]....
        /*0724*/ 	.word	0x00016310


	//   ....[132]....
        /*0728*/ 	.word	0x00016360


	//   ....[133]....
        /*072c*/ 	.word	0x00016740


	//   ....[134]....
        /*0730*/ 	.word	0x00016770


	//   ....[135]....
        /*0734*/ 	.word	0x000167b0


	//   ....[136]....
        /*0738*/ 	.word	0x000167e0


	//   ....[137]....
        /*073c*/ 	.word	0x00016810


	//   ....[138]....
        /*0740*/ 	.word	0x00016840


	//   ....[139]....
        /*0744*/ 	.word	0x00016870


	//   ....[140]....
        /*0748*/ 	.word	0x000168a0


	//   ....[141]....
        /*074c*/ 	.word	0x00016a20


	//   ....[142]....
        /*0750*/ 	.word	0x00016a50


	//   ....[143]....
        /*0754*/ 	.word	0x00016a80


	//   ....[144]....
        /*0758*/ 	.word	0x00016ab0


	//   ....[145]....
        /*075c*/ 	.word	0x00016ae0


	//   ....[146]....
        /*0760*/ 	.word	0x00016b10


	//   ....[147]....
        /*0764*/ 	.word	0x00016bd0


	//   ....[148]....
        /*0768*/ 	.word	0x00016bf0


	//   ....[149]....
        /*076c*/ 	.word	0x00016c60


	//   ....[150]....
        /*0770*/ 	.word	0x00017300


	//   ....[151]....
        /*0774*/ 	.word	0x00017960


	//   ....[152]....
        /*0778*/ 	.word	0x00017a50


	//   ....[153]....
        /*077c*/ 	.word	0x00017af0


	//   ....[154]....
        /*0780*/ 	.word	0x00017b50


	//   ....[155]....
        /*0784*/ 	.word	0x00017c60


	//   ....[156]....
        /*0788*/ 	.word	0x00017cd0


	//   ....[157]....
        /*078c*/ 	.word	0x00017de0


	//   ....[158]....
        /*0790*/ 	.word	0x00017e50


	//   ....[159]....
        /*0794*/ 	.word	0x00017f60


	//   ....[160]....
        /*0798*/ 	.word	0x00017fd0


	//   ....[161]....
        /*079c*/ 	.word	0x000180e0


	//   ....[162]....
        /*07a0*/ 	.word	0x00018150


	//   ....[163]....
        /*07a4*/ 	.word	0x000181f0


	//   ....[164]....
        /*07a8*/ 	.word	0x00018300


	//   ....[165]....
        /*07ac*/ 	.word	0x00018370


	//   ....[166]....
        /*07b0*/ 	.word	0x000183d0


	//   ....[167]....
        /*07b4*/ 	.word	0x000184c0


	//   ....[168]....
        /*07b8*/ 	.word	0x00018520


	//   ....[169]....
        /*07bc*/ 	.word	0x00018630


	//   ....[170]....
        /*07c0*/ 	.word	0x00018690


	//   ....[171]....
        /*07c4*/ 	.word	0x000187a0


	//   ....[172]....
        /*07c8*/ 	.word	0x00018800


	//   ....[173]....
        /*07cc*/ 	.word	0x00018910


	//   ....[174]....
        /*07d0*/ 	.word	0x00018970


	//   ....[175]....
        /*07d4*/ 	.word	0x00018a80


	//   ....[176]....
        /*07d8*/ 	.word	0x00018ae0


	//   ....[177]....
        /*07dc*/ 	.word	0x00018bf0


	//   ....[178]....
        /*07e0*/ 	.word	0x00018c50


	//   ....[179]....
        /*07e4*/ 	.word	0x00018d40


	//   ....[180]....
        /*07e8*/ 	.word	0x00018e70


	//   ....[181]....
        /*07ec*/ 	.word	0x00018f40


	//   ....[182]....
        /*07f0*/ 	.word	0x00018fb0


	//   ....[183]....
        /*07f4*/ 	.word	0x00019080


	//   ....[184]....
        /*07f8*/ 	.word	0x000190e0


	//   ....[185]....
        /*07fc*/ 	.word	0x000191b0


	//   ....[186]....
        /*0800*/ 	.word	0x00019210


	//   ....[187]....
        /*0804*/ 	.word	0x000192e0


	//   ....[188]....
        /*0808*/ 	.word	0x00019340


	//   ....[189]....
        /*080c*/ 	.word	0x00019410


	//   ....[190]....
        /*0810*/ 	.word	0x00019470


	//   ....[191]....
        /*0814*/ 	.word	0x00019550


	//   ....[192]....
        /*0818*/ 	.word	0x00019640


	//   ....[193]....
        /*081c*/ 	.word	0x000196e0


	//   ....[194]....
        /*0820*/ 	.word	0x00019740


	//   ....[195]....
        /*0824*/ 	.word	0x00019840


	//   ....[196]....
        /*0828*/ 	.word	0x000198a0


	//   ....[197]....
        /*082c*/ 	.word	0x000199a0


	//   ....[198]....
        /*0830*/ 	.word	0x00019a00


	//   ....[199]....
        /*0834*/ 	.word	0x00019b00


	//   ....[200]....
        /*0838*/ 	.word	0x00019b60


	//   ....[201]....
        /*083c*/ 	.word	0x00019c60


	//   ....[202]....
        /*0840*/ 	.word	0x00019cc0


	//   ....[203]....
        /*0844*/ 	.word	0x00019d90


	//   ....[204]....
        /*0848*/ 	.word	0x00019ee0


	//   ....[205]....
        /*084c*/ 	.word	0x00019f80


	//   ....[206]....
        /*0850*/ 	.word	0x0001a060


	//   ....[207]....
        /*0854*/ 	.word	0x0001a130


	//   ....[208]....
        /*0858*/ 	.word	0x0001a190


	//   ....[209]....
        /*085c*/ 	.word	0x0001a280


	//   ....[210]....
        /*0860*/ 	.word	0x0001a2e0


	//   ....[211]....
        /*0864*/ 	.word	0x0001a3d0


	//   ....[212]....
        /*0868*/ 	.word	0x0001a430


	//   ....[213]....
        /*086c*/ 	.word	0x0001a520


	//   ....[214]....
        /*0870*/ 	.word	0x0001a580


	//   ....[215]....
        /*0874*/ 	.word	0x0001a660


	//   ....[216]....
        /*0878*/ 	.word	0x0001a6f0


	//   ....[217]....
        /*087c*/ 	.word	0x0001a790


	//   ....[218]....
        /*0880*/ 	.word	0x0001a8b0


	//   ....[219]....
        /*0884*/ 	.word	0x0001a920


	//   ....[220]....
        /*0888*/ 	.word	0x0001a990


	//   ....[221]....
        /*088c*/ 	.word	0x0001aa00


	//   ....[222]....
        /*0890*/ 	.word	0x0001aa70


	//   ....[223]....
        /*0894*/ 	.word	0x0001aaf0


	//   ....[224]....
        /*0898*/ 	.word	0x0001ab80


	//   ....[225]....
        /*089c*/ 	.word	0x0001ac10


	//   ....[226]....
        /*08a0*/ 	.word	0x0001ac80


	//   ....[227]....
        /*08a4*/ 	.word	0x0001acf0


	//   ....[228]....
        /*08a8*/ 	.word	0x0001ad60


	//   ....[229]....
        /*08ac*/ 	.word	0x0001ade0


	//   ....[230]....
        /*08b0*/ 	.word	0x0001ae50


	//   ....[231]....
        /*08b4*/ 	.word	0x0001aef0


	//   ....[232]....
        /*08b8*/ 	.word	0x0001af80


	//   ....[233]....
        /*08bc*/ 	.word	0x0001b0a0


	//----- nvinfo : EIATTR_REG_RECONFIG
	.align		4
.L_203:
        /*08c0*/ 	.byte	0x01, 0x54
	.zero		2


	//----- nvinfo : EIATTR_SYSCALL_OFFSETS
	.align		4
        /*08c4*/ 	.byte	0x04, 0x46
        /*08c6*/ 	.short	(.L_205 - .L_204)


	//   ....[0]....
.L_204:
        /*08c8*/ 	.word	0x000019f0


	//   ....[1]....
        /*08cc*/ 	.word	0x000130f0


	//   ....[2]....
        /*08d0*/ 	.word	0x00013240


	//   ....[3]....
        /*08d4*/ 	.word	0x00013330


	//   ....[4]....
        /*08d8*/ 	.word	0x00014200


	//----- nvinfo : EIATTR_MBARRIER_INSTR_OFFSETS
	.align		4
.L_205:
        /*08dc*/ 	.byte	0x04, 0x39
        /*08de*/ 	.short	(.L_207 - .L_206)


	//   ....[0]....
.L_206:
        /*08e0*/ 	.word	0x00000180
        /*08e4*/ 	.word	0x000000ff
        /*08e8*/ 	.word	0x00030800
        /*08ec*/ 	.short	0x0100
        /*08ee*/ 	.byte	0x08
	.zero		1


	//   ....[1]....
        /*08f0*/ 	.word	0x00000190
        /*08f4*/ 	.word	0x000000ff
        /*08f8*/ 	.word	0x00030820
        /*08fc*/ 	.short	0x0100
        /*08fe*/ 	.byte	0x08
	.zero		1


	//   ....[2]....
        /*0900*/ 	.word	0x00000280
        /*0904*/ 	.word	0x000000ff
        /*0908*/ 	.word	0x00030830
        /*090c*/ 	.short	0x0100
        /*090e*/ 	.byte	0x08
	.zero		1


	//   ....[3]....
        /*0910*/ 	.word	0x00000290
        /*0914*/ 	.word	0x000000ff
        /*0918*/ 	.word	0x00030840
        /*091c*/ 	.short	0x0100
        /*091e*/ 	.byte	0x08
	.zero		1


	//   ....[4]....
        /*0920*/ 	.word	0x000002a0
        /*0924*/ 	.word	0x000000ff
        /*0928*/ 	.word	0x00030838
        /*092c*/ 	.short	0x0100
        /*092e*/ 	.byte	0x08
	.zero		1


	//   ....[5]....
        /*0930*/ 	.word	0x000002b0
        /*0934*/ 	.word	0x000000ff
        /*0938*/ 	.word	0x00030848
        /*093c*/ 	.short	0x0100
        /*093e*/ 	.byte	0x08
	.zero		1


	//   ....[6]....
        /*0940*/ 	.word	0x000003e0
        /*0944*/ 	.word	0x000000ff
        /*0948*/ 	.word	0x00030850
        /*094c*/ 	.short	0x0100
        /*094e*/ 	.byte	0x08
	.zero		1


	//   ....[7]....
        /*0950*/ 	.word	0x000003f0
        /*0954*/ 	.word	0x000000ff
        /*0958*/ 	.word	0x00030860
        /*095c*/ 	.short	0x0100
        /*095e*/ 	.byte	0x08
	.zero		1


	//   ....[8]....
        /*0960*/ 	.word	0x00000400
        /*0964*/ 	.word	0x000000ff
        /*0968*/ 	.word	0x00030858
        /*096c*/ 	.short	0x0100
        /*096e*/ 	.byte	0x08
	.zero		1


	//   ....[9]....
        /*0970*/ 	.word	0x00000410
        /*0974*/ 	.word	0x000000ff
        /*0978*/ 	.word	0x00030868
        /*097c*/ 	.short	0x0100
        /*097e*/ 	.byte	0x08
	.zero		1


	//   ....[10]....
        /*0980*/ 	.word	0x00000500
        /*0984*/ 	.word	0x000000ff
        /*0988*/ 	.word	0x00030870
        /*098c*/ 	.short	0x0100
        /*098e*/ 	.byte	0x06
	.zero		1


	//   ....[11]....
        /*0990*/ 	.word	0x00000510
        /*0994*/ 	.word	0x000000ff
        /*0998*/ 	.word	0x00030880
        /*099c*/ 	.short	0x0100
        /*099e*/ 	.byte	0x06
	.zero		1


	//   ....[12]....
        /*09a0*/ 	.word	0x00000520
        /*09a4*/ 	.word	0x000000ff
        /*09a8*/ 	.word	0x00030878
        /*09ac*/ 	.short	0x0100
        /*09ae*/ 	.byte	0x06
	.zero		1


	//   ....[13]....
        /*09b0*/ 	.word	0x00000530
        /*09b4*/ 	.word	0x000000ff
        /*09b8*/ 	.word	0x00030888
        /*09bc*/ 	.short	0x0100
        /*09be*/ 	.byte	0x06
	.zero		1


	//   ....[14]....
        /*09c0*/ 	.word	0x00000660
        /*09c4*/ 	.word	0x000000ff
        /*09c8*/ 	.word	0x00030890
        /*09cc*/ 	.short	0x0100
        /*09ce*/ 	.byte	0x08
	.zero		1


	//   ....[15]....
        /*09d0*/ 	.word	0x00000670
        /*09d4*/ 	.word	0x000000ff
        /*09d8*/ 	.word	0x000308a0
        /*09dc*/ 	.short	0x0100
        /*09de*/ 	.byte	0x08
	.zero		1


	//   ....[16]....
        /*09e0*/ 	.word	0x00000680
        /*09e4*/ 	.word	0x000000ff
        /*09e8*/ 	.word	0x00030898
        /*09ec*/ 	.short	0x0100
        /*09ee*/ 	.byte	0x08
	.zero		1


	//   ....[17]....
        /*09f0*/ 	.word	0x00000690
        /*09f4*/ 	.word	0x000000ff
        /*09f8*/ 	.word	0x000308a8
        /*09fc*/ 	.short	0x0100
        /*09fe*/ 	.byte	0x08
	.zero		1


	//   ....[18]....
        /*0a00*/ 	.word	0x000007c0
        /*0a04*/ 	.word	0x000000ff
        /*0a08*/ 	.word	0x000308b0
        /*0a0c*/ 	.short	0x0100
        /*0a0e*/ 	.byte	0x08
	.zero		1


	//   ....[19]....
        /*0a10*/ 	.word	0x000007d0
        /*0a14*/ 	.word	0x000000ff
        /*0a18*/ 	.word	0x000308c0
        /*0a1c*/ 	.short	0x0100
        /*0a1e*/ 	.byte	0x08
	.zero		1


	//   ....[20]....
        /*0a20*/ 	.word	0x000007e0
        /*0a24*/ 	.word	0x000000ff
        /*0a28*/ 	.word	0x000308b8
        /*0a2c*/ 	.short	0x0100
        /*0a2e*/ 	.byte	0x08
	.zero		1


	//   ....[21]....
        /*0a30*/ 	.word	0x000007f0
        /*0a34*/ 	.word	0x000000ff
        /*0a38*/ 	.word	0x000308c8
        /*0a3c*/ 	.short	0x0100
        /*0a3e*/ 	.byte	0x08
	.zero		1


	//   ....[22]....
        /*0a40*/ 	.word	0x00001a50
        /*0a44*/ 	.word	0x000000ff
        /*0a48*/ 	.word	0x00030800
        /*0a4c*/ 	.short	0x010a
        /*0a4e*/ 	.byte	0x28
	.zero		1


	//   ....[23]....
        /*0a50*/ 	.word	0x00001ad0
        /*0a54*/ 	.word	0x0000000d
        /*0a58*/ 	.word	0x00030830
        /*0a5c*/ 	.short	0x010a
        /*0a5e*/ 	.byte	0x3f
	.zero		1


	//   ....[24]....
        /*0a60*/ 	.word	0x00001b10
        /*0a64*/ 	.word	0x0000000d
        /*0a68*/ 	.word	0x00030830
        /*0a6c*/ 	.short	0x010a
        /*0a6e*/ 	.byte	0x3f
	.zero		1


	//   ....[25]....
        /*0a70*/ 	.word	0x00002570
        /*0a74*/ 	.word	0x000000ff
        /*0a78*/ 	.word	0x00000000
        /*0a7c*/ 	.short	0x0101
        /*0a7e*/ 	.byte	0x04
	.zero		1


	//   ....[26]....
        /*0a80*/ 	.word	0x00004e50
        /*0a84*/ 	.word	0x000000ff
        /*0a88*/ 	.word	0x00030830
        /*0a8c*/ 	.short	0x010a
        /*0a8e*/ 	.byte	0x07
	.zero		1


	//   ....[27]....
        /*0a90*/ 	.word	0x00004e90
        /*0a94*/ 	.word	0x000000ff
        /*0a98*/ 	.word	0x00030830
        /*0a9c*/ 	.short	0x010a
        /*0a9e*/ 	.byte	0x07
	.zero		1


	//   ....[28]....
        /*0aa0*/ 	.word	0x00005970
        /*0aa4*/ 	.word	0x000000ff
        /*0aa8*/ 	.word	0x00030850
        /*0aac*/ 	.short	0x010a
        /*0aae*/ 	.byte	0x06
	.zero		1


	//   ....[29]....
        /*0ab0*/ 	.word	0x000059b0
        /*0ab4*/ 	.word	0x000000ff
        /*0ab8*/ 	.word	0x00030850
        /*0abc*/ 	.short	0x010a
        /*0abe*/ 	.byte	0x06
	.zero		1


	//   ....[30]....
        /*0ac0*/ 	.word	0x00006060
        /*0ac4*/ 	.word	0x000000ff
        /*0ac8*/ 	.word	0x00000000
        /*0acc*/ 	.short	0x0101
        /*0ace*/ 	.byte	0x07
	.zero		1


	//   ....[31]....
        /*0ad0*/ 	.word	0x000082e0
        /*0ad4*/ 	.word	0x000000ff
        /*0ad8*/ 	.word	0x00000000
        /*0adc*/ 	.short	0x0101
        /*0ade*/ 	.byte	0x06
	.zero		1


	//   ....[32]....
        /*0ae0*/ 	.word	0x00008780
        /*0ae4*/ 	.word	0x000000ff
        /*0ae8*/ 	.word	0x00030830
        /*0aec*/ 	.short	0x010a
        /*0aee*/ 	.byte	0x07
	.zero		1


	//   ....[33]....
        /*0af0*/ 	.word	0x000087c0
        /*0af4*/ 	.word	0x000000ff
        /*0af8*/ 	.word	0x00030830
        /*0afc*/ 	.short	0x010a
        /*0afe*/ 	.byte	0x07
	.zero		1


	//   ....[34]....
        /*0b00*/ 	.word	0x000092a0
        /*0b04*/ 	.word	0x000000ff
        /*0b08*/ 	.word	0x00030850
        /*0b0c*/ 	.short	0x010a
        /*0b0e*/ 	.byte	0x06
	.zero		1


	//   ....[35]....
        /*0b10*/ 	.word	0x000092e0
        /*0b14*/ 	.word	0x000000ff
        /*0b18*/ 	.word	0x00030850
        /*0b1c*/ 	.short	0x010a
        /*0b1e*/ 	.byte	0x06
	.zero		1


	//   ....[36]....
        /*0b20*/ 	.word	0x00009970
        /*0b24*/ 	.word	0x000000ff
        /*0b28*/ 	.word	0x00000000
        /*0b2c*/ 	.short	0x0101
        /*0b2e*/ 	.byte	0x07
	.zero		1


	//   ....[37]....
        /*0b30*/ 	.word	0x0000a980
        /*0b34*/ 	.word	0x000000ff
        /*0b38*/ 	.word	0x00000000
        /*0b3c*/ 	.short	0x0101
        /*0b3e*/ 	.byte	0x06
	.zero		1


	//   ....[38]....
        /*0b40*/ 	.word	0x0000ac20
        /*0b44*/ 	.word	0x000000ff
        /*0b48*/ 	.word	0x00030830
        /*0b4c*/ 	.short	0x010a
        /*0b4e*/ 	.byte	0x06
	.zero		1


	//   ....[39]....
        /*0b50*/ 	.word	0x0000ac60
        /*0b54*/ 	.word	0x000000ff
        /*0b58*/ 	.word	0x00030830
        /*0b5c*/ 	.short	0x010a
        /*0b5e*/ 	.byte	0x06
	.zero		1


	//   ....[40]....
        /*0b60*/ 	.word	0x0000b740
        /*0b64*/ 	.word	0x000000ff
        /*0b68*/ 	.word	0x00030850
        /*0b6c*/ 	.short	0x010a
        /*0b6e*/ 	.byte	0x06
	.zero		1


	//   ....[41]....
        /*0b70*/ 	.word	0x0000b780
        /*0b74*/ 	.word	0x000000ff
        /*0b78*/ 	.word	0x00030850
        /*0b7c*/ 	.short	0x010a
        /*0b7e*/ 	.byte	0x06
	.zero		1


	//   ....[42]....
        /*0b80*/ 	.word	0x0000bdf0
        /*0b84*/ 	.word	0x000000ff
        /*0b88*/ 	.word	0x00000000
        /*0b8c*/ 	.short	0x0101
        /*0b8e*/ 	.byte	0x04
	.zero		1


	//   ....[43]....
        /*0b90*/ 	.word	0x0000e0c0
        /*0b94*/ 	.word	0x000000ff
        /*0b98*/ 	.word	0x00000000
        /*0b9c*/ 	.short	0x0101
        /*0b9e*/ 	.byte	0x06
	.zero		1


	//   ....[44]....
        /*0ba0*/ 	.word	0x0000e880
        /*0ba4*/ 	.word	0x000000ff
        /*0ba8*/ 	.word	0x00030850
        /*0bac*/ 	.short	0x010a
        /*0bae*/ 	.byte	0x05
	.zero		1


	//   ....[45]....
        /*0bb0*/ 	.word	0x0000e8c0
        /*0bb4*/ 	.word	0x000000ff
        /*0bb8*/ 	.word	0x00030850
        /*0bbc*/ 	.short	0x010a
        /*0bbe*/ 	.byte	0x05
	.zero		1


	//   ....[46]....
        /*0bc0*/ 	.word	0x0000ed90
        /*0bc4*/ 	.word	0x000000ff
        /*0bc8*/ 	.word	0x00000000
        /*0bcc*/ 	.short	0x0101
        /*0bce*/ 	.byte	0x04
	.zero		1


	//   ....[47]....
        /*0bd0*/ 	.word	0x00010890
        /*0bd4*/ 	.word	0x00000011
        /*0bd8*/ 	.word	0x00000000
        /*0bdc*/ 	.short	0x0101
        /*0bde*/ 	.byte	0x3f
	.zero		1


	//   ....[48]....
        /*0be0*/ 	.word	0x000138c0
        /*0be4*/ 	.word	0x00000007
        /*0be8*/ 	.word	0x00030840
        /*0bec*/ 	.short	0x010a
        /*0bee*/ 	.byte	0x3f
	.zero		1


	//   ....[49]....
        /*0bf0*/ 	.word	0x00013f70
        /*0bf4*/ 	.word	0x00000007
        /*0bf8*/ 	.word	0x00030830
        /*0bfc*/ 	.short	0x0107
        /*0bfe*/ 	.byte	0x3f
	.zero		1


	//   ....[50]....
        /*0c00*/ 	.word	0x00014030
        /*0c04*/ 	.word	0x00000007
        /*0c08*/ 	.word	0x00030830
        /*0c0c*/ 	.short	0x0101
        /*0c0e*/ 	.byte	0x3f
	.zero		1


	//   ....[51]....
        /*0c10*/ 	.word	0x00014b80
        /*0c14*/ 	.word	0x00000011
        /*0c18*/ 	.word	0x00030800
        /*0c1c*/ 	.short	0x0107
        /*0c1e*/ 	.byte	0x3f
	.zero		1


	//   ....[52]....
        /*0c20*/ 	.word	0x00014ca0
        /*0c24*/ 	.word	0x00000011
        /*0c28*/ 	.word	0x00030800
        /*0c2c*/ 	.short	0x0101
        /*0c2e*/ 	.byte	0x3f
	.zero		1


	//   ....[53]....
        /*0c30*/ 	.word	0x00014cc0
        /*0c34*/ 	.word	0x00000011
        /*0c38*/ 	.word	0x00030820
        /*0c3c*/ 	.short	0x010a
        /*0c3e*/ 	.byte	0x3f
	.zero		1


	//   ....[54]....
        /*0c40*/ 	.word	0x00015090
        /*0c44*/ 	.word	0x00000007
        /*0c48*/ 	.word	0x00030840
        /*0c4c*/ 	.short	0x010a
        /*0c4e*/ 	.byte	0x3f
	.zero		1


	//   ....[55]....
        /*0c50*/ 	.word	0x00015570
        /*0c54*/ 	.word	0x00000007
        /*0c58*/ 	.word	0x00030830
        /*0c5c*/ 	.short	0x0107
        /*0c5e*/ 	.byte	0x3f
	.zero		1


	//   ....[56]....
        /*0c60*/ 	.word	0x00015630
        /*0c64*/ 	.word	0x00000007
        /*0c68*/ 	.word	0x00030830
        /*0c6c*/ 	.short	0x0101
        /*0c6e*/ 	.byte	0x3f
	.zero		1


	//   ....[57]....
        /*0c70*/ 	.word	0x00015690
        /*0c74*/ 	.word	0x00000006
        /*0c78*/ 	.word	0x00030860
        /*0c7c*/ 	.short	0x010a
        /*0c7e*/ 	.byte	0x3f
	.zero		1


	//   ....[58]....
        /*0c80*/ 	.word	0x00015c00
        /*0c84*/ 	.word	0x00000006
        /*0c88*/ 	.word	0x00030850
        /*0c8c*/ 	.short	0x0107
        /*0c8e*/ 	.byte	0x3f
	.zero		1


	//   ....[59]....
        /*0c90*/ 	.word	0x00015d60
        /*0c94*/ 	.word	0x00000006
        /*0c98*/ 	.word	0x00030850
        /*0c9c*/ 	.short	0x0101
        /*0c9e*/ 	.byte	0x3f
	.zero		1


	//   ....[60]....
        /*0ca0*/ 	.word	0x00015f80
        /*0ca4*/ 	.word	0x00000000
        /*0ca8*/ 	.word	0x00030860
        /*0cac*/ 	.short	0x010a
        /*0cae*/ 	.byte	0x3f
	.zero		1


	//   ....[61]....
        /*0cb0*/ 	.word	0x00016490
        /*0cb4*/ 	.word	0x00000000
        /*0cb8*/ 	.word	0x00030850
        /*0cbc*/ 	.short	0x0107
        /*0cbe*/ 	.byte	0x3f
	.zero		1


	//   ....[62]....
        /*0cc0*/ 	.word	0x00016550
        /*0cc4*/ 	.word	0x00000000
        /*0cc8*/ 	.word	0x00030850
        /*0ccc*/ 	.short	0x0101
        /*0cce*/ 	.byte	0x3f
	.zero		1


	//   ....[63]....
        /*0cd0*/ 	.word	0x00017280
        /*0cd4*/ 	.word	0x00000004
        /*0cd8*/ 	.word	0x00030820
        /*0cdc*/ 	.short	0x010a
        /*0cde*/ 	.byte	0x3f
	.zero		1


	//   ....[64]....
        /*0ce0*/ 	.word	0x00017400
        /*0ce4*/ 	.word	0x00000005
        /*0ce8*/ 	.word	0x00030840
        /*0cec*/ 	.short	0x010a
        /*0cee*/ 	.byte	0x3f
	.zero		1


	//   ....[65]....
        /*0cf0*/ 	.word	0x000174a0
        /*0cf4*/ 	.word	0x00000017
        /*0cf8*/ 	.word	0x00030840
        /*0cfc*/ 	.short	0x010a
        /*0cfe*/ 	.byte	0x3f
	.zero		1


	//   ....[66]....
        /*0d00*/ 	.word	0x000174e0
        /*0d04*/ 	.word	0x00000005
        /*0d08*/ 	.word	0x00030860
        /*0d0c*/ 	.short	0x010a
        /*0d0e*/ 	.byte	0x3f
	.zero		1


	//   ....[67]....
        /*0d10*/ 	.word	0x00017520
        /*0d14*/ 	.word	0x00000017
        /*0d18*/ 	.word	0x00030860
        /*0d1c*/ 	.short	0x010a
        /*0d1e*/ 	.byte	0x3f
	.zero		1


	//   ....[68]....
        /*0d20*/ 	.word	0x00017590
        /*0d24*/ 	.word	0x00000003
        /*0d28*/ 	.word	0x00030800
        /*0d2c*/ 	.short	0x010a
        /*0d2e*/ 	.byte	0x3f
	.zero		1


	//   ....[69]....
        /*0d30*/ 	.word	0x000175e0
        /*0d34*/ 	.word	0x0000000d
        /*0d38*/ 	.word	0x00030830
        /*0d3c*/ 	.short	0x010a
        /*0d3e*/ 	.byte	0x3f
	.zero		1


	//   ....[70]....
        /*0d40*/ 	.word	0x00017640
        /*0d44*/ 	.word	0x00000009
        /*0d48*/ 	.word	0x00030830
        /*0d4c*/ 	.short	0x010a
        /*0d4e*/ 	.byte	0x3f
	.zero		1


	//   ....[71]....
        /*0d50*/ 	.word	0x000176a0
        /*0d54*/ 	.word	0x00000009
        /*0d58*/ 	.word	0x00030850
        /*0d5c*/ 	.short	0x010a
        /*0d5e*/ 	.byte	0x3f
	.zero		1


	//   ....[72]....
        /*0d60*/ 	.word	0x00017700
        /*0d64*/ 	.word	0x00000009
        /*0d68*/ 	.word	0x00030830
        /*0d6c*/ 	.short	0x010a
        /*0d6e*/ 	.byte	0x3f
	.zero		1


	//   ....[73]....
        /*0d70*/ 	.word	0x00017760
        /*0d74*/ 	.word	0x00000009
        /*0d78*/ 	.word	0x00030850
        /*0d7c*/ 	.short	0x010a
        /*0d7e*/ 	.byte	0x3f
	.zero		1


	//   ....[74]....
        /*0d80*/ 	.word	0x000177c0
        /*0d84*/ 	.word	0x00000009
        /*0d88*/ 	.word	0x00030830
        /*0d8c*/ 	.short	0x010a
        /*0d8e*/ 	.byte	0x3f
	.zero		1


	//   ....[75]....
        /*0d90*/ 	.word	0x00017820
        /*0d94*/ 	.word	0x00000009
        /*0d98*/ 	.word	0x00030850
        /*0d9c*/ 	.short	0x010a
        /*0d9e*/ 	.byte	0x3f
	.zero		1


	//   ....[76]....
        /*0da0*/ 	.word	0x00017880
        /*0da4*/ 	.word	0x00000005
        /*0da8*/ 	.word	0x00030850
        /*0dac*/ 	.short	0x010a
        /*0dae*/ 	.byte	0x3f
	.zero		1


	//   ....[77]....
        /*0db0*/ 	.word	0x000179a0
        /*0db4*/ 	.word	0x00000007
        /*0db8*/ 	.word	0x00030840
        /*0dbc*/ 	.short	0x010a
        /*0dbe*/ 	.byte	0x3f
	.zero		1


	//   ....[78]....
        /*0dc0*/ 	.word	0x00018d70
        /*0dc4*/ 	.word	0x00000011
        /*0dc8*/ 	.word	0x00030820
        /*0dcc*/ 	.short	0x010a
        /*0dce*/ 	.byte	0x3f
	.zero		1


	//   ....[79]....
        /*0dd0*/ 	.word	0x00018dc0
        /*0dd4*/ 	.word	0x00000007
        /*0dd8*/ 	.word	0x00030840
        /*0ddc*/ 	.short	0x010a
        /*0dde*/ 	.byte	0x3f
	.zero		1


	//   ....[80]....
        /*0de0*/ 	.word	0x00019590
        /*0de4*/ 	.word	0x00000006
        /*0de8*/ 	.word	0x00030860
        /*0dec*/ 	.short	0x010a
        /*0dee*/ 	.byte	0x3f
	.zero		1


	//   ....[81]....
        /*0df0*/ 	.word	0x00019e30
        /*0df4*/ 	.word	0x00000000
        /*0df8*/ 	.word	0x00030860
        /*0dfc*/ 	.short	0x010a
        /*0dfe*/ 	.byte	0x3f
	.zero		1


	//   ....[82]....
        /*0e00*/ 	.word	0x0001afc0
        /*0e04*/ 	.word	0x00000004
        /*0e08*/ 	.word	0x00030820
        /*0e0c*/ 	.short	0x010a
        /*0e0e*/ 	.byte	0x3f
	.zero		1


	//   ....[83]....
        /*0e10*/ 	.word	0x0001b160
        /*0e14*/ 	.word	0x00000005
        /*0e18*/ 	.word	0x00030840
        /*0e1c*/ 	.short	0x010a
        /*0e1e*/ 	.byte	0x3f
	.zero		1


	//   ....[84]....
        /*0e20*/ 	.word	0x0001b1b0
        /*0e24*/ 	.word	0x00000017
        /*0e28*/ 	.word	0x00030840
        /*0e2c*/ 	.short	0x010a
        /*0e2e*/ 	.byte	0x3f
	.zero		1


	//   ....[85]....
        /*0e30*/ 	.word	0x0001b200
        /*0e34*/ 	.word	0x00000005
        /*0e38*/ 	.word	0x00030860
        /*0e3c*/ 	.short	0x010a
        /*0e3e*/ 	.byte	0x3f
	.zero		1


	//----- nvinfo : EIATTR_NUM_MBARRIERS
	.align		4
.L_207:
        /*0e40*/ 	.byte	0x03, 0x38
        /*0e42*/ 	.short	0x0016


	//----- nvinfo : EIATTR_EXIT_INSTR_OFFSETS
	.align		4
        /*0e44*/ 	.byte	0x04, 0x1c
        /*0e46*/ 	.short	(.L_209 - .L_208)


	//   ....[0]....
.L_208:
        /*0e48*/ 	.word	0x00000960


	//   ....[1]....
        /*0e4c*/ 	.word	0x00011920


	//   ....[2]....
        /*0e50*/ 	.word	0x00017570


	//----- nvinfo : EIATTR_MAX_THREADS
	.align		4
.L_209:
        /*0e54*/ 	.byte	0x04, 0x05
        /*0e56*/ 	.short	(.L_211 - .L_210)
.L_210:
        /*0e58*/ 	.word	0x00000180
        /*0e5c*/ 	.word	0x00000001
        /*0e60*/ 	.word	0x00000001


	//----- nvinfo : EIATTR_CRS_STACK_SIZE
	.align		4
.L_211:
        /*0e64*/ 	.byte	0x04, 0x1e
        /*0e66*/ 	.short	(.L_213 - .L_212)
.L_212:
        /*0e68*/ 	.word	0x00000000


	//----- nvinfo : EIATTR_CBANK_PARAM_SIZE
	.align		4
.L_213:
        /*0e6c*/ 	.byte	0x03, 0x19
        /*0e6e*/ 	.short	0x0af0


	//----- nvinfo : EIATTR_PARAM_CBANK
	.align		4
        /*0e70*/ 	.byte	0x04, 0x0a
        /*0e72*/ 	.short	(.L_215 - .L_214)
	.align		4
.L_214:
        /*0e74*/ 	.word	index@(.nv.constant0._ZN7cutlass13device_kernelIN5flash11enable_sm90INS1_16FlashAttnFwdSm90INS1_25CollectiveMainloopFwdSm90ILi2EN4cute5tupleIJNS5_1CILi1EEES8_S8_EEENS6_IJNS7_ILi128EEENS7_ILi96EEENS7_ILi192EEEEEELi192ENS_6half_tEfNS_4arch4Sm90ELb0ELb1ELb1ELb1ELb1ELb0ELb0ELb1ELb1ELb1ELb0ELb0EEENS1_21CollectiveEpilogueFwdINS6_IJSA_SC_SB_EEES9_SE_SG_Li256ELb1ELb1ELb0ELb0EEENS1_36VarlenDynamicPersistentTileSchedulerILi128ELi96ELi256ELi128ELb0ELb1ELb1ELb1ELb0ELb1EEEEEEEEEvNT_6ParamsE)
        /*0e78*/ 	.short	0x0210
        /*0e7a*/ 	.short	0x0af0


	//----- nvinfo : EIATTR_SW_WAR
	.align		4
.L_215:
        /*0e7c*/ 	.byte	0x04, 0x36
        /*0e7e*/ 	.short	(.L_217 - .L_216)
.L_216:
        /*0e80*/ 	.word	0x00000008
.L_217:


//--------------------- .nv.info._ZN7cutlass13device_kernelIN5flash11enable_sm90INS1_16FlashAttnFwdSm90INS1_25CollectiveMainloopFwdSm90ILi2EN4cute5tupleIJNS5_1CILi1EEES8_S8_EEENS6_IJNS7_ILi128EEENS7_ILi96EEENS7_ILi192EEEEEELi192ENS_6half_tEfNS_4arch4Sm90ELb0ELb1ELb1ELb1ELb1ELb1ELb0ELb1ELb1ELb1ELb0ELb0EEENS1_21CollectiveEpilogueFwdINS6_IJSA_SC_SB_EEES9_SE_SG_Li256ELb1ELb1ELb0ELb0EEENS1_36VarlenDynamicPersistentTileSchedulerILi128ELi96ELi256ELi128ELb0ELb1ELb1ELb1ELb0ELb1EEEEEEEEEvNT_6ParamsE --------------------------
	.section	.nv.info._ZN7cutlass13device_kernelIN5flash11enable_sm90INS1_16FlashAttnFwdSm90INS1_25CollectiveMainloopFwdSm90ILi2EN4cute5tupleIJNS5_1CILi1EEES8_S8_EEENS6_IJNS7_ILi128EEENS7_ILi96EEENS7_ILi192EEEEEELi192ENS_6half_tEfNS_4arch4Sm90ELb0ELb1ELb1ELb1ELb1ELb1ELb0ELb1ELb1ELb1ELb0ELb0EEENS1_21CollectiveEpilogueFwdINS6_IJSA_SC_SB_EEES9_SE_SG_Li256ELb1ELb1ELb0ELb0EEENS1_36VarlenDynamicPersistentTileSchedulerILi128ELi96ELi256ELi128ELb0ELb1ELb1ELb1ELb0ELb1EEEEEEEEEvNT_6ParamsE,"",@"SHT_CUDA_INFO"
	.sectionflags	@""
	.align	4


	//----- nvinfo : EIATTR_CUDA_API_VERSION
	.align		4
        /*0000*/ 	.byte	0x04, 0x37
        /*0002*/ 	.short	(.L_219 - .L_218)
.L_218:
        /*0004*/ 	.word	0x00000082


	//----- nvinfo : EIATTR_KPARAM_INFO
	.align		4
.L_219:
        /*0008*/ 	.byte	0x04, 0x17
        /*000a*/ 	.short	(.L_221 - .L_220)
.L_220:
        /*000c*/ 	.word	0x00000000
        /*0010*/ 	.short	0x0000
        /*0012*/ 	.short	0x0070
        /*0014*/ 	.byte	0x00, 0xf0, 0x01, 0x2a


	//----- nvinfo : EIATTR_SPARSE_MMA_MASK
	.align		4
.L_221:
        /*0018*/ 	.byte	0x03, 0x50
        /*001a*/ 	.short	0x0000


	//----- nvinfo : EIATTR_MAXREG_COUNT
	.align		4
        /*001c*/ 	.byte	0x03, 0x1b
        /*001e*/ 	.short	0x00a8


	//----- nvinfo : EIATTR_NUM_BARRIERS
	.align		4
        /*0020*/ 	.byte	0x02, 0x4c
        /*0022*/ 	.byte	0x10
	.zero		1


	//----- nvinfo : EIATTR_EXTERNS
	.align		4
        /*0024*/ 	.byte	0x04, 0x0f
        /*0026*/ 	.short	(.L_223 - .L_222)


	//   ....[0]....
	.align		4
.L_222:
        /*0028*/ 	.word	index@(__assertfail)


	//----- nvinfo : EIATTR_ANNOTATIONS
	.align		4
.L_223:
        /*002c*/ 	.byte	0x04, 0x55
        /*002e*/ 	.short	(.L_225 - .L_224)


	//   ....[0]....
.L_224:
        /* <DEDUP_REMOVED lines=74> */


	//----- nvinfo : EIATTR_MERCURY_ISA_VERSION
	.align		4
.L_225:
        /*04c0*/ 	.byte	0x03, 0x5f
        /*04c2*/ 	.short	0x0101


	//----- nvinfo : EIATTR_UNUSED_LOAD_BYTE_OFFSET
	.align		4
        /*04c4*/ 	.byte	0x04, 0x44
        /*04c6*/ 	.short	(.L_227 - .L_226)


	//   ....[0]....
.L_226:
        /*04c8*/ 	.word	0x00000a50
        /*04cc*/ 	.word	0x0000fff0


	//   ....[1]....
        /*04d0*/ 	.word	0x000211f0
        /*04d4*/ 	.word	0x0000fff0


	//----- nvinfo : EIATTR_INT_WARP_WIDE_INSTR_OFFSETS
	.align		4
.L_227:
        /*04d8*/ 	.byte	0x04, 0x31
        /*04da*/ 	.short	(.L_229 - .L_228)


	//   ....[0]....
.L_228:
        /*04dc*/ 	.word	0x00000130


	//   ....[1]....
        /*04e0*/ 	.word	0x00000170


	//   ....[2]....
        /*04e4*/ 	.word	0x000001e0


	//   ....[3]....
        /*04e8*/ 	.word	0x00026930


	//   ....[4]....
        /*04ec*/ 	.word	0x000269c0


	//   ....[5]....
        /*04f0*/ 	.word	0x000298a0


	//   ....[6]....
        /*04f4*/ 	.word	0x00029930


	//----- nvinfo : EIATTR_COOP_GROUP_MASK_REGIDS
	.align		4
.L_229:
        /*04f8*/ 	.byte	0x04, 0x29
        /*04fa*/ 	.short	(.L_231 - .L_230)


	//   ....[0]....
.L_230:
        /*04fc*/ 	.word	0xffffffff


	//   ....[1]....
        /*0500*/ 	.word	0xffffffff


	//   ....[2]....
        /*0504*/ 	.word	0xffffffff


	//   ....[3]....
        /*0508*/ 	.word	0xffffffff


	//   ....[4]....
        /*050c*/ 	.word	0xffffffff


	//   ....[5]....
        /*0510*/ 	.word	0xffffffff


	//   ....[6]....
        /*0514*/ 	.word	0xffffffff


	//   ....[7]....
        /*0518*/ 	.word	0xffffffff


	//   ....[8]....
        /*051c*/ 	.word	0xffffffff


	//   ....[9]....
        /*0520*/ 	.word	0xffffffff


	//   ....[10]....
        /*0524*/ 	.word	0xffffffff


	//   ....[11]....
        /*0528*/ 	.word	0xffffffff


	//   ....[12]....
        /*052c*/ 	.word	0xffffffff


	//   ....[13]....
        /*0530*/ 	.word	0xffffffff


	//   ....[14]....
        /*0534*/ 	.word	0xffffffff


	//   ....[15]....
        /*0538*/ 	.word	0xffffffff


	//   ....[16]....
        /*053c*/ 	.word	0xffffffff


	//   ....[17]....
        /*0540*/ 	.word	0xffffffff


	//   ....[18]....
        /*0544*/ 	.word	0xffffffff


	//   ....[19]....
        /*0548*/ 	.word	0xffffffff


	//   ....[20]....
        /*054c*/ 	.word	0xffffffff


	//   ....[21]....
        /*0550*/ 	.word	0xffffffff


	//   ....[22]....
        /*0554*/ 	.word	0xffffffff


	//   ....[23]....
        /*0558*/ 	.word	0xffffffff


	//   ....[24]....
        /*055c*/ 	.word	0xffffffff


	//   ....[25]....
        /*0560*/ 	.word	0xffffffff


	//   ....[26]....
        /*0564*/ 	.word	0xffffffff


	//   ....[27]....
        /*0568*/ 	.word	0xffffffff


	//   ....[28]....
        /*056c*/ 	.word	0xffffffff


	//   ....[29]....
        /*0570*/ 	.word	0xffffffff


	//   ....[30]....
        /*0574*/ 	.word	0xffffffff


	//   ....[31]....
        /*0578*/ 	.word	0xffffffff


	//   ....[32]....
        /*057c*/ 	.word	0xffffffff


	//   ....[33]....
        /*0580*/ 	.word	0xffffffff


	//   ....[34]....
        /*0584*/ 	.word	0xffffffff


	//   ....[35]....
        /*0588*/ 	.word	0xffffffff


	//   ....[36]....
        /*058c*/ 	.word	0xffffffff


	//   ....[37]....
        /*0590*/ 	.word	0xffffffff


	//   ....[38]....
        /*0594*/ 	.word	0xffffffff


	//   ....[39]....
        /*0598*/ 	.word	0xffffffff


	//   ....[40]....
        /*059c*/ 	.word	0xffffffff


	//   ....[41]....
        /*05a0*/ 	.word	0xffffffff


	//   ....[42]....
        /*05a4*/ 	.word	0xffffffff


	//   ....[43]....
        /*05a8*/ 	.word	0xffffffff


	//   ....[44]....
        /*05ac*/ 	.word	0xffffffff


	//   ....[45]....
        /*05b0*/ 	.word	0xffffffff


	//   ....[46]....
        /*05b4*/ 	.word	0xffffffff


	//   ....[47]....
        /*05b8*/ 	.word	0xffffffff


	//   ....[48]....
        /*05bc*/ 	.word	0xffffffff


	//   ....[49]....
        /*05c0*/ 	.word	0xffffffff


	//   ....[50]....
        /*05c4*/ 	.word	0xffffffff


	//   ....[51]....
        /*05c8*/ 	.word	0xffffffff


	//   ....[52]....
        /*05cc*/ 	.word	0xffffffff


	//   ....[53]....
        /*05d0*/ 	.word	0xffffffff


	//   ....[54]....
        /*05d4*/ 	.word	0xffffffff


	//   ....[55]....
        /*05d8*/ 	.word	0xffffffff


	//   ....[56]....
        /*05dc*/ 	.word	0xffffffff


	//   ....[57]....
        /*05e0*/ 	.word	0xffffffff


	//   ....[58]....
        /*05e4*/ 	.word	0xffffffff


	//   ....[59]....
        /*05e8*/ 	.word	0xffffffff


	//   ....[60]....
        /*05ec*/ 	.word	0xffffffff


	//   ....[61]....
        /*05f0*/ 	.word	0xffffffff


	//   ....[62]....
        /*05f4*/ 	.word	0xffffffff


	//   ....[63]....
        /*05f8*/ 	.word	0xffffffff


	//   ....[64]....
        /*05fc*/ 	.word	0xffffffff


	//   ....[65]....
        /*0600*/ 	.word	0xffffffff


	//   ....[66]....
        /*0604*/ 	.word	0xffffffff


	//   ....[67]....
        /*0608*/ 	.word	0xffffffff


	//   ....[68]....
        /*060c*/ 	.word	0xffffffff


	//   ....[69]....
        /*0610*/ 	.word	0xffffffff


	//   ....[70]....
        /*0614*/ 	.word	0xffffffff


	//   ....[71]....
        /*0618*/ 	.word	0xffffffff


	//   ....[72]....
        /*061c*/ 	.word	0xffffffff


	//   ....[73]....
        /*0620*/ 	.word	0xffffffff


	//   ....[74]....
        /*0624*/ 	.word	0xffffffff


	//   ....[75]....
        /*0628*/ 	.word	0xffffffff


	//   ....[76]....
        /*062c*/ 	.word	0xffffffff


	//   ....[77]....
        /*0630*/ 	.word	0xffffffff


	//   ....[78]....
        /*0634*/ 	.word	0xffffffff


	//   ....[79]....
        /*0638*/ 	.word	0xffffffff


	//   ....[80]....
        /*063c*/ 	.word	0xffffffff


	//   ....[81]....
        /*0640*/ 	.word	0xffffffff


	//   ....[82]....
        /*0644*/ 	.word	0xffffffff


	//   ....[83]....
        /*0648*/ 	.word	0xffffffff


	//   ....[84]....
        /*064c*/ 	.word	0xffffffff


	//   ....[85]....
        /*0650*/ 	.word	0xffffffff


	//   ....[86]....
        /*0654*/ 	.word	0xffffffff


	//   ....[87]....
        /*0658*/ 	.word	0xffffffff


	//   ....[88]....
        /*065c*/ 	.word	0xffffffff


	//   ....[89]....
        /*0660*/ 	.word	0xffffffff


	//   ....[90]....
        /*0664*/ 	.word	0xffffffff


	//   ....[91]....
        /*0668*/ 	.word	0xffffffff


	//   ....[92]....
        /*066c*/ 	.word	0xffffffff


	//   ....[93]....
        /*0670*/ 	.word	0xffffffff


	//   ....[94]....
        /*0674*/ 	.word	0xffffffff


	//   ....[95]....
        /*0678*/ 	.word	0xffffffff


	//   ....[96]....
        /*067c*/ 	.word	0xffffffff


	//   ....[97]....
        /*0680*/ 	.word	0xffffffff


	//   ....[98]....
        /*0684*/ 	.word	0xffffffff


	//   ....[99]....
        /*0688*/ 	.word	0xffffffff


	//   ....[100]....
        /*068c*/ 	.word	0xffffffff


	//   ....[101]....
        /*0690*/ 	.word	0xffffffff


	//   ....[102]....
        /*0694*/ 	.word	0xffffffff


	//   ....[103]....
        /*0698*/ 	.word	0xffffffff


	//   ....[104]....
        /*069c*/ 	.word	0xffffffff


	//   ....[105]....
        /*06a0*/ 	.word	0xffffffff


	//   ....[106]....
        /*06a4*/ 	.word	0xffffffff


	//   ....[107]....
        /*06a8*/ 	.word	0xffffffff


	//   ....[108]....
        /*06ac*/ 	.word	0xffffffff


	//   ....[109]....
        /*06b0*/ 	.word	0xffffffff


	//   ....[110]....
        /*06b4*/ 	.word	0xffffffff


	//   ....[111]....
        /*06b8*/ 	.word	0xffffffff


	//   ....[112]....
        /*06bc*/ 	.word	0xffffffff


	//   ....[113]....
        /*06c0*/ 	.word	0xffffffff


	//   ....[114]....
        /*06c4*/ 	.word	0xffffffff


	//   ....[115]....
        /*06c8*/ 	.word	0xffffffff


	//   ....[116]....
        /*06cc*/ 	.word	0xffffffff


	//   ....[117]....
        /*06d0*/ 	.word	0xffffffff


	//   ....[118]....
        /*06d4*/ 	.word	0xffffffff


	//   ....[119]....
        /*06d8*/ 	.word	0xffffffff


	//   ....[120]....
        /*06dc*/ 	.word	0xffffffff


	//   ....[121]....
        /*06e0*/ 	.word	0xffffffff


	//   ....[122]....
        /*06e4*/ 	.word	0xffffffff


	//   ....[123]....
        /*06e8*/ 	.word	0xffffffff


	//   ....[124]....
        /*06ec*/ 	.word	0xffffffff


	//   ....[125]....
        /*06f0*/ 	.word	0xffffffff


	//   ....[126]....
        /*06f4*/ 	.word	0xffffffff


	//   ....[127]....
        /*06f8*/ 	.word	0xffffffff


	//   ....[128]....
        /*06fc*/ 	.word	0xffffffff


	//   ....[129]....
        /*0700*/ 	.word	0xffffffff


	//   ....[130]....
        /*0704*/ 	.word	0xffffffff


	//   ....[131]....
        /*0708*/ 	.word	0xffffffff


	//   ....[132]....
        /*070c*/ 	.word	0xffffffff


	//   ....[133]....
        /*0710*/ 	.word	0xffffffff


	//   ....[134]....
        /*0714*/ 	.word	0xffffffff


	//   ....[135]....
        /*0718*/ 	.word	0xffffffff


	//   ....[136]....
        /*071c*/ 	.word	0xffffffff


	//   ....[137]....
        /*0720*/ 	.word	0xffffffff


	//   ....[138]....
        /*0724*/ 	.word	0xffffffff


	//   ....[139]....
        /*0728*/ 	.word	0xffffffff


	//   ....[140]....
        /*072c*/ 	.word	0xffffffff


	//   ....[141]....
        /*0730*/ 	.word	0xffffffff


	//   ....[142]....
        /*0734*/ 	.word	0xffffffff


	//   ....[143]....
        /*0738*/ 	.word	0xffffffff


	//   ....[144]....
        /*073c*/ 	.word	0xffffffff


	//   ....[145]....
        /*0740*/ 	.word	0xffffffff


	//   ....[146]....
        /*0744*/ 	.word	0xffffffff


	//   ....[147]....
        /*0748*/ 	.word	0xffffffff


	//   ....[148]....
        /*074c*/ 	.word	0xffffffff


	//   ....[149]....
        /*0750*/ 	.word	0xffffffff


	//   ....[150]....
        /*0754*/ 	.word	0xffffffff


	//   ....[151]....
        /*0758*/ 	.word	0xffffffff


	//   ....[152]....
        /*075c*/ 	.word	0xffffffff


	//   ....[153]....
        /*0760*/ 	.word	0xffffffff


	//   ....[154]....
        /*0764*/ 	.word	0xffffffff


	//   ....[155]....
        /*0768*/ 	.word	0xffffffff


	//   ....[156]....
        /*076c*/ 	.word	0xffffffff


	//   ....[157]....
        /*0770*/ 	.word	0xffffffff


	//   ....[158]....
        /*0774*/ 	.word	0xffffffff


	//   ....[159]....
        /*0778*/ 	.word	0xffffffff


	//   ....[160]....
        /*077c*/ 	.word	0xffffffff


	//   ....[161]....
        /*0780*/ 	.word	0xffffffff


	//   ....[162]....
        /*0784*/ 	.word	0xffffffff


	//   ....[163]....
        /*0788*/ 	.word	0xffffffff


	//   ....[164]....
        /*078c*/ 	.word	0xffffffff


	//   ....[165]....
        /*0790*/ 	.word	0xffffffff


	//   ....[166]....
        /*0794*/ 	.word	0xffffffff


	//   ....[167]....
        /*0798*/ 	.word	0xffffffff


	//   ....[168]....
        /*079c*/ 	.word	0xffffffff


	//   ....[169]....
        /*07a0*/ 	.word	0xffffffff


	//   ....[170]....
        /*07a4*/ 	.word	0xffffffff


	//   ....[171]....
        /*07a8*/ 	.word	0xffffffff


	//   ....[172]....
        /*07ac*/ 	.word	0xffffffff


	//   ....[173]....
        /*07b0*/ 	.word	0xffffffff


	//   ....[174]....
        /*07b4*/ 	.word	0xffffffff


	//   ....[175]....
        /*07b8*/ 	.word	0xffffffff


	//   ....[176]....
        /*07bc*/ 	.word	0xffffffff


	//   ....[177]....
        /*07c0*/ 	.word	0xffffffff


	//   ....[178]....
        /*07c4*/ 	.word	0xffffffff


	//   ....[179]....
        /*07c8*/ 	.word	0xffffffff


	//   ....[180]....
        /*07cc*/ 	.word	0xffffffff


	//   ....[181]....
        /*07d0*/ 	.word	0xffffffff


	//   ....[182]....
        /*07d4*/ 	.word	0xffffffff


	//   ....[183]....
        /*07d8*/ 	.word	0xffffffff


	//   ....[184]....
        /*07dc*/ 	.word	0xffffffff


	//   ....[185]....
        /*07e0*/ 	.word	0x0500000f


	//   ....[186]....
        /*07e4*/ 	.word	0x0500000f


	//   ....[187]....
        /*07e8*/ 	.word	0x0500000f


	//   ....[188]....
        /*07ec*/ 	.word	0x0500000f


	//   ....[189]....
        /*07f0*/ 	.word	0x0500000f


	//   ....[190]....
        /*07f4*/ 	.word	0x0500000f


	//   ....[191]....
        /*07f8*/ 	.word	0x0500000f


	//   ....[192]....
        /*07fc*/ 	.word	0x0500000f


	//   ....[193]....
        /*0800*/ 	.word	0x0500000f


	//   ....[194]....
        /*0804*/ 	.word	0x0500000f


	//   ....[195]....
        /*0808*/ 	.word	0x0500000f


	//   ....[196]....
        /*080c*/ 	.word	0x0500000f


	//   ....[197]....
        /*0810*/ 	.word	0x0500000f


	//   ....[198]....
        /*0814*/ 	.word	0x0500000f


	//   ....[199]....
        /*0818*/ 	.word	0x0500000f


	//   ....[200]....
        /*081c*/ 	.word	0x0500000f


	//   ....[201]....
        /*0820*/ 	.word	0x0500000f


	//   ....[202]....
        /*0824*/ 	.word	0x0500000f


	//   ....[203]....
        /*0828*/ 	.word	0x0500000f


	//   ....[204]....
        /*082c*/ 	.word	0x0500000f


	//   ....[205]....
        /*0830*/ 	.word	0x0500000f


	//   ....[206]....
        /*0834*/ 	.word	0x0500000f


	//   ....[207]....
        /*0838*/ 	.word	0x0500000f


	//   ....[208]....
        /*083c*/ 	.word	0x0500000f


	//   ....[209]....
        /*0840*/ 	.word	0x0500000f


	//   ....[210]....
        /*0844*/ 	.word	0x0500000f


	//   ....[211]....
        /*0848*/ 	.word	0x0500000f


	//   ....[212]....
        /*084c*/ 	.word	0x0500000f


	//   ....[213]....
        /*0850*/ 	.word	0x0500000f


	//   ....[214]....
        /*0854*/ 	.word	0x0500000f


	//   ....[215]....
        /*0858*/ 	.word	0x0500000f


	//   ....[216]....
        /*085c*/ 	.word	0x0500000f


	//   ....[217]....
        /*0860*/ 	.word	0x0500000f


	//   ....[218]....
        /*0864*/ 	.word	0x0500000f


	//   ....[219]....
        /*0868*/ 	.word	0x0500000f


	//   ....[220]....
        /*086c*/ 	.word	0x0500000f


	//   ....[221]....
        /*0870*/ 	.word	0x0500000f


	//   ....[222]....
        /*0874*/ 	.word	0x0500000f


	//   ....[223]....
        /*0878*/ 	.word	0x0500000f


	//   ....[224]....
        /*087c*/ 	.word	0x0500000f


	//   ....[225]....
        /*0880*/ 	.word	0x0500000f


	//   ....[226]....
        /*0884*/ 	.word	0x0500000f


	//   ....[227]....
        /*0888*/ 	.word	0x0500000f


	//   ....[228]....
        /*088c*/ 	.word	0x0500000f


	//   ....[229]....
        /*0890*/ 	.word	0x0500000f


	//   ....[230]....
        /*0894*/ 	.word	0x0500000f


	//   ....[231]....
        /*0898*/ 	.word	0x0500000f


	//   ....[232]....
        /*089c*/ 	.word	0x0500000f


	//   ....[233]....
        /*08a0*/ 	.word	0x0500000f


	//   ....[234]....
        /*08a4*/ 	.word	0x0500000f


	//   ....[235]....
        /*08a8*/ 	.word	0x0500000f


	//   ....[236]....
        /*08ac*/ 	.word	0x0500000f


	//   ....[237]....
        /*08b0*/ 	.word	0x0500000f


	//   ....[238]....
        /*08b4*/ 	.word	0x0500000f


	//   ....[239]....
        /*08b8*/ 	.word	0x0500000f


	//   ....[240]....
        /*08bc*/ 	.word	0x0500000f


	//   ....[241]....
        /*08c0*/ 	.word	0x0500000f


	//   ....[242]....
        /*08c4*/ 	.word	0x0500000f


	//   ....[243]....
        /*08c8*/ 	.word	0x0500000f


	//   ....[244]....
        /*08cc*/ 	.word	0x0500000f


	//   ....[245]....
        /*08d0*/ 	.word	0x0500000f


	//   ....[246]....
        /*08d4*/ 	.word	0x0500000f


	//   ....[247]....
        /*08d8*/ 	.word	0x0500000f


	//   ....[248]....
        /*08dc*/ 	.word	0x0500000f


	//   ....[249]....
        /*08e0*/ 	.word	0x0500000f


	//   ....[250]....
        /*08e4*/ 	.word	0x0500000f


	//   ....[251]....
        /*08e8*/ 	.word	0x0500000f


	//   ....[252]....
        /*08ec*/ 	.word	0x0500000f


	//   ....[253]....
        /*08f0*/ 	.word	0x0500000f


	//   ....[254]....
        /*08f4*/ 	.word	0x0500000f


	//   ....[255]....
        /*08f8*/ 	.word	0x0500000f


	//   ....[0]....
        /*08fc*/ 	.word	0x0500000f


	//   ....[1]....
        /*0900*/ 	.word	0x0500000f


	//   ....[2]....
        /*0904*/ 	.word	0x0500000f


	//   ....[3]....
        /*0908*/ 	.word	0x0500000f


	//   ....[4]....
        /*090c*/ 	.word	0x0500000f


	//   ....[5]....
        /*0910*/ 	.word	0x0500000f


	//   ....[6]....
        /*0914*/ 	.word	0x0500000f


	//   ....[7]....
        /*0918*/ 	.word	0x0500000f


	//   ....[8]....
        /*091c*/ 	.word	0x0500000f


	//   ....[9]....
        /*0920*/ 	.word	0x0500000f


	//   ....[10]....
        /*0924*/ 	.word	0x0500000f


	//   ....[11]....
        /*0928*/ 	.word	0x0500000f


	//   ....[12]....
        /*092c*/ 	.word	0x0500000f


	//   ....[13]....
        /*0930*/ 	.word	0x0500000f


	//   ....[14]....
        /*0934*/ 	.word	0x0500000f


	//   ....[15]....
        /*0938*/ 	.word	0x0500000f


	//   ....[16]....
        /*093c*/ 	.word	0x0500000f


	//   ....[17]....
        /*0940*/ 	.word	0x0500000f


	//   ....[18]....
        /*0944*/ 	.word	0x0500000f


	//   ....[19]....
        /*0948*/ 	.word	0x0500000f


	//   ....[20]....
        /*094c*/ 	.word	0x0500000f


	//   ....[21]....
        /*0950*/ 	.word	0x0500000f


	//   ....[22]....
        /*0954*/ 	.word	0x0500000f


	//   ....[23]....
        /*0958*/ 	.word	0x0500000f


	//   ....[24]....
        /*095c*/ 	.word	0x0500000f


	//   ....[25]....
        /*0960*/ 	.word	0x0500000f


	//   ....[26]....
        /*0964*/ 	.word	0x0500000f


	//   ....[27]....
        /*0968*/ 	.word	0x0500000f


	//   ....[28]....
        /*096c*/ 	.word	0x0500000f


	//   ....[29]....
        /*0970*/ 	.word	0x0500000f


	//   ....[30]....
        /*0974*/ 	.word	0x0500000f


	//   ....[31]....
        /*0978*/ 	.word	0x0500000f


	//   ....[32]....
        /*097c*/ 	.word	0x0500000f


	//   ....[33]....
        /*0980*/ 	.word	0x0500000f


	//   ....[34]....
        /*0984*/ 	.word	0x0500000f


	//   ....[35]....
        /*0988*/ 	.word	0x0500000f


	//   ....[36]....
        /*098c*/ 	.word	0x0500000f


	//   ....[37]....
        /*0990*/ 	.word	0x0500000f


	//   ....[38]....
        /*0994*/ 	.word	0x0500000f


	//   ....[39]....
        /*0998*/ 	.word	0x0500000f


	//   ....[40]....
        /*099c*/ 	.word	0x0500000f


	//----- nvinfo : EIATTR_COOP_GROUP_INSTR_OFFSETS
	.align		4
.L_231:
        /*09a0*/ 	.byte	0x04, 0x28
        /*09a2*/ 	.short	(.L_233 - .L_232)


	//   ....[0]....
.L_232:
        /*09a4*/ 	.word	0x00000060


	//   ....[1]....
        /*09a8*/ 	.word	0x00000140


	//   ....[2]....
        /*09ac*/ 	.word	0x00000190


	//   ....[3]....
        /*09b0*/ 	.word	0x000003c0


	//   ....[4]....
        /*09b4*/ 	.word	0x00000520


	//   ....[5]....
        /*09b8*/ 	.word	0x00000640


	//   ....[6]....
        /*09bc*/ 	.word	0x000007a0


	//   ....[7]....
        /*09c0*/ 	.word	0x00003a00


	//   ....[8]....
        /*09c4*/ 	.word	0x00003a10


	//   ....[9]....
        /*09c8*/ 	.word	0x00004ec0


	//   ....[10]....
        /*09cc*/ 	.word	0x00004ed0


	//   ....[11]....
        /*09d0*/ 	.word	0x00006e60


	//   ....[12]....
        /*09d4*/ 	.word	0x00006e70


	//   ....[13]....
        /*09d8*/ 	.word	0x00008430


	//   ....[14]....
        /*09dc*/ 	.word	0x00008440


	//   ....[15]....
        /*09e0*/ 	.word	0x00009d60


	//   ....[16]....
        /*09e4*/ 	.word	0x00009d70


	//   ....[17]....
        /*09e8*/ 	.word	0x0000a000


	//   ....[18]....
        /*09ec*/ 	.word	0x0000a010


	//   ....[19]....
        /*09f0*/ 	.word	0x0000a520


	//   ....[20]....
        /*09f4*/ 	.word	0x0000a540


	//   ....[21]....
        /*09f8*/ 	.word	0x0000a790


	//   ....[22]....
        /*09fc*/ 	.word	0x0000a7b0


	//   ....[23]....
        /*0a00*/ 	.word	0x0000b340


	//   ....[24]....
        /*0a04*/ 	.word	0x0000bac0


	//   ....[25]....
        /*0a08*/ 	.word	0x0000bad0


	//   ....[26]....
        /*0a0c*/ 	.word	0x0000bae0


	//   ....[27]....
        /*0a10*/ 	.word	0x0000baf0


	//   ....[28]....
        /*0a14*/ 	.word	0x0000c2e0


	//   ....[29]....
        /*0a18*/ 	.word	0x0000c2f0


	//   ....[30]....
        /*0a1c*/ 	.word	0x0000c300


	//   ....[31]....
        /*0a20*/ 	.word	0x0000c310


	//   ....[32]....
        /*0a24*/ 	.word	0x0000f0b0


	//   ....[33]....
        /*0a28*/ 	.word	0x0000f0c0


	//   ....[34]....
        /*0a2c*/ 	.word	0x0000f0d0


	//   ....[35]....
        /*0a30*/ 	.word	0x0000f0e0


	//   ....[36]....
        /*0a34*/ 	.word	0x0000f710


	//   ....[37]....
        /*0a38*/ 	.word	0x0000f720


	//   ....[38]....
        /*0a3c*/ 	.word	0x0000f730


	//   ....[39]....
        /*0a40*/ 	.word	0x0000f740


	//   ....[40]....
        /*0a44*/ 	.word	0x00013360


	//   ....[41]....
        /*0a48*/ 	.word	0x00013e40


	//   ....[42]....
        /*0a4c*/ 	.word	0x000144d0


	//   ....[43]....
        /*0a50*/ 	.word	0x000146b0


	//   ....[44]....
        /*0a54*/ 	.word	0x00014b60


	//   ....[45]....
        /*0a58*/ 	.word	0x00014c00


	//   ....[46]....
        /*0a5c*/ 	.word	0x000173c0


	//   ....[47]....
        /*0a60*/ 	.word	0x000176b0


	//   ....[48]....
        /*0a64*/ 	.word	0x00018510


	//   ....[49]....
        /*0a68*/ 	.word	0x00018620


	//   ....[50]....
        /*0a6c*/ 	.word	0x00018c00


	//   ....[51]....
        /*0a70*/ 	.word	0x00018c70


	//   ....[52]....
        /*0a74*/ 	.word	0x0001b650


	//   ....[53]....
        /*0a78*/ 	.word	0x0001b670


	//   ....[54]....
        /*0a7c*/ 	.word	0x0001b690


	//   ....[55]....
        /*0a80*/ 	.word	0x0001b6b0


	//   ....[56]....
        /*0a84*/ 	.word	0x0001dd10


	//   ....[57]....
        /*0a88*/ 	.word	0x0001e810


	//   ....[58]....
        /*0a8c*/ 	.word	0x0001ee60


	//   ....[59]....
        /*0a90*/ 	.word	0x0001ef70


	//   ....[60]....
        /*0a94*/ 	.word	0x0001f570


	//   ....[61]....
        /*0a98*/ 	.word	0x0001f5d0


	//   ....[62]....
        /*0a9c*/ 	.word	0x000208b0


	//   ....[63]....
        /*0aa0*/ 	.word	0x000208e0


	//   ....[64]....
        /*0aa4*/ 	.word	0x00020990


	//   ....[65]....
        /*0aa8*/ 	.word	0x000209b0


	//   ....[66]....
        /*0aac*/ 	.word	0x000220a0


	//   ....[67]....
        /*0ab0*/ 	.word	0x000220e0


	//   ....[68]....
        /*0ab4*/ 	.word	0x00022120


	//   ....[69]....
        /*0ab8*/ 	.word	0x00022160


	//   ....[70]....
        /*0abc*/ 	.word	0x00022780


	//   ....[71]....
        /*0ac0*/ 	.word	0x000227d0


	//   ....[72]....
        /*0ac4*/ 	.word	0x000228e0


	//   ....[73]....
        /*0ac8*/ 	.word	0x00022900


	//   ....[74]....
        /*0acc*/ 	.word	0x00022a00


	//   ....[75]....
        /*0ad0*/ 	.word	0x00022a20


	//   ....[76]....
        /*0ad4*/ 	.word	0x00022b30


	//   ....[77]....
        /*0ad8*/ 	.word	0x00022b50


	//   ....[78]....
        /*0adc*/ 	.word	0x00023450


	//   ....[79]....
        /*0ae0*/ 	.word	0x00023470


	//   ....[80]....
        /*0ae4*/ 	.word	0x00023580


	//   ....[81]....
        /*0ae8*/ 	.word	0x000235a0


	//   ....[82]....
        /*0aec*/ 	.word	0x000236a0


	//   ....[83]....
        /*0af0*/ 	.word	0x000236c0


	//   ....[84]....
        /*0af4*/ 	.word	0x000237d0


	//   ....[85]....
        /*0af8*/ 	.word	0x000237f0


	//   ....[86]....
        /*0afc*/ 	.word	0x00023980


	//   ....[87]....
        /*0b00*/ 	.word	0x00023b30


	//   ....[88]....
        /*0b04*/ 	.word	0x00023b60


	//   ....[89]....
        /*0b08*/ 	.word	0x00023b90


	//   ....[90]....
        /*0b0c*/ 	.word	0x00023bc0


	//   ....[91]....
        /*0b10*/ 	.word	0x00023bf0


	//   ....[92]....
        /*0b14*/ 	.word	0x00023c20


	//   ....[93]....
        /*0b18*/ 	.word	0x00023d90


	//   ....[94]....
        /*0b1c*/ 	.word	0x00023dc0


	//   ....[95]....
        /*0b20*/ 	.word	0x00023df0


	//   ....[96]....
        /*0b24*/ 	.word	0x00023e20


	//   ....[97]....
        /*0b28*/ 	.word	0x00023e50


	//   ....[98]....
        /*0b2c*/ 	.word	0x00023e80


	//   ....[99]....
        /*0b30*/ 	.word	0x00023f10


	//   ....[100]....
        /*0b34*/ 	.word	0x00023f70


	//   ....[101]....
        /*0b38*/ 	.word	0x00024000


	//   ....[102]....
        /*0b3c*/ 	.word	0x000250b0


	//   ....[103]....
        /*0b40*/ 	.word	0x00027520


	//   ....[104]....
        /*0b44*/ 	.word	0x00027540


	//   ....[105]....
        /*0b48*/ 	.word	0x000275f0


	//   ....[106]....
        /*0b4c*/ 	.word	0x00027610


	//   ....[107]....
        /*0b50*/ 	.word	0x000276b0


	//   ....[108]....
        /*0b54*/ 	.word	0x000276d0


	//   ....[109]....
        /*0b58*/ 	.word	0x00027770


	//   ....[110]....
        /*0b5c*/ 	.word	0x00027790


	//   ....[111]....
        /*0b60*/ 	.word	0x00027830


	//   ....[112]....
        /*0b64*/ 	.word	0x00027850


	//   ....[113]....
        /*0b68*/ 	.word	0x00027860


	//   ....[114]....
        /*0b6c*/ 	.word	0x000278f0


	//   ....[115]....
        /*0b70*/ 	.word	0x00028040


	//   ....[116]....
        /*0b74*/ 	.word	0x00028070


	//   ....[117]....
        /*0b78*/ 	.word	0x00028090


	//   ....[118]....
        /*0b7c*/ 	.word	0x00028120


	//   ....[119]....
        /*0b80*/ 	.word	0x00028130


	//   ....[120]....
        /*0b84*/ 	.word	0x000281d0


	//   ....[121]....
        /*0b88*/ 	.word	0x000281e0


	//   ....[122]....
        /*0b8c*/ 	.word	0x00028280


	//   ....[123]....
        /*0b90*/ 	.word	0x00028290


	//   ....[124]....
        /*0b94*/ 	.word	0x00028330


	//   ....[125]....
        /*0b98*/ 	.word	0x00028340


	//   ....[126]....
        /*0b9c*/ 	.word	0x000283e0


	//   ....[127]....
        /*0ba0*/ 	.word	0x000283f0


	//   ....[128]....
        /*0ba4*/ 	.word	0x00028490


	//   ....[129]....
        /*0ba8*/ 	.word	0x000284a0


	//   ....[130]....
        /*0bac*/ 	.word	0x000284b0


	//   ....[131]....
        /*0bb0*/ 	.word	0x00028cc0


	//   ....[132]....
        /*0bb4*/ 	.word	0x00028d00


	//   ....[133]....
        /*0bb8*/ 	.word	0x00028d10


	//   ....[134]....
        /*0bbc*/ 	.word	0x00028d70


	//   ....[135]....
        /*0bc0*/ 	.word	0x00028d80


	//   ....[136]....
        /*0bc4*/ 	.word	0x00028de0


	//   ....[137]....
        /*0bc8*/ 	.word	0x00028e10


	//   ....[138]....
        /*0bcc*/ 	.word	0x00028e50


	//   ....[139]....
        /*0bd0*/ 	.word	0x00028e80


	//   ....[140]....
        /*0bd4*/ 	.word	0x00028ec0


	//   ....[141]....
        /*0bd8*/ 	.word	0x00028ef0


	//   ....[142]....
        /*0bdc*/ 	.word	0x00028f30


	//   ....[143]....
        /*0be0*/ 	.word	0x000291c0


	//   ....[144]....
        /*0be4*/ 	.word	0x000291e0


	//   ....[145]....
        /*0be8*/ 	.word	0x00029280


	//   ....[146]....
        /*0bec*/ 	.word	0x00029290


	//   ....[147]....
        /*0bf0*/ 	.word	0x00029320


	//   ....[148]....
        /*0bf4*/ 	.word	0x00029330


	//   ....[149]....
        /*0bf8*/ 	.word	0x000293c0


	//   ....[150]....
        /*0bfc*/ 	.word	0x000293d0


	//   ....[151]....
        /*0c00*/ 	.word	0x00029460


	//   ....[152]....
        /*0c04*/ 	.word	0x00029470


	//   ....[153]....
        /*0c08*/ 	.word	0x00029480


	//   ....[154]....
        /*0c0c*/ 	.word	0x00029510


	//   ....[155]....
        /*0c10*/ 	.word	0x00029a90


	//   ....[156]....
        /*0c14*/ 	.word	0x00029ad0


	//   ....[157]....
        /*0c18*/ 	.word	0x00029b00


	//   ....[158]....
        /*0c1c*/ 	.word	0x00029b40


	//   ....[159]....
        /*0c20*/ 	.word	0x00029bd0


	//   ....[160]....
        /*0c24*/ 	.word	0x00029c00


	//   ....[161]....
        /*0c28*/ 	.word	0x00029c70


	//   ....[162]....
        /*0c2c*/ 	.word	0x00029ca0


	//   ....[163]....
        /*0c30*/ 	.word	0x00029d10


	//   ....[164]....
        /*0c34*/ 	.word	0x00029d30


	//   ....[165]....
        /*0c38*/ 	.word	0x00029d70


	//   ....[166]....
        /*0c3c*/ 	.word	0x00029dc0


	//   ....[167]....
        /*0c40*/ 	.word	0x0002a1a0


	//   ....[168]....
        /*0c44*/ 	.word	0x0002a1d0


	//   ....[169]....
        /*0c48*/ 	.word	0x0002a200


	//   ....[170]....
        /*0c4c*/ 	.word	0x0002a230


	//   ....[171]....
        /*0c50*/ 	.word	0x0002a260


	//   ....[172]....
        /*0c54*/ 	.word	0x0002a290


	//   ....[173]....
        /*0c58*/ 	.word	0x0002a2c0


	//   ....[174]....
        /*0c5c*/ 	.word	0x0002a2f0


	//   ....[175]....
        /*0c60*/ 	.word	0x0002a470


	//   ....[176]....
        /*0c64*/ 	.word	0x0002a4a0


	//   ....[177]....
        /*0c68*/ 	.word	0x0002a4d0


	//   ....[178]....
        /*0c6c*/ 	.word	0x0002a500


	//   ....[179]....
        /*0c70*/ 	.word	0x0002a530


	//   ....[180]....
        /*0c74*/ 	.word	0x0002a560


	//   ....[181]....
        /*0c78*/ 	.word	0x0002a620


	//   ....[182]....
        /*0c7c*/ 	.word	0x0002a640


	//   ....[183]....
        /*0c80*/ 	.word	0x0002a6b0


	//   ....[184]....
        /*0c84*/ 	.word	0x0002ad50


	//   ....[185]....
        /*0c88*/ 	.word	0x0002b090


	//   ....[186]....
        /*0c8c*/ 	.word	0x0002b120


	//   ....[187]....
        /*0c90*/ 	.word	0x0002b1c0


	//   ....[188]....
        /*0c94*/ 	.word	0x0002b250


	//   ....[189]....
        /*0c98*/ 	.word	0x0002b340


	//   ....[190]....
        /*0c9c*/ 	.word	0x0002b3d0


	//   ....[191]....
        /*0ca0*/ 	.word	0x0002b470


	//   ....[192]....
        /*0ca4*/ 	.word	0x0002b500


	//   ....[193]....
        /*0ca8*/ 	.word	0x0002b5f0


	//   ....[194]....
        /*0cac*/ 	.word	0x0002b680


	//   ....[195]....
        /*0cb0*/ 	.word	0x0002b720


	//   ....[196]....
        /*0cb4*/ 	.word	0x0002b7b0


	//   ....[197]....
        /*0cb8*/ 	.word	0x0002b8a0


	//   ....[198]....
        /*0cbc*/ 	.word	0x0002b930


	//   ....[199]....
        /*0cc0*/ 	.word	0x0002b980


	//   ....[200]....
        /*0cc4*/ 	.word	0x0002b9d0


	//   ....[201]....
        /*0cc8*/ 	.word	0x0002ba60


	//   ....[202]....
        /*0ccc*/ 	.word	0x0002baf0


	//   ....[203]....
        /*0cd0*/ 	.word	0x0002bb40


	//   ....[204]....
        /*0cd4*/ 	.word	0x0002bb90


	//   ....[205]....
        /*0cd8*/ 	.word	0x0002bc80


	//   ....[206]....
        /*0cdc*/ 	.word	0x0002bd10


	//   ....[207]....
        /*0ce0*/ 	.word	0x0002bd60


	//   ....[208]....
        /*0ce4*/ 	.word	0x0002bdb0


	//   ....[209]....
        /*0ce8*/ 	.word	0x0002be40


	//   ....[210]....
        /*0cec*/ 	.word	0x0002bed0


	//   ....[211]....
        /*0cf0*/ 	.word	0x0002bf20


	//   ....[212]....
        /*0cf4*/ 	.word	0x0002bf70


	//   ....[213]....
        /*0cf8*/ 	.word	0x0002c310


	//   ....[214]....
        /*0cfc*/ 	.word	0x0002c5f0


	//   ....[215]....
        /*0d00*/ 	.word	0x0002c6e0


	//   ....[216]....
        /*0d04*/ 	.word	0x0002c780


	//   ....[217]....
        /*0d08*/ 	.word	0x0002c7e0


	//   ....[218]....
        /*0d0c*/ 	.word	0x0002c8f0


	//   ....[219]....
        /*0d10*/ 	.word	0x0002c960


	//   ....[220]....
        /*0d14*/ 	.word	0x0002ca70


	//   ....[221]....
        /*0d18*/ 	.word	0x0002cae0


	//   ....[222]....
        /*0d1c*/ 	.word	0x0002cbf0


	//   ....[223]....
        /*0d20*/ 	.word	0x0002cc60


	//   ....[224]....
        /*0d24*/ 	.word	0x0002cd70


	//   ....[225]....
        /*0d28*/ 	.word	0x0002cde0


	//   ....[226]....
        /*0d2c*/ 	.word	0x0002ce80


	//   ....[227]....
        /*0d30*/ 	.word	0x0002cfa0


	//   ....[228]....
        /*0d34*/ 	.word	0x0002d000


	//   ....[229]....
        /*0d38*/ 	.word	0x0002d060


	//   ....[230]....
        /*0d3c*/ 	.word	0x0002d150


	//   ....[231]....
        /*0d40*/ 	.word	0x0002d1b0


	//   ....[232]....
        /*0d44*/ 	.word	0x0002d2c0


	//   ....[233]....
        /*0d48*/ 	.word	0x0002d320


	//   ....[234]....
        /*0d4c*/ 	.word	0x0002d430


	//   ....[235]....
        /*0d50*/ 	.word	0x0002d490


	//   ....[236]....
        /*0d54*/ 	.word	0x0002d5a0


	//   ....[237]....
        /*0d58*/ 	.word	0x0002d600


	//   ....[238]....
        /*0d5c*/ 	.word	0x0002d710


	//   ....[239]....
        /*0d60*/ 	.word	0x0002d770


	//   ....[240]....
        /*0d64*/ 	.word	0x0002d880


	//   ....[241]....
        /*0d68*/ 	.word	0x0002d8e0


	//   ....[242]....
        /*0d6c*/ 	.word	0x0002d9d0


	//   ....[243]....
        /*0d70*/ 	.word	0x0002db00


	//   ....[244]....
        /*0d74*/ 	.word	0x0002dbc0


	//   ....[245]....
        /*0d78*/ 	.word	0x0002dc40


	//   ....[246]....
        /*0d7c*/ 	.word	0x0002dd10


	//   ....[247]....
        /*0d80*/ 	.word	0x0002dd70


	//   ....[248]....
        /*0d84*/ 	.word	0x0002de40


	//   ....[249]....
        /*0d88*/ 	.word	0x0002dea0


	//   ....[250]....
        /*0d8c*/ 	.word	0x0002df70


	//   ....[251]....
        /*0d90*/ 	.word	0x0002dfd0


	//   ....[252]....
        /*0d94*/ 	.word	0x0002e0a0


	//   ....[253]....
        /*0d98*/ 	.word	0x0002e100


	//   ....[254]....
        /*0d9c*/ 	.word	0x0002e1e0


	//   ....[255]....
        /*0da0*/ 	.word	0x0002e2d0


	//   ....[0]....
        /*0da4*/ 	.word	0x0002e370


	//   ....[1]....
        /*0da8*/ 	.word	0x0002e3d0


	//   ....[2]....
        /*0dac*/ 	.word	0x0002e4d0


	//   ....[3]....
        /*0db0*/ 	.word	0x0002e530


	//   ....[4]....
        /*0db4*/ 	.word	0x0002e630


	//   ....[5]....
        /*0db8*/ 	.word	0x0002e690


	//   ....[6]....
        /*0dbc*/ 	.word	0x0002e790


	//   ....[7]....
        /*0dc0*/ 	.word	0x0002e7f0


	//   ....[8]....
        /*0dc4*/ 	.word	0x0002e8f0


	//   ....[9]....
        /*0dc8*/ 	.word	0x0002e950


	//   ....[10]....
        /*0dcc*/ 	.word	0x0002ea20


	//   ....[11]....
        /*0dd0*/ 	.word	0x0002eb70


	//   ....[12]....
        /*0dd4*/ 	.word	0x0002ec20


	//   ....[13]....
        /*0dd8*/ 	.word	0x0002ecf0


	//   ....[14]....
        /*0ddc*/ 	.word	0x0002edc0


	//   ....[15]....
        /*0de0*/ 	.word	0x0002ee20


	//   ....[16]....
        /*0de4*/ 	.word	0x0002ef10


	//   ....[17]....
        /*0de8*/ 	.word	0x0002ef70


	//   ....[18]....
        /*0dec*/ 	.word	0x0002f060


	//   ....[19]....
        /*0df0*/ 	.word	0x0002f0c0


	//   ....[20]....
        /*0df4*/ 	.word	0x0002f1b0


	//   ....[21]....
        /*0df8*/ 	.word	0x0002f210


	//   ....[22]....
        /*0dfc*/ 	.word	0x0002f2f0


	//   ....[23]....
        /*0e00*/ 	.word	0x0002f380


	//   ....[24]....
        /*0e04*/ 	.word	0x0002f420


	//   ....[25]....
        /*0e08*/ 	.word	0x0002f540


	//   ....[26]....
        /*0e0c*/ 	.word	0x0002f5b0


	//   ....[27]....
        /*0e10*/ 	.word	0x0002f620


	//   ....[28]....
        /*0e14*/ 	.word	0x0002f690


	//   ....[29]....
        /*0e18*/ 	.word	0x0002f700


	//   ....[30]....
        /*0e1c*/ 	.word	0x0002f780


	//   ....[31]....
        /*0e20*/ 	.word	0x0002f810


	//   ....[32]....
        /*0e24*/ 	.word	0x0002f8a0


	//   ....[33]....
        /*0e28*/ 	.word	0x0002f910


	//   ....[34]....
        /*0e2c*/ 	.word	0x0002f980


	//   ....[35]....
        /*0e30*/ 	.word	0x0002f9f0


	//   ....[36]....
        /*0e34*/ 	.word	0x0002fa70


	//   ....[37]....
        /*0e38*/ 	.word	0x0002fae0


	//   ....[38]....
        /*0e3c*/ 	.word	0x0002fb80


	//   ....[39]....
        /*0e40*/ 	.word	0x0002fc10


	//   ....[40]....
        /*0e44*/ 	.word	0x0002fd30


	//----- nvinfo : EIATTR_REG_RECONFIG
	.align		4
.L_233:
        /*0e48*/ 	.byte	0x01, 0x54
	.zero		2


	//----- nvinfo : EIATTR_SYSCALL_OFFSETS
	.align		4
        /*0e4c*/ 	.byte	0x04, 0x46
        /*0e4e*/ 	.short	(.L_235 - .L_234)


	//   ....[0]....
.L_234:
        /*0e50*/ 	.word	0x00001e80


	//   ....[1]....
        /*0e54*/ 	.word	0x00001fd0


	//   ....[2]....
        /*0e58*/ 	.word	0x0000b4e0


	//   ....[3]....
        /*0e5c*/ 	.word	0x0000b810


	//   ....[4]....
        /*0e60*/ 	.word	0x00026b20


	//   ....[5]....
        /*0e64*/ 	.word	0x00026c70


	//   ....[6]....
        /*0e68*/ 	.word	0x00026d60


	//   ....[7]....
        /*0e6c*/ 	.word	0x00027cb0


	//----- nvinfo : EIATTR_MBARRIER_INSTR_OFFSETS
	.align		4
.L_235:
        /*0e70*/ 	.byte	0x04, 0x39
        /*0e72*/ 	.short	(.L_237 - .L_236)


	//   ....[0]....
.L_236:
        /*0e74*/ 	.word	0x00000270
        /*0e78*/ 	.word	0x000000ff
        /*0e7c*/ 	.word	0x00030800
        /*0e80*/ 	.short	0x0100
        /*0e82*/ 	.byte	0x08
	.zero		1


	//   ....[1]....
        /*0e84*/ 	.word	0x00000280
        /*0e88*/ 	.word	0x000000ff
        /*0e8c*/ 	.word	0x00030820
        /*0e90*/ 	.short	0x0100
        /*0e92*/ 	.byte	0x08
	.zero		1


	//   ....[2]....
        /*0e94*/ 	.word	0x00000370
        /*0e98*/ 	.word	0x000000ff
        /*0e9c*/ 	.word	0x00030830
        /*0ea0*/ 	.short	0x0100
        /*0ea2*/ 	.byte	0x08
	.zero		1


	//   ....[3]....
        /*0ea4*/ 	.word	0x00000380
        /*0ea8*/ 	.word	0x000000ff
        /*0eac*/ 	.word	0x00030840
        /*0eb0*/ 	.short	0x0100
        /*0eb2*/ 	.byte	0x08
	.zero		1


	//   ....[4]....
        /*0eb4*/ 	.word	0x00000390
        /*0eb8*/ 	.word	0x000000ff
        /*0ebc*/ 	.word	0x00030838
        /*0ec0*/ 	.short	0x0100
        /*0ec2*/ 	.byte	0x08
	.zero		1


	//   ....[5]....
        /*0ec4*/ 	.word	0x000003a0
        /*0ec8*/ 	.word	0x000000ff
        /*0ecc*/ 	.word	0x00030848
        /*0ed0*/ 	.short	0x0100
        /*0ed2*/ 	.byte	0x08
	.zero		1


	//   ....[6]....
        /*0ed4*/ 	.word	0x000004d0
        /*0ed8*/ 	.word	0x000000ff
        /*0edc*/ 	.word	0x00030850
        /*0ee0*/ 	.short	0x0100
        /*0ee2*/ 	.byte	0x08
	.zero		1


	//   ....[7]....
        /*0ee4*/ 	.word	0x000004e0
        /*0ee8*/ 	.word	0x000000ff
        /*0eec*/ 	.word	0x00030860
        /*0ef0*/ 	.short	0x0100
        /*0ef2*/ 	.byte	0x08
	.zero		1


	//   ....[8]....
        /*0ef4*/ 	.word	0x000004f0
        /*0ef8*/ 	.word	0x000000ff
        /*0efc*/ 	.word	0x00030858
        /*0f00*/ 	.short	0x0100
        /*0f02*/ 	.byte	0x08
	.zero		1


	//   ....[9]....
        /*0f04*/ 	.word	0x00000500
        /*0f08*/ 	.word	0x000000ff
        /*0f0c*/ 	.word	0x00030868
        /*0f10*/ 	.short	0x0100
        /*0f12*/ 	.byte	0x08
	.zero		1


	//   ....[10]....
        /*0f14*/ 	.word	0x000005f0
        /*0f18*/ 	.word	0x000000ff
        /*0f1c*/ 	.word	0x00030870
        /*0f20*/ 	.short	0x0100
        /*0f22*/ 	.byte	0x06
	.zero		1


	//   ....[11]....
        /*0f24*/ 	.word	0x00000600
        /*0f28*/ 	.word	0x000000ff
        /*0f2c*/ 	.word	0x00030880
        /*0f30*/ 	.short	0x0100
        /*0f32*/ 	.byte	0x06
	.zero		1


	//   ....[12]....
        /*0f34*/ 	.word	0x00000610
        /*0f38*/ 	.word	0x000000ff
        /*0f3c*/ 	.word	0x00030878
        /*0f40*/ 	.short	0x0100
        /*0f42*/ 	.byte	0x06
	.zero		1


	//   ....[13]....
        /*0f44*/ 	.word	0x00000620
        /*0f48*/ 	.word	0x000000ff
        /*0f4c*/ 	.word	0x00030888
        /*0f50*/ 	.short	0x0100
        /*0f52*/ 	.byte	0x06
	.zero		1


	//   ....[14]....
        /*0f54*/ 	.word	0x00000750
        /*0f58*/ 	.word	0x000000ff
        /*0f5c*/ 	.word	0x00030890
        /*0f60*/ 	.short	0x0100
        /*0f62*/ 	.byte	0x08
	.zero		1


	//   ....[15]....
        /*0f64*/ 	.word	0x00000760
        /*0f68*/ 	.word	0x000000ff
        /*0f6c*/ 	.word	0x000308a0
        /*0f70*/ 	.short	0x0100
        /*0f72*/ 	.byte	0x08
	.zero		1


	//   ....[16]....
        /*0f74*/ 	.word	0x00000770
        /*0f78*/ 	.word	0x000000ff
        /*0f7c*/ 	.word	0x00030898
        /*0f80*/ 	.short	0x0100
        /*0f82*/ 	.byte	0x08
	.zero		1


	//   ....[17]....
        /*0f84*/ 	.word	0x00000780
        /*0f88*/ 	.word	0x000000ff
        /*0f8c*/ 	.word	0x000308a8
        /*0f90*/ 	.short	0x0100
        /*0f92*/ 	.byte	0x08
	.zero		1


	//   ....[18]....
        /*0f94*/ 	.word	0x000008b0
        /*0f98*/ 	.word	0x000000ff
        /*0f9c*/ 	.word	0x000308b0
        /*0fa0*/ 	.short	0x0100
        /*0fa2*/ 	.byte	0x08
	.zero		1


	//   ....[19]....
        /*0fa4*/ 	.word	0x000008c0
        /*0fa8*/ 	.word	0x000000ff
        /*0fac*/ 	.word	0x000308c0
        /*0fb0*/ 	.short	0x0100
        /*0fb2*/ 	.byte	0x08
	.zero		1


	//   ....[20]....
        /*0fb4*/ 	.word	0x000008d0
        /*0fb8*/ 	.word	0x000000ff
        /*0fbc*/ 	.word	0x000308b8
        /*0fc0*/ 	.short	0x0100
        /*0fc2*/ 	.byte	0x08
	.zero		1


	//   ....[21]....
        /*0fc4*/ 	.word	0x000008e0
        /*0fc8*/ 	.word	0x000000ff
        /*0fcc*/ 	.word	0x000308c8
        /*0fd0*/ 	.short	0x0100
        /*0fd2*/ 	.byte	0x08
	.zero		1


	//   ....[22]....
        /*0fd4*/ 	.word	0x000039b0
        /*0fd8*/ 	.word	0x00000057
        /*0fdc*/ 	.word	0x00030890
        /*0fe0*/ 	.short	0x010a
        /*0fe2*/ 	.byte	0x3f
	.zero		1


	//   ....[23]....
        /*0fe4*/ 	.word	0x00006e00
        /*0fe8*/ 	.word	0x00000057
        /*0fec*/ 	.word	0x00030890
        /*0ff0*/ 	.short	0x010a
        /*0ff2*/ 	.byte	0x3f
	.zero		1


	//   ....[24]....
        /*0ff4*/ 	.word	0x00009ba0
        /*0ff8*/ 	.word	0x00000057
        /*0ffc*/ 	.word	0x00030890
        /*1000*/ 	.short	0x010a
        /*1002*/ 	.byte	0x3f
	.zero		1


	//   ....[25]....
        /*1004*/ 	.word	0x0000a360
        /*1008*/ 	.word	0x0000000b
        /*100c*/ 	.word	0x00000000
        /*1010*/ 	.short	0x0101
        /*1012*/ 	.byte	0x3f
	.zero		1


	//   ....[26]....
        /*1014*/ 	.word	0x0000a3a0
        /*1018*/ 	.word	0x00000057
        /*101c*/ 	.word	0x000308b0
        /*1020*/ 	.short	0x010a
        /*1022*/ 	.byte	0x3f
	.zero		1


	//   ....[27]....
        /*1024*/ 	.word	0x0000aab0
        /*1028*/ 	.word	0x00000057
        /*102c*/ 	.word	0x00000000
        /*1030*/ 	.short	0x0101
        /*1032*/ 	.byte	0x3f
	.zero		1


	//   ....[28]....
        /*1034*/ 	.word	0x0000b570
        /*1038*/ 	.word	0x00000002
        /*103c*/ 	.word	0x00030800
        /*1040*/ 	.short	0x010a
        /*1042*/ 	.byte	0x3f
	.zero		1


	//   ....[29]....
        /*1044*/ 	.word	0x0000b5c0
        /*1048*/ 	.word	0x00000002
        /*104c*/ 	.word	0x00030800
        /*1050*/ 	.short	0x010a
        /*1052*/ 	.byte	0x3f
	.zero		1


	//   ....[30]....
        /*1054*/ 	.word	0x0000caa0
        /*1058*/ 	.word	0x00000002
        /*105c*/ 	.word	0x00030800
        /*1060*/ 	.short	0x010a
        /*1062*/ 	.byte	0x3f
	.zero		1


	//   ....[31]....
        /*1064*/ 	.word	0x0000fc40
        /*1068*/ 	.word	0x00000002
        /*106c*/ 	.word	0x00030800
        /*1070*/ 	.short	0x010a
        /*1072*/ 	.byte	0x3f
	.zero		1


	//   ....[32]....
        /*1074*/ 	.word	0x000124a0
        /*1078*/ 	.word	0x0000004b
        /*107c*/ 	.word	0x00030830
        /*1080*/ 	.short	0x010a
        /*1082*/ 	.byte	0x3f
	.zero		1


	//   ....[33]....
        /*1084*/ 	.word	0x000124e0
        /*1088*/ 	.word	0x0000004b
        /*108c*/ 	.word	0x00030830
        /*1090*/ 	.short	0x010a
        /*1092*/ 	.byte	0x3f
	.zero		1


	//   ....[34]....
        /*1094*/ 	.word	0x00013380
        /*1098*/ 	.word	0x00000019
        /*109c*/ 	.word	0x00000000
        /*10a0*/ 	.short	0x0101
        /*10a2*/ 	.byte	0x3f
	.zero		1


	//   ....[35]....
        /*10a4*/ 	.word	0x00015ac0
        /*10a8*/ 	.word	0x00000005
        /*10ac*/ 	.word	0x00030830
        /*10b0*/ 	.short	0x010a
        /*10b2*/ 	.byte	0x3f
	.zero		1


	//   ....[36]....
        /*10b4*/ 	.word	0x00015b40
        /*10b8*/ 	.word	0x00000005
        /*10bc*/ 	.word	0x00030830
        /*10c0*/ 	.short	0x010a
        /*10c2*/ 	.byte	0x3f
	.zero		1


	//   ....[37]....
        /*10c4*/ 	.word	0x00016a40
        /*10c8*/ 	.word	0x0000000d
        /*10cc*/ 	.word	0x00030850
        /*10d0*/ 	.short	0x010a
        /*10d2*/ 	.byte	0x3f
	.zero		1


	//   ....[38]....
        /*10d4*/ 	.word	0x00016a90
        /*10d8*/ 	.word	0x0000000d
        /*10dc*/ 	.word	0x00030850
        /*10e0*/ 	.short	0x010a
        /*10e2*/ 	.byte	0x3f
	.zero		1


	//   ....[39]....
        /*10e4*/ 	.word	0x00017160
        /*10e8*/ 	.word	0x00000005
        /*10ec*/ 	.word	0x00000000
        /*10f0*/ 	.short	0x0101
        /*10f2*/ 	.byte	0x3f
	.zero		1


	//   ....[40]....
        /*10f4*/ 	.word	0x00019470
        /*10f8*/ 	.word	0x0000000d
        /*10fc*/ 	.word	0x00000000
        /*1100*/ 	.short	0x0101
        /*1102*/ 	.byte	0x3f
	.zero		1


	//   ....[41]....
        /*1104*/ 	.word	0x00019a30
        /*1108*/ 	.word	0x0000000d
        /*110c*/ 	.word	0x00030830
        /*1110*/ 	.short	0x010a
        /*1112*/ 	.byte	0x3f
	.zero		1


	//   ....[42]....
        /*1114*/ 	.word	0x00019ab0
        /*1118*/ 	.word	0x0000000d
        /*111c*/ 	.word	0x00030830
        /*1120*/ 	.short	0x010a
        /*1122*/ 	.byte	0x3f
	.zero		1


	//   ....[43]....
        /*1124*/ 	.word	0x0001a9b0
        /*1128*/ 	.word	0x00000014
        /*112c*/ 	.word	0x00030850
        /*1130*/ 	.short	0x010a
        /*1132*/ 	.byte	0x3f
	.zero		1


	//   ....[44]....
        /*1134*/ 	.word	0x0001aa00
        /*1138*/ 	.word	0x00000014
        /*113c*/ 	.word	0x00030850
        /*1140*/ 	.short	0x010a
        /*1142*/ 	.byte	0x3f
	.zero		1


	//   ....[45]....
        /*1144*/ 	.word	0x0001b130
        /*1148*/ 	.word	0x0000000d
        /*114c*/ 	.word	0x00000000
        /*1150*/ 	.short	0x0101
        /*1152*/ 	.byte	0x3f
	.zero		1


	//   ....[46]....
        /*1154*/ 	.word	0x0001c130
        /*1158*/ 	.word	0x00000014
        /*115c*/ 	.word	0x00000000
        /*1160*/ 	.short	0x0101
        /*1162*/ 	.byte	0x3f
	.zero		1


	//   ....[47]....
        /*1164*/ 	.word	0x0001c400
        /*1168*/ 	.word	0x00000000
        /*116c*/ 	.word	0x00030830
        /*1170*/ 	.short	0x010a
        /*1172*/ 	.byte	0x3f
	.zero		1


	//   ....[48]....
        /*1174*/ 	.word	0x0001c480
        /*1178*/ 	.word	0x00000000
        /*117c*/ 	.word	0x00030830
        /*1180*/ 	.short	0x010a
        /*1182*/ 	.byte	0x3f
	.zero		1


	//   ....[49]....
        /*1184*/ 	.word	0x0001d380
        /*1188*/ 	.word	0x00000014
        /*118c*/ 	.word	0x00030850
        /*1190*/ 	.short	0x010a
        /*1192*/ 	.byte	0x3f
	.zero		1


	//   ....[50]....
        /*1194*/ 	.word	0x0001d3d0
        /*1198*/ 	.word	0x00000014
        /*119c*/ 	.word	0x00030850
        /*11a0*/ 	.short	0x010a
        /*11a2*/ 	.byte	0x3f
	.zero		1


	//   ....[51]....
        /*11a4*/ 	.word	0x0001dd70
        /*11a8*/ 	.word	0x0000007e
        /*11ac*/ 	.word	0x00000000
        /*11b0*/ 	.short	0x0101
        /*11b2*/ 	.byte	0x3f
	.zero		1


	//   ....[52]....
        /*11b4*/ 	.word	0x0001fdb0
        /*11b8*/ 	.word	0x00000014
        /*11bc*/ 	.word	0x00000000
        /*11c0*/ 	.short	0x0101
        /*11c2*/ 	.byte	0x3f
	.zero		1


	//   ....[53]....
        /*11c4*/ 	.word	0x000205c0
        /*11c8*/ 	.word	0x00000009
        /*11cc*/ 	.word	0x00030850
        /*11d0*/ 	.short	0x010a
        /*11d2*/ 	.byte	0x3f
	.zero		1


	//   ....[54]....
        /*11d4*/ 	.word	0x00020660
        /*11d8*/ 	.word	0x00000009
        /*11dc*/ 	.word	0x00030850
        /*11e0*/ 	.short	0x010a
        /*11e2*/ 	.byte	0x3f
	.zero		1


	//   ....[55]....
        /*11e4*/ 	.word	0x00020b70
        /*11e8*/ 	.word	0x000000cb
        /*11ec*/ 	.word	0x00000000
        /*11f0*/ 	.short	0x0101
        /*11f2*/ 	.byte	0x3f
	.zero		1


	//   ....[56]....
        /*11f4*/ 	.word	0x00022790
        /*11f8*/ 	.word	0x00000003
        /*11fc*/ 	.word	0x00000000
        /*1200*/ 	.short	0x0101
        /*1202*/ 	.byte	0x3f
	.zero		1


	//   ....[57]....
        /*1204*/ 	.word	0x00025190
        /*1208*/ 	.word	0x00000017
        /*120c*/ 	.word	0x00030820
        /*1210*/ 	.short	0x010a
        /*1212*/ 	.byte	0x3f
	.zero		1


	//   ....[58]....
        /*1214*/ 	.word	0x00025220
        /*1218*/ 	.word	0x00000003
        /*121c*/ 	.word	0x000308a0
        /*1220*/ 	.short	0x010a
        /*1222*/ 	.byte	0x3f
	.zero		1


	//   ....[59]....
        /*1224*/ 	.word	0x00025670
        /*1228*/ 	.word	0x00000003
        /*122c*/ 	.word	0x000308c0
        /*1230*/ 	.short	0x010a
        /*1232*/ 	.byte	0x3f
	.zero		1


	//   ....[60]....
        /*1234*/ 	.word	0x00025b80
        /*1238*/ 	.word	0x0000000b
        /*123c*/ 	.word	0x000308a0
        /*1240*/ 	.short	0x010a
        /*1242*/ 	.byte	0x3f
	.zero		1


	//   ....[61]....
        /*1244*/ 	.word	0x00025fc0
        /*1248*/ 	.word	0x0000000b
        /*124c*/ 	.word	0x000308c0
        /*1250*/ 	.short	0x010a
        /*1252*/ 	.byte	0x3f
	.zero		1


	//   ....[62]....
        /*1254*/ 	.word	0x000272f0
        /*1258*/ 	.word	0x00000007
        /*125c*/ 	.word	0x00030840
        /*1260*/ 	.short	0x010a
        /*1262*/ 	.byte	0x3f
	.zero		1


	//   ....[63]....
        /*1264*/ 	.word	0x000279b0
        /*1268*/ 	.word	0x00000007
        /*126c*/ 	.word	0x00030830
        /*1270*/ 	.short	0x0107
        /*1272*/ 	.byte	0x3f
	.zero		1


	//   ....[64]....
        /*1274*/ 	.word	0x00027a60
        /*1278*/ 	.word	0x00000007
        /*127c*/ 	.word	0x00030830
        /*1280*/ 	.short	0x0101
        /*1282*/ 	.byte	0x3f
	.zero		1


	//   ....[65]....
        /*1284*/ 	.word	0x00028600
        /*1288*/ 	.word	0x00000017
        /*128c*/ 	.word	0x00030800
        /*1290*/ 	.short	0x0107
        /*1292*/ 	.byte	0x3f
	.zero		1


	//   ....[66]....
        /*1294*/ 	.word	0x00028710
        /*1298*/ 	.word	0x00000017
        /*129c*/ 	.word	0x00030800
        /*12a0*/ 	.short	0x0101
        /*12a2*/ 	.byte	0x3f
	.zero		1


	//   ....[67]....
        /*12a4*/ 	.word	0x00028730
        /*12a8*/ 	.word	0x00000017
        /*12ac*/ 	.word	0x00030820
        /*12b0*/ 	.short	0x010a
        /*12b2*/ 	.byte	0x3f
	.zero		1


	//   ....[68]....
        /*12b4*/ 	.word	0x00028af0
        /*12b8*/ 	.word	0x00000007
        /*12bc*/ 	.word	0x00030840
        /*12c0*/ 	.short	0x010a
        /*12c2*/ 	.byte	0x3f
	.zero		1


	//   ....[69]....
        /*12c4*/ 	.word	0x00028fe0
        /*12c8*/ 	.word	0x00000007
        /*12cc*/ 	.word	0x00030830
        /*12d0*/ 	.short	0x0107
        /*12d2*/ 	.byte	0x3f
	.zero		1


	//   ....[70]....
        /*12d4*/ 	.word	0x00029090
        /*12d8*/ 	.word	0x00000007
        /*12dc*/ 	.word	0x00030830
        /*12e0*/ 	.short	0x0101
        /*12e2*/ 	.byte	0x3f
	.zero		1


	//   ....[71]....
        /*12e4*/ 	.word	0x000290f0
        /*12e8*/ 	.word	0x00000006
        /*12ec*/ 	.word	0x00030860
        /*12f0*/ 	.short	0x010a
        /*12f2*/ 	.byte	0x3f
	.zero		1


	//   ....[72]....
        /*12f4*/ 	.word	0x00029670
        /*12f8*/ 	.word	0x00000006
        /*12fc*/ 	.word	0x00030850
        /*1300*/ 	.short	0x0107
        /*1302*/ 	.byte	0x3f
	.zero		1


	//   ....[73]....
        /*1304*/ 	.word	0x000297c0
        /*1308*/ 	.word	0x00000006
        /*130c*/ 	.word	0x00030850
        /*1310*/ 	.short	0x0101
        /*1312*/ 	.byte	0x3f
	.zero		1


	//   ....[74]....
        /*1314*/ 	.word	0x000299d0
        /*1318*/ 	.word	0x00000000
        /*131c*/ 	.word	0x00030860
        /*1320*/ 	.short	0x010a
        /*1322*/ 	.byte	0x3f
	.zero		1


	//   ....[75]....
        /*1324*/ 	.word	0x00029ef0
        /*1328*/ 	.word	0x00000000
        /*132c*/ 	.word	0x00030850
        /*1330*/ 	.short	0x0107
        /*1332*/ 	.byte	0x3f
	.zero		1


	//   ....[76]....
        /*1334*/ 	.word	0x00029fb0
        /*1338*/ 	.word	0x00000000
        /*133c*/ 	.word	0x00030850
        /*1340*/ 	.short	0x0101
        /*1342*/ 	.byte	0x3f
	.zero		1


	//   ....[77]....
        /*1344*/ 	.word	0x0002acd0
        /*1348*/ 	.word	0x00000005
        /*134c*/ 	.word	0x00030820
        /*1350*/ 	.short	0x010a
        /*1352*/ 	.byte	0x3f
	.zero		1


	//   ....[78]....
        /*1354*/ 	.word	0x0002ae60
        /*1358*/ 	.word	0x00000003
        /*135c*/ 	.word	0x00030840
        /*1360*/ 	.short	0x010a
        /*1362*/ 	.byte	0x3f
	.zero		1


	//   ....[79]....
        /*1364*/ 	.word	0x0002af00
        /*1368*/ 	.word	0x00000005
        /*136c*/ 	.word	0x00030840
        /*1370*/ 	.short	0x010a
        /*1372*/ 	.byte	0x3f
	.zero		1


	//   ....[80]....
        /*1374*/ 	.word	0x0002af40
        /*1378*/ 	.word	0x00000003
        /*137c*/ 	.word	0x00030860
        /*1380*/ 	.short	0x010a
        /*1382*/ 	.byte	0x3f
	.zero		1


	//   ....[81]....
        /*1384*/ 	.word	0x0002af80
        /*1388*/ 	.word	0x00000005
        /*138c*/ 	.word	0x00030860
        /*1390*/ 	.short	0x010a
        /*1392*/ 	.byte	0x3f
	.zero		1


	//   ....[82]....
        /*1394*/ 	.word	0x0002afe0
        /*1398*/ 	.word	0x00000057
        /*139c*/ 	.word	0x00030890
        /*13a0*/ 	.short	0x010a
        /*13a2*/ 	.byte	0x3f
	.zero		1


	//   ....[83]....
        /*13a4*/ 	.word	0x0002b290
        /*13a8*/ 	.word	0x00000057
        /*13ac*/ 	.word	0x00030890
        /*13b0*/ 	.short	0x010a
        /*13b2*/ 	.byte	0x3f
	.zero		1


	//   ....[84]....
        /*13b4*/ 	.word	0x0002b540
        /*13b8*/ 	.word	0x00000057
        /*13bc*/ 	.word	0x00030890
        /*13c0*/ 	.short	0x010a
        /*13c2*/ 	.byte	0x3f
	.zero		1


	//   ....[85]....
        /*13c4*/ 	.word	0x0002b7f0
        /*13c8*/ 	.word	0x00000057
        /*13cc*/ 	.word	0x000308b0
        /*13d0*/ 	.short	0x010a
        /*13d2*/ 	.byte	0x3f
	.zero		1


	//   ....[86]....
        /*13d4*/ 	.word	0x0002bbd0
        /*13d8*/ 	.word	0x00000002
        /*13dc*/ 	.word	0x00030800
        /*13e0*/ 	.short	0x010a
        /*13e2*/ 	.byte	0x3f
	.zero		1


	//   ....[87]....
        /*13e4*/ 	.word	0x0002bfb0
        /*13e8*/ 	.word	0x00000002
        /*13ec*/ 	.word	0x00030800
        /*13f0*/ 	.short	0x010a
        /*13f2*/ 	.byte	0x3f
	.zero		1


	//   ....[88]....
        /*13f4*/ 	.word	0x0002c000
        /*13f8*/ 	.word	0x0000004b
        /*13fc*/ 	.word	0x00030830
        /*1400*/ 	.short	0x010a
        /*1402*/ 	.byte	0x3f
	.zero		1


	//   ....[89]....
        /*1404*/ 	.word	0x0002c050
        /*1408*/ 	.word	0x00000005
        /*140c*/ 	.word	0x00030830
        /*1410*/ 	.short	0x010a
        /*1412*/ 	.byte	0x3f
	.zero		1


	//   ....[90]....
        /*1414*/ 	.word	0x0002c0a0
        /*1418*/ 	.word	0x0000000d
        /*141c*/ 	.word	0x00030850
        /*1420*/ 	.short	0x010a
        /*1422*/ 	.byte	0x3f
	.zero		1


	//   ....[91]....
        /*1424*/ 	.word	0x0002c0f0
        /*1428*/ 	.word	0x0000000d
        /*142c*/ 	.word	0x00030830
        /*1430*/ 	.short	0x010a
        /*1432*/ 	.byte	0x3f
	.zero		1


	//   ....[92]....
        /*1434*/ 	.word	0x0002c140
        /*1438*/ 	.word	0x00000014
        /*143c*/ 	.word	0x00030850
        /*1440*/ 	.short	0x010a
        /*1442*/ 	.byte	0x3f
	.zero		1


	//   ....[93]....
        /*1444*/ 	.word	0x0002c190
        /*1448*/ 	.word	0x00000000
        /*144c*/ 	.word	0x00030830
        /*1450*/ 	.short	0x010a
        /*1452*/ 	.byte	0x3f
	.zero		1


	//   ....[94]....
        /*1454*/ 	.word	0x0002c1e0
        /*1458*/ 	.word	0x00000014
        /*145c*/ 	.word	0x00030850
        /*1460*/ 	.short	0x010a
        /*1462*/ 	.byte	0x3f
	.zero		1


	//   ....[95]....
        /*1464*/ 	.word	0x0002c230
        /*1468*/ 	.word	0x00000009
        /*146c*/ 	.word	0x00030850
        /*1470*/ 	.short	0x010a
        /*1472*/ 	.byte	0x3f
	.zero		1


	//   ....[96]....
        /*1474*/ 	.word	0x0002c3d0
        /*1478*/ 	.word	0x00000017
        /*147c*/ 	.word	0x00030820
        /*1480*/ 	.short	0x010a
        /*1482*/ 	.byte	0x3f
	.zero		1


	//   ....[97]....
        /*1484*/ 	.word	0x0002c420
        /*1488*/ 	.word	0x00000003
        /*148c*/ 	.word	0x000308a0
        /*1490*/ 	.short	0x010a
        /*1492*/ 	.byte	0x3f
	.zero		1


	//   ....[98]....
        /*1494*/ 	.word	0x0002c470
        /*1498*/ 	.word	0x00000003
        /*149c*/ 	.word	0x000308c0
        /*14a0*/ 	.short	0x010a
        /*14a2*/ 	.byte	0x3f
	.zero		1


	//   ....[99]....
        /*14a4*/ 	.word	0x0002c4c0
        /*14a8*/ 	.word	0x0000000b
        /*14ac*/ 	.word	0x000308a0
        /*14b0*/ 	.short	0x010a
        /*14b2*/ 	.byte	0x3f
	.zero		1


	//   ....[100]....
        /*14b4*/ 	.word	0x0002c510
        /*14b8*/ 	.word	0x0000000b
        /*14bc*/ 	.word	0x000308c0
        /*14c0*/ 	.short	0x010a
        /*14c2*/ 	.byte	0x3f
	.zero		1


	//   ....[101]....
        /*14c4*/ 	.word	0x0002c630
        /*14c8*/ 	.word	0x00000007
        /*14cc*/ 	.word	0x00030840
        /*14d0*/ 	.short	0x010a
        /*14d2*/ 	.byte	0x3f
	.zero		1


	//   ....[102]....
        /*14d4*/ 	.word	0x0002da00
        /*14d8*/ 	.word	0x00000017
        /*14dc*/ 	.word	0x00030820
        /*14e0*/ 	.short	0x010a
        /*14e2*/ 	.byte	0x3f
	.zero		1


	//   ....[103]....
        /*14e4*/ 	.word	0x0002da50
        /*14e8*/ 	.word	0x00000007
        /*14ec*/ 	.word	0x00030840
        /*14f0*/ 	.short	0x010a
        /*14f2*/ 	.byte	0x3f
	.zero		1


	//   ....[104]....
        /*14f4*/ 	.word	0x0002e220
        /*14f8*/ 	.word	0x00000006
        /*14fc*/ 	.word	0x00030860
        /*1500*/ 	.short	0x010a
        /*1502*/ 	.byte	0x3f
	.zero		1


	//   ....[105]....
        /*1504*/ 	.word	0x0002eac0
        /*1508*/ 	.word	0x00000000
        /*150c*/ 	.word	0x00030860
        /*1510*/ 	.short	0x010a
        /*1512*/ 	.byte	0x3f
	.zero		1


	//   ....[106]....
        /*1514*/ 	.word	0x0002fc50
        /*1518*/ 	.word	0x00000005
        /*151c*/ 	.word	0x00030820
        /*1520*/ 	.short	0x010a
        /*1522*/ 	.byte	0x3f
	.zero		1


	//   ....[107]....
        /*1524*/ 	.word	0x0002fdf0
        /*1528*/ 	.word	0x00000003
        /*152c*/ 	.word	0x00030840
        /*1530*/ 	.short	0x010a
        /*1532*/ 	.byte	0x3f
	.zero		1


	//   ....[108]....
        /*1534*/ 	.word	0x0002fe40
        /*1538*/ 	.word	0x00000005
        /*153c*/ 	.word	0x00030840
        /*1540*/ 	.short	0x010a
        /*1542*/ 	.byte	0x3f
	.zero		1


	//   ....[109]....
        /*1544*/ 	.word	0x0002fe90
        /*1548*/ 	.word	0x00000003
        /*154c*/ 	.word	0x00030860
        /*1550*/ 	.short	0x010a
        /*1552*/ 	.byte	0x3f
	.zero		1


	//----- nvinfo : EIATTR_NUM_MBARRIERS
	.align		4
.L_237:
        /*1554*/ 	.byte	0x03, 0x38
        /*1556*/ 	.short	0x0016


	//----- nvinfo : EIATTR_EXIT_INSTR_OFFSETS
	.align		4
        /*1558*/ 	.byte	0x04, 0x1c
        /*155a*/ 	.short	(.L_239 - .L_238)


	//   ....[0]....
.L_238:
        /*155c*/ 	.word	0x0002afd0


	//----- nvinfo : EIATTR_MAX_THREADS
	.align		4
.L_239:
        /*1560*/ 	.byte	0x04, 0x05
        /*1562*/ 	.short	(.L_241 - .L_240)
.L_240:
        /*1564*/ 	.word	0x00000180
        /*1568*/ 	.word	0x00000001
        /*156c*/ 	.word	0x00000001


	//----- nvinfo : EIATTR_CRS_STACK_SIZE
	.align		4
.L_241:
        /*1570*/ 	.byte	0x04, 0x1e
        /*1572*/ 	.short	(.L_243 - .L_242)
.L_242:
        /*1574*/ 	.word	0x00000000


	//----- nvinfo : EIATTR_CBANK_PARAM_SIZE
	.align		4
.L_243:
        /*1578*/ 	.byte	0x03, 0x19
        /*157a*/ 	.short	0x0af0


	//----- nvinfo : EIATTR_PARAM_CBANK
	.align		4
        /*157c*/ 	.byte	0x04, 0x0a
        /*157e*/ 	.short	(.L_245 - .L_244)
	.align		4
.L_244:
        /*1580*/ 	.word	index@(.nv.constant0._ZN7cutlass13device_kernelIN5flash11enable_sm90INS1_16FlashAttnFwdSm90INS1_25CollectiveMainloopFwdSm90ILi2EN4cute5tupleIJNS5_1CILi1EEES8_S8_EEENS6_IJNS7_ILi128EEENS7_ILi96EEENS7_ILi192EEEEEELi192ENS_6half_tEfNS_4arch4Sm90ELb0ELb1ELb1ELb1ELb1ELb1ELb0ELb1ELb1ELb1ELb0ELb0EEENS1_21CollectiveEpilogueFwdINS6_IJSA_SC_SB_EEES9_SE_SG_Li256ELb1ELb1ELb0ELb0EEENS1_36VarlenDynamicPersistentTileSchedulerILi128ELi96ELi256ELi128ELb0ELb1ELb1ELb1ELb0ELb1EEEEEEEEEvNT_6ParamsE)
        /*1584*/ 	.short	0x0210
        /*1586*/ 	.short	0x0af0


	//----- nvinfo : EIATTR_SW_WAR
	.align		4
.L_245:
        /*1588*/ 	.byte	0x04, 0x36
        /*158a*/ 	.short	(.L_247 - .L_246)
.L_246:
        /*158c*/ 	.word	0x00000008
.L_247:


//--------------------- .nv.info._ZN7cutlass13device_kernelIN5flash11enable_sm90INS1_16FlashAttnFwdSm90INS1_25CollectiveMainloopFwdSm90ILi2EN4cute5tupleIJNS5_1CILi1EEES8_S8_EEENS6_IJNS7_ILi128EEENS7_ILi96EEENS7_ILi192EEEEEELi192ENS_6half_tEfNS_4arch4Sm90ELb1ELb0ELb1ELb0ELb1ELb0ELb0ELb1ELb1ELb1ELb0ELb0EEENS1_21CollectiveEpilogueFwdINS6_IJSA_SC_SB_EEES9_SE_SG_Li256ELb0ELb1ELb0ELb0EEENS1_30DynamicPersistentTileSchedulerILi256ELi128ELb0ELb1ELb1EEEEEEEEEvNT_6ParamsE --------------------------
	.section	.nv.info._ZN7cutlass13device_kernelIN5flash11enable_sm90INS1_16FlashAttnFwdSm90INS1_25CollectiveMainloopFwdSm90ILi2EN4cute5tupleIJNS5_1CILi1EEES8_S8_EEENS6_IJNS7_ILi128EEENS7_ILi96EEENS7_ILi192EEEEEELi192ENS_6half_tEfNS_4arch4Sm90ELb1ELb0ELb1ELb0ELb1ELb0ELb0ELb1ELb1ELb1ELb0ELb0EEENS1_21CollectiveEpilogueFwdINS6_IJSA_SC_SB_EEES9_SE_SG_Li256ELb0ELb1ELb0ELb0EEENS1_30DynamicPersistentTileSchedulerILi256ELi128ELb0ELb1ELb1EEEEEEEEEvNT_6ParamsE,"",@"SHT_CUDA_INFO"
	.sectionflags	@""
	.align	4


	//----- nvinfo : EIATTR_CUDA_API_VERSION
	.align		4
        /*0000*/ 	.byte	0x04, 0x37
        /*0002*/ 	.short	(.L_249 - .L_248)
.L_248:
        /*0004*/ 	.word	0x00000082


	//----- nvinfo : EIATTR_KPARAM_INFO
	.align		4
.L_249:
        /*0008*/ 	.byte	0x04, 0x17
        /*000a*/ 	.short	(.L_251 - .L_250)
.L_250:
        /*000c*/ 	.word	0x00000000
        /*0010*/ 	.short	0x0000
        /*0012*/ 	.short	0x0070
        /*0014*/ 	.byte	0x00, 0xf0, 0x01, 0x2a


	//----- nvinfo : EIATTR_SPARSE_MMA_MASK
	.align		4
.L_251:
        /*0018*/ 	.byte	0x03, 0x50
        /*001a*/ 	.short	0x0000


	//----- nvinfo : EIATTR_MAXREG_COUNT
	.align		4
        /*001c*/ 	.byte	0x03, 0x1b
        /*001e*/ 	.short	0x00a8


	//----- nvinfo : EIATTR_NUM_BARRIERS
	.align		4
        /*0020*/ 	.byte	0x02, 0x4c
        /*0022*/ 	.byte	0x09
	.zero		1


	//----- nvinfo : EIATTR_EXTERNS
	.align		4
        /*0024*/ 	.byte	0x04, 0x0f
        /*0026*/ 	.short	(.L_253 - .L_252)


	//   ....[0]....
	.align		4
.L_252:
        /*0028*/ 	.word	index@(__assertfail)


	//----- nvinfo : EIATTR_ANNOTATIONS
	.align		4
.L_253:
        /*002c*/ 	.byte	0x04, 0x55
        /*002e*/ 	.short	(.L_255 - .L_254)


	//   ....[0]....
.L_254:
        /*0030*/ 	.word	0x00000001
        /*0034*/ 	.byte	0xa0, 0x08, 0x00, 0x00, 0x01, 0x00, 0x00, 0x00, 0x60, 0x09, 0x00, 0x00, 0x01, 0x00, 0x00, 0x00
        /*0044*/ 	.byte	0xe0, 0xc5, 0x00, 0x00, 0x01, 0x00, 0x00, 0x00, 0x80, 0xc6, 0x00, 0x00, 0x01, 0x00, 0x00, 0x00
        /*0054*/ 	.byte	0x00, 0xc7, 0x00, 0x00, 0x01, 0x00, 0x00, 0x00, 0x70, 0xea, 0x00, 0x00, 0x01, 0x00, 0x00, 0x00
        /*0064*/ 	.byte	0x90, 0xea, 0x00, 0x00, 0x01, 0x00, 0x00, 0x00, 0x70, 0x04, 0x01, 0x00, 0x01, 0x00, 0x00, 0x00
        /*0074*/ 	.byte	0x10, 0x06, 0x01, 0x00


	//----- nvinfo : EIATTR_MERCURY_ISA_VERSION
	.align		4
.L_255:
        /*0078*/ 	.byte	0x03, 0x5f
        /*007a*/ 	.short	0x0101


	//----- nvinfo : EIATTR_INT_WARP_WIDE_INSTR_OFFSETS
	.align		4
        /*007c*/ 	.byte	0x04, 0x31
        /*007e*/ 	.short	(.L_257 - .L_256)


	//   ....[0]....
.L_256:
        /*0080*/ 	.word	0x000000c0


	//   ....[1]....
        /*0084*/ 	.word	0x000000d0


	//   ....[2]....
        /*0088*/ 	.word	0x00000170


	//   ....[3]....
        /*008c*/ 	.word	0x0000cf70


	//   ....[4]....
        /*0090*/ 	.word	0x0000d000


	//   ....[5]....
        /*0094*/ 	.word	0x0000fbc0


	//   ....[6]....
        /*0098*/ 	.word	0x0000fc50


	//----- nvinfo : EIATTR_COOP_GROUP_MASK_REGIDS
	.align		4
.L_257:
        /*009c*/ 	.byte	0x04, 0x29
        /*009e*/ 	.short	(.L_259 - .L_258)


	//   ....[0]....
.L_258:
        /*00a0*/ 	.word	0xffffffff


	//   ....[1]....
        /*00a4*/ 	.word	0xffffffff


	//   ....[2]....
        /*00a8*/ 	.word	0xffffffff


	//   ....[3]....
        /*00ac*/ 	.word	0xffffffff


	//   ....[4]....
        /*00b0*/ 	.word	0xffffffff


	//   ....[5]....
        /*00b4*/ 	.word	0xffffffff


	//   ....[6]....
        /*00b8*/ 	.word	0xffffffff


	//   ....[7]....
        /*00bc*/ 	.word	0xffffffff


	//   ....[8]....
        /*00c0*/ 	.word	0xffffffff


	//   ....[9]....
        /*00c4*/ 	.word	0xffffffff


	//   ....[10]....
        /*00c8*/ 	.word	0xffffffff


	//   ....[11]....
        /*00cc*/ 	.word	0xffffffff


	//   ....[12]....
        /*00d0*/ 	.word	0xffffffff


	//   ....[13]....
        /*00d4*/ 	.word	0xffffffff


	//   ....[14]....
        /*00d8*/ 	.word	0xffffffff


	//   ....[15]....
        /*00dc*/ 	.word	0xffffffff


	//   ....[16]....
        /*00e0*/ 	.word	0xffffffff


	//   ....[17]....
        /*00e4*/ 	.word	0xffffffff


	//   ....[18]....
        /*00e8*/ 	.word	0xffffffff


	//   ....[19]....
        /*00ec*/ 	.word	0xffffffff


	//   ....[20]....
        /*00f0*/ 	.word	0xffffffff


	//   ....[21]....
        /*00f4*/ 	.word	0xffffffff


	//   ....[22]....
        /*00f8*/ 	.word	0xffffffff


	//   ....[23]....
        /*00fc*/ 	.word	0xffffffff


	//   ....[24]....
        /*0100*/ 	.word	0xffffffff


	//   ....[25]....
        /*0104*/ 	.word	0xffffffff


	//   ....[26]....
        /*0108*/ 	.word	0xffffffff


	//   ....[27]....
        /*010c*/ 	.word	0xffffffff


	//   ....[28]....
        /*0110*/ 	.word	0xffffffff


	//   ....[29]....
        /*0114*/ 	.word	0xffffffff


	//   ....[30]....
        /*0118*/ 	.word	0xffffffff


	//   ....[31]....
        /*011c*/ 	.word	0xffffffff


	//   ....[32]....
        /*0120*/ 	.word	0xffffffff


	//   ....[33]....
        /*0124*/ 	.word	0xffffffff


	//   ....[34]....
        /*0128*/ 	.word	0xffffffff


	//   ....[35]....
        /*012c*/ 	.word	0xffffffff


	//   ....[36]....
        /*0130*/ 	.word	0xffffffff


	//   ....[37]....
        /*0134*/ 	.word	0xffffffff


	//   ....[38]....
        /*0138*/ 	.word	0xffffffff


	//   ....[39]....
        /*013c*/ 	.word	0xffffffff


	//   ....[40]....
        /*0140*/ 	.word	0xffffffff


	//   ....[41]....
        /*0144*/ 	.word	0xffffffff


	//   ....[42]....
        /*0148*/ 	.word	0xffffffff


	//   ....[43]....
        /*014c*/ 	.word	0xffffffff


	//   ....[44]....
        /*0150*/ 	.word	0xffffffff


	//   ....[45]....
        /*0154*/ 	.word	0xffffffff


	//   ....[46]....
        /*0158*/ 	.word	0xffffffff


	//   ....[47]....
        /*015c*/ 	.word	0xffffffff


	//   ....[48]....
        /*0160*/ 	.word	0xffffffff


	//   ....[49]....
        /*0164*/ 	.word	0xffffffff


	//   ....[50]....
        /*0168*/ 	.word	0xffffffff


	//   ....[51]....
        /*016c*/ 	.word	0xffffffff


	//   ....[52]....
        /*0170*/ 	.word	0xffffffff


	//   ....[53]....
        /*0174*/ 	.word	0xffffffff


	//   ....[54]....
        /*0178*/ 	.word	0xffffffff


	//   ....[55]....
        /*017c*/ 	.word	0xffffffff


	//   ....[56]....
        /*0180*/ 	.word	0xffffffff


	//   ....[57]....
        /*0184*/ 	.word	0xffffffff


	//   ....[58]....
        /*0188*/ 	.word	0xffffffff


	//   ....[59]....
        /*018c*/ 	.word	0xffffffff


	//   ....[60]....
        /*0190*/ 	.word	0xffffffff


	//   ....[61]....
        /*0194*/ 	.word	0xffffffff


	//   ....[62]....
        /*0198*/ 	.word	0xffffffff


	//   ....[63]....
        /*019c*/ 	.word	0xffffffff


	//   ....[64]....
        /*01a0*/ 	.word	0xffffffff


	//   ....[65]....
        /*01a4*/ 	.word	0xffffffff


	//   ....[66]....
        /*01a8*/ 	.word	0xffffffff


	//   ....[67]....
        /*01ac*/ 	.word	0xffffffff


	//   ....[68]....
        /*01b0*/ 	.word	0xffffffff


	//   ....[69]....
        /*01b4*/ 	.word	0xffffffff


	//   ....[70]....
        /*01b8*/ 	.word	0xffffffff


	//   ....[71]....
        /*01bc*/ 	.word	0xffffffff


	//   ....[72]....
        /*01c0*/ 	.word	0xffffffff


	//   ....[73]....
        /*01c4*/ 	.word	0xffffffff


	//   ....[74]....
        /*01c8*/ 	.word	0xffffffff


	//   ....[75]....
        /*01cc*/ 	.word	0xffffffff


	//   ....[76]....
        /*01d0*/ 	.word	0xffffffff


	//   ....[77]....
        /*01d4*/ 	.word	0xffffffff


	//   ....[78]....
        /*01d8*/ 	.word	0xffffffff


	//   ....[79]....
        /*01dc*/ 	.word	0xffffffff


	//   ....[80]....
        /*01e0*/ 	.word	0xffffffff


	//   ....[81]....
        /*01e4*/ 	.word	0xffffffff


	//   ....[82]....
        /*01e8*/ 	.word	0xffffffff


	//   ....[83]....
        /*01ec*/ 	.word	0xffffffff


	//   ....[84]....
        /*01f0*/ 	.word	0xffffffff


	//   ....[85]....
        /*01f4*/ 	.word	0xffffffff


	//   ....[86]....
        /*01f8*/ 	.word	0xffffffff


	//   ....[87]....
        /*01fc*/ 	.word	0xffffffff


	//   ....[88]....
        /*0200*/ 	.word	0xffffffff


	//   ....[89]....
        /*0204*/ 	.word	0xffffffff


	//   ....[90]....
        /*0208*/ 	.word	0xffffffff


	//   ....[91]....
        /*020c*/ 	.word	0xffffffff


	//   ....[92]....
        /*0210*/ 	.word	0xffffffff


	//   ....[93]....
        /*0214*/ 	.word	0xffffffff


	//   ....[94]....
        /*0218*/ 	.word	0xffffffff


	//   ....[95]....
        /*021c*/ 	.word	0xffffffff


	//   ....[96]....
        /*0220*/ 	.word	0xffffffff


	//   ....[97]....
        /*0224*/ 	.word	0xffffffff


	//   ....[98]....
        /*0228*/ 	.word	0xffffffff


	//   ....[99]....
        /*022c*/ 	.word	0xffffffff


	//   ....[100]....
        /*0230*/ 	.word	0xffffffff


	//   ....[101]....
        /*0234*/ 	.word	0xffffffff


	//   ....[102]....
        /*0238*/ 	.word	0xffffffff


	//   ....[103]....
        /*023c*/ 	.word	0xffffffff


	//   ....[104]....
        /*0240*/ 	.word	0xffffffff


	//   ....[105]....
        /*0244*/ 	.word	0xffffffff


	//   ....[106]....
        /*0248*/ 	.word	0xffffffff


	//   ....[107]....
        /*024c*/ 	.word	0xffffffff


	//   ....[108]....
        /*0250*/ 	.word	0xffffffff


	//   ....[109]....
        /*0254*/ 	.word	0xffffffff


	//   ....[110]....
        /*0258*/ 	.word	0xffffffff


	//   ....[111]....
        /*025c*/ 	.word	0xffffffff


	//   ....[112]....
        /*0260*/ 	.word	0xffffffff


	//   ....[113]....
        /*0264*/ 	.word	0xffffffff


	//   ....[114]....
        /*0268*/ 	.word	0x0500000f


	//   ....[115]....
        /*026c*/ 	.word	0x0500000f


	//   ....[116]....
        /*0270*/ 	.word	0x0500000f


	//   ....[117]....
        /*0274*/ 	.word	0x0500000f


	//   ....[118]....
        /*0278*/ 	.word	0x0500000f


	//   ....[119]....
        /*027c*/ 	.word	0x0500000f


	//   ....[120]....
        /*0280*/ 	.word	0x0500000f


	//   ....[121]....
        /*0284*/ 	.word	0x0500000f


	//   ....[122]....
        /*0288*/ 	.word	0x0500000f


	//   ....[123]....
        /*028c*/ 	.word	0x0500000f


	//   ....[124]....
        /*0290*/ 	.word	0x0500000f


	//   ....[125]....
        /*0294*/ 	.word	0x0500000f


	//   ....[126]....
        /*0298*/ 	.word	0x0500000f


	//   ....[127]....
        /*029c*/ 	.word	0x0500000f


	//   ....[128]....
        /*02a0*/ 	.word	0x0500000f


	//   ....[129]....
        /*02a4*/ 	.word	0x0500000f


	//   ....[130]....
        /*02a8*/ 	.word	0x0500000f


	//   ....[131]....
        /*02ac*/ 	.word	0x0500000f


	//   ....[132]....
        /*02b0*/ 	.word	0x0500000f


	//   ....[133]....
        /*02b4*/ 	.word	0x0500000f


	//   ....[134]....
        /*02b8*/ 	.word	0x0500000f


	//   ....[135]....
        /*02bc*/ 	.word	0x0500000f


	//   ....[136]....
        /*02c0*/ 	.word	0x0500000f


	//   ....[137]....
        /*02c4*/ 	.word	0x0500000f


	//   ....[138]....
        /*02c8*/ 	.word	0x0500000f


	//   ....[139]....
        /*02cc*/ 	.word	0x0500000f


	//   ....[140]....
        /*02d0*/ 	.word	0x0500000f


	//   ....[141]....
        /*02d4*/ 	.word	0x0500000f


	//   ....[142]....
        /*02d8*/ 	.word	0x0500000f


	//   ....[143]....
        /*02dc*/ 	.word	0x0500000f


	//   ....[144]....
        /*02e0*/ 	.word	0x0500000f


	//   ....[145]....
        /*02e4*/ 	.word	0x0500000f


	//   ....[146]....
        /*02e8*/ 	.word	0x0500000f


	//   ....[147]....
        /*02ec*/ 	.word	0x0500000f


	//   ....[148]....
        /*02f0*/ 	.word	0x0500000f


	//   ....[149]....
        /*02f4*/ 	.word	0x0500000f


	//   ....[150]....
        /*02f8*/ 	.word	0x0500000f


	//   ....[151]....
        /*02fc*/ 	.word	0x0500000f


	//   ....[152]....
        /*0300*/ 	.word	0x0500000f


	//   ....[153]....
        /*0304*/ 	.word	0x0500000f


	//   ....[154]....
        /*0308*/ 	.word	0x0500000f


	//   ....[155]....
        /*030c*/ 	.word	0x0500000f


	//   ....[156]....
        /*0310*/ 	.word	0x0500000f


	//   ....[157]....
        /*0314*/ 	.word	0x0500000f


	//   ....[158]....
        /*0318*/ 	.word	0x0500000f


	//   ....[159]....
        /*031c*/ 	.word	0x0500000f


	//   ....[160]....
        /*0320*/ 	.word	0x0500000f


	//   ....[161]....
        /*0324*/ 	.word	0x0500000f


	//   ....[162]....
        /*0328*/ 	.word	0x0500000f


	//   ....[163]....
        /*032c*/ 	.word	0x0500000f


	//   ....[164]....
        /*0330*/ 	.word	0x0500000f


	//   ....[165]....
        /*0334*/ 	.word	0x0500000f


	//   ....[166]....
        /*0338*/ 	.word	0x0500000f


	//   ....[167]....
        /*033c*/ 	.word	0x0500000f


	//   ....[168]....
        /*0340*/ 	.word	0x0500000f


	//   ....[169]....
        /*0344*/ 	.word	0x0500000f


	//   ....[170]....
        /*0348*/ 	.word	0x0500000f


	//   ....[171]....
        /*034c*/ 	.word	0x0500000f


	//   ....[172]....
        /*0350*/ 	.word	0x0500000f


	//   ....[173]....
        /*0354*/ 	.word	0x0500000f


	//   ....[174]....
        /*0358*/ 	.word	0x0500000f


	//   ....[175]....
        /*035c*/ 	.word	0x0500000f


	//   ....[176]....
        /*0360*/ 	.word	0x0500000f


	//   ....[177]....
        /*0364*/ 	.word	0x0500000f


	//   ....[178]....
        /*0368*/ 	.word	0x0500000f


	//   ....[179]....
        /*036c*/ 	.word	0x0500000f


	//   ....[180]....
        /*0370*/ 	.word	0x0500000f


	//----- nvinfo : EIATTR_COOP_GROUP_INSTR_OFFSETS
	.align		4
.L_259:
        /*0374*/ 	.byte	0x04, 0x28
        /*0376*/ 	.short	(.L_261 - .L_260)


	//   ....[0]....
.L_260:
        /*0378*/ 	.word	0x00000070


	//   ....[1]....
        /*037c*/ 	.word	0x000000b0


	//   ....[2]....
        /*0380*/ 	.word	0x000002d0


	//   ....[3]....
        /*0384*/ 	.word	0x00000430


	//   ....[4]....
        /*0388*/ 	.word	0x00000550


	//   ....[5]....
        /*038c*/ 	.word	0x000006b0


	//   ....[6]....
        /*0390*/ 	.word	0x00001530


	//   ....[7]....
        /*0394*/ 	.word	0x000020d0


	//   ....[8]....
        /*0398*/ 	.word	0x000022e0


	//   ....[9]....
        /*039c*/ 	.word	0x00002d20


	//   ....[10]....
        /*03a0*/ 	.word	0x00002db0


	//   ....[11]....
        /*03a4*/ 	.word	0x000034f0


	//   ....[12]....
        /*03a8*/ 	.word	0x00003570


	//   ....[13]....
        /*03ac*/ 	.word	0x000050a0


	//   ....[14]....
        /*03b0*/ 	.word	0x00005940


	//   ....[15]....
        /*03b4*/ 	.word	0x000059a0


	//   ....[16]....
        /*03b8*/ 	.word	0x000059b0


	//   ....[17]....
        /*03bc*/ 	.word	0x00006160


	//   ....[18]....
        /*03c0*/ 	.word	0x000061d0


	//   ....[19]....
        /*03c4*/ 	.word	0x00008490


	//   ....[20]....
        /*03c8*/ 	.word	0x000084c0


	//   ....[21]....
        /*03cc*/ 	.word	0x000084e0


	//   ....[22]....
        /*03d0*/ 	.word	0x00008500


	//   ....[23]....
        /*03d4*/ 	.word	0x000097f0


	//   ....[24]....
        /*03d8*/ 	.word	0x00009820


	//   ....[25]....
        /*03dc*/ 	.word	0x000098d0


	//   ....[26]....
        /*03e0*/ 	.word	0x000098e0


	//   ....[27]....
        /*03e4*/ 	.word	0x0000ae00


	//   ....[28]....
        /*03e8*/ 	.word	0x0000aed0


	//   ....[29]....
        /*03ec*/ 	.word	0x0000af00


	//   ....[30]....
        /*03f0*/ 	.word	0x0000af30


	//   ....[31]....
        /*03f4*/ 	.word	0x0000b620


	//   ....[32]....
        /*03f8*/ 	.word	0x0000b660


	//   ....[33]....
        /*03fc*/ 	.word	0x0000b760


	//   ....[34]....
        /*0400*/ 	.word	0x0000b780


	//   ....[35]....
        /*0404*/ 	.word	0x0000b880


	//   ....[36]....
        /*0408*/ 	.word	0x0000b8a0


	//   ....[37]....
        /*040c*/ 	.word	0x0000b9b0


	//   ....[38]....
        /*0410*/ 	.word	0x0000b9d0


	//   ....[39]....
        /*0414*/ 	.word	0x0000c0b0


	//   ....[40]....
        /*0418*/ 	.word	0x0000c0d0


	//   ....[41]....
        /*041c*/ 	.word	0x0000c1d0


	//   ....[42]....
        /*0420*/ 	.word	0x0000c1f0


	//   ....[43]....
        /*0424*/ 	.word	0x0000c2f0


	//   ....[44]....
        /*0428*/ 	.word	0x0000c310


	//   ....[45]....
        /*042c*/ 	.word	0x0000c420


	//   ....[46]....
        /*0430*/ 	.word	0x0000c440


	//   ....[47]....
        /*0434*/ 	.word	0x0000c610


	//   ....[48]....
        /*0438*/ 	.word	0x0000dae0


	//   ....[49]....
        /*043c*/ 	.word	0x0000db00


	//   ....[50]....
        /*0440*/ 	.word	0x0000db10


	//   ....[51]....
        /*0444*/ 	.word	0x0000db50


	//   ....[52]....
        /*0448*/ 	.word	0x0000dbe0


	//   ....[53]....
        /*044c*/ 	.word	0x0000dc00


	//   ....[54]....
        /*0450*/ 	.word	0x0000dc90


	//   ....[55]....
        /*0454*/ 	.word	0x0000dcb0


	//   ....[56]....
        /*0458*/ 	.word	0x0000dd40


	//   ....[57]....
        /*045c*/ 	.word	0x0000dd60


	//   ....[58]....
        /*0460*/ 	.word	0x0000ddf0


	//   ....[59]....
        /*0464*/ 	.word	0x0000de10


	//   ....[60]....
        /*0468*/ 	.word	0x0000e460


	//   ....[61]....
        /*046c*/ 	.word	0x0000e480


	//   ....[62]....
        /*0470*/ 	.word	0x0000e4a0


	//   ....[63]....
        /*0474*/ 	.word	0x0000e500


	//   ....[64]....
        /*0478*/ 	.word	0x0000e580


	//   ....[65]....
        /*047c*/ 	.word	0x0000e5b0


	//   ....[66]....
        /*0480*/ 	.word	0x0000e630


	//   ....[67]....
        /*0484*/ 	.word	0x0000e660


	//   ....[68]....
        /*0488*/ 	.word	0x0000e6e0


	//   ....[69]....
        /*048c*/ 	.word	0x0000e710


	//   ....[70]....
        /*0490*/ 	.word	0x0000e790


	//   ....[71]....
        /*0494*/ 	.word	0x0000e7c0


	//   ....[72]....
        /*0498*/ 	.word	0x0000e840


	//   ....[73]....
        /*049c*/ 	.word	0x0000e870


	//   ....[74]....
        /*04a0*/ 	.word	0x0000e8f0


	//   ....[75]....
        /*04a4*/ 	.word	0x0000e910


	//   ....[76]....
        /*04a8*/ 	.word	0x0000f030


	//   ....[77]....
        /*04ac*/ 	.word	0x0000f060


	//   ....[78]....
        /*04b0*/ 	.word	0x0000f070


	//   ....[79]....
        /*04b4*/ 	.word	0x0000f090


	//   ....[80]....
        /*04b8*/ 	.word	0x0000f0e0


	//   ....[81]....
        /*04bc*/ 	.word	0x0000f100


	//   ....[82]....
        /*04c0*/ 	.word	0x0000f160


	//   ....[83]....
        /*04c4*/ 	.word	0x0000f180


	//   ....[84]....
        /*04c8*/ 	.word	0x0000f1d0


	//   ....[85]....
        /*04cc*/ 	.word	0x0000f1f0


	//   ....[86]....
        /*04d0*/ 	.word	0x0000f240


	//   ....[87]....
        /*04d4*/ 	.word	0x0000f260


	//   ....[88]....
        /*04d8*/ 	.word	0x0000f500


	//   ....[89]....
        /*04dc*/ 	.word	0x0000f520


	//   ....[90]....
        /*04e0*/ 	.word	0x0000f540


	//   ....[91]....
        /*04e4*/ 	.word	0x0000f5c0


	//   ....[92]....
        /*04e8*/ 	.word	0x0000f5e0


	//   ....[93]....
        /*04ec*/ 	.word	0x0000f660


	//   ....[94]....
        /*04f0*/ 	.word	0x0000f680


	//   ....[95]....
        /*04f4*/ 	.word	0x0000f700


	//   ....[96]....
        /*04f8*/ 	.word	0x0000f720


	//   ....[97]....
        /*04fc*/ 	.word	0x0000f7a0


	//   ....[98]....
        /*0500*/ 	.word	0x0000f7c0


	//   ....[99]....
        /*0504*/ 	.word	0x0000f7d0


	//   ....[100]....
        /*0508*/ 	.word	0x0000fda0


	//   ....[101]....
        /*050c*/ 	.word	0x0000fdc0


	//   ....[102]....
        /*0510*/ 	.word	0x0000fdd0


	//   ....[103]....
        /*0514*/ 	.word	0x0000fdf0


	//   ....[104]....
        /*0518*/ 	.word	0x0000fe90


	//   ....[105]....
        /*051c*/ 	.word	0x0000fec0


	//   ....[106]....
        /*0520*/ 	.word	0x0000ff30


	//   ....[107]....
        /*0524*/ 	.word	0x0000ff60


	//   ....[108]....
        /*0528*/ 	.word	0x0000ffd0


	//   ....[109]....
        /*052c*/ 	.word	0x00010000


	//   ....[110]....
        /*0530*/ 	.word	0x00010070


	//   ....[111]....
        /*0534*/ 	.word	0x000100a0


	//   ....[112]....
        /*0538*/ 	.word	0x000103b0


	//   ....[113]....
        /*053c*/ 	.word	0x00010590


	//   ....[114]....
        /*0540*/ 	.word	0x00010b40


	//   ....[115]....
        /*0544*/ 	.word	0x00010c20


	//   ....[116]....
        /*0548*/ 	.word	0x00010cc0


	//   ....[117]....
        /*054c*/ 	.word	0x00010d40


	//   ....[118]....
        /*0550*/ 	.word	0x00010e00


	//   ....[119]....
        /*0554*/ 	.word	0x00010e80


	//   ....[120]....
        /*0558*/ 	.word	0x00010f60


	//   ....[121]....
        /*055c*/ 	.word	0x00010fe0


	//   ....[122]....
        /*0560*/ 	.word	0x000110c0


	//   ....[123]....
        /*0564*/ 	.word	0x00011140


	//   ....[124]....
        /*0568*/ 	.word	0x00011220


	//   ....[125]....
        /*056c*/ 	.word	0x000112a0


	//   ....[126]....
        /*0570*/ 	.word	0x00011370


	//   ....[127]....
        /*0574*/ 	.word	0x00011400


	//   ....[128]....
        /*0578*/ 	.word	0x00011480


	//   ....[129]....
        /*057c*/ 	.word	0x00011500


	//   ....[130]....
        /*0580*/ 	.word	0x000115c0


	//   ....[131]....
        /*0584*/ 	.word	0x00011640


	//   ....[132]....
        /*0588*/ 	.word	0x00011720


	//   ....[133]....
        /*058c*/ 	.word	0x000117a0


	//   ....[134]....
        /*0590*/ 	.word	0x00011880


	//   ....[135]....
        /*0594*/ 	.word	0x00011900


	//   ....[136]....
        /*0598*/ 	.word	0x000119e0


	//   ....[137]....
        /*059c*/ 	.word	0x00011a60


	//   ....[138]....
        /*05a0*/ 	.word	0x00011b40


	//   ....[139]....
        /*05a4*/ 	.word	0x00011bc0


	//   ....[140]....
        /*05a8*/ 	.word	0x00011ca0


	//   ....[141]....
        /*05ac*/ 	.word	0x00011d20


	//   ....[142]....
        /*05b0*/ 	.word	0x00011de0


	//   ....[143]....
        /*05b4*/ 	.word	0x00011f10


	//   ....[144]....
        /*05b8*/ 	.word	0x00011fc0


	//   ....[145]....
        /*05bc*/ 	.word	0x00012020


	//   ....[146]....
        /*05c0*/ 	.word	0x000120e0


	//   ....[147]....
        /*05c4*/ 	.word	0x00012140


	//   ....[148]....
        /*05c8*/ 	.word	0x00012200


	//   ....[149]....
        /*05cc*/ 	.word	0x00012260


	//   ....[150]....
        /*05d0*/ 	.word	0x00012320


	//   ....[151]....
        /*05d4*/ 	.word	0x00012380


	//   ....[152]....
        /*05d8*/ 	.word	0x00012440


	//   ....[153]....
        /*05dc*/ 	.word	0x000124a0


	//   ....[154]....
        /*05e0*/ 	.word	0x00012560


	//   ....[155]....
        /*05e4*/ 	.word	0x00012640


	//   ....[156]....
        /*05e8*/ 	.word	0x000126e0


	//   ....[157]....
        /*05ec*/ 	.word	0x00012740


	//   ....[158]....
        /*05f0*/ 	.word	0x00012830


	//   ....[159]....
        /*05f4*/ 	.word	0x00012890


	//   ....[160]....
        /*05f8*/ 	.word	0x00012980


	//   ....[161]....
        /*05fc*/ 	.word	0x000129e0


	//   ....[162]....
        /*0600*/ 	.word	0x00012ad0


	//   ....[163]....
        /*0604*/ 	.word	0x00012b30


	//   ....[164]....
        /*0608*/ 	.word	0x00012c20


	//   ....[165]....
        /*060c*/ 	.word	0x00012c80


	//   ....[166]....
        /*0610*/ 	.word	0x00012d40


	//   ....[167]....
        /*0614*/ 	.word	0x00012e80


	//   ....[168]....
        /*0618*/ 	.word	0x00012f20


	//   ....[169]....
        /*061c*/ 	.word	0x00012f80


	//   ....[170]....
        /*0620*/ 	.word	0x00013050


	//   ....[171]....
        /*0624*/ 	.word	0x00013110


	//   ....[172]....
        /*0628*/ 	.word	0x000131d0


	//   ....[173]....
        /*062c*/ 	.word	0x00013290


	//   ....[174]....
        /*0630*/ 	.word	0x00013350


	//   ....[175]....
        /*0634*/ 	.word	0x00013410


	//   ....[176]....
        /*0638*/ 	.word	0x000134d0


	//   ....[177]....
        /*063c*/ 	.word	0x00013590


	//   ....[178]....
        /*0640*/ 	.word	0x00013650


	//   ....[179]....
        /*0644*/ 	.word	0x00013740


	//   ....[180]....
        /*0648*/ 	.word	0x00013860


	//----- nvinfo : EIATTR_REG_RECONFIG
	.align		4
.L_261:
        /*064c*/ 	.byte	0x01, 0x54
	.zero		2


	//----- nvinfo : EIATTR_SYSCALL_OFFSETS
	.align		4
        /*0650*/ 	.byte	0x04, 0x46
        /*0652*/ 	.short	(.L_263 - .L_262)


	//   ....[0]....
.L_262:
        /*0654*/ 	.word	0x00001710


	//   ....[1]....
        /*0658*/ 	.word	0x0000d160


	//   ....[2]....
        /*065c*/ 	.word	0x0000d2b0


	//   ....[3]....
        /*0660*/ 	.word	0x0000d3a0


	//   ....[4]....
        /*0664*/ 	.word	0x0000e110


	//----- nvinfo : EIATTR_MBARRIER_INSTR_OFFSETS
	.align		4
.L_263:
        /*0668*/ 	.byte	0x04, 0x39
        /*066a*/ 	.short	(.L_265 - .L_264)


	//   ....[0]....
.L_264:
        /*066c*/ 	.word	0x00000180
        /*0670*/ 	.word	0x000000ff
        /*0674*/ 	.word	0x00030800
        /*0678*/ 	.short	0x0100
        /*067a*/ 	.byte	0x08
	.zero		1


	//   ....[1]....
        /*067c*/ 	.word	0x00000190
        /*0680*/ 	.word	0x000000ff
        /*0684*/ 	.word	0x00030820
        /*0688*/ 	.short	0x0100
        /*068a*/ 	.byte	0x08
	.zero		1


	//   ....[2]....
        /*068c*/ 	.word	0x00000280
        /*0690*/ 	.word	0x000000ff
        /*0694*/ 	.word	0x00030830
        /*0698*/ 	.short	0x0100
        /*069a*/ 	.byte	0x08
	.zero		1


	//   ....[3]....
        /*069c*/ 	.word	0x00000290
        /*06a0*/ 	.word	0x000000ff
        /*06a4*/ 	.word	0x00030840
        /*06a8*/ 	.short	0x0100
        /*06aa*/ 	.byte	0x08
	.zero		1


	//   ....[4]....
        /*06ac*/ 	.word	0x000002a0
        /*06b0*/ 	.word	0x000000ff
        /*06b4*/ 	.word	0x00030838
        /*06b8*/ 	.short	0x0100
        /*06ba*/ 	.byte	0x08
	.zero		1


	//   ....[5]....
        /*06bc*/ 	.word	0x000002b0
        /*06c0*/ 	.word	0x000000ff
        /*06c4*/ 	.word	0x00030848
        /*06c8*/ 	.short	0x0100
        /*06ca*/ 	.byte	0x08
	.zero		1


	//   ....[6]....
        /*06cc*/ 	.word	0x000003e0
        /*06d0*/ 	.word	0x000000ff
        /*06d4*/ 	.word	0x00030850
        /*06d8*/ 	.short	0x0100
        /*06da*/ 	.byte	0x08
	.zero		1


	//   ....[7]....
        /*06dc*/ 	.word	0x000003f0
        /*06e0*/ 	.word	0x000000ff
        /*06e4*/ 	.word	0x00030860
        /*06e8*/ 	.short	0x0100
        /*06ea*/ 	.byte	0x08
	.zero		1


	//   ....[8]....
        /*06ec*/ 	.word	0x00000400
        /*06f0*/ 	.word	0x000000ff
        /*06f4*/ 	.word	0x00030858
        /*06f8*/ 	.short	0x0100
        /*06fa*/ 	.byte	0x08
	.zero		1


	//   ....[9]....
        /*06fc*/ 	.word	0x00000410
        /*0700*/ 	.word	0x000000ff
        /*0704*/ 	.word	0x00030868
        /*0708*/ 	.short	0x0100
        /*070a*/ 	.byte	0x08
	.zero		1


	//   ....[10]....
        /*070c*/ 	.word	0x00000500
        /*0710*/ 	.word	0x000000ff
        /*0714*/ 	.word	0x00030870
        /*0718*/ 	.short	0x0100
        /*071a*/ 	.byte	0x06
	.zero		1


	//   ....[11]....
        /*071c*/ 	.word	0x00000510
        /*0720*/ 	.word	0x000000ff
        /*0724*/ 	.word	0x00030880
        /*0728*/ 	.short	0x0100
        /*072a*/ 	.byte	0x06
	.zero		1


	//   ....[12]....
        /*072c*/ 	.word	0x00000520
        /*0730*/ 	.word	0x000000ff
        /*0734*/ 	.word	0x00030878
        /*0738*/ 	.short	0x0100
        /*073a*/ 	.byte	0x06
	.zero		1


	//   ....[13]....
        /*073c*/ 	.word	0x00000530
        /*0740*/ 	.word	0x000000ff
        /*0744*/ 	.word	0x00030888
        /*0748*/ 	.short	0x0100
        /*074a*/ 	.byte	0x06
	.zero		1


	//   ....[14]....
        /*074c*/ 	.word	0x00000660
        /*0750*/ 	.word	0x000000ff
        /*0754*/ 	.word	0x00030890
        /*0758*/ 	.short	0x0100
        /*075a*/ 	.byte	0x08
	.zero		1


	//   ....[15]....
        /*075c*/ 	.word	0x00000670
        /*0760*/ 	.word	0x000000ff
        /*0764*/ 	.word	0x000308a0
        /*0768*/ 	.short	0x0100
        /*076a*/ 	.byte	0x08
	.zero		1


	//   ....[16]....
        /*076c*/ 	.word	0x00000680
        /*0770*/ 	.word	0x000000ff
        /*0774*/ 	.word	0x00030898
        /*0778*/ 	.short	0x0100
        /*077a*/ 	.byte	0x08
	.zero		1


	//   ....[17]....
        /*077c*/ 	.word	0x00000690
        /*0780*/ 	.word	0x000000ff
        /*0784*/ 	.word	0x000308a8
        /*0788*/ 	.short	0x0100
        /*078a*/ 	.byte	0x08
	.zero		1


	//   ....[18]....
        /*078c*/ 	.word	0x000007d0
        /*0790*/ 	.word	0x000000ff
        /*0794*/ 	.word	0x000308b0
        /*0798*/ 	.short	0x0100
        /*079a*/ 	.byte	0x08
	.zero		1


	//   ....[19]....
        /*079c*/ 	.word	0x000007e0
        /*07a0*/ 	.word	0x000000ff
        /*07a4*/ 	.word	0x000308c0
        /*07a8*/ 	.short	0x0100
        /*07aa*/ 	.byte	0x08
	.zero		1


	//   ....[20]....
        /*07ac*/ 	.word	0x000007f0
        /*07b0*/ 	.word	0x000000ff
        /*07b4*/ 	.word	0x000308b8
        /*07b8*/ 	.short	0x0100
        /*07ba*/ 	.byte	0x08
	.zero		1


	//   ....[21]....
        /*07bc*/ 	.word	0x00000800
        /*07c0*/ 	.word	0x000000ff
        /*07c4*/ 	.word	0x000308c8
        /*07c8*/ 	.short	0x0100
        /*07ca*/ 	.byte	0x08
	.zero		1


	//   ....[22]....
        /*07cc*/ 	.word	0x000017b0
        /*07d0*/ 	.word	0x000000ff
        /*07d4*/ 	.word	0x00030800
        /*07d8*/ 	.short	0x010a
        /*07da*/ 	.byte	0x28
	.zero		1


	//   ....[23]....
        /*07dc*/ 	.word	0x00001830
        /*07e0*/ 	.word	0x00000000
        /*07e4*/ 	.word	0x00030830
        /*07e8*/ 	.short	0x010a
        /*07ea*/ 	.byte	0x3f
	.zero		1


	//   ....[24]....
        /*07ec*/ 	.word	0x00001870
        /*07f0*/ 	.word	0x00000000
        /*07f4*/ 	.word	0x00030830
        /*07f8*/ 	.short	0x010a
        /*07fa*/ 	.byte	0x3f
	.zero		1


	//   ....[25]....
        /*07fc*/ 	.word	0x00002830
        /*0800*/ 	.word	0x000000ff
        /*0804*/ 	.word	0x00000000
        /*0808*/ 	.short	0x0101
        /*080a*/ 	.byte	0x05
	.zero		1


	//   ....[26]....
        /*080c*/ 	.word	0x000040a0
        /*0810*/ 	.word	0x000000ff
        /*0814*/ 	.word	0x00030830
        /*0818*/ 	.short	0x010a
        /*081a*/ 	.byte	0x08
	.zero		1


	//   ....[27]....
        /*081c*/ 	.word	0x000040e0
        /*0820*/ 	.word	0x000000ff
        /*0824*/ 	.word	0x00030830
        /*0828*/ 	.short	0x010a
        /*082a*/ 	.byte	0x08
	.zero		1


	//   ....[28]....
        /*082c*/ 	.word	0x00004c20
        /*0830*/ 	.word	0x000000ff
        /*0834*/ 	.word	0x00030850
        /*0838*/ 	.short	0x010a
        /*083a*/ 	.byte	0x09
	.zero		1


	//   ....[29]....
        /*083c*/ 	.word	0x00004c60
        /*0840*/ 	.word	0x000000ff
        /*0844*/ 	.word	0x00030850
        /*0848*/ 	.short	0x010a
        /*084a*/ 	.byte	0x09
	.zero		1


	//   ....[30]....
        /*084c*/ 	.word	0x000053a0
        /*0850*/ 	.word	0x000000ff
        /*0854*/ 	.word	0x00000000
        /*0858*/ 	.short	0x0101
        /*085a*/ 	.byte	0x08
	.zero		1


	//   ....[31]....
        /*085c*/ 	.word	0x00006b30
        /*0860*/ 	.word	0x000000ff
        /*0864*/ 	.word	0x00000000
        /*0868*/ 	.short	0x0101
        /*086a*/ 	.byte	0x09
	.zero		1


	//   ....[32]....
        /*086c*/ 	.word	0x00006d20
        /*0870*/ 	.word	0x000000ff
        /*0874*/ 	.word	0x00030830
        /*0878*/ 	.short	0x010a
        /*087a*/ 	.byte	0x08
	.zero		1


	//   ....[33]....
        /*087c*/ 	.word	0x00006d60
        /*0880*/ 	.word	0x000000ff
        /*0884*/ 	.word	0x00030830
        /*0888*/ 	.short	0x010a
        /*088a*/ 	.byte	0x08
	.zero		1


	//   ....[34]....
        /*088c*/ 	.word	0x000078a0
        /*0890*/ 	.word	0x000000ff
        /*0894*/ 	.word	0x00030850
        /*0898*/ 	.short	0x010a
        /*089a*/ 	.byte	0x08
	.zero		1


	//   ....[35]....
        /*089c*/ 	.word	0x000078e0
        /*08a0*/ 	.word	0x000000ff
        /*08a4*/ 	.word	0x00030850
        /*08a8*/ 	.short	0x010a
        /*08aa*/ 	.byte	0x08
	.zero		1


	//   ....[36]....
        /*08ac*/ 	.word	0x00007fc0
        /*08b0*/ 	.word	0x000000ff
        /*08b4*/ 	.word	0x00000000
        /*08b8*/ 	.short	0x0101
        /*08ba*/ 	.byte	0x05
	.zero		1


	//   ....[37]....
        /*08bc*/ 	.word	0x00009040
        /*08c0*/ 	.word	0x000000ff
        /*08c4*/ 	.word	0x00000000
        /*08c8*/ 	.short	0x0101
        /*08ca*/ 	.byte	0x08
	.zero		1


	//   ....[38]....
        /*08cc*/ 	.word	0x00009760
        /*08d0*/ 	.word	0x000000ff
        /*08d4*/ 	.word	0x00030850
        /*08d8*/ 	.short	0x010a
        /*08da*/ 	.byte	0x05
	.zero		1


	//   ....[39]....
        /*08dc*/ 	.word	0x000097a0
        /*08e0*/ 	.word	0x000000ff
        /*08e4*/ 	.word	0x00030850
        /*08e8*/ 	.short	0x010a
        /*08ea*/ 	.byte	0x05
	.zero		1


	//   ....[40]....
        /*08ec*/ 	.word	0x00009dc0
        /*08f0*/ 	.word	0x000000ff
        /*08f4*/ 	.word	0x00000000
        /*08f8*/ 	.short	0x0101
        /*08fa*/ 	.byte	0x04
	.zero		1


	//   ....[41]....
        /*08fc*/ 	.word	0x0000b650
        /*0900*/ 	.word	0x00000034
        /*0904*/ 	.word	0x00000000
        /*0908*/ 	.short	0x0101
        /*090a*/ 	.byte	0x3f
	.zero		1


	//   ....[42]....
        /*090c*/ 	.word	0x0000d8f0
        /*0910*/ 	.word	0x00000000
        /*0914*/ 	.word	0x00030840
        /*0918*/ 	.short	0x010a
        /*091a*/ 	.byte	0x3f
	.zero		1


	//   ....[43]....
        /*091c*/ 	.word	0x0000df00
        /*0920*/ 	.word	0x00000000
        /*0924*/ 	.word	0x00030830
        /*0928*/ 	.short	0x0107
        /*092a*/ 	.byte	0x3f
	.zero		1


	//   ....[44]....
        /*092c*/ 	.word	0x0000dfb0
        /*0930*/ 	.word	0x00000000
        /*0934*/ 	.word	0x00030830
        /*0938*/ 	.short	0x0101
        /*093a*/ 	.byte	0x3f
	.zero		1


	//   ....[45]....
        /*093c*/ 	.word	0x0000ea00
        /*0940*/ 	.word	0x00000011
        /*0944*/ 	.word	0x00030800
        /*0948*/ 	.short	0x0107
        /*094a*/ 	.byte	0x3f
	.zero		1


	//   ....[46]....
        /*094c*/ 	.word	0x0000eaf0
        /*0950*/ 	.word	0x00000011
        /*0954*/ 	.word	0x00030800
        /*0958*/ 	.short	0x0101
        /*095a*/ 	.byte	0x3f
	.zero		1


	//   ....[47]....
        /*095c*/ 	.word	0x0000eb10
        /*0960*/ 	.word	0x00000011
        /*0964*/ 	.word	0x00030820
        /*0968*/ 	.short	0x010a
        /*096a*/ 	.byte	0x3f
	.zero		1


	//   ....[48]....
        /*096c*/ 	.word	0x0000ee60
        /*0970*/ 	.word	0x00000006
        /*0974*/ 	.word	0x00030840
        /*0978*/ 	.short	0x010a
        /*097a*/ 	.byte	0x3f
	.zero		1


	//   ....[49]....
        /*097c*/ 	.word	0x0000f330
        /*0980*/ 	.word	0x00000006
        /*0984*/ 	.word	0x00030830
        /*0988*/ 	.short	0x0107
        /*098a*/ 	.byte	0x3f
	.zero		1


	//   ....[50]....
        /*098c*/ 	.word	0x0000f3e0
        /*0990*/ 	.word	0x00000006
        /*0994*/ 	.word	0x00030830
        /*0998*/ 	.short	0x0101
        /*099a*/ 	.byte	0x3f
	.zero		1


	//   ....[51]....
        /*099c*/ 	.word	0x0000f440
        /*09a0*/ 	.word	0x00000006
        /*09a4*/ 	.word	0x00030860
        /*09a8*/ 	.short	0x010a
        /*09aa*/ 	.byte	0x3f
	.zero		1


	//   ....[52]....
        /*09ac*/ 	.word	0x0000f9a0
        /*09b0*/ 	.word	0x00000006
        /*09b4*/ 	.word	0x00030850
        /*09b8*/ 	.short	0x0107
        /*09ba*/ 	.byte	0x3f
	.zero		1


	//   ....[53]....
        /*09bc*/ 	.word	0x0000faf0
        /*09c0*/ 	.word	0x00000006
        /*09c4*/ 	.word	0x00030850
        /*09c8*/ 	.short	0x0101
        /*09ca*/ 	.byte	0x3f
	.zero		1


	//   ....[54]....
        /*09cc*/ 	.word	0x0000fd00
        /*09d0*/ 	.word	0x00000004
        /*09d4*/ 	.word	0x00030860
        /*09d8*/ 	.short	0x010a
        /*09da*/ 	.byte	0x3f
	.zero		1


	//   ....[55]....
        /*09dc*/ 	.word	0x000101c0
        /*09e0*/ 	.word	0x00000004
        /*09e4*/ 	.word	0x00030850
        /*09e8*/ 	.short	0x0107
        /*09ea*/ 	.byte	0x3f
	.zero		1


	//   ....[56]....
        /*09ec*/ 	.word	0x00010270
        /*09f0*/ 	.word	0x00000004
        /*09f4*/ 	.word	0x00030850
        /*09f8*/ 	.short	0x0101
        /*09fa*/ 	.byte	0x3f
	.zero		1


	//   ....[57]....
        /*09fc*/ 	.word	0x00010510
        /*0a00*/ 	.word	0x00000004
        /*0a04*/ 	.word	0x00030820
        /*0a08*/ 	.short	0x010a
        /*0a0a*/ 	.byte	0x3f
	.zero		1


	//   ....[58]....
        /*0a0c*/ 	.word	0x000106b0
        /*0a10*/ 	.word	0x00000005
        /*0a14*/ 	.word	0x00030840
        /*0a18*/ 	.short	0x010a
        /*0a1a*/ 	.byte	0x3f
	.zero		1


	//   ....[59]....
        /*0a1c*/ 	.word	0x00010750
        /*0a20*/ 	.word	0x00000017
        /*0a24*/ 	.word	0x00030840
        /*0a28*/ 	.short	0x010a
        /*0a2a*/ 	.byte	0x3f
	.zero		1


	//   ....[60]....
        /*0a2c*/ 	.word	0x00010790
        /*0a30*/ 	.word	0x00000005
        /*0a34*/ 	.word	0x00030860
        /*0a38*/ 	.short	0x010a
        /*0a3a*/ 	.byte	0x3f
	.zero		1


	//   ....[61]....
        /*0a3c*/ 	.word	0x000107d0
        /*0a40*/ 	.word	0x00000017
        /*0a44*/ 	.word	0x00030860
        /*0a48*/ 	.short	0x010a
        /*0a4a*/ 	.byte	0x3f
	.zero		1


	//   ....[62]....
        /*0a4c*/ 	.word	0x00010840
        /*0a50*/ 	.word	0x00000003
        /*0a54*/ 	.word	0x00030800
        /*0a58*/ 	.short	0x010a
        /*0a5a*/ 	.byte	0x3f
	.zero		1


	//   ....[63]....
        /*0a5c*/ 	.word	0x00010890
        /*0a60*/ 	.word	0x00000000
        /*0a64*/ 	.word	0x00030830
        /*0a68*/ 	.short	0x010a
        /*0a6a*/ 	.byte	0x3f
	.zero		1


	//   ....[64]....
        /*0a6c*/ 	.word	0x000108f0
        /*0a70*/ 	.word	0x0000000c
        /*0a74*/ 	.word	0x00030830
        /*0a78*/ 	.short	0x010a
        /*0a7a*/ 	.byte	0x3f
	.zero		1


	//   ....[65]....
        /*0a7c*/ 	.word	0x00010950
        /*0a80*/ 	.word	0x0000000b
        /*0a84*/ 	.word	0x00030850
        /*0a88*/ 	.short	0x010a
        /*0a8a*/ 	.byte	0x3f
	.zero		1


	//   ....[66]....
        /*0a8c*/ 	.word	0x000109b0
        /*0a90*/ 	.word	0x0000000c
        /*0a94*/ 	.word	0x00030830
        /*0a98*/ 	.short	0x010a
        /*0a9a*/ 	.byte	0x3f
	.zero		1


	//   ....[67]....
        /*0a9c*/ 	.word	0x00010a10
        /*0aa0*/ 	.word	0x0000000b
        /*0aa4*/ 	.word	0x00030850
        /*0aa8*/ 	.short	0x010a
        /*0aaa*/ 	.byte	0x3f
	.zero		1


	//   ....[68]....
        /*0aac*/ 	.word	0x00010a70
        /*0ab0*/ 	.word	0x00000005
        /*0ab4*/ 	.word	0x00030850
        /*0ab8*/ 	.short	0x010a
        /*0aba*/ 	.byte	0x3f
	.zero		1


	//   ....[69]....
        /*0abc*/ 	.word	0x00010b70
        /*0ac0*/ 	.word	0x00000000
        /*0ac4*/ 	.word	0x00030840
        /*0ac8*/ 	.short	0x010a
        /*0aca*/ 	.byte	0x3f
	.zero		1


	//   ....[70]....
        /*0acc*/ 	.word	0x00011e10
        /*0ad0*/ 	.word	0x00000011
        /*0ad4*/ 	.word	0x00030820
        /*0ad8*/ 	.short	0x010a
        /*0ada*/ 	.byte	0x3f
	.zero		1


	//   ....[71]....
        /*0adc*/ 	.word	0x00011e60
        /*0ae0*/ 	.word	0x00000006
        /*0ae4*/ 	.word	0x00030840
        /*0ae8*/ 	.short	0x010a
        /*0aea*/ 	.byte	0x3f
	.zero		1


	//   ....[72]....
        /*0aec*/ 	.word	0x00012590
        /*0af0*/ 	.word	0x00000006
        /*0af4*/ 	.word	0x00030860
        /*0af8*/ 	.short	0x010a
        /*0afa*/ 	.byte	0x3f
	.zero		1


	//   ....[73]....
        /*0afc*/ 	.word	0x00012dd0
        /*0b00*/ 	.word	0x00000004
        /*0b04*/ 	.word	0x00030860
        /*0b08*/ 	.short	0x010a
        /*0b0a*/ 	.byte	0x3f
	.zero		1


	//   ....[74]....
        /*0b0c*/ 	.word	0x00013780
        /*0b10*/ 	.word	0x00000004
        /*0b14*/ 	.word	0x00030820
        /*0b18*/ 	.short	0x010a
        /*0b1a*/ 	.byte	0x3f
	.zero		1


	//   ....[75]....
        /*0b1c*/ 	.word	0x00013920
        /*0b20*/ 	.word	0x00000005
        /*0b24*/ 	.word	0x00030840
        /*0b28*/ 	.short	0x010a
        /*0b2a*/ 	.byte	0x3f
	.zero		1


	//   ....[76]....
        /*0b2c*/ 	.word	0x00013970
        /*0b30*/ 	.word	0x00000017
        /*0b34*/ 	.word	0x00030840
        /*0b38*/ 	.short	0x010a
        /*0b3a*/ 	.byte	0x3f
	.zero		1


	//   ....[77]....
        /*0b3c*/ 	.word	0x000139c0
        /*0b40*/ 	.word	0x00000005
        /*0b44*/ 	.word	0x00030860
        /*0b48*/ 	.short	0x010a
        /*0b4a*/ 	.byte	0x3f
	.zero		1


	//----- nvinfo : EIATTR_NUM_MBARRIERS
	.align		4
.L_265:
        /*0b4c*/ 	.byte	0x03, 0x38
        /*0b4e*/ 	.short	0x0016


	//----- nvinfo : EIATTR_EXIT_INSTR_OFFSETS
	.align		4
        /*0b50*/ 	.byte	0x04, 0x1c
        /*0b52*/ 	.short	(.L_267 - .L_266)


	//   ....[0]....
.L_266:
        /*0b54*/ 	.word	0x00000950


	//   ....[1]....
        /*0b58*/ 	.word	0x0000c580


	//   ....[2]....
        /*0b5c*/ 	.word	0x00010820


	//----- nvinfo : EIATTR_MAX_THREADS
	.align		4
.L_267:
        /*0b60*/ 	.byte	0x04, 0x05
        /*0b62*/ 	.short	(.L_269 - .L_268)
.L_268:
        /*0b64*/ 	.word	0x00000180
        /*0b68*/ 	.word	0x00000001
        /*0b6c*/ 	.word	0x00000001


	//----- nvinfo : EIATTR_CRS_STACK_SIZE
	.align		4
.L_269:
        /*0b70*/ 	.byte	0x04, 0x1e
        /*0b72*/ 	.short	(.L_271 - .L_270)
.L_270:
        /*0b74*/ 	.word	0x00000000


	//----- nvinfo : EIATTR_CBANK_PARAM_SIZE
	.align		4
.L_271:
        /*0b78*/ 	.byte	0x03, 0x19
        /*0b7a*/ 	.short	0x0af0


	//----- nvinfo : EIATTR_PARAM_CBANK
	.align		4
        /*0b7c*/ 	.byte	0x04, 0x0a
        /*0b7e*/ 	.short	(.L_273 - .L_272)
	.align		4
.L_272:
        /*0b80*/ 	.word	index@(.nv.constant0._ZN7cutlass13device_kernelIN5flash11enable_sm90INS1_16FlashAttnFwdSm90INS1_25CollectiveMainloopFwdSm90ILi2EN4cute5tupleIJNS5_1CILi1EEES8_S8_EEENS6_IJNS7_ILi128EEENS7_ILi96EEENS7_ILi192EEEEEELi192ENS_6half_tEfNS_4arch4Sm90ELb1ELb0ELb1ELb0ELb1ELb0ELb0ELb1ELb1ELb1ELb0ELb0EEENS1_21CollectiveEpilogueFwdINS6_IJSA_SC_SB_EEES9_SE_SG_Li256ELb0ELb1ELb0ELb0EEENS1_30DynamicPersistentTileSchedulerILi256ELi128ELb0ELb1ELb1EEEEEEEEEvNT_6ParamsE)
        /*0b84*/ 	.short	0x0210
        /*0b86*/ 	.short	0x0af0


	//----- nvinfo : EIATTR_SW_WAR
	.align		4
.L_273:
        /*0b88*/ 	.byte	0x04, 0x36
        /*0b8a*/ 	.short	(.L_275 - .L_274)
.L_274:
        /*0b8c*/ 	.word	0x00000008
.L_275:


//--------------------- .nv.info._ZN7cutlass13device_kernelIN5flash11enable_sm90INS1_16FlashAttnFwdSm90INS1_25CollectiveMainloopFwdSm90ILi2EN4cute5tupleIJNS5_1CILi1EEES8_S8_EEENS6_IJNS7_ILi128EEENS7_ILi96EEENS7_ILi192EEEEEELi192ENS_6half_tEfNS_4arch4Sm90ELb1ELb0ELb1ELb1ELb1ELb0ELb0ELb1ELb1ELb1ELb0ELb0EEENS1_21CollectiveEpilogueFwdINS6_IJSA_SC_SB_EEES9_SE_SG_Li256ELb1ELb1ELb0ELb0EEENS1_36VarlenDynamicPersistentTileSchedulerILi128ELi96ELi256ELi128ELb0ELb1ELb1ELb1ELb1ELb1EEEEEEEEEvNT_6ParamsE --------------------------
	.section	.nv.info._ZN7cutlass13device_kernelIN5flash11enable_sm90INS1_16FlashAttnFwdSm90INS1_25CollectiveMainloopFwdSm90ILi2EN4cute5tupleIJNS5_1CILi1EEES8_S8_EEENS6_IJNS7_ILi128EEENS7_ILi96EEENS7_ILi192EEEEEELi192ENS_6half_tEfNS_4arch4Sm90ELb1ELb0ELb1ELb1ELb1ELb0ELb0ELb1ELb1ELb1ELb0ELb0EEENS1_21CollectiveEpilogueFwdINS6_IJSA_SC_SB_EEES9_SE_SG_Li256ELb1ELb1ELb0ELb0EEENS1_36VarlenDynamicPersistentTileSchedulerILi128ELi96ELi256ELi128ELb0ELb1ELb1ELb1ELb1ELb1EEEEEEEEEvNT_6ParamsE,"",@"SHT_CUDA_INFO"
	.sectionflags	@""
	.align	4


	//----- nvinfo : EIATTR_CUDA_API_VERSION
	.align		4
        /*0000*/ 	.byte	0x04, 0x37
        /*0002*/ 	.short	(.L_277 - .L_276)
.L_276:
        /*0004*/ 	.word	0x00000082


	//----- nvinfo : EIATTR_KPARAM_INFO
	.align		4
.L_277:
        /*0008*/ 	.byte	0x04, 0x17
        /*000a*/ 	.short	(.L_279 - .L_278)
.L_278:
        /*000c*/ 	.word	0x00000000
        /*0010*/ 	.short	0x0000
        /*0012*/ 	.short	0x0070
        /*0014*/ 	.byte	0x00, 0xf0, 0x01, 0x2a


	//----- nvinfo : EIATTR_SPARSE_MMA_MASK
	.align		4
.L_279:
        /*0018*/ 	.byte	0x03, 0x50
        /*001a*/ 	.short	0x0000


	//----- nvinfo : EIATTR_MAXREG_COUNT
	.align		4
        /*001c*/ 	.byte	0x03, 0x1b
        /*001e*/ 	.short	0x00a8


	//----- nvinfo : EIATTR_NUM_BARRIERS
	.align		4
        /*0020*/ 	.byte	0x02, 0x4c
        /*0022*/ 	.byte	0x09
	.zero		1


	//----- nvinfo : EIATTR_EXTERNS
	.align		4
        /*0024*/ 	.byte	0x04, 0x0f
        /*0026*/ 	.short	(.L_281 - .L_280)


	//   ....[0]....
	.align		4
.L_280:
        /*0028*/ 	.word	index@(__assertfail)


	//----- nvinfo : EIATTR_ANNOTATIONS
	.align		4
.L_281:
        /*002c*/ 	.byte	0x04, 0x55
        /*002e*/ 	.short	(.L_283 - .L_282)


	//   ....[0]....
.L_282:
        /* <DEDUP_REMOVED lines=17> */


	//----- nvinfo : EIATTR_MERCURY_ISA_VERSION
	.align		4
.L_283:
        /*0130*/ 	.byte	0x03, 0x5f
        /*0132*/ 	.short	0x0101


	//----- nvinfo : EIATTR_UNUSED_LOAD_BYTE_OFFSET
	.align		4
        /*0134*/ 	.byte	0x04, 0x44
        /*0136*/ 	.short	(.L_285 - .L_284)


	//   ....[0]....
.L_284:
        /*0138*/ 	.word	0x00000950
        /*013c*/ 	.word	0x0000fff0


	//   ....[1]....
        /*0140*/ 	.word	0x0000a460
        /*0144*/ 	.word	0x0000fff0


	//----- nvinfo : EIATTR_INT_WARP_WIDE_INSTR_OFFSETS
	.align		4
.L_285:
        /*0148*/ 	.byte	0x04, 0x31
        /*014a*/ 	.short	(.L_287 - .L_286)


	//   ....[0]....
.L_286:
        /*014c*/ 	.word	0x000000c0


	//   ....[1]....
        /*0150*/ 	.word	0x000000d0


	//   ....[2]....
        /*0154*/ 	.word	0x00000170


	//   ....[3]....
        /*0158*/ 	.word	0x0000df40


	//   ....[4]....
        /*015c*/ 	.word	0x0000dfd0


	//   ....[5]....
        /*0160*/ 	.word	0x00010e40


	//   ....[6]....
        /*0164*/ 	.word	0x00010ed0


	//----- nvinfo : EIATTR_COOP_GROUP_MASK_REGIDS
	.align		4
.L_287:
        /*0168*/ 	.byte	0x04, 0x29
        /*016a*/ 	.short	(.L_289 - .L_288)


	//   ....[0]....
.L_288:
        /*016c*/ 	.word	0xffffffff


	//   ....[1]....
        /*0170*/ 	.word	0xffffffff


	//   ....[2]....
        /*0174*/ 	.word	0xffffffff


	//   ....[3]....
        /*0178*/ 	.word	0xffffffff


	//   ....[4]....
        /*017c*/ 	.word	0xffffffff


	//   ....[5]....
        /*0180*/ 	.word	0xffffffff


	//   ....[6]....
        /*0184*/ 	.word	0xffffffff


	//   ....[7]....
        /*0188*/ 	.word	0xffffffff


	//   ....[8]....
        /*018c*/ 	.word	0xffffffff


	//   ....[9]....
        /*0190*/ 	.word	0xffffffff


	//   ....[10]....
        /*0194*/ 	.word	0xffffffff


	//   ....[11]....
        /*0198*/ 	.word	0xffffffff


	//   ....[12]....
        /*019c*/ 	.word	0xffffffff


	//   ....[13]....
        /*01a0*/ 	.word	0xffffffff


	//   ....[14]....
        /*01a4*/ 	.word	0xffffffff


	//   ....[15]....
        /*01a8*/ 	.word	0xffffffff


	//   ....[16]....
        /*01ac*/ 	.word	0xffffffff


	//   ....[17]....
        /*01b0*/ 	.word	0xffffffff


	//   ....[18]....
        /*01b4*/ 	.word	0xffffffff


	//   ....[19]....
        /*01b8*/ 	.word	0xffffffff


	//   ....[20]....
        /*01bc*/ 	.word	0xffffffff


	//   ....[21]....
        /*01c0*/ 	.word	0xffffffff


	//   ....[22]....
        /*01c4*/ 	.word	0xffffffff


	//   ....[23]....
        /*01c8*/ 	.word	0xffffffff


	//   ....[24]....
        /*01cc*/ 	.word	0xffffffff


	//   ....[25]....
        /*01d0*/ 	.word	0xffffffff


	//   ....[26]....
        /*01d4*/ 	.word	0xffffffff


	//   ....[27]....
        /*01d8*/ 	.word	0xffffffff


	//   ....[28]....
        /*01dc*/ 	.word	0xffffffff


	//   ....[29]....
        /*01e0*/ 	.word	0xffffffff


	//   ....[30]....
        /*01e4*/ 	.word	0xffffffff


	//   ....[31]....
        /*01e8*/ 	.word	0xffffffff


	//   ....[32]....
        /*01ec*/ 	.word	0xffffffff


	//   ....[33]....
        /*01f0*/ 	.word	0xffffffff


	//   ....[34]....
        /*01f4*/ 	.word	0xffffffff


	//   ....[35]....
        /*01f8*/ 	.word	0xffffffff


	//   ....[36]....
        /*01fc*/ 	.word	0xffffffff


	//   ....[37]....
        /*0200*/ 	.word	0xffffffff


	//   ....[38]....
        /*0204*/ 	.word	0xffffffff


	//   ....[39]....
        /*0208*/ 	.word	0xffffffff


	//   ....[40]....
        /*020c*/ 	.word	0xffffffff


	//   ....[41]....
        /*0210*/ 	.word	0xffffffff


	//   ....[42]....
        /*0214*/ 	.word	0xffffffff


	//   ....[43]....
        /*0218*/ 	.word	0xffffffff


	//   ....[44]....
        /*021c*/ 	.word	0xffffffff


	//   ....[45]....
        /*0220*/ 	.word	0xffffffff


	//   ....[46]....
        /*0224*/ 	.word	0xffffffff


	//   ....[47]....
        /*0228*/ 	.word	0xffffffff


	//   ....[48]....
        /*022c*/ 	.word	0xffffffff


	//   ....[49]....
        /*0230*/ 	.word	0xffffffff


	//   ....[50]....
        /*0234*/ 	.word	0xffffffff


	//   ....[51]....
        /*0238*/ 	.word	0xffffffff


	//   ....[52]....
        /*023c*/ 	.word	0xffffffff


	//   ....[53]....
        /*0240*/ 	.word	0xffffffff


	//   ....[54]....
        /*0244*/ 	.word	0xffffffff


	//   ....[55]....
        /*0248*/ 	.word	0xffffffff


	//   ....[56]....
        /*024c*/ 	.word	0xffffffff


	//   ....[57]....
        /*0250*/ 	.word	0xffffffff


	//   ....[58]....
        /*0254*/ 	.word	0xffffffff


	//   ....[59]....
        /*0258*/ 	.word	0xffffffff


	//   ....[60]....
        /*025c*/ 	.word	0xffffffff


	//   ....[61]....
        /*0260*/ 	.word	0xffffffff


	//   ....[62]....
        /*0264*/ 	.word	0xffffffff


	//   ....[63]....
        /*0268*/ 	.word	0xffffffff


	//   ....[64]....
        /*026c*/ 	.word	0xffffffff


	//   ....[65]....
        /*0270*/ 	.word	0xffffffff


	//   ....[66]....
        /*0274*/ 	.word	0xffffffff


	//   ....[67]....
        /*0278*/ 	.word	0xffffffff


	//   ....[68]....
        /*027c*/ 	.word	0xffffffff


	//   ....[69]....
        /*0280*/ 	.word	0xffffffff


	//   ....[70]....
        /*0284*/ 	.word	0xffffffff


	//   ....[71]....
        /*0288*/ 	.word	0xffffffff


	//   ....[72]....
        /*028c*/ 	.word	0xffffffff


	//   ....[73]....
        /*0290*/ 	.word	0xffffffff


	//   ....[74]....
        /*0294*/ 	.word	0xffffffff


	//   ....[75]....
        /*0298*/ 	.word	0xffffffff


	//   ....[76]....
        /*029c*/ 	.word	0xffffffff


	//   ....[77]....
        /*02a0*/ 	.word	0xffffffff


	//   ....[78]....
        /*02a4*/ 	.word	0xffffffff


	//   ....[79]....
        /*02a8*/ 	.word	0xffffffff


	//   ....[80]....
        /*02ac*/ 	.word	0xffffffff


	//   ....[81]....
        /*02b0*/ 	.word	0xffffffff


	//   ....[82]....
        /*02b4*/ 	.word	0xffffffff


	//   ....[83]....
        /*02b8*/ 	.word	0xffffffff


	//   ....[84]....
        /*02bc*/ 	.word	0xffffffff


	//   ....[85]....
        /*02c0*/ 	.word	0xffffffff


	//   ....[86]....
        /*02c4*/ 	.word	0xffffffff


	//   ....[87]....
        /*02c8*/ 	.word	0xffffffff


	//   ....[88]....
        /*02cc*/ 	.word	0xffffffff


	//   ....[89]....
        /*02d0*/ 	.word	0xffffffff


	//   ....[90]....
        /*02d4*/ 	.word	0xffffffff


	//   ....[91]....
        /*02d8*/ 	.word	0xffffffff


	//   ....[92]....
        /*02dc*/ 	.word	0xffffffff


	//   ....[93]....
        /*02e0*/ 	.word	0xffffffff


	//   ....[94]....
        /*02e4*/ 	.word	0xffffffff


	//   ....[95]....
        /*02e8*/ 	.word	0xffffffff


	//   ....[96]....
        /*02ec*/ 	.word	0xffffffff


	//   ....[97]....
        /*02f0*/ 	.word	0xffffffff


	//   ....[98]....
        /*02f4*/ 	.word	0xffffffff


	//   ....[99]....
        /*02f8*/ 	.word	0xffffffff


	//   ....[100]....
        /*02fc*/ 	.word	0xffffffff


	//   ....[101]....
        /*0300*/ 	.word	0xffffffff


	//   ....[102]....
        /*0304*/ 	.word	0xffffffff


	//   ....[103]....
        /*0308*/ 	.word	0xffffffff


	//   ....[104]....
        /*030c*/ 	.word	0xffffffff


	//   ....[105]....
        /*0310*/ 	.word	0xffffffff


	//   ....[106]....
        /*0314*/ 	.word	0xffffffff


	//   ....[107]....
        /*0318*/ 	.word	0xffffffff


	//   ....[108]....
        /*031c*/ 	.word	0xffffffff


	//   ....[109]....
        /*0320*/ 	.word	0xffffffff


	//   ....[110]....
        /*0324*/ 	.word	0xffffffff


	//   ....[111]....
        /*0328*/ 	.word	0xffffffff


	//   ....[112]....
        /*032c*/ 	.word	0xffffffff


	//   ....[113]....
        /*0330*/ 	.word	0xffffffff


	//   ....[114]....
        /*0334*/ 	.word	0xffffffff


	//   ....[115]....
        /*0338*/ 	.word	0xffffffff


	//   ....[116]....
        /*033c*/ 	.word	0xffffffff


	//   ....[117]....
        /*0340*/ 	.word	0xffffffff


	//   ....[118]....
        /*0344*/ 	.word	0xffffffff


	//   ....[119]....
        /*0348*/ 	.word	0xffffffff


	//   ....[120]....
        /*034c*/ 	.word	0xffffffff


	//   ....[121]....
        /*0350*/ 	.word	0xffffffff


	//   ....[122]....
        /*0354*/ 	.word	0xffffffff


	//   ....[123]....
        /*0358*/ 	.word	0xffffffff


	//   ....[124]....
        /*035c*/ 	.word	0xffffffff


	//   ....[125]....
        /*0360*/ 	.word	0xffffffff


	//   ....[126]....
        /*0364*/ 	.word	0xffffffff


	//   ....[127]....
        /*0368*/ 	.word	0xffffffff


	//   ....[128]....
        /*036c*/ 	.word	0xffffffff


	//   ....[129]....
        /*0370*/ 	.word	0xffffffff


	//   ....[130]....
        /*0374*/ 	.word	0xffffffff


	//   ....[131]....
        /*0378*/ 	.word	0xffffffff


	//   ....[132]....
        /*037c*/ 	.word	0xffffffff


	//   ....[133]....
        /*0380*/ 	.word	0xffffffff


	//   ....[134]....
        /*0384*/ 	.word	0xffffffff


	//   ....[135]....
        /*0388*/ 	.word	0xffffffff


	//   ....[136]....
        /*038c*/ 	.word	0xffffffff


	//   ....[137]....
        /*0390*/ 	.word	0xffffffff


	//   ....[138]....
        /*0394*/ 	.word	0xffffffff


	//   ....[139]....
        /*0398*/ 	.word	0xffffffff


	//   ....[140]....
        /*039c*/ 	.word	0xffffffff


	//   ....[141]....
        /*03a0*/ 	.word	0xffffffff


	//   ....[142]....
        /*03a4*/ 	.word	0xffffffff


	//   ....[143]....
        /*03a8*/ 	.word	0xffffffff


	//   ....[144]....
        /*03ac*/ 	.word	0xffffffff


	//   ....[145]....
        /*03b0*/ 	.word	0x0500000f


	//   ....[146]....
        /*03b4*/ 	.word	0x0500000f


	//   ....[147]....
        /*03b8*/ 	.word	0x0500000f


	//   ....[148]....
        /*03bc*/ 	.word	0x0500000f


	//   ....[149]....
        /*03c0*/ 	.word	0x0500000f


	//   ....[150]....
        /*03c4*/ 	.word	0x0500000f


	//   ....[151]....
        /*03c8*/ 	.word	0x0500000f


	//   ....[152]....
        /*03cc*/ 	.word	0x0500000f


	//   ....[153]....
        /*03d0*/ 	.word	0x0500000f


	//   ....[154]....
        /*03d4*/ 	.word	0x0500000f


	//   ....[155]....
        /*03d8*/ 	.word	0x0500000f


	//   ....[156]....
        /*03dc*/ 	.word	0x0500000f


	//   ....[157]....
        /*03e0*/ 	.word	0x0500000f


	//   ....[158]....
        /*03e4*/ 	.word	0x0500000f


	//   ....[159]....
        /*03e8*/ 	.word	0x0500000f


	//   ....[160]....
        /*03ec*/ 	.word	0x0500000f


	//   ....[161]....
        /*03f0*/ 	.word	0x0500000f


	//   ....[162]....
        /*03f4*/ 	.word	0x0500000f


	//   ....[163]....
        /*03f8*/ 	.word	0x0500000f


	//   ....[164]....
        /*03fc*/ 	.word	0x0500000f


	//   ....[165]....
        /*0400*/ 	.word	0x0500000f


	//   ....[166]....
        /*0404*/ 	.word	0x0500000f


	//   ....[167]....
        /*0408*/ 	.word	0x0500000f


	//   ....[168]....
        /*040c*/ 	.word	0x0500000f


	//   ....[169]....
        /*0410*/ 	.word	0x0500000f


	//   ....[170]....
        /*0414*/ 	.word	0x0500000f


	//   ....[171]....
        /*0418*/ 	.word	0x0500000f


	//   ....[172]....
        /*041c*/ 	.word	0x0500000f


	//   ....[173]....
        /*0420*/ 	.word	0x0500000f


	//   ....[174]....
        /*0424*/ 	.word	0x0500000f


	//   ....[175]....
        /*0428*/ 	.word	0x0500000f


	//   ....[176]....
        /*042c*/ 	.word	0x0500000f


	//   ....[177]....
        /*0430*/ 	.word	0x0500000f


	//   ....[178]....
        /*0434*/ 	.word	0x0500000f


	//   ....[179]....
        /*0438*/ 	.word	0x0500000f


	//   ....[180]....
        /*043c*/ 	.word	0x0500000f


	//   ....[181]....
        /*0440*/ 	.word	0x0500000f


	//   ....[182]....
        /*0444*/ 	.word	0x0500000f


	//   ....[183]....
        /*0448*/ 	.word	0x0500000f


	//   ....[184]....
        /*044c*/ 	.word	0x0500000f


	//   ....[185]....
        /*0450*/ 	.word	0x0500000f


	//   ....[186]....
        /*0454*/ 	.word	0x0500000f


	//   ....[187]....
        /*0458*/ 	.word	0x0500000f


	//   ....[188]....
        /*045c*/ 	.word	0x0500000f


	//   ....[189]....
        /*0460*/ 	.word	0x0500000f


	//   ....[190]....
        /*0464*/ 	.word	0x0500000f


	//   ....[191]....
        /*0468*/ 	.word	0x0500000f


	//   ....[192]....
        /*046c*/ 	.word	0x0500000f


	//   ....[193]....
        /*0470*/ 	.word	0x0500000f


	//   ....[194]....
        /*0474*/ 	.word	0x0500000f


	//   ....[195]....
        /*0478*/ 	.word	0x0500000f


	//   ....[196]....
        /*047c*/ 	.word	0x0500000f


	//   ....[197]....
        /*0480*/ 	.word	0x0500000f


	//   ....[198]....
        /*0484*/ 	.word	0x0500000f


	//   ....[199]....
        /*0488*/ 	.word	0x0500000f


	//   ....[200]....
        /*048c*/ 	.word	0x0500000f


	//   ....[201]....
        /*0490*/ 	.word	0x0500000f


	//   ....[202]....
        /*0494*/ 	.word	0x0500000f


	//   ....[203]....
        /*0498*/ 	.word	0x0500000f


	//   ....[204]....
        /*049c*/ 	.word	0x0500000f


	//   ....[205]....
        /*04a0*/ 	.word	0x0500000f


	//   ....[206]....
        /*04a4*/ 	.word	0x0500000f


	//   ....[207]....
        /*04a8*/ 	.word	0x0500000f


	//   ....[208]....
        /*04ac*/ 	.word	0x0500000f


	//   ....[209]....
        /*04b0*/ 	.word	0x0500000f


	//   ....[210]....
        /*04b4*/ 	.word	0x0500000f


	//   ....[211]....
        /*04b8*/ 	.word	0x0500000f


	//   ....[212]....
        /*04bc*/ 	.word	0x0500000f


	//   ....[213]....
        /*04c0*/ 	.word	0x0500000f


	//   ....[214]....
        /*04c4*/ 	.word	0x0500000f


	//   ....[215]....
        /*04c8*/ 	.word	0x0500000f


	//   ....[216]....
        /*04cc*/ 	.word	0x0500000f


	//   ....[217]....
        /*04d0*/ 	.word	0x0500000f


	//   ....[218]....
        /*04d4*/ 	.word	0x0500000f


	//   ....[219]....
        /*04d8*/ 	.word	0x0500000f


	//   ....[220]....
        /*04dc*/ 	.word	0x0500000f


	//   ....[221]....
        /*04e0*/ 	.word	0x0500000f


	//   ....[222]....
        /*04e4*/ 	.word	0x0500000f


	//   ....[223]....
        /*04e8*/ 	.word	0x0500000f


	//   ....[224]....
        /*04ec*/ 	.word	0x0500000f


	//   ....[225]....
        /*04f0*/ 	.word	0x0500000f


	//   ....[226]....
        /*04f4*/ 	.word	0x0500000f


	//   ....[227]....
        /*04f8*/ 	.word	0x0500000f


	//----- nvinfo : EIATTR_COOP_GROUP_INSTR_OFFSETS
	.align		4
.L_289:
        /*04fc*/ 	.byte	0x04, 0x28
        /*04fe*/ 	.short	(.L_291 - .L_290)


	//   ....[0]....
.L_290:
        /*0500*/ 	.word	0x00000070


	//   ....[1]....
        /*0504*/ 	.word	0x000000b0


	//   ....[2]....
        /*0508*/ 	.word	0x000002d0


	//   ....[3]....
        /*050c*/ 	.word	0x00000430


	//   ....[4]....
        /*0510*/ 	.word	0x00000550


	//   ....[5]....
        /*0514*/ 	.word	0x000006b0


	//   ....[6]....
        /*0518*/ 	.word	0x00001700


	//   ....[7]....
        /*051c*/ 	.word	0x000022a0


	//   ....[8]....
        /*0520*/ 	.word	0x00002490


	//   ....[9]....
        /*0524*/ 	.word	0x00002ec0


	//   ....[10]....
        /*0528*/ 	.word	0x00002f50


	//   ....[11]....
        /*052c*/ 	.word	0x000036d0


	//   ....[12]....
        /*0530*/ 	.word	0x00003760


	//   ....[13]....
        /*0534*/ 	.word	0x00005240


	//   ....[14]....
        /*0538*/ 	.word	0x00005ad0


	//   ....[15]....
        /*053c*/ 	.word	0x00005b20


	//   ....[16]....
        /*0540*/ 	.word	0x00005b40


	//   ....[17]....
        /*0544*/ 	.word	0x000062e0


	//   ....[18]....
        /*0548*/ 	.word	0x00006360


	//   ....[19]....
        /*054c*/ 	.word	0x00008610


	//   ....[20]....
        /*0550*/ 	.word	0x00008640


	//   ....[21]....
        /*0554*/ 	.word	0x00008660


	//   ....[22]....
        /*0558*/ 	.word	0x00008680


	//   ....[23]....
        /*055c*/ 	.word	0x00009970


	//   ....[24]....
        /*0560*/ 	.word	0x000099b0


	//   ....[25]....
        /*0564*/ 	.word	0x00009a60


	//   ....[26]....
        /*0568*/ 	.word	0x00009a70


	//   ....[27]....
        /*056c*/ 	.word	0x0000b2b0


	//   ....[28]....
        /*0570*/ 	.word	0x0000b2e0


	//   ....[29]....
        /*0574*/ 	.word	0x0000b330


	//   ....[30]....
        /*0578*/ 	.word	0x0000b360


	//   ....[31]....
        /*057c*/ 	.word	0x0000ba30


	//   ....[32]....
        /*0580*/ 	.word	0x0000ba70


	//   ....[33]....
        /*0584*/ 	.word	0x0000bb70


	//   ....[34]....
        /*0588*/ 	.word	0x0000bb90


	//   ....[35]....
        /*058c*/ 	.word	0x0000bc90


	//   ....[36]....
        /*0590*/ 	.word	0x0000bcb0


	//   ....[37]....
        /*0594*/ 	.word	0x0000bdc0


	//   ....[38]....
        /*0598*/ 	.word	0x0000bde0


	//   ....[39]....
        /*059c*/ 	.word	0x0000c720


	//   ....[40]....
        /*05a0*/ 	.word	0x0000c740


	//   ....[41]....
        /*05a4*/ 	.word	0x0000c840


	//   ....[42]....
        /*05a8*/ 	.word	0x0000c860


	//   ....[43]....
        /*05ac*/ 	.word	0x0000c960


	//   ....[44]....
        /*05b0*/ 	.word	0x0000c980


	//   ....[45]....
        /*05b4*/ 	.word	0x0000ca90


	//   ....[46]....
        /*05b8*/ 	.word	0x0000cab0


	//   ....[47]....
        /*05bc*/ 	.word	0x0000cc30


	//   ....[48]....
        /*05c0*/ 	.word	0x0000ce00


	//   ....[49]....
        /*05c4*/ 	.word	0x0000ce30


	//   ....[50]....
        /*05c8*/ 	.word	0x0000ce60


	//   ....[51]....
        /*05cc*/ 	.word	0x0000ce90


	//   ....[52]....
        /*05d0*/ 	.word	0x0000cec0


	//   ....[53]....
        /*05d4*/ 	.word	0x0000cef0


	//   ....[54]....
        /*05d8*/ 	.word	0x0000d040


	//   ....[55]....
        /*05dc*/ 	.word	0x0000d070


	//   ....[56]....
        /*05e0*/ 	.word	0x0000d0a0


	//   ....[57]....
        /*05e4*/ 	.word	0x0000d0d0


	//   ....[58]....
        /*05e8*/ 	.word	0x0000d100


	//   ....[59]....
        /*05ec*/ 	.word	0x0000d130


	//   ....[60]....
        /*05f0*/ 	.word	0x0000d1c0


	//   ....[61]....
        /*05f4*/ 	.word	0x0000d220


	//   ....[62]....
        /*05f8*/ 	.word	0x0000d2b0


	//   ....[63]....
        /*05fc*/ 	.word	0x0000eb30


	//   ....[64]....
        /*0600*/ 	.word	0x0000eb50


	//   ....[65]....
        /*0604*/ 	.word	0x0000ec00


	//   ....[66]....
        /*0608*/ 	.word	0x0000ec20


	//   ....[67]....
        /*060c*/ 	.word	0x0000ecc0


	//   ....[68]....
        /*0610*/ 	.word	0x0000ece0


	//   ....[69]....
        /*0614*/ 	.word	0x0000ed80


	//   ....[70]....
        /*0618*/ 	.word	0x0000eda0


	//   ....[71]....
        /*061c*/ 	.word	0x0000ee40


	//   ....[72]....
        /*0620*/ 	.word	0x0000ee60


	//   ....[73]....
        /*0624*/ 	.word	0x0000ee70


	//   ....[74]....
        /*0628*/ 	.word	0x0000ef00


	//   ....[75]....
        /*062c*/ 	.word	0x0000f620


	//   ....[76]....
        /*0630*/ 	.word	0x0000f650


	//   ....[77]....
        /*0634*/ 	.word	0x0000f6b0


	//   ....[78]....
        /*0638*/ 	.word	0x0000f710


	//   ....[79]....
        /*063c*/ 	.word	0x0000f760


	//   ....[80]....
        /*0640*/ 	.word	0x0000f7c0


	//   ....[81]....
        /*0644*/ 	.word	0x0000f810


	//   ....[82]....
        /*0648*/ 	.word	0x0000f870


	//   ....[83]....
        /*064c*/ 	.word	0x0000f8b0


	//   ....[84]....
        /*0650*/ 	.word	0x0000f920


	//   ....[85]....
        /*0654*/ 	.word	0x0000f960


	//   ....[86]....
        /*0658*/ 	.word	0x0000f9d0


	//   ....[87]....
        /*065c*/ 	.word	0x0000fa10


	//   ....[88]....
        /*0660*/ 	.word	0x0000fa70


	//   ....[89]....
        /*0664*/ 	.word	0x0000fa90


	//   ....[90]....
        /*0668*/ 	.word	0x0000fad0


	//   ....[91]....
        /*066c*/ 	.word	0x00010290


	//   ....[92]....
        /*0670*/ 	.word	0x000102d0


	//   ....[93]....
        /*0674*/ 	.word	0x000102e0


	//   ....[94]....
        /*0678*/ 	.word	0x00010340


	//   ....[95]....
        /*067c*/ 	.word	0x00010350


	//   ....[96]....
        /*0680*/ 	.word	0x000103b0


	//   ....[97]....
        /*0684*/ 	.word	0x000103e0


	//   ....[98]....
        /*0688*/ 	.word	0x00010420


	//   ....[99]....
        /*068c*/ 	.word	0x00010450


	//   ....[100]....
        /*0690*/ 	.word	0x00010490


	//   ....[101]....
        /*0694*/ 	.word	0x000104c0


	//   ....[102]....
        /*0698*/ 	.word	0x00010500


	//   ....[103]....
        /*069c*/ 	.word	0x00010780


	//   ....[104]....
        /*06a0*/ 	.word	0x000107a0


	//   ....[105]....
        /*06a4*/ 	.word	0x000107b0


	//   ....[106]....
        /*06a8*/ 	.word	0x00010840


	//   ....[107]....
        /*06ac*/ 	.word	0x00010850


	//   ....[108]....
        /*06b0*/ 	.word	0x000108e0


	//   ....[109]....
        /*06b4*/ 	.word	0x000108f0


	//   ....[110]....
        /*06b8*/ 	.word	0x00010980


	//   ....[111]....
        /*06bc*/ 	.word	0x00010990


	//   ....[112]....
        /*06c0*/ 	.word	0x00010a20


	//   ....[113]....
        /*06c4*/ 	.word	0x00010a30


	//   ....[114]....
        /*06c8*/ 	.word	0x00010a40


	//   ....[115]....
        /*06cc*/ 	.word	0x00011020


	//   ....[116]....
        /*06d0*/ 	.word	0x00011060


	//   ....[117]....
        /*06d4*/ 	.word	0x000110a0


	//   ....[118]....
        /*06d8*/ 	.word	0x000110d0


	//   ....[119]....
        /*06dc*/ 	.word	0x00011160


	//   ....[120]....
        /*06e0*/ 	.word	0x00011180


	//   ....[121]....
        /*06e4*/ 	.word	0x00011200


	//   ....[122]....
        /*06e8*/ 	.word	0x00011230


	//   ....[123]....
        /*06ec*/ 	.word	0x000112a0


	//   ....[124]....
        /*06f0*/ 	.word	0x000112d0


	//   ....[125]....
        /*06f4*/ 	.word	0x00011300


	//   ....[126]....
        /*06f8*/ 	.word	0x00011350


	//   ....[127]....
        /*06fc*/ 	.word	0x00011730


	//   ....[128]....
        /*0700*/ 	.word	0x00011760


	//   ....[129]....
        /*0704*/ 	.word	0x00011790


	//   ....[130]....
        /*0708*/ 	.word	0x000117c0


	//   ....[131]....
        /*070c*/ 	.word	0x000117f0


	//   ....[132]....
        /*0710*/ 	.word	0x00011820


	//   ....[133]....
        /*0714*/ 	.word	0x00011850


	//   ....[134]....
        /*0718*/ 	.word	0x00011880


	//   ....[135]....
        /*071c*/ 	.word	0x00011a00


	//   ....[136]....
        /*0720*/ 	.word	0x00011a30


	//   ....[137]....
        /*0724*/ 	.word	0x00011a60


	//   ....[138]....
        /*0728*/ 	.word	0x00011a90


	//   ....[139]....
        /*072c*/ 	.word	0x00011ac0


	//   ....[140]....
        /*0730*/ 	.word	0x00011af0


	//   ....[141]....
        /*0734*/ 	.word	0x00011bb0


	//   ....[142]....
        /*0738*/ 	.word	0x00011bd0


	//   ....[143]....
        /*073c*/ 	.word	0x00011c40


	//   ....[144]....
        /*0740*/ 	.word	0x000122e0


	//   ....[145]....
        /*0744*/ 	.word	0x00012890


	//   ....[146]....
        /*0748*/ 	.word	0x00012980


	//   ....[147]....
        /*074c*/ 	.word	0x00012a20


	//   ....[148]....
        /*0750*/ 	.word	0x00012a80


	//   ....[149]....
        /*0754*/ 	.word	0x00012b90


	//   ....[150]....
        /*0758*/ 	.word	0x00012c00


	//   ....[151]....
        /*075c*/ 	.word	0x00012d10


	//   ....[152]....
        /*0760*/ 	.word	0x00012d80


	//   ....[153]....
        /*0764*/ 	.word	0x00012e90


	//   ....[154]....
        /*0768*/ 	.word	0x00012f00


	//   ....[155]....
        /*076c*/ 	.word	0x00013010


	//   ....[156]....
        /*0770*/ 	.word	0x00013080


	//   ....[157]....
        /*0774*/ 	.word	0x00013160


	//   ....[158]....
        /*0778*/ 	.word	0x00013260


	//   ....[159]....
        /*077c*/ 	.word	0x000132d0


	//   ....[160]....
        /*0780*/ 	.word	0x00013350


	//   ....[161]....
        /*0784*/ 	.word	0x00013420


	//   ....[162]....
        /*0788*/ 	.word	0x000134a0


	//   ....[163]....
        /*078c*/ 	.word	0x00013580


	//   ....[164]....
        /*0790*/ 	.word	0x00013600


	//   ....[165]....
        /*0794*/ 	.word	0x000136e0


	//   ....[166]....
        /*0798*/ 	.word	0x00013760


	//   ....[167]....
        /*079c*/ 	.word	0x00013840


	//   ....[168]....
        /*07a0*/ 	.word	0x000138c0


	//   ....[169]....
        /*07a4*/ 	.word	0x000139a0


	//   ....[170]....
        /*07a8*/ 	.word	0x00013a20


	//   ....[171]....
        /*07ac*/ 	.word	0x00013af0


	//   ....[172]....
        /*07b0*/ 	.word	0x00013b70


	//   ....[173]....
        /*07b4*/ 	.word	0x00013c30


	//   ....[174]....
        /*07b8*/ 	.word	0x00013d60


	//   ....[175]....
        /*07bc*/ 	.word	0x00013e20


	//   ....[176]....
        /*07c0*/ 	.word	0x00013ea0


	//   ....[177]....
        /*07c4*/ 	.word	0x00013f70


	//   ....[178]....
        /*07c8*/ 	.word	0x00013fd0


	//   ....[179]....
        /*07cc*/ 	.word	0x000140a0


	//   ....[180]....
        /*07d0*/ 	.word	0x00014100


	//   ....[181]....
        /*07d4*/ 	.word	0x000141d0


	//   ....[182]....
        /*07d8*/ 	.word	0x00014230


	//   ....[183]....
        /*07dc*/ 	.word	0x00014300


	//   ....[184]....
        /*07e0*/ 	.word	0x00014360


	//   ....[185]....
        /*07e4*/ 	.word	0x00014440


	//   ....[186]....
        /*07e8*/ 	.word	0x00014530


	//   ....[187]....
        /*07ec*/ 	.word	0x000145d0


	//   ....[188]....
        /*07f0*/ 	.word	0x00014630


	//   ....[189]....
        /*07f4*/ 	.word	0x00014730


	//   ....[190]....
        /*07f8*/ 	.word	0x00014790


	//   ....[191]....
        /*07fc*/ 	.word	0x00014890


	//   ....[192]....
        /*0800*/ 	.word	0x000148f0


	//   ....[193]....
        /*0804*/ 	.word	0x000149f0


	//   ....[194]....
        /*0808*/ 	.word	0x00014a50


	//   ....[195]....
        /*080c*/ 	.word	0x00014b50


	//   ....[196]....
        /*0810*/ 	.word	0x00014bb0


	//   ....[197]....
        /*0814*/ 	.word	0x00014c80


	//   ....[198]....
        /*0818*/ 	.word	0x00014dc0


	//   ....[199]....
        /*081c*/ 	.word	0x00014e70


	//   ....[200]....
        /*0820*/ 	.word	0x00014f40


	//   ....[201]....
        /*0824*/ 	.word	0x00015010


	//   ....[202]....
        /*0828*/ 	.word	0x00015070


	//   ....[203]....
        /*082c*/ 	.word	0x00015160


	//   ....[204]....
        /*0830*/ 	.word	0x000151c0


	//   ....[205]....
        /*0834*/ 	.word	0x000152b0


	//   ....[206]....
        /*0838*/ 	.word	0x00015310


	//   ....[207]....
        /*083c*/ 	.word	0x00015400


	//   ....[208]....
        /*0840*/ 	.word	0x00015460


	//   ....[209]....
        /*0844*/ 	.word	0x00015540


	//   ....[210]....
        /*0848*/ 	.word	0x000155d0


	//   ....[211]....
        /*084c*/ 	.word	0x00015670


	//   ....[212]....
        /*0850*/ 	.word	0x00015790


	//   ....[213]....
        /*0854*/ 	.word	0x00015800


	//   ....[214]....
        /*0858*/ 	.word	0x00015870


	//   ....[215]....
        /*085c*/ 	.word	0x000158e0


	//   ....[216]....
        /*0860*/ 	.word	0x00015950


	//   ....[217]....
        /*0864*/ 	.word	0x000159d0


	//   ....[218]....
        /*0868*/ 	.word	0x00015a60


	//   ....[219]....
        /*086c*/ 	.word	0x00015af0


	//   ....[220]....
        /*0870*/ 	.word	0x00015b60


	//   ....[221]....
        /*0874*/ 	.word	0x00015bd0


	//   ....[222]....
        /*0878*/ 	.word	0x00015c40


	//   ....[223]....
        /*087c*/ 	.word	0x00015cc0


	//   ....[224]....
        /*0880*/ 	.word	0x00015d30


	//   ....[225]....
        /*0884*/ 	.word	0x00015dd0


	//   ....[226]....
        /*0888*/ 	.word	0x00015e60


	//   ....[227]....
        /*088c*/ 	.word	0x00015f80


	//----- nvinfo : EIATTR_REG_RECONFIG
	.align		4
.L_291:
        /*0890*/ 	.byte	0x01, 0x54
	.zero		2


	//----- nvinfo : EIATTR_SYSCALL_OFFSETS
	.align		4
        /*0894*/ 	.byte	0x04, 0x46
        /*0896*/ 	.short	(.L_293 - .L_292)


	//   ....[0]....
.L_292:
        /*0898*/ 	.word	0x000018e0


	//   ....[1]....
        /*089c*/ 	.word	0x0000e130


	//   ....[2]....
        /*08a0*/ 	.word	0x0000e280


	//   ....[3]....
        /*08a4*/ 	.word	0x0000e370


	//   ....[4]....
        /*08a8*/ 	.word	0x0000f290


	//----- nvinfo : EIATTR_MBARRIER_INSTR_OFFSETS
	.align		4
.L_293:
        /*08ac*/ 	.byte	0x04, 0x39
        /*08ae*/ 	.short	(.L_295 - .L_294)


	//   ....[0]....
.L_294:
        /*08b0*/ 	.word	0x00000180
        /*08b4*/ 	.word	0x000000ff
        /*08b8*/ 	.word	0x00030800
        /*08bc*/ 	.short	0x0100
        /*08be*/ 	.byte	0x08
	.zero		1


	//   ....[1]....
        /*08c0*/ 	.word	0x00000190
        /*08c4*/ 	.word	0x000000ff
        /*08c8*/ 	.word	0x00030820
        /*08cc*/ 	.short	0x0100
        /*08ce*/ 	.byte	0x08
	.zero		1


	//   ....[2]....
        /*08d0*/ 	.word	0x00000280
        /*08d4*/ 	.word	0x000000ff
        /*08d8*/ 	.word	0x00030830
        /*08dc*/ 	.short	0x0100
        /*08de*/ 	.byte	0x08
	.zero		1


	//   ....[3]....
        /*08e0*/ 	.word	0x00000290
        /*08e4*/ 	.word	0x000000ff
        /*08e8*/ 	.word	0x00030840
        /*08ec*/ 	.short	0x0100
        /*08ee*/ 	.byte	0x08
	.zero		1


	//   ....[4]....
        /*08f0*/ 	.word	0x000002a0
        /*08f4*/ 	.word	0x000000ff
        /*08f8*/ 	.word	0x00030838
        /*08fc*/ 	.short	0x0100
        /*08fe*/ 	.byte	0x08
	.zero		1


	//   ....[5]....
        /*0900*/ 	.word	0x000002b0
        /*0904*/ 	.word	0x000000ff
        /*0908*/ 	.word	0x00030848
        /*090c*/ 	.short	0x0100
        /*090e*/ 	.byte	0x08
	.zero		1


	//   ....[6]....
        /*0910*/ 	.word	0x000003e0
        /*0914*/ 	.word	0x000000ff
        /*0918*/ 	.word	0x00030850
        /*091c*/ 	.short	0x0100
        /*091e*/ 	.byte	0x08
	.zero		1


	//   ....[7]....
        /*0920*/ 	.word	0x000003f0
        /*0924*/ 	.word	0x000000ff
        /*0928*/ 	.word	0x00030860
        /*092c*/ 	.short	0x0100
        /*092e*/ 	.byte	0x08
	.zero		1


	//   ....[8]....
        /*0930*/ 	.word	0x00000400
        /*0934*/ 	.word	0x000000ff
        /*0938*/ 	.word	0x00030858
        /*093c*/ 	.short	0x0100
        /*093e*/ 	.byte	0x08
	.zero		1


	//   ....[9]....
        /*0940*/ 	.word	0x00000410
        /*0944*/ 	.word	0x000000ff
        /*0948*/ 	.word	0x00030868
        /*094c*/ 	.short	0x0100
        /*094e*/ 	.byte	0x08
	.zero		1


	//   ....[10]....
        /*0950*/ 	.word	0x00000500
        /*0954*/ 	.word	0x000000ff
        /*0958*/ 	.word	0x00030870
        /*095c*/ 	.short	0x0100
        /*095e*/ 	.byte	0x06
	.zero		1


	//   ....[11]....
        /*0960*/ 	.word	0x00000510
        /*0964*/ 	.word	0x000000ff
        /*0968*/ 	.word	0x00030880
        /*096c*/ 	.short	0x0100
        /*096e*/ 	.byte	0x06
	.zero		1


	//   ....[12]....
        /*0970*/ 	.word	0x00000520
        /*0974*/ 	.word	0x000000ff
        /*0978*/ 	.word	0x00030878
        /*097c*/ 	.short	0x0100
        /*097e*/ 	.byte	0x06
	.zero		1


	//   ....[13]....
        /*0980*/ 	.word	0x00000530
        /*0984*/ 	.word	0x000000ff
        /*0988*/ 	.word	0x00030888
        /*098c*/ 	.short	0x0100
        /*098e*/ 	.byte	0x06
	.zero		1


	//   ....[14]....
        /*0990*/ 	.word	0x00000660
        /*0994*/ 	.word	0x000000ff
        /*0998*/ 	.word	0x00030890
        /*099c*/ 	.short	0x0100
        /*099e*/ 	.byte	0x08
	.zero		1


	//   ....[15]....
        /*09a0*/ 	.word	0x00000670
        /*09a4*/ 	.word	0x000000ff
        /*09a8*/ 	.word	0x000308a0
        /*09ac*/ 	.short	0x0100
        /*09ae*/ 	.byte	0x08
	.zero		1


	//   ....[16]....
        /*09b0*/ 	.word	0x00000680
        /*09b4*/ 	.word	0x000000ff
        /*09b8*/ 	.word	0x00030898
        /*09bc*/ 	.short	0x0100
        /*09be*/ 	.byte	0x08
	.zero		1


	//   ....[17]....
        /*09c0*/ 	.word	0x00000690
        /*09c4*/ 	.word	0x000000ff
        /*09c8*/ 	.word	0x000308a8
        /*09cc*/ 	.short	0x0100
        /*09ce*/ 	.byte	0x08
	.zero		1


	//   ....[18]....
        /*09d0*/ 	.word	0x000007d0
        /*09d4*/ 	.word	0x000000ff
        /*09d8*/ 	.word	0x000308b0
        /*09dc*/ 	.short	0x0100
        /*09de*/ 	.byte	0x08
	.zero		1


	//   ....[19]....
        /*09e0*/ 	.word	0x000007e0
        /*09e4*/ 	.word	0x000000ff
        /*09e8*/ 	.word	0x000308c0
        /*09ec*/ 	.short	0x0100
        /*09ee*/ 	.byte	0x08
	.zero		1


	//   ....[20]....
        /*09f0*/ 	.word	0x000007f0
        /*09f4*/ 	.word	0x000000ff
        /*09f8*/ 	.word	0x000308b8
        /*09fc*/ 	.short	0x0100
        /*09fe*/ 	.byte	0x08
	.zero		1


	//   ....[21]....
        /*0a00*/ 	.word	0x00000800
        /*0a04*/ 	.word	0x000000ff
        /*0a08*/ 	.word	0x000308c8
        /*0a0c*/ 	.short	0x0100
        /*0a0e*/ 	.byte	0x08
	.zero		1


	//   ....[22]....
        /*0a10*/ 	.word	0x00001980
        /*0a14*/ 	.word	0x000000ff
        /*0a18*/ 	.word	0x00030800
        /*0a1c*/ 	.short	0x010a
        /*0a1e*/ 	.byte	0x28
	.zero		1


	//   ....[23]....
        /*0a20*/ 	.word	0x00001a00
        /*0a24*/ 	.word	0x00000000
        /*0a28*/ 	.word	0x00030830
        /*0a2c*/ 	.short	0x010a
        /*0a2e*/ 	.byte	0x3f
	.zero		1


	//   ....[24]....
        /*0a30*/ 	.word	0x00001a40
        /*0a34*/ 	.word	0x00000000
        /*0a38*/ 	.word	0x00030830
        /*0a3c*/ 	.short	0x010a
        /*0a3e*/ 	.byte	0x3f
	.zero		1


	//   ....[25]....
        /*0a40*/ 	.word	0x000029e0
        /*0a44*/ 	.word	0x000000ff
        /*0a48*/ 	.word	0x00000000
        /*0a4c*/ 	.short	0x0101
        /*0a4e*/ 	.byte	0x05
	.zero		1


	//   ....[26]....
        /*0a50*/ 	.word	0x00004210
        /*0a54*/ 	.word	0x000000ff
        /*0a58*/ 	.word	0x00030830
        /*0a5c*/ 	.short	0x010a
        /*0a5e*/ 	.byte	0x08
	.zero		1


	//   ....[27]....
        /*0a60*/ 	.word	0x00004250
        /*0a64*/ 	.word	0x000000ff
        /*0a68*/ 	.word	0x00030830
        /*0a6c*/ 	.short	0x010a
        /*0a6e*/ 	.byte	0x08
	.zero		1


	//   ....[28]....
        /*0a70*/ 	.word	0x00004d90
        /*0a74*/ 	.word	0x000000ff
        /*0a78*/ 	.word	0x00030850
        /*0a7c*/ 	.short	0x010a
        /*0a7e*/ 	.byte	0x09
	.zero		1


	//   ....[29]....
        /*0a80*/ 	.word	0x00004dd0
        /*0a84*/ 	.word	0x000000ff
        /*0a88*/ 	.word	0x00030850
        /*0a8c*/ 	.short	0x010a
        /*0a8e*/ 	.byte	0x09
	.zero		1


	//   ....[30]....
        /*0a90*/ 	.word	0x00005510
        /*0a94*/ 	.word	0x000000ff
        /*0a98*/ 	.word	0x00000000
        /*0a9c*/ 	.short	0x0101
        /*0a9e*/ 	.byte	0x08
	.zero		1


	//   ....[31]....
        /*0aa0*/ 	.word	0x00006cb0
        /*0aa4*/ 	.word	0x000000ff
        /*0aa8*/ 	.word	0x00000000
        /*0aac*/ 	.short	0x0101
        /*0aae*/ 	.byte	0x09
	.zero		1


	//   ....[32]....
        /*0ab0*/ 	.word	0x00006ea0
        /*0ab4*/ 	.word	0x000000ff
        /*0ab8*/ 	.word	0x00030830
        /*0abc*/ 	.short	0x010a
        /*0abe*/ 	.byte	0x08
	.zero		1


	//   ....[33]....
        /*0ac0*/ 	.word	0x00006ee0
        /*0ac4*/ 	.word	0x000000ff
        /*0ac8*/ 	.word	0x00030830
        /*0acc*/ 	.short	0x010a
        /*0ace*/ 	.byte	0x08
	.zero		1


	//   ....[34]....
        /*0ad0*/ 	.word	0x00007a20
        /*0ad4*/ 	.word	0x000000ff
        /*0ad8*/ 	.word	0x00030850
        /*0adc*/ 	.short	0x010a
        /*0ade*/ 	.byte	0x08
	.zero		1


	//   ....[35]....
        /*0ae0*/ 	.word	0x00007a60
        /*0ae4*/ 	.word	0x000000ff
        /*0ae8*/ 	.word	0x00030850
        /*0aec*/ 	.short	0x010a
        /*0aee*/ 	.byte	0x08
	.zero		1


	//   ....[36]....
        /*0af0*/ 	.word	0x00008140
        /*0af4*/ 	.word	0x000000ff
        /*0af8*/ 	.word	0x00000000
        /*0afc*/ 	.short	0x0101
        /*0afe*/ 	.byte	0x05
	.zero		1


	//   ....[37]....
        /*0b00*/ 	.word	0x000091c0
        /*0b04*/ 	.word	0x000000ff
        /*0b08*/ 	.word	0x00000000
        /*0b0c*/ 	.short	0x0101
        /*0b0e*/ 	.byte	0x08
	.zero		1


	//   ....[38]....
        /*0b10*/ 	.word	0x000098e0
        /*0b14*/ 	.word	0x000000ff
        /*0b18*/ 	.word	0x00030850
        /*0b1c*/ 	.short	0x010a
        /*0b1e*/ 	.byte	0x05
	.zero		1


	//   ....[39]....
        /*0b20*/ 	.word	0x00009920
        /*0b24*/ 	.word	0x000000ff
        /*0b28*/ 	.word	0x00030850
        /*0b2c*/ 	.short	0x010a
        /*0b2e*/ 	.byte	0x05
	.zero		1


	//   ....[40]....
        /*0b30*/ 	.word	0x00009f50
        /*0b34*/ 	.word	0x000000ff
        /*0b38*/ 	.word	0x00000000
        /*0b3c*/ 	.short	0x0101
        /*0b3e*/ 	.byte	0x04
	.zero		1


	//   ....[41]....
        /*0b40*/ 	.word	0x0000ba60
        /*0b44*/ 	.word	0x0000002a
        /*0b48*/ 	.word	0x00000000
        /*0b4c*/ 	.short	0x0101
        /*0b4e*/ 	.byte	0x3f
	.zero		1


	//   ....[42]....
        /*0b50*/ 	.word	0x0000e910
        /*0b54*/ 	.word	0x00000007
        /*0b58*/ 	.word	0x00030840
        /*0b5c*/ 	.short	0x010a
        /*0b5e*/ 	.byte	0x3f
	.zero		1


	//   ....[43]....
        /*0b60*/ 	.word	0x0000efc0
        /*0b64*/ 	.word	0x00000007
        /*0b68*/ 	.word	0x00030830
        /*0b6c*/ 	.short	0x0107
        /*0b6e*/ 	.byte	0x3f
	.zero		1


	//   ....[44]....
        /*0b70*/ 	.word	0x0000f090
        /*0b74*/ 	.word	0x00000007
        /*0b78*/ 	.word	0x00030830
        /*0b7c*/ 	.short	0x0101
        /*0b7e*/ 	.byte	0x3f
	.zero		1


	//   ....[45]....
        /*0b80*/ 	.word	0x0000fbe0
        /*0b84*/ 	.word	0x00000016
        /*0b88*/ 	.word	0x00030800
        /*0b8c*/ 	.short	0x0107
        /*0b8e*/ 	.byte	0x3f
	.zero		1


	//   ....[46]....
        /*0b90*/ 	.word	0x0000fce0
        /*0b94*/ 	.word	0x00000016
        /*0b98*/ 	.word	0x00030800
        /*0b9c*/ 	.short	0x0101
        /*0b9e*/ 	.byte	0x3f
	.zero		1


	//   ....[47]....
        /*0ba0*/ 	.word	0x0000fd00
        /*0ba4*/ 	.word	0x00000016
        /*0ba8*/ 	.word	0x00030820
        /*0bac*/ 	.short	0x010a
        /*0bae*/ 	.byte	0x3f
	.zero		1


	//   ....[48]....
        /*0bb0*/ 	.word	0x000100d0
        /*0bb4*/ 	.word	0x00000007
        /*0bb8*/ 	.word	0x00030840
        /*0bbc*/ 	.short	0x010a
        /*0bbe*/ 	.byte	0x3f
	.zero		1


	//   ....[49]....
        /*0bc0*/ 	.word	0x000105b0
        /*0bc4*/ 	.word	0x00000007
        /*0bc8*/ 	.word	0x00030830
        /*0bcc*/ 	.short	0x0107
        /*0bce*/ 	.byte	0x3f
	.zero		1


	//   ....[50]....
        /*0bd0*/ 	.word	0x00010660
        /*0bd4*/ 	.word	0x00000007
        /*0bd8*/ 	.word	0x00030830
        /*0bdc*/ 	.short	0x0101
        /*0bde*/ 	.byte	0x3f
	.zero		1


	//   ....[51]....
        /*0be0*/ 	.word	0x000106d0
        /*0be4*/ 	.word	0x00000006
        /*0be8*/ 	.word	0x00030860
        /*0bec*/ 	.short	0x010a
        /*0bee*/ 	.byte	0x3f
	.zero		1


	//   ....[52]....
        /*0bf0*/ 	.word	0x00010c20
        /*0bf4*/ 	.word	0x00000006
        /*0bf8*/ 	.word	0x00030850
        /*0bfc*/ 	.short	0x0107
        /*0bfe*/ 	.byte	0x3f
	.zero		1


	//   ....[53]....
        /*0c00*/ 	.word	0x00010d70
        /*0c04*/ 	.word	0x00000006
        /*0c08*/ 	.word	0x00030850
        /*0c0c*/ 	.short	0x0101
        /*0c0e*/ 	.byte	0x3f
	.zero		1


	//   ....[54]....
        /*0c10*/ 	.word	0x00010f70
        /*0c14*/ 	.word	0x00000000
        /*0c18*/ 	.word	0x00030860
        /*0c1c*/ 	.short	0x010a
        /*0c1e*/ 	.byte	0x3f
	.zero		1


	//   ....[55]....
        /*0c20*/ 	.word	0x00011480
        /*0c24*/ 	.word	0x00000000
        /*0c28*/ 	.word	0x00030850
        /*0c2c*/ 	.short	0x0107
        /*0c2e*/ 	.byte	0x3f
	.zero		1


	//   ....[56]....
        /*0c30*/ 	.word	0x00011530
        /*0c34*/ 	.word	0x00000000
        /*0c38*/ 	.word	0x00030850
        /*0c3c*/ 	.short	0x0101
        /*0c3e*/ 	.byte	0x3f
	.zero		1


	//   ....[57]....
        /*0c40*/ 	.word	0x00012260
        /*0c44*/ 	.word	0x00000004
        /*0c48*/ 	.word	0x00030820
        /*0c4c*/ 	.short	0x010a
        /*0c4e*/ 	.byte	0x3f
	.zero		1


	//   ....[58]....
        /*0c50*/ 	.word	0x00012400
        /*0c54*/ 	.word	0x00000005
        /*0c58*/ 	.word	0x00030840
        /*0c5c*/ 	.short	0x010a
        /*0c5e*/ 	.byte	0x3f
	.zero		1


	//   ....[59]....
        /*0c60*/ 	.word	0x000124a0
        /*0c64*/ 	.word	0x0000001b
        /*0c68*/ 	.word	0x00030840
        /*0c6c*/ 	.short	0x010a
        /*0c6e*/ 	.byte	0x3f
	.zero		1


	//   ....[60]....
        /*0c70*/ 	.word	0x000124e0
        /*0c74*/ 	.word	0x00000005
        /*0c78*/ 	.word	0x00030860
        /*0c7c*/ 	.short	0x010a
        /*0c7e*/ 	.byte	0x3f
	.zero		1


	//   ....[61]....
        /*0c80*/ 	.word	0x00012520
        /*0c84*/ 	.word	0x0000001b
        /*0c88*/ 	.word	0x00030860
        /*0c8c*/ 	.short	0x010a
        /*0c8e*/ 	.byte	0x3f
	.zero		1


	//   ....[62]....
        /*0c90*/ 	.word	0x00012590
        /*0c94*/ 	.word	0x00000003
        /*0c98*/ 	.word	0x00030800
        /*0c9c*/ 	.short	0x010a
        /*0c9e*/ 	.byte	0x3f
	.zero		1


	//   ....[63]....
        /*0ca0*/ 	.word	0x000125e0
        /*0ca4*/ 	.word	0x00000000
        /*0ca8*/ 	.word	0x00030830
        /*0cac*/ 	.short	0x010a
        /*0cae*/ 	.byte	0x3f
	.zero		1


	//   ....[64]....
        /*0cb0*/ 	.word	0x00012640
        /*0cb4*/ 	.word	0x0000000c
        /*0cb8*/ 	.word	0x00030830
        /*0cbc*/ 	.short	0x010a
        /*0cbe*/ 	.byte	0x3f
	.zero		1


	//   ....[65]....
        /*0cc0*/ 	.word	0x000126a0
        /*0cc4*/ 	.word	0x0000000b
        /*0cc8*/ 	.word	0x00030850
        /*0ccc*/ 	.short	0x010a
        /*0cce*/ 	.byte	0x3f
	.zero		1


	//   ....[66]....
        /*0cd0*/ 	.word	0x00012700
        /*0cd4*/ 	.word	0x0000000c
        /*0cd8*/ 	.word	0x00030830
        /*0cdc*/ 	.short	0x010a
        /*0cde*/ 	.byte	0x3f
	.zero		1


	//   ....[67]....
        /*0ce0*/ 	.word	0x00012760
        /*0ce4*/ 	.word	0x0000000b
        /*0ce8*/ 	.word	0x00030850
        /*0cec*/ 	.short	0x010a
        /*0cee*/ 	.byte	0x3f
	.zero		1


	//   ....[68]....
        /*0cf0*/ 	.word	0x000127c0
        /*0cf4*/ 	.word	0x00000005
        /*0cf8*/ 	.word	0x00030850
        /*0cfc*/ 	.short	0x010a
        /*0cfe*/ 	.byte	0x3f
	.zero		1


	//   ....[69]....
        /*0d00*/ 	.word	0x000128d0
        /*0d04*/ 	.word	0x00000007
        /*0d08*/ 	.word	0x00030840
        /*0d0c*/ 	.short	0x010a
        /*0d0e*/ 	.byte	0x3f
	.zero		1


	//   ....[70]....
        /*0d10*/ 	.word	0x00013c60
        /*0d14*/ 	.word	0x00000016
        /*0d18*/ 	.word	0x00030820
        /*0d1c*/ 	.short	0x010a
        /*0d1e*/ 	.byte	0x3f
	.zero		1


	//   ....[71]....
        /*0d20*/ 	.word	0x00013cb0
        /*0d24*/ 	.word	0x00000007
        /*0d28*/ 	.word	0x00030840
        /*0d2c*/ 	.short	0x010a
        /*0d2e*/ 	.byte	0x3f
	.zero		1


	//   ....[72]....
        /*0d30*/ 	.word	0x00014480
        /*0d34*/ 	.word	0x00000006
        /*0d38*/ 	.word	0x00030860
        /*0d3c*/ 	.short	0x010a
        /*0d3e*/ 	.byte	0x3f
	.zero		1


	//   ....[73]....
        /*0d40*/ 	.word	0x00014d10
        /*0d44*/ 	.word	0x00000000
        /*0d48*/ 	.word	0x00030860
        /*0d4c*/ 	.short	0x010a
        /*0d4e*/ 	.byte	0x3f
	.zero		1


	//   ....[74]....
        /*0d50*/ 	.word	0x00015ea0
        /*0d54*/ 	.word	0x00000004
        /*0d58*/ 	.word	0x00030820
        /*0d5c*/ 	.short	0x010a
        /*0d5e*/ 	.byte	0x3f
	.zero		1


	//   ....[75]....
        /*0d60*/ 	.word	0x00016040
        /*0d64*/ 	.word	0x00000005
        /*0d68*/ 	.word	0x00030840
        /*0d6c*/ 	.short	0x010a
        /*0d6e*/ 	.byte	0x3f
	.zero		1


	//   ....[76]....
        /*0d70*/ 	.word	0x00016090
        /*0d74*/ 	.word	0x0000001b
        /*0d78*/ 	.word	0x00030840
        /*0d7c*/ 	.short	0x010a
        /*0d7e*/ 	.byte	0x3f
	.zero		1


	//   ....[77]....
        /*0d80*/ 	.word	0x000160e0
        /*0d84*/ 	.word	0x00000005
        /*0d88*/ 	.word	0x00030860
        /*0d8c*/ 	.short	0x010a
        /*0d8e*/ 	.byte	0x3f
	.zero		1


	//----- nvinfo : EIATTR_NUM_MBARRIERS
	.align		4
.L_295:
        /*0d90*/ 	.byte	0x03, 0x38
        /*0d92*/ 	.short	0x0016


	//----- nvinfo : EIATTR_EXIT_INSTR_OFFSETS
	.align		4
        /*0d94*/ 	.byte	0x04, 0x1c
        /*0d96*/ 	.short	(.L_297 - .L_296)


	//   ....[0]....
.L_296:
        /*0d98*/ 	.word	0x00000990


	//   ....[1]....
        /*0d9c*/ 	.word	0x0000cbe0


	//   ....[2]....
        /*0da0*/ 	.word	0x00012570


	//----- nvinfo : EIATTR_MAX_THREADS
	.align		4
.L_297:
        /*0da4*/ 	.byte	0x04, 0x05
        /*0da6*/ 	.short	(.L_299 - .L_298)
.L_298:
        /*0da8*/ 	.word	0x00000180
        /*0dac*/ 	.word	0x00000001
        /*0db0*/ 	.word	0x00000001


	//----- nvinfo : EIATTR_CRS_STACK_SIZE
	.align		4
.L_299:
        /*0db4*/ 	.byte	0x04, 0x1e
        /*0db6*/ 	.short	(.L_301 - .L_300)
.L_300:
        /*0db8*/ 	.word	0x00000000


	//----- nvinfo : EIATTR_CBANK_PARAM_SIZE
	.align		4
.L_301:
        /*0dbc*/ 	.byte	0x03, 0x19
        /*0dbe*/ 	.short	0x0af0


	//----- nvinfo : EIATTR_PARAM_CBANK
	.align		4
        /*0dc0*/ 	.byte	0x04, 0x0a
        /*0dc2*/ 	.short	(.L_303 - .L_302)
	.align		4
.L_302:
        /*0dc4*/ 	.word	index@(.nv.constant0._ZN7cutlass13device_kernelIN5flash11enable_sm90INS1_16FlashAttnFwdSm90INS1_25CollectiveMainloopFwdSm90ILi2EN4cute5tupleIJNS5_1CILi1EEES8_S8_EEENS6_IJNS7_ILi128EEENS7_ILi96EEENS7_ILi192EEEEEELi192ENS_6half_tEfNS_4arch4Sm90ELb1ELb0ELb1ELb1ELb1ELb0ELb0ELb1ELb1ELb1ELb0ELb0EEENS1_21CollectiveEpilogueFwdINS6_IJSA_SC_SB_EEES9_SE_SG_Li256ELb1ELb1ELb0ELb0EEENS1_36VarlenDynamicPersistentTileSchedulerILi128ELi96ELi256ELi128ELb0ELb1ELb1ELb1ELb1ELb1EEEEEEEEEvNT_6ParamsE)
        /*0dc8*/ 	.short	0x0210
        /*0dca*/ 	.short	0x0af0


	//----- nvinfo : EIATTR_SW_WAR
	.align		4
.L_303:
        /*0dcc*/ 	.byte	0x04, 0x36
        /*0dce*/ 	.short	(.L_305 - .L_304)
.L_304:
        /*0dd0*/ 	.word	0x00000008
.L_305:


//--------------------- .nv.info._ZN7cutlass13device_kernelIN5flash11enable_sm90INS1_16FlashAttnFwdSm90INS1_25CollectiveMainloopFwdSm90ILi2EN4cute5tupleIJNS5_1CILi1EEES8_S8_EEENS6_IJNS7_ILi128EEENS7_ILi96EEENS7_ILi192EEEEEELi192ENS_6half_tEfNS_4arch4Sm90ELb1ELb0ELb1ELb1ELb1ELb1ELb0ELb1ELb1ELb1ELb0ELb0EEENS1_21CollectiveEpilogueFwdINS6_IJSA_SC_SB_EEES9_SE_SG_Li256ELb1ELb1ELb0ELb0EEENS1_36VarlenDynamicPersistentTileSchedulerILi128ELi96ELi256ELi128ELb0ELb1ELb1ELb1ELb1ELb1EEEEEEEEEvNT_6ParamsE --------------------------
	.section	.nv.info._ZN7cutlass13device_kernelIN5flash11enable_sm90INS1_16FlashAttnFwdSm90INS1_25CollectiveMainloopFwdSm90ILi2EN4cute5tupleIJNS5_1CILi1EEES8_S8_EEENS6_IJNS7_ILi128EEENS7_ILi96EEENS7_ILi192EEEEEELi192ENS_6half_tEfNS_4arch4Sm90ELb1ELb0ELb1ELb1ELb1ELb1ELb0ELb1ELb1ELb1ELb0ELb0EEENS1_21CollectiveEpilogueFwdINS6_IJSA_SC_SB_EEES9_SE_SG_Li256ELb1ELb1ELb0ELb0EEENS1_36VarlenDynamicPersistentTileSchedulerILi128ELi96ELi256ELi128ELb0ELb1ELb1ELb1ELb1ELb1EEEEEEEEEvNT_6ParamsE,"",@"SHT_CUDA_INFO"
	.sectionflags	@""
	.align	4


	//----- nvinfo : EIATTR_CUDA_API_VERSION
	.align		4
        /*0000*/ 	.byte	0x04, 0x37
        /*0002*/ 	.short	(.L_307 - .L_306)
.L_306:
        /*0004*/ 	.word	0x00000082


	//----- nvinfo : EIATTR_KPARAM_INFO
	.align		4
.L_307:
        /*0008*/ 	.byte	0x04, 0x17
        /*000a*/ 	.short	(.L_309 - .L_308)
.L_308:
        /*000c*/ 	.word	0x00000000
        /*0010*/ 	.short	0x0000
        /*0012*/ 	.short	0x0070
        /*0014*/ 	.byte	0x00, 0xf0, 0x01, 0x2a


	//----- nvinfo : EIATTR_SPARSE_MMA_MASK
	.align		4
.L_309:
        /*0018*/ 	.byte	0x03, 0x50
        /*001a*/ 	.short	0x0000


	//----- nvinfo : EIATTR_MAXREG_COUNT
	.align		4
        /*001c*/ 	.byte	0x03, 0x1b
        /*001e*/ 	.short	0x00a8


	//----- nvinfo : EIATTR_NUM_BARRIERS
	.align		4
        /*0020*/ 	.byte	0x02, 0x4c
        /*0022*/ 	.byte	0x10
	.zero		1


	//----- nvinfo : EIATTR_EXTERNS
	.align		4
        /*0024*/ 	.byte	0x04, 0x0f
        /*0026*/ 	.short	(.L_311 - .L_310)


	//   ....[0]....
	.align		4
.L_310:
        /*0028*/ 	.word	index@(__assertfail)


	//----- nvinfo : EIATTR_ANNOTATIONS
	.align		4
.L_311:
        /*002c*/ 	.byte	0x04, 0x55
        /*002e*/ 	.short	(.L_313 - .L_312)


	//   ....[0]....
.L_312:
        /* <DEDUP_REMOVED lines=72> */


	//----- nvinfo : EIATTR_MERCURY_ISA_VERSION
	.align		4
.L_313:
        /*04a0*/ 	.byte	0x03, 0x5f
        /*04a2*/ 	.short	0x0101


	//----- nvinfo : EIATTR_UNUSED_LOAD_BYTE_OFFSET
	.align		4
        /*04a4*/ 	.byte	0x04, 0x44
        /*04a6*/ 	.short	(.L_315 - .L_314)


	//   ....[0]....
.L_314:
        /*04a8*/ 	.word	0x00000a50
        /*04ac*/ 	.word	0x0000fff0


	//   ....[1]....
        /*04b0*/ 	.word	0x0001b3e0
        /*04b4*/ 	.word	0x0000fff0


	//----- nvinfo : EIATTR_INT_WARP_WIDE_INSTR_OFFSETS
	.align		4
.L_315:
        /*04b8*/ 	.byte	0x04, 0x31
        /*04ba*/ 	.short	(.L_317 - .L_316)


	//   ....[0]....
.L_316:
        /*04bc*/ 	.word	0x00000130


	//   ....[1]....
        /*04c0*/ 	.word	0x00000170


	//   ....[2]....
        /*04c4*/ 	.word	0x000001e0


	//   ....[3]....
        /*04c8*/ 	.word	0x00020550


	//   ....[4]....
        /*04cc*/ 	.word	0x000205e0


	//   ....[5]....
        /*04d0*/ 	.word	0x000234f0


	//   ....[6]....
        /*04d4*/ 	.word	0x00023580


	//----- nvinfo : EIATTR_COOP_GROUP_MASK_REGIDS
	.align		4
.L_317:
        /*04d8*/ 	.byte	0x04, 0x29
        /*04da*/ 	.short	(.L_319 - .L_318)


	//   ....[0]....
.L_318:
        /*04dc*/ 	.word	0xffffffff


	//   ....[1]....
        /*04e0*/ 	.word	0xffffffff


	//   ....[2]....
        /*04e4*/ 	.word	0xffffffff


	//   ....[3]....
        /*04e8*/ 	.word	0xffffffff


	//   ....[4]....
        /*04ec*/ 	.word	0xffffffff


	//   ....[5]....
        /*04f0*/ 	.word	0xffffffff


	//   ....[6]....
        /*04f4*/ 	.word	0xffffffff


	//   ....[7]....
        /*04f8*/ 	.word	0xffffffff


	//   ....[8]....
        /*04fc*/ 	.word	0xffffffff


	//   ....[9]....
        /*0500*/ 	.word	0xffffffff


	//   ....[10]....
        /*0504*/ 	.word	0xffffffff


	//   ....[11]....
        /*0508*/ 	.word	0xffffffff


	//   ....[12]....
        /*050c*/ 	.word	0xffffffff


	//   ....[13]....
        /*0510*/ 	.word	0xffffffff


	//   ....[14]....
        /*0514*/ 	.word	0xffffffff


	//   ....[15]....
        /*0518*/ 	.word	0xffffffff


	//   ....[16]....
        /*051c*/ 	.word	0xffffffff


	//   ....[17]....
        /*0520*/ 	.word	0xffffffff


	//   ....[18]....
        /*0524*/ 	.word	0xffffffff


	//   ....[19]....
        /*0528*/ 	.word	0xffffffff


	//   ....[20]....
        /*052c*/ 	.word	0xffffffff


	//   ....[21]....
        /*0530*/ 	.word	0xffffffff


	//   ....[22]....
        /*0534*/ 	.word	0xffffffff


	//   ....[23]....
        /*0538*/ 	.word	0xffffffff


	//   ....[24]....
        /*053c*/ 	.word	0xffffffff


	//   ....[25]....
        /*0540*/ 	.word	0xffffffff


	//   ....[26]....
        /*0544*/ 	.word	0xffffffff


	//   ....[27]....
        /*0548*/ 	.word	0xffffffff


	//   ....[28]....
        /*054c*/ 	.word	0xffffffff


	//   ....[29]....
        /*0550*/ 	.word	0xffffffff


	//   ....[30]....
        /*0554*/ 	.word	0xffffffff


	//   ....[31]....
        /*0558*/ 	.word	0xffffffff


	//   ....[32]....
        /*055c*/ 	.word	0xffffffff


	//   ....[33]....
        /*0560*/ 	.word	0xffffffff


	//   ....[34]....
        /*0564*/ 	.word	0xffffffff


	//   ....[35]....
        /*0568*/ 	.word	0xffffffff


	//   ....[36]....
        /*056c*/ 	.word	0xffffffff


	//   ....[37]....
        /*0570*/ 	.word	0xffffffff


	//   ....[38]....
        /*0574*/ 	.word	0xffffffff


	//   ....[39]....
        /*0578*/ 	.word	0xffffffff


	//   ....[40]....
        /*057c*/ 	.word	0xffffffff


	//   ....[41]....
        /*0580*/ 	.word	0xffffffff


	//   ....[42]....
        /*0584*/ 	.word	0xffffffff


	//   ....[43]....
        /*0588*/ 	.word	0xffffffff


	//   ....[44]....
        /*058c*/ 	.word	0xffffffff


	//   ....[45]....
        /*0590*/ 	.word	0xffffffff


	//   ....[46]....
        /*0594*/ 	.word	0xffffffff


	//   ....[47]....
        /*0598*/ 	.word	0xffffffff


	//   ....[48]....
        /*059c*/ 	.word	0xffffffff


	//   ....[49]....
        /*05a0*/ 	.word	0xffffffff


	//   ....[50]....
        /*05a4*/ 	.word	0xffffffff


	//   ....[51]....
        /*05a8*/ 	.word	0xffffffff


	//   ....[52]....
        /*05ac*/ 	.word	0xffffffff


	//   ....[53]....
        /*05b0*/ 	.word	0xffffffff


	//   ....[54]....
        /*05b4*/ 	.word	0xffffffff


	//   ....[55]....
        /*05b8*/ 	.word	0xffffffff


	//   ....[56]....
        /*05bc*/ 	.word	0xffffffff


	//   ....[57]....
        /*05c0*/ 	.word	0xffffffff


	//   ....[58]....
        /*05c4*/ 	.word	0xffffffff


	//   ....[59]....
        /*05c8*/ 	.word	0xffffffff


	//   ....[60]....
        /*05cc*/ 	.word	0xffffffff


	//   ....[61]....
        /*05d0*/ 	.word	0xffffffff


	//   ....[62]....
        /*05d4*/ 	.word	0xffffffff


	//   ....[63]....
        /*05d8*/ 	.word	0xffffffff


	//   ....[64]....
        /*05dc*/ 	.word	0xffffffff


	//   ....[65]....
        /*05e0*/ 	.word	0xffffffff


	//   ....[66]....
        /*05e4*/ 	.word	0xffffffff


	//   ....[67]....
        /*05e8*/ 	.word	0xffffffff


	//   ....[68]....
        /*05ec*/ 	.word	0xffffffff


	//   ....[69]....
        /*05f0*/ 	.word	0xffffffff


	//   ....[70]....
        /*05f4*/ 	.word	0xffffffff


	//   ....[71]....
        /*05f8*/ 	.word	0xffffffff


	//   ....[72]....
        /*05fc*/ 	.word	0xffffffff


	//   ....[73]....
        /*0600*/ 	.word	0xffffffff


	//   ....[74]....
        /*0604*/ 	.word	0xffffffff


	//   ....[75]....
        /*0608*/ 	.word	0xffffffff


	//   ....[76]....
        /*060c*/ 	.word	0xffffffff


	//   ....[77]....
        /*0610*/ 	.word	0xffffffff


	//   ....[78]....
        /*0614*/ 	.word	0xffffffff


	//   ....[79]....
        /*0618*/ 	.word	0xffffffff


	//   ....[80]....
        /*061c*/ 	.word	0xffffffff


	//   ....[81]....
        /*0620*/ 	.word	0xffffffff


	//   ....[82]....
        /*0624*/ 	.word	0xffffffff


	//   ....[83]....
        /*0628*/ 	.word	0xffffffff


	//   ....[84]....
        /*062c*/ 	.word	0xffffffff


	//   ....[85]....
        /*0630*/ 	.word	0xffffffff


	//   ....[86]....
        /*0634*/ 	.word	0xffffffff


	//   ....[87]....
        /*0638*/ 	.word	0xffffffff


	//   ....[88]....
        /*063c*/ 	.word	0xffffffff


	//   ....[89]....
        /*0640*/ 	.word	0xffffffff


	//   ....[90]....
        /*0644*/ 	.word	0xffffffff


	//   ....[91]....
        /*0648*/ 	.word	0xffffffff


	//   ....[92]....
        /*064c*/ 	.word	0xffffffff


	//   ....[93]....
        /*0650*/ 	.word	0xffffffff


	//   ....[94]....
        /*0654*/ 	.word	0xffffffff


	//   ....[95]....
        /*0658*/ 	.word	0xffffffff


	//   ....[96]....
        /*065c*/ 	.word	0xffffffff


	//   ....[97]....
        /*0660*/ 	.word	0xffffffff


	//   ....[98]....
        /*0664*/ 	.word	0xffffffff


	//   ....[99]....
        /*0668*/ 	.word	0xffffffff


	//   ....[100]....
        /*066c*/ 	.word	0xffffffff


	//   ....[101]....
        /*0670*/ 	.word	0xffffffff


	//   ....[102]....
        /*0674*/ 	.word	0xffffffff


	//   ....[103]....
        /*0678*/ 	.word	0xffffffff


	//   ....[104]....
        /*067c*/ 	.word	0xffffffff


	//   ....[105]....
        /*0680*/ 	.word	0xffffffff


	//   ....[106]....
        /*0684*/ 	.word	0xffffffff


	//   ....[107]....
        /*0688*/ 	.word	0xffffffff


	//   ....[108]....
        /*068c*/ 	.word	0xffffffff


	//   ....[109]....
        /*0690*/ 	.word	0xffffffff


	//   ....[110]....
        /*0694*/ 	.word	0xffffffff


	//   ....[111]....
        /*0698*/ 	.word	0xffffffff


	//   ....[112]....
        /*069c*/ 	.word	0xffffffff


	//   ....[113]....
        /*06a0*/ 	.word	0xffffffff


	//   ....[114]....
        /*06a4*/ 	.word	0xffffffff


	//   ....[115]....
        /*06a8*/ 	.word	0xffffffff


	//   ....[116]....
        /*06ac*/ 	.word	0xffffffff


	//   ....[117]....
        /*06b0*/ 	.word	0xffffffff


	//   ....[118]....
        /*06b4*/ 	.word	0xffffffff


	//   ....[119]....
        /*06b8*/ 	.word	0xffffffff


	//   ....[120]....
        /*06bc*/ 	.word	0xffffffff


	//   ....[121]....
        /*06c0*/ 	.word	0xffffffff


	//   ....[122]....
        /*06c4*/ 	.word	0xffffffff


	//   ....[123]....
        /*06c8*/ 	.word	0xffffffff


	//   ....[124]....
        /*06cc*/ 	.word	0xffffffff


	//   ....[125]....
        /*06d0*/ 	.word	0xffffffff


	//   ....[126]....
        /*06d4*/ 	.word	0xffffffff


	//   ....[127]....
        /*06d8*/ 	.word	0xffffffff


	//   ....[128]....
        /*06dc*/ 	.word	0xffffffff


	//   ....[129]....
        /*06e0*/ 	.word	0xffffffff


	//   ....[130]....
        /*06e4*/ 	.word	0xffffffff


	//   ....[131]....
        /*06e8*/ 	.word	0xffffffff


	//   ....[132]....
        /*06ec*/ 	.word	0xffffffff


	//   ....[133]....
        /*06f0*/ 	.word	0xffffffff


	//   ....[134]....
        /*06f4*/ 	.word	0xffffffff


	//   ....[135]....
        /*06f8*/ 	.word	0xffffffff


	//   ....[136]....
        /*06fc*/ 	.word	0xffffffff


	//   ....[137]....
        /*0700*/ 	.word	0xffffffff


	//   ....[138]....
        /*0704*/ 	.word	0xffffffff


	//   ....[139]....
        /*0708*/ 	.word	0xffffffff


	//   ....[140]....
        /*070c*/ 	.word	0xffffffff


	//   ....[141]....
        /*0710*/ 	.word	0xffffffff


	//   ....[142]....
        /*0714*/ 	.word	0xffffffff


	//   ....[143]....
        /*0718*/ 	.word	0xffffffff


	//   ....[144]....
        /*071c*/ 	.word	0xffffffff


	//   ....[145]....
        /*0720*/ 	.word	0xffffffff


	//   ....[146]....
        /*0724*/ 	.word	0xffffffff


	//   ....[147]....
        /*0728*/ 	.word	0xffffffff


	//   ....[148]....
        /*072c*/ 	.word	0xffffffff


	//   ....[149]....
        /*0730*/ 	.word	0xffffffff


	//   ....[150]....
        /*0734*/ 	.word	0xffffffff


	//   ....[151]....
        /*0738*/ 	.word	0xffffffff


	//   ....[152]....
        /*073c*/ 	.word	0xffffffff


	//   ....[153]....
        /*0740*/ 	.word	0xffffffff


	//   ....[154]....
        /*0744*/ 	.word	0xffffffff


	//   ....[155]....
        /*0748*/ 	.word	0xffffffff


	//   ....[156]....
        /*074c*/ 	.word	0xffffffff


	//   ....[157]....
        /*0750*/ 	.word	0xffffffff


	//   ....[158]....
        /*0754*/ 	.word	0xffffffff


	//   ....[159]....
        /*0758*/ 	.word	0xffffffff


	//   ....[160]....
        /*075c*/ 	.word	0xffffffff


	//   ....[161]....
        /*0760*/ 	.word	0xffffffff


	//   ....[162]....
        /*0764*/ 	.word	0xffffffff


	//   ....[163]....
        /*0768*/ 	.word	0xffffffff


	//   ....[164]....
        /*076c*/ 	.word	0xffffffff


	//   ....[165]....
        /*0770*/ 	.word	0xffffffff


	//   ....[166]....
        /*0774*/ 	.word	0xffffffff


	//   ....[167]....
        /*0778*/ 	.word	0xffffffff


	//   ....[168]....
        /*077c*/ 	.word	0xffffffff


	//   ....[169]....
        /*0780*/ 	.word	0xffffffff


	//   ....[170]....
        /*0784*/ 	.word	0xffffffff


	//   ....[171]....
        /*0788*/ 	.word	0xffffffff


	//   ....[172]....
        /*078c*/ 	.word	0xffffffff


	//   ....[173]....
        /*0790*/ 	.word	0xffffffff


	//   ....[174]....
        /*0794*/ 	.word	0xffffffff


	//   ....[175]....
        /*0798*/ 	.word	0xffffffff


	//   ....[176]....
        /*079c*/ 	.word	0xffffffff


	//   ....[177]....
        /*07a0*/ 	.word	0xffffffff


	//   ....[178]....
        /*07a4*/ 	.word	0xffffffff


	//   ....[179]....
        /*07a8*/ 	.word	0x0500000f


	//   ....[180]....
        /*07ac*/ 	.word	0x0500000f


	//   ....[181]....
        /*07b0*/ 	.word	0x0500000f


	//   ....[182]....
        /*07b4*/ 	.word	0x0500000f


	//   ....[183]....
        /*07b8*/ 	.word	0x0500000f


	//   ....[184]....
        /*07bc*/ 	.word	0x0500000f


	//   ....[185]....
        /*07c0*/ 	.word	0x0500000f


	//   ....[186]....
        /*07c4*/ 	.word	0x0500000f


	//   ....[187]....
        /*07c8*/ 	.word	0x0500000f


	//   ....[188]....
        /*07cc*/ 	.word	0x0500000f


	//   ....[189]....
        /*07d0*/ 	.word	0x0500000f


	//   ....[190]....
        /*07d4*/ 	.word	0x0500000f


	//   ....[191]....
        /*07d8*/ 	.word	0x0500000f


	//   ....[192]....
        /*07dc*/ 	.word	0x0500000f


	//   ....[193]....
        /*07e0*/ 	.word	0x0500000f


	//   ....[194]....
        /*07e4*/ 	.word	0x0500000f


	//   ....[195]....
        /*07e8*/ 	.word	0x0500000f


	//   ....[196]....
        /*07ec*/ 	.word	0x0500000f


	//   ....[197]....
        /*07f0*/ 	.word	0x0500000f


	//   ....[198]....
        /*07f4*/ 	.word	0x0500000f


	//   ....[199]....
        /*07f8*/ 	.word	0x0500000f


	//   ....[200]....
        /*07fc*/ 	.word	0x0500000f


	//   ....[201]....
        /*0800*/ 	.word	0x0500000f


	//   ....[202]....
        /*0804*/ 	.word	0x0500000f


	//   ....[203]....
        /*0808*/ 	.word	0x0500000f


	//   ....[204]....
        /*080c*/ 	.word	0x0500000f


	//   ....[205]....
        /*0810*/ 	.word	0x0500000f


	//   ....[206]....
        /*0814*/ 	.word	0x0500000f


	//   ....[207]....
        /*0818*/ 	.word	0x0500000f


	//   ....[208]....
        /*081c*/ 	.word	0x0500000f


	//   ....[209]....
        /*0820*/ 	.word	0x0500000f


	//   ....[210]....
        /*0824*/ 	.word	0x0500000f


	//   ....[211]....
        /*0828*/ 	.word	0x0500000f


	//   ....[212]....
        /*082c*/ 	.word	0x0500000f


	//   ....[213]....
        /*0830*/ 	.word	0x0500000f


	//   ....[214]....
        /*0834*/ 	.word	0x0500000f


	//   ....[215]....
        /*0838*/ 	.word	0x0500000f


	//   ....[216]....
        /*083c*/ 	.word	0x0500000f


	//   ....[217]....
        /*0840*/ 	.word	0x0500000f


	//   ....[218]....
        /*0844*/ 	.word	0x0500000f


	//   ....[219]....
        /*0848*/ 	.word	0x0500000f


	//   ....[220]....
        /*084c*/ 	.word	0x0500000f


	//   ....[221]....
        /*0850*/ 	.word	0x0500000f


	//   ....[222]....
        /*0854*/ 	.word	0x0500000f


	//   ....[223]....
        /*0858*/ 	.word	0x0500000f


	//   ....[224]....
        /*085c*/ 	.word	0x0500000f


	//   ....[225]....
        /*0860*/ 	.word	0x0500000f


	//   ....[226]....
        /*0864*/ 	.word	0x0500000f


	//   ....[227]....
        /*0868*/ 	.word	0x0500000f


	//   ....[228]....
        /*086c*/ 	.word	0x0500000f


	//   ....[229]....
        /*0870*/ 	.word	0x0500000f


	//   ....[230]....
        /*0874*/ 	.word	0x0500000f


	//   ....[231]....
        /*0878*/ 	.word	0x0500000f


	//   ....[232]....
        /*087c*/ 	.word	0x0500000f


	//   ....[233]....
        /*0880*/ 	.word	0x0500000f


	//   ....[234]....
        /*0884*/ 	.word	0x0500000f


	//   ....[235]....
        /*0888*/ 	.word	0x0500000f


	//   ....[236]....
        /*088c*/ 	.word	0x0500000f


	//   ....[237]....
        /*0890*/ 	.word	0x0500000f


	//   ....[238]....
        /*0894*/ 	.word	0x0500000f


	//   ....[239]....
        /*0898*/ 	.word	0x0500000f


	//   ....[240]....
        /*089c*/ 	.word	0x0500000f


	//   ....[241]....
        /*08a0*/ 	.word	0x0500000f


	//   ....[242]....
        /*08a4*/ 	.word	0x0500000f


	//   ....[243]....
        /*08a8*/ 	.word	0x0500000f


	//   ....[244]....
        /*08ac*/ 	.word	0x0500000f


	//   ....[245]....
        /*08b0*/ 	.word	0x0500000f


	//   ....[246]....
        /*08b4*/ 	.word	0x0500000f


	//   ....[247]....
        /*08b8*/ 	.word	0x0500000f


	//   ....[248]....
        /*08bc*/ 	.word	0x0500000f


	//   ....[249]....
        /*08c0*/ 	.word	0x0500000f


	//   ....[250]....
        /*08c4*/ 	.word	0x0500000f


	//   ....[251]....
        /*08c8*/ 	.word	0x0500000f


	//   ....[252]....
        /*08cc*/ 	.word	0x0500000f


	//   ....[253]....
        /*08d0*/ 	.word	0x0500000f


	//   ....[254]....
        /*08d4*/ 	.word	0x0500000f


	//   ....[255]....
        /*08d8*/ 	.word	0x0500000f


	//   ....[0]....
        /*08dc*/ 	.word	0x0500000f


	//   ....[1]....
        /*08e0*/ 	.word	0x0500000f


	//   ....[2]....
        /*08e4*/ 	.word	0x0500000f


	//   ....[3]....
        /*08e8*/ 	.word	0x0500000f


	//   ....[4]....
        /*08ec*/ 	.word	0x0500000f


	//   ....[5]....
        /*08f0*/ 	.word	0x0500000f


	//   ....[6]....
        /*08f4*/ 	.word	0x0500000f


	//   ....[7]....
        /*08f8*/ 	.word	0x0500000f


	//   ....[8]....
        /*08fc*/ 	.word	0x0500000f


	//   ....[9]....
        /*0900*/ 	.word	0x0500000f


	//   ....[10]....
        /*0904*/ 	.word	0x0500000f


	//   ....[11]....
        /*0908*/ 	.word	0x0500000f


	//   ....[12]....
        /*090c*/ 	.word	0x0500000f


	//   ....[13]....
        /*0910*/ 	.word	0x0500000f


	//   ....[14]....
        /*0914*/ 	.word	0x0500000f


	//   ....[15]....
        /*0918*/ 	.word	0x0500000f


	//   ....[16]....
        /*091c*/ 	.word	0x0500000f


	//   ....[17]....
        /*0920*/ 	.word	0x0500000f


	//   ....[18]....
        /*0924*/ 	.word	0x0500000f


	//   ....[19]....
        /*0928*/ 	.word	0x0500000f


	//   ....[20]....
        /*092c*/ 	.word	0x0500000f


	//   ....[21]....
        /*0930*/ 	.word	0x0500000f


	//   ....[22]....
        /*0934*/ 	.word	0x0500000f


	//   ....[23]....
        /*0938*/ 	.word	0x0500000f


	//   ....[24]....
        /*093c*/ 	.word	0x0500000f


	//   ....[25]....
        /*0940*/ 	.word	0x0500000f


	//   ....[26]....
        /*0944*/ 	.word	0x0500000f


	//   ....[27]....
        /*0948*/ 	.word	0x0500000f


	//   ....[28]....
        /*094c*/ 	.word	0x0500000f


	//   ....[29]....
        /*0950*/ 	.word	0x0500000f


	//   ....[30]....
        /*0954*/ 	.word	0x0500000f


	//   ....[31]....
        /*0958*/ 	.word	0x0500000f


	//   ....[32]....
        /*095c*/ 	.word	0x0500000f


	//   ....[33]....
        /*0960*/ 	.word	0x0500000f


	//   ....[34]....
        /*0964*/ 	.word	0x0500000f


	//----- nvinfo : EIATTR_COOP_GROUP_INSTR_OFFSETS
	.align		4
.L_319:
        /*0968*/ 	.byte	0x04, 0x28
        /*096a*/ 	.short	(.L_321 - .L_320)


	//   ....[0]....
.L_320:
        /*096c*/ 	.word	0x00000060


	//   ....[1]....
        /*0970*/ 	.word	0x00000140


	//   ....[2]....
        /*0974*/ 	.word	0x00000190


	//   ....[3]....
        /*0978*/ 	.word	0x000003c0


	//   ....[4]....
        /*097c*/ 	.word	0x00000520


	//   ....[5]....
        /*0980*/ 	.word	0x00000640


	//   ....[6]....
        /*0984*/ 	.word	0x000007a0


	//   ....[7]....
        /*0988*/ 	.word	0x00003760


	//   ....[8]....
        /*098c*/ 	.word	0x00003770


	//   ....[9]....
        /*0990*/ 	.word	0x00004c00


	//   ....[10]....
        /*0994*/ 	.word	0x00004c10


	//   ....[11]....
        /*0998*/ 	.word	0x00006ba0


	//   ....[12]....
        /*099c*/ 	.word	0x00006bb0


	//   ....[13]....
        /*09a0*/ 	.word	0x00008250


	//   ....[14]....
        /*09a4*/ 	.word	0x00008260


	//   ....[15]....
        /*09a8*/ 	.word	0x00009b40


	//   ....[16]....
        /*09ac*/ 	.word	0x00009b50


	//   ....[17]....
        /*09b0*/ 	.word	0x00009de0


	//   ....[18]....
        /*09b4*/ 	.word	0x00009df0


	//   ....[19]....
        /*09b8*/ 	.word	0x0000a300


	//   ....[20]....
        /*09bc*/ 	.word	0x0000a320


	//   ....[21]....
        /*09c0*/ 	.word	0x0000a570


	//   ....[22]....
        /*09c4*/ 	.word	0x0000a590


	//   ....[23]....
        /*09c8*/ 	.word	0x0000adb0


	//   ....[24]....
        /*09cc*/ 	.word	0x0000b520


	//   ....[25]....
        /*09d0*/ 	.word	0x0000b530


	//   ....[26]....
        /*09d4*/ 	.word	0x0000b540


	//   ....[27]....
        /*09d8*/ 	.word	0x0000b550


	//   ....[28]....
        /*09dc*/ 	.word	0x0000bd20


	//   ....[29]....
        /*09e0*/ 	.word	0x0000bd30


	//   ....[30]....
        /*09e4*/ 	.word	0x0000bd40


	//   ....[31]....
        /*09e8*/ 	.word	0x0000bd50


	//   ....[32]....
        /*09ec*/ 	.word	0x0000eae0


	//   ....[33]....
        /*09f0*/ 	.word	0x0000eaf0


	//   ....[34]....
        /*09f4*/ 	.word	0x0000eb00


	//   ....[35]....
        /*09f8*/ 	.word	0x0000eb10


	//   ....[36]....
        /*09fc*/ 	.word	0x0000f140


	//   ....[37]....
        /*0a00*/ 	.word	0x0000f150


	//   ....[38]....
        /*0a04*/ 	.word	0x0000f160


	//   ....[39]....
        /*0a08*/ 	.word	0x0000f170


	//   ....[40]....
        /*0a0c*/ 	.word	0x00012eb0


	//   ....[41]....
        /*0a10*/ 	.word	0x00012ef0


	//   ....[42]....
        /*0a14*/ 	.word	0x00013490


	//   ....[43]....
        /*0a18*/ 	.word	0x000135a0


	//   ....[44]....
        /*0a1c*/ 	.word	0x00013c50


	//   ....[45]....
        /*0a20*/ 	.word	0x00013d70


	//   ....[46]....
        /*0a24*/ 	.word	0x00015fb0


	//   ....[47]....
        /*0a28*/ 	.word	0x00016020


	//   ....[48]....
        /*0a2c*/ 	.word	0x000167a0


	//   ....[49]....
        /*0a30*/ 	.word	0x000168c0


	//   ....[50]....
        /*0a34*/ 	.word	0x00016cd0


	//   ....[51]....
        /*0a38*/ 	.word	0x00016dd0


	//   ....[52]....
        /*0a3c*/ 	.word	0x000194d0


	//   ....[53]....
        /*0a40*/ 	.word	0x000194e0


	//   ....[54]....
        /*0a44*/ 	.word	0x00019510


	//   ....[55]....
        /*0a48*/ 	.word	0x00019520


	//   ....[56]....
        /*0a4c*/ 	.word	0x0001aa80


	//   ....[57]....
        /*0a50*/ 	.word	0x0001aac0


	//   ....[58]....
        /*0a54*/ 	.word	0x0001ab70


	//   ....[59]....
        /*0a58*/ 	.word	0x0001aba0


	//   ....[60]....
        /*0a5c*/ 	.word	0x0001c200


	//   ....[61]....
        /*0a60*/ 	.word	0x0001c240


	//   ....[62]....
        /*0a64*/ 	.word	0x0001c280


	//   ....[63]....
        /*0a68*/ 	.word	0x0001c2c0


	//   ....[64]....
        /*0a6c*/ 	.word	0x0001c7e0


	//   ....[65]....
        /*0a70*/ 	.word	0x0001c800


	//   ....[66]....
        /*0a74*/ 	.word	0x0001cae0


	//   ....[67]....
        /*0a78*/ 	.word	0x0001cb00


	//   ....[68]....
        /*0a7c*/ 	.word	0x0001cc00


	//   ....[69]....
        /*0a80*/ 	.word	0x0001cc20


	//   ....[70]....
        /*0a84*/ 	.word	0x0001cd30


	//   ....[71]....
        /*0a88*/ 	.word	0x0001cd50


	//   ....[72]....
        /*0a8c*/ 	.word	0x0001d680


	//   ....[73]....
        /*0a90*/ 	.word	0x0001d690


	//   ....[74]....
        /*0a94*/ 	.word	0x0001d790


	//   ....[75]....
        /*0a98*/ 	.word	0x0001d7b0


	//   ....[76]....
        /*0a9c*/ 	.word	0x0001d8b0


	//   ....[77]....
        /*0aa0*/ 	.word	0x0001d8d0


	//   ....[78]....
        /*0aa4*/ 	.word	0x0001d9e0


	//   ....[79]....
        /*0aa8*/ 	.word	0x0001da00


	//   ....[80]....
        /*0aac*/ 	.word	0x0001db90


	//   ....[81]....
        /*0ab0*/ 	.word	0x0001dd60


	//   ....[82]....
        /*0ab4*/ 	.word	0x0001dd90


	//   ....[83]....
        /*0ab8*/ 	.word	0x0001ddc0


	//   ....[84]....
        /*0abc*/ 	.word	0x0001ddf0


	//   ....[85]....
        /*0ac0*/ 	.word	0x0001de20


	//   ....[86]....
        /*0ac4*/ 	.word	0x0001de50


	//   ....[87]....
        /*0ac8*/ 	.word	0x0001dfc0


	//   ....[88]....
        /*0acc*/ 	.word	0x0001dff0


	//   ....[89]....
        /*0ad0*/ 	.word	0x0001e020


	//   ....[90]....
        /*0ad4*/ 	.word	0x0001e050


	//   ....[91]....
        /*0ad8*/ 	.word	0x0001e080


	//   ....[92]....
        /*0adc*/ 	.word	0x0001e0b0


	//   ....[93]....
        /*0ae0*/ 	.word	0x0001e140


	//   ....[94]....
        /*0ae4*/ 	.word	0x0001e1a0


	//   ....[95]....
        /*0ae8*/ 	.word	0x0001e230


	//   ....[96]....
        /*0aec*/ 	.word	0x0001f030


	//   ....[97]....
        /*0af0*/ 	.word	0x00021160


	//   ....[98]....
        /*0af4*/ 	.word	0x00021180


	//   ....[99]....
        /*0af8*/ 	.word	0x00021230


	//   ....[100]....
        /*0afc*/ 	.word	0x00021250


	//   ....[101]....
        /*0b00*/ 	.word	0x000212f0


	//   ....[102]....
        /*0b04*/ 	.word	0x00021310


	//   ....[103]....
        /*0b08*/ 	.word	0x000213b0


	//   ....[104]....
        /*0b0c*/ 	.word	0x000213d0


	//   ....[105]....
        /*0b10*/ 	.word	0x00021470


	//   ....[106]....
        /*0b14*/ 	.word	0x00021490


	//   ....[107]....
        /*0b18*/ 	.word	0x000214a0


	//   ....[108]....
        /*0b1c*/ 	.word	0x00021530


	//   ....[109]....
        /*0b20*/ 	.word	0x00021c80


	//   ....[110]....
        /*0b24*/ 	.word	0x00021cb0


	//   ....[111]....
        /*0b28*/ 	.word	0x00021d10


	//   ....[112]....
        /*0b2c*/ 	.word	0x00021d70


	//   ....[113]....
        /*0b30*/ 	.word	0x00021db0


	//   ....[114]....
        /*0b34*/ 	.word	0x00021e20


	//   ....[115]....
        /*0b38*/ 	.word	0x00021e60


	//   ....[116]....
        /*0b3c*/ 	.word	0x00021ed0


	//   ....[117]....
        /*0b40*/ 	.word	0x00021f10


	//   ....[118]....
        /*0b44*/ 	.word	0x00021f80


	//   ....[119]....
        /*0b48*/ 	.word	0x00021fc0


	//   ....[120]....
        /*0b4c*/ 	.word	0x00022030


	//   ....[121]....
        /*0b50*/ 	.word	0x00022070


	//   ....[122]....
        /*0b54*/ 	.word	0x000220d0


	//   ....[123]....
        /*0b58*/ 	.word	0x000220f0


	//   ....[124]....
        /*0b5c*/ 	.word	0x00022120


	//   ....[125]....
        /*0b60*/ 	.word	0x00022930


	//   ....[126]....
        /*0b64*/ 	.word	0x00022940


	//   ....[127]....
        /*0b68*/ 	.word	0x00022970


	//   ....[128]....
        /*0b6c*/ 	.word	0x000229c0


	//   ....[129]....
        /*0b70*/ 	.word	0x000229d0


	//   ....[130]....
        /*0b74*/ 	.word	0x00022a30


	//   ....[131]....
        /*0b78*/ 	.word	0x00022a60


	//   ....[132]....
        /*0b7c*/ 	.word	0x00022aa0


	//   ....[133]....
        /*0b80*/ 	.word	0x00022ad0


	//   ....[134]....
        /*0b84*/ 	.word	0x00022b10


	//   ....[135]....
        /*0b88*/ 	.word	0x00022b40


	//   ....[136]....
        /*0b8c*/ 	.word	0x00022b80


	//   ....[137]....
        /*0b90*/ 	.word	0x00022e20


	//   ....[138]....
        /*0b94*/ 	.word	0x00022e40


	//   ....[139]....
        /*0b98*/ 	.word	0x00022e50


	//   ....[140]....
        /*0b9c*/ 	.word	0x00022ee0


	//   ....[141]....
        /*0ba0*/ 	.word	0x00022ef0


	//   ....[142]....
        /*0ba4*/ 	.word	0x00022f80


	//   ....[143]....
        /*0ba8*/ 	.word	0x00022f90


	//   ....[144]....
        /*0bac*/ 	.word	0x00023020


	//   ....[145]....
        /*0bb0*/ 	.word	0x00023030


	//   ....[146]....
        /*0bb4*/ 	.word	0x000230c0


	//   ....[147]....
        /*0bb8*/ 	.word	0x000230d0


	//   ....[148]....
        /*0bbc*/ 	.word	0x000230e0


	//   ....[149]....
        /*0bc0*/ 	.word	0x000236e0


	//   ....[150]....
        /*0bc4*/ 	.word	0x00023720


	//   ....[151]....
        /*0bc8*/ 	.word	0x00023760


	//   ....[152]....
        /*0bcc*/ 	.word	0x00023790


	//   ....[153]....
        /*0bd0*/ 	.word	0x00023820


	//   ....[154]....
        /*0bd4*/ 	.word	0x00023850


	//   ....[155]....
        /*0bd8*/ 	.word	0x000238c0


	//   ....[156]....
        /*0bdc*/ 	.word	0x000238f0


	//   ....[157]....
        /*0be0*/ 	.word	0x00023960


	//   ....[158]....
        /*0be4*/ 	.word	0x00023980


	//   ....[159]....
        /*0be8*/ 	.word	0x000239c0


	//   ....[160]....
        /*0bec*/ 	.word	0x00023a10


	//   ....[161]....
        /*0bf0*/ 	.word	0x00023e00


	//   ....[162]....
        /*0bf4*/ 	.word	0x00023e30


	//   ....[163]....
        /*0bf8*/ 	.word	0x00023e70


	//   ....[164]....
        /*0bfc*/ 	.word	0x00023ea0


	//   ....[165]....
        /*0c00*/ 	.word	0x00023ed0


	//   ....[166]....
        /*0c04*/ 	.word	0x00023f00


	//   ....[167]....
        /*0c08*/ 	.word	0x00023f30


	//   ....[168]....
        /*0c0c*/ 	.word	0x00023f60


	//   ....[169]....
        /*0c10*/ 	.word	0x000240e0


	//   ....[170]....
        /*0c14*/ 	.word	0x00024110


	//   ....[171]....
        /*0c18*/ 	.word	0x00024140


	//   ....[172]....
        /*0c1c*/ 	.word	0x00024170


	//   ....[173]....
        /*0c20*/ 	.word	0x000241a0


	//   ....[174]....
        /*0c24*/ 	.word	0x000241d0


	//   ....[175]....
        /*0c28*/ 	.word	0x00024290


	//   ....[176]....
        /*0c2c*/ 	.word	0x000242b0


	//   ....[177]....
        /*0c30*/ 	.word	0x00024320


	//   ....[178]....
        /*0c34*/ 	.word	0x000249c0


	//   ....[179]....
        /*0c38*/ 	.word	0x00024d00


	//   ....[180]....
        /*0c3c*/ 	.word	0x00024d90


	//   ....[181]....
        /*0c40*/ 	.word	0x00024e30


	//   ....[182]....
        /*0c44*/ 	.word	0x00024ec0


	//   ....[183]....
        /*0c48*/ 	.word	0x00024fb0


	//   ....[184]....
        /*0c4c*/ 	.word	0x00025040


	//   ....[185]....
        /*0c50*/ 	.word	0x000250e0


	//   ....[186]....
        /*0c54*/ 	.word	0x00025170


	//   ....[187]....
        /*0c58*/ 	.word	0x00025260


	//   ....[188]....
        /*0c5c*/ 	.word	0x000252f0


	//   ....[189]....
        /*0c60*/ 	.word	0x00025390


	//   ....[190]....
        /*0c64*/ 	.word	0x00025420


	//   ....[191]....
        /*0c68*/ 	.word	0x00025510


	//   ....[192]....
        /*0c6c*/ 	.word	0x000255a0


	//   ....[193]....
        /*0c70*/ 	.word	0x000255f0


	//   ....[194]....
        /*0c74*/ 	.word	0x00025640


	//   ....[195]....
        /*0c78*/ 	.word	0x000256d0


	//   ....[196]....
        /*0c7c*/ 	.word	0x00025760


	//   ....[197]....
        /*0c80*/ 	.word	0x000257b0


	//   ....[198]....
        /*0c84*/ 	.word	0x00025800


	//   ....[199]....
        /*0c88*/ 	.word	0x000258f0


	//   ....[200]....
        /*0c8c*/ 	.word	0x00025980


	//   ....[201]....
        /*0c90*/ 	.word	0x000259d0


	//   ....[202]....
        /*0c94*/ 	.word	0x00025a20


	//   ....[203]....
        /*0c98*/ 	.word	0x00025ab0


	//   ....[204]....
        /*0c9c*/ 	.word	0x00025b40


	//   ....[205]....
        /*0ca0*/ 	.word	0x00025b90


	//   ....[206]....
        /*0ca4*/ 	.word	0x00025be0


	//   ....[207]....
        /*0ca8*/ 	.word	0x00025ee0


	//   ....[208]....
        /*0cac*/ 	.word	0x000261c0


	//   ....[209]....
        /*0cb0*/ 	.word	0x000262b0


	//   ....[210]....
        /*0cb4*/ 	.word	0x00026350


	//   ....[211]....
        /*0cb8*/ 	.word	0x000263b0


	//   ....[212]....
        /*0cbc*/ 	.word	0x000264c0


	//   ....[213]....
        /*0cc0*/ 	.word	0x00026530


	//   ....[214]....
        /*0cc4*/ 	.word	0x00026640


	//   ....[215]....
        /*0cc8*/ 	.word	0x000266b0


	//   ....[216]....
        /*0ccc*/ 	.word	0x000267c0


	//   ....[217]....
        /*0cd0*/ 	.word	0x00026830


	//   ....[218]....
        /*0cd4*/ 	.word	0x00026940


	//   ....[219]....
        /*0cd8*/ 	.word	0x000269b0


	//   ....[220]....
        /*0cdc*/ 	.word	0x00026a90


	//   ....[221]....
        /*0ce0*/ 	.word	0x00026b90


	//   ....[222]....
        /*0ce4*/ 	.word	0x00026c00


	//   ....[223]....
        /*0ce8*/ 	.word	0x00026c80


	//   ....[224]....
        /*0cec*/ 	.word	0x00026d50


	//   ....[225]....
        /*0cf0*/ 	.word	0x00026dd0


	//   ....[226]....
        /*0cf4*/ 	.word	0x00026eb0


	//   ....[227]....
        /*0cf8*/ 	.word	0x00026f30


	//   ....[228]....
        /*0cfc*/ 	.word	0x00027010


	//   ....[229]....
        /*0d00*/ 	.word	0x00027090


	//   ....[230]....
        /*0d04*/ 	.word	0x00027170


	//   ....[231]....
        /*0d08*/ 	.word	0x000271f0


	//   ....[232]....
        /*0d0c*/ 	.word	0x000272d0


	//   ....[233]....
        /*0d10*/ 	.word	0x00027350


	//   ....[234]....
        /*0d14*/ 	.word	0x00027420


	//   ....[235]....
        /*0d18*/ 	.word	0x000274a0


	//   ....[236]....
        /*0d1c*/ 	.word	0x00027560


	//   ....[237]....
        /*0d20*/ 	.word	0x00027690


	//   ....[238]....
        /*0d24*/ 	.word	0x00027750


	//   ....[239]....
        /*0d28*/ 	.word	0x000277c0


	//   ....[240]....
        /*0d2c*/ 	.word	0x000278d0


	//   ....[241]....
        /*0d30*/ 	.word	0x00027930


	//   ....[242]....
        /*0d34*/ 	.word	0x00027a00


	//   ....[243]....
        /*0d38*/ 	.word	0x00027a60


	//   ....[244]....
        /*0d3c*/ 	.word	0x00027b30


	//   ....[245]....
        /*0d40*/ 	.word	0x00027b90


	//   ....[246]....
        /*0d44*/ 	.word	0x00027c60


	//   ....[247]....
        /*0d48*/ 	.word	0x00027d50


	//   ....[248]....
        /*0d4c*/ 	.word	0x00027de0


	//   ....[249]....
        /*0d50*/ 	.word	0x00027ed0


	//   ....[250]....
        /*0d54*/ 	.word	0x00027f70


	//   ....[251]....
        /*0d58*/ 	.word	0x00027fd0


	//   ....[252]....
        /*0d5c*/ 	.word	0x000280d0


	//   ....[253]....
        /*0d60*/ 	.word	0x00028130


	//   ....[254]....
        /*0d64*/ 	.word	0x00028230


	//   ....[255]....
        /*0d68*/ 	.word	0x00028290


	//   ....[0]....
        /*0d6c*/ 	.word	0x00028390


	//   ....[1]....
        /*0d70*/ 	.word	0x000283f0


	//   ....[2]....
        /*0d74*/ 	.word	0x000284f0


	//   ....[3]....
        /*0d78*/ 	.word	0x00028550


	//   ....[4]....
        /*0d7c*/ 	.word	0x00028620


	//   ....[5]....
        /*0d80*/ 	.word	0x00028760


	//   ....[6]....
        /*0d84*/ 	.word	0x00028810


	//   ....[7]....
        /*0d88*/ 	.word	0x000288e0


	//   ....[8]....
        /*0d8c*/ 	.word	0x000289b0


	//   ....[9]....
        /*0d90*/ 	.word	0x00028a10


	//   ....[10]....
        /*0d94*/ 	.word	0x00028b00


	//   ....[11]....
        /*0d98*/ 	.word	0x00028b60


	//   ....[12]....
        /*0d9c*/ 	.word	0x00028c50


	//   ....[13]....
        /*0da0*/ 	.word	0x00028cb0


	//   ....[14]....
        /*0da4*/ 	.word	0x00028da0


	//   ....[15]....
        /*0da8*/ 	.word	0x00028e00


	//   ....[16]....
        /*0dac*/ 	.word	0x00028ee0


	//   ....[17]....
        /*0db0*/ 	.word	0x00028f70


	//   ....[18]....
        /*0db4*/ 	.word	0x00029010


	//   ....[19]....
        /*0db8*/ 	.word	0x00029130


	//   ....[20]....
        /*0dbc*/ 	.word	0x000291a0


	//   ....[21]....
        /*0dc0*/ 	.word	0x00029210


	//   ....[22]....
        /*0dc4*/ 	.word	0x00029280


	//   ....[23]....
        /*0dc8*/ 	.word	0x000292f0


	//   ....[24]....
        /*0dcc*/ 	.word	0x00029370


	//   ....[25]....
        /*0dd0*/ 	.word	0x00029400


	//   ....[26]....
        /*0dd4*/ 	.word	0x00029490


	//   ....[27]....
        /*0dd8*/ 	.word	0x00029500


	//   ....[28]....
        /*0ddc*/ 	.word	0x00029570


	//   ....[29]....
        /*0de0*/ 	.word	0x000295e0


	//   ....[30]....
        /*0de4*/ 	.word	0x00029660


	//   ....[31]....
        /*0de8*/ 	.word	0x000296d0


	//   ....[32]....
        /*0dec*/ 	.word	0x00029770


	//   ....[33]....
        /*0df0*/ 	.word	0x00029800


	//   ....[34]....
        /*0df4*/ 	.word	0x00029920


	//----- nvinfo : EIATTR_REG_RECONFIG
	.align		4
.L_321:
        /*0df8*/ 	.byte	0x01, 0x54
	.zero		2


	//----- nvinfo : EIATTR_SYSCALL_OFFSETS
	.align		4
        /*0dfc*/ 	.byte	0x04, 0x46
        /*0dfe*/ 	.short	(.L_323 - .L_322)


	//   ....[0]....
.L_322:
        /*0e00*/ 	.word	0x00001bc0


	//   ....[1]....
        /*0e04*/ 	.word	0x00001d10


	//   ....[2]....
        /*0e08*/ 	.word	0x0000af50


	//   ....[3]....
        /*0e0c*/ 	.word	0x0000b280


	//   ....[4]....
        /*0e10*/ 	.word	0x00020740


	//   ....[5]....
        /*0e14*/ 	.word	0x00020890


	//   ....[6]....
        /*0e18*/ 	.word	0x00020980


	//   ....[7]....
        /*0e1c*/ 	.word	0x000218f0


	//----- nvinfo : EIATTR_MBARRIER_INSTR_OFFSETS
	.align		4
.L_323:
        /*0e20*/ 	.byte	0x04, 0x39
        /*0e22*/ 	.short	(.L_325 - .L_324)


	//   ....[0]....
.L_324:
        /*0e24*/ 	.word	0x00000270
        /*0e28*/ 	.word	0x000000ff
        /*0e2c*/ 	.word	0x00030800
        /*0e30*/ 	.short	0x0100
        /*0e32*/ 	.byte	0x08
	.zero		1


	//   ....[1]....
        /*0e34*/ 	.word	0x00000280
        /*0e38*/ 	.word	0x000000ff
        /*0e3c*/ 	.word	0x00030820
        /*0e40*/ 	.short	0x0100
        /*0e42*/ 	.byte	0x08
	.zero		1


	//   ....[2]....
        /*0e44*/ 	.word	0x00000370
        /*0e48*/ 	.word	0x000000ff
        /*0e4c*/ 	.word	0x00030830
        /*0e50*/ 	.short	0x0100
        /*0e52*/ 	.byte	0x08
	.zero		1


	//   ....[3]....
        /*0e54*/ 	.word	0x00000380
        /*0e58*/ 	.word	0x000000ff
        /*0e5c*/ 	.word	0x00030840
        /*0e60*/ 	.short	0x0100
        /*0e62*/ 	.byte	0x08
	.zero		1


	//   ....[4]....
        /*0e64*/ 	.word	0x00000390
        /*0e68*/ 	.word	0x000000ff
        /*0e6c*/ 	.word	0x00030838
        /*0e70*/ 	.short	0x0100
        /*0e72*/ 	.byte	0x08
	.zero		1


	//   ....[5]....
        /*0e74*/ 	.word	0x000003a0
        /*0e78*/ 	.word	0x000000ff
        /*0e7c*/ 	.word	0x00030848
        /*0e80*/ 	.short	0x0100
        /*0e82*/ 	.byte	0x08
	.zero		1


	//   ....[6]....
        /*0e84*/ 	.word	0x000004d0
        /*0e88*/ 	.word	0x000000ff
        /*0e8c*/ 	.word	0x00030850
        /*0e90*/ 	.short	0x0100
        /*0e92*/ 	.byte	0x08
	.zero		1


	//   ....[7]....
        /*0e94*/ 	.word	0x000004e0
        /*0e98*/ 	.word	0x000000ff
        /*0e9c*/ 	.word	0x00030860
        /*0ea0*/ 	.short	0x0100
        /*0ea2*/ 	.byte	0x08
	.zero		1


	//   ....[8]....
        /*0ea4*/ 	.word	0x000004f0
        /*0ea8*/ 	.word	0x000000ff
        /*0eac*/ 	.word	0x00030858
        /*0eb0*/ 	.short	0x0100
        /*0eb2*/ 	.byte	0x08
	.zero		1


	//   ....[9]....
        /*0eb4*/ 	.word	0x00000500
        /*0eb8*/ 	.word	0x000000ff
        /*0ebc*/ 	.word	0x00030868
        /*0ec0*/ 	.short	0x0100
        /*0ec2*/ 	.byte	0x08
	.zero		1


	//   ....[10]....
        /*0ec4*/ 	.word	0x000005f0
        /*0ec8*/ 	.word	0x000000ff
        /*0ecc*/ 	.word	0x00030870
        /*0ed0*/ 	.short	0x0100
        /*0ed2*/ 	.byte	0x06
	.zero		1


	//   ....[11]....
        /*0ed4*/ 	.word	0x00000600
        /*0ed8*/ 	.word	0x000000ff
        /*0edc*/ 	.word	0x00030880
        /*0ee0*/ 	.short	0x0100
        /*0ee2*/ 	.byte	0x06
	.zero		1


	//   ....[12]....
        /*0ee4*/ 	.word	0x00000610
        /*0ee8*/ 	.word	0x000000ff
        /*0eec*/ 	.word	0x00030878
        /*0ef0*/ 	.short	0x0100
        /*0ef2*/ 	.byte	0x06
	.zero		1


	//   ....[13]....
        /*0ef4*/ 	.word	0x00000620
        /*0ef8*/ 	.word	0x000000ff
        /*0efc*/ 	.word	0x00030888
        /*0f00*/ 	.short	0x0100
        /*0f02*/ 	.byte	0x06
	.zero		1


	//   ....[14]....
        /*0f04*/ 	.word	0x00000750
        /*0f08*/ 	.word	0x000000ff
        /*0f0c*/ 	.word	0x00030890
        /*0f10*/ 	.short	0x0100
        /*0f12*/ 	.byte	0x08
	.zero		1


	//   ....[15]....
        /*0f14*/ 	.word	0x00000760
        /*0f18*/ 	.word	0x000000ff
        /*0f1c*/ 	.word	0x000308a0
        /*0f20*/ 	.short	0x0100
        /*0f22*/ 	.byte	0x08
	.zero		1


	//   ....[16]....
        /*0f24*/ 	.word	0x00000770
        /*0f28*/ 	.word	0x000000ff
        /*0f2c*/ 	.word	0x00030898
        /*0f30*/ 	.short	0x0100
        /*0f32*/ 	.byte	0x08
	.zero		1


	//   ....[17]....
        /*0f34*/ 	.word	0x00000780
        /*0f38*/ 	.word	0x000000ff
        /*0f3c*/ 	.word	0x000308a8
        /*0f40*/ 	.short	0x0100
        /*0f42*/ 	.byte	0x08
	.zero		1


	//   ....[18]....
        /*0f44*/ 	.word	0x000008b0
        /*0f48*/ 	.word	0x000000ff
        /*0f4c*/ 	.word	0x000308b0
        /*0f50*/ 	.short	0x0100
        /*0f52*/ 	.byte	0x08
	.zero		1


	//   ....[19]....
        /*0f54*/ 	.word	0x000008c0
        /*0f58*/ 	.word	0x000000ff
        /*0f5c*/ 	.word	0x000308c0
        /*0f60*/ 	.short	0x0100
        /*0f62*/ 	.byte	0x08
	.zero		1


	//   ....[20]....
        /*0f64*/ 	.word	0x000008d0
        /*0f68*/ 	.word	0x000000ff
        /*0f6c*/ 	.word	0x000308b8
        /*0f70*/ 	.short	0x0100
        /*0f72*/ 	.byte	0x08
	.zero		1


	//   ....[21]....
        /*0f74*/ 	.word	0x000008e0
        /*0f78*/ 	.word	0x000000ff
        /*0f7c*/ 	.word	0x000308c8
        /*0f80*/ 	.short	0x0100
        /*0f82*/ 	.byte	0x08
	.zero		1


	//   ....[22]....
        /*0f84*/ 	.word	0x00003710
        /*0f88*/ 	.word	0x00000058
        /*0f8c*/ 	.word	0x00030890
        /*0f90*/ 	.short	0x010a
        /*0f92*/ 	.byte	0x3f
	.zero		1


	//   ....[23]....
        /*0f94*/ 	.word	0x00006b40
        /*0f98*/ 	.word	0x00000058
        /*0f9c*/ 	.word	0x00030890
        /*0fa0*/ 	.short	0x010a
        /*0fa2*/ 	.byte	0x3f
	.zero		1


	//   ....[24]....
        /*0fa4*/ 	.word	0x00009980
        /*0fa8*/ 	.word	0x00000058
        /*0fac*/ 	.word	0x00030890
        /*0fb0*/ 	.short	0x010a
        /*0fb2*/ 	.byte	0x3f
	.zero		1


	//   ....[25]....
        /*0fb4*/ 	.word	0x0000a140
        /*0fb8*/ 	.word	0x0000000b
        /*0fbc*/ 	.word	0x00000000
        /*0fc0*/ 	.short	0x0101
        /*0fc2*/ 	.byte	0x3f
	.zero		1


	//   ....[26]....
        /*0fc4*/ 	.word	0x0000a180
        /*0fc8*/ 	.word	0x00000058
        /*0fcc*/ 	.word	0x000308b0
        /*0fd0*/ 	.short	0x010a
        /*0fd2*/ 	.byte	0x3f
	.zero		1


	//   ....[27]....
        /*0fd4*/ 	.word	0x0000a890
        /*0fd8*/ 	.word	0x00000058
        /*0fdc*/ 	.word	0x00000000
        /*0fe0*/ 	.short	0x0101
        /*0fe2*/ 	.byte	0x3f
	.zero		1


	//   ....[28]....
        /*0fe4*/ 	.word	0x0000afe0
        /*0fe8*/ 	.word	0x00000002
        /*0fec*/ 	.word	0x00030800
        /*0ff0*/ 	.short	0x010a
        /*0ff2*/ 	.byte	0x3f
	.zero		1


	//   ....[29]....
        /*0ff4*/ 	.word	0x0000b030
        /*0ff8*/ 	.word	0x00000002
        /*0ffc*/ 	.word	0x00030800
        /*1000*/ 	.short	0x010a
        /*1002*/ 	.byte	0x3f
	.zero		1


	//   ....[30]....
        /*1004*/ 	.word	0x0000c4d0
        /*1008*/ 	.word	0x00000002
        /*100c*/ 	.word	0x00030800
        /*1010*/ 	.short	0x010a
        /*1012*/ 	.byte	0x3f
	.zero		1


	//   ....[31]....
        /*1014*/ 	.word	0x0000f660
        /*1018*/ 	.word	0x00000002
        /*101c*/ 	.word	0x00030800
        /*1020*/ 	.short	0x010a
        /*1022*/ 	.byte	0x3f
	.zero		1


	//   ....[32]....
        /*1024*/ 	.word	0x00011eb0
        /*1028*/ 	.word	0x00000005
        /*102c*/ 	.word	0x00030830
        /*1030*/ 	.short	0x010a
        /*1032*/ 	.byte	0x3f
	.zero		1


	//   ....[33]....
        /*1034*/ 	.word	0x00011ef0
        /*1038*/ 	.word	0x00000005
        /*103c*/ 	.word	0x00030830
        /*1040*/ 	.short	0x010a
        /*1042*/ 	.byte	0x3f
	.zero		1


	//   ....[34]....
        /*1044*/ 	.word	0x00013c40
        /*1048*/ 	.word	0x00000022
        /*104c*/ 	.word	0x00000000
        /*1050*/ 	.short	0x0101
        /*1052*/ 	.byte	0x3f
	.zero		1


	//   ....[35]....
        /*1054*/ 	.word	0x000148d0
        /*1058*/ 	.word	0x0000000d
        /*105c*/ 	.word	0x00030830
        /*1060*/ 	.short	0x010a
        /*1062*/ 	.byte	0x3f
	.zero		1


	//   ....[36]....
        /*1064*/ 	.word	0x00014950
        /*1068*/ 	.word	0x0000000d
        /*106c*/ 	.word	0x00030830
        /*1070*/ 	.short	0x010a
        /*1072*/ 	.byte	0x3f
	.zero		1


	//   ....[37]....
        /*1074*/ 	.word	0x000157e0
        /*1078*/ 	.word	0x0000000f
        /*107c*/ 	.word	0x00030850
        /*1080*/ 	.short	0x010a
        /*1082*/ 	.byte	0x3f
	.zero		1


	//   ....[38]....
        /*1084*/ 	.word	0x00015830
        /*1088*/ 	.word	0x0000000f
        /*108c*/ 	.word	0x00030850
        /*1090*/ 	.short	0x010a
        /*1092*/ 	.byte	0x3f
	.zero		1


	//   ....[39]....
        /*1094*/ 	.word	0x00015df0
        /*1098*/ 	.word	0x0000000d
        /*109c*/ 	.word	0x00000000
        /*10a0*/ 	.short	0x0101
        /*10a2*/ 	.byte	0x3f
	.zero		1


	//   ....[40]....
        /*10a4*/ 	.word	0x00017680
        /*10a8*/ 	.word	0x0000000f
        /*10ac*/ 	.word	0x00000000
        /*10b0*/ 	.short	0x0101
        /*10b2*/ 	.byte	0x3f
	.zero		1


	//   ....[41]....
        /*10b4*/ 	.word	0x00017950
        /*10b8*/ 	.word	0x00000000
        /*10bc*/ 	.word	0x00030830
        /*10c0*/ 	.short	0x010a
        /*10c2*/ 	.byte	0x3f
	.zero		1


	//   ....[42]....
        /*10c4*/ 	.word	0x000179d0
        /*10c8*/ 	.word	0x00000000
        /*10cc*/ 	.word	0x00030830
        /*10d0*/ 	.short	0x010a
        /*10d2*/ 	.byte	0x3f
	.zero		1


	//   ....[43]....
        /*10d4*/ 	.word	0x00018840
        /*10d8*/ 	.word	0x0000000f
        /*10dc*/ 	.word	0x00030850
        /*10e0*/ 	.short	0x010a
        /*10e2*/ 	.byte	0x3f
	.zero		1


	//   ....[44]....
        /*10e4*/ 	.word	0x00018890
        /*10e8*/ 	.word	0x0000000f
        /*10ec*/ 	.word	0x00030850
        /*10f0*/ 	.short	0x010a
        /*10f2*/ 	.byte	0x3f
	.zero		1


	//   ....[45]....
        /*10f4*/ 	.word	0x00019740
        /*10f8*/ 	.word	0x0000007e
        /*10fc*/ 	.word	0x00000000
        /*1100*/ 	.short	0x0101
        /*1102*/ 	.byte	0x3f
	.zero		1


	//   ....[46]....
        /*1104*/ 	.word	0x00019fb0
        /*1108*/ 	.word	0x0000000f
        /*110c*/ 	.word	0x00000000
        /*1110*/ 	.short	0x0101
        /*1112*/ 	.byte	0x3f
	.zero		1


	//   ....[47]....
        /*1114*/ 	.word	0x0001a7b0
        /*1118*/ 	.word	0x0000000a
        /*111c*/ 	.word	0x00030850
        /*1120*/ 	.short	0x010a
        /*1122*/ 	.byte	0x3f
	.zero		1


	//   ....[48]....
        /*1124*/ 	.word	0x0001a850
        /*1128*/ 	.word	0x0000000a
        /*112c*/ 	.word	0x00030850
        /*1130*/ 	.short	0x010a
        /*1132*/ 	.byte	0x3f
	.zero		1


	//   ....[49]....
        /*1134*/ 	.word	0x0001ad60
        /*1138*/ 	.word	0x0000000a
        /*113c*/ 	.word	0x00000000
        /*1140*/ 	.short	0x0101
        /*1142*/ 	.byte	0x3f
	.zero		1


	//   ....[50]....
        /*1144*/ 	.word	0x0001c9e0
        /*1148*/ 	.word	0x00000000
        /*114c*/ 	.word	0x00000000
        /*1150*/ 	.short	0x0101
        /*1152*/ 	.byte	0x3f
	.zero		1


	//   ....[51]....
        /*1154*/ 	.word	0x0001f110
        /*1158*/ 	.word	0x00000016
        /*115c*/ 	.word	0x00030820
        /*1160*/ 	.short	0x010a
        /*1162*/ 	.byte	0x3f
	.zero		1


	//   ....[52]....
        /*1164*/ 	.word	0x0001f1a0
        /*1168*/ 	.word	0x0000000b
        /*116c*/ 	.word	0x000308a0
        /*1170*/ 	.short	0x010a
        /*1172*/ 	.byte	0x3f
	.zero		1


	//   ....[53]....
        /*1174*/ 	.word	0x0001f5f0
        /*1178*/ 	.word	0x0000000b
        /*117c*/ 	.word	0x000308c0
        /*1180*/ 	.short	0x010a
        /*1182*/ 	.byte	0x3f
	.zero		1


	//   ....[54]....
        /*1184*/ 	.word	0x0001fb00
        /*1188*/ 	.word	0x0000000a
        /*118c*/ 	.word	0x000308a0
        /*1190*/ 	.short	0x010a
        /*1192*/ 	.byte	0x3f
	.zero		1


	//   ....[55]....
        /*1194*/ 	.word	0x0001ff40
        /*1198*/ 	.word	0x0000000a
        /*119c*/ 	.word	0x000308c0
        /*11a0*/ 	.short	0x010a
        /*11a2*/ 	.byte	0x3f
	.zero		1


	//   ....[56]....
        /*11a4*/ 	.word	0x00020f30
        /*11a8*/ 	.word	0x00000007
        /*11ac*/ 	.word	0x00030840
        /*11b0*/ 	.short	0x010a
        /*11b2*/ 	.byte	0x3f
	.zero		1


	//   ....[57]....
        /*11b4*/ 	.word	0x000215f0
        /*11b8*/ 	.word	0x00000007
        /*11bc*/ 	.word	0x00030830
        /*11c0*/ 	.short	0x0107
        /*11c2*/ 	.byte	0x3f
	.zero		1


	//   ....[58]....
        /*11c4*/ 	.word	0x000216c0
        /*11c8*/ 	.word	0x00000007
        /*11cc*/ 	.word	0x00030830
        /*11d0*/ 	.short	0x0101
        /*11d2*/ 	.byte	0x3f
	.zero		1


	//   ....[59]....
        /*11d4*/ 	.word	0x00022240
        /*11d8*/ 	.word	0x00000016
        /*11dc*/ 	.word	0x00030800
        /*11e0*/ 	.short	0x0107
        /*11e2*/ 	.byte	0x3f
	.zero		1


	//   ....[60]....
        /*11e4*/ 	.word	0x00022340
        /*11e8*/ 	.word	0x00000016
        /*11ec*/ 	.word	0x00030800
        /*11f0*/ 	.short	0x0101
        /*11f2*/ 	.byte	0x3f
	.zero		1


	//   ....[61]....
        /*11f4*/ 	.word	0x00022360
        /*11f8*/ 	.word	0x00000016
        /*11fc*/ 	.word	0x00030820
        /*1200*/ 	.short	0x010a
        /*1202*/ 	.byte	0x3f
	.zero		1


	//   ....[62]....
        /*1204*/ 	.word	0x00022730
        /*1208*/ 	.word	0x00000007
        /*120c*/ 	.word	0x00030840
        /*1210*/ 	.short	0x010a
        /*1212*/ 	.byte	0x3f
	.zero		1


	//   ....[63]....
        /*1214*/ 	.word	0x00022c40
        /*1218*/ 	.word	0x00000007
        /*121c*/ 	.word	0x00030830
        /*1220*/ 	.short	0x0107
        /*1222*/ 	.byte	0x3f
	.zero		1


	//   ....[64]....
        /*1224*/ 	.word	0x00022d00
        /*1228*/ 	.word	0x00000007
        /*122c*/ 	.word	0x00030830
        /*1230*/ 	.short	0x0101
        /*1232*/ 	.byte	0x3f
	.zero		1


	//   ....[65]....
        /*1234*/ 	.word	0x00022d60
        /*1238*/ 	.word	0x00000006
        /*123c*/ 	.word	0x00030860
        /*1240*/ 	.short	0x010a
        /*1242*/ 	.byte	0x3f
	.zero		1


	//   ....[66]....
        /*1244*/ 	.word	0x000232c0
        /*1248*/ 	.word	0x00000006
        /*124c*/ 	.word	0x00030850
        /*1250*/ 	.short	0x0107
        /*1252*/ 	.byte	0x3f
	.zero		1


	//   ....[67]....
        /*1254*/ 	.word	0x00023420
        /*1258*/ 	.word	0x00000006
        /*125c*/ 	.word	0x00030850
        /*1260*/ 	.short	0x0101
        /*1262*/ 	.byte	0x3f
	.zero		1


	//   ....[68]....
        /*1264*/ 	.word	0x00023630
        /*1268*/ 	.word	0x00000000
        /*126c*/ 	.word	0x00030860
        /*1270*/ 	.short	0x010a
        /*1272*/ 	.byte	0x3f
	.zero		1


	//   ....[69]....
        /*1274*/ 	.word	0x00023b40
        /*1278*/ 	.word	0x00000000
        /*127c*/ 	.word	0x00030850
        /*1280*/ 	.short	0x0107
        /*1282*/ 	.byte	0x3f
	.zero		1


	//   ....[70]....
        /*1284*/ 	.word	0x00023c00
        /*1288*/ 	.word	0x00000000
        /*128c*/ 	.word	0x00030850
        /*1290*/ 	.short	0x0101
        /*1292*/ 	.byte	0x3f
	.zero		1


	//   ....[71]....
        /*1294*/ 	.word	0x00024940
        /*1298*/ 	.word	0x00000007
        /*129c*/ 	.word	0x00030820
        /*12a0*/ 	.short	0x010a
        /*12a2*/ 	.byte	0x3f
	.zero		1


	//   ....[72]....
        /*12a4*/ 	.word	0x00024ad0
        /*12a8*/ 	.word	0x00000005
        /*12ac*/ 	.word	0x00030840
        /*12b0*/ 	.short	0x010a
        /*12b2*/ 	.byte	0x3f
	.zero		1


	//   ....[73]....
        /*12b4*/ 	.word	0x00024b70
        /*12b8*/ 	.word	0x00000003
        /*12bc*/ 	.word	0x00030840
        /*12c0*/ 	.short	0x010a
        /*12c2*/ 	.byte	0x3f
	.zero		1


	//   ....[74]....
        /*12c4*/ 	.word	0x00024bb0
        /*12c8*/ 	.word	0x00000005
        /*12cc*/ 	.word	0x00030860
        /*12d0*/ 	.short	0x010a
        /*12d2*/ 	.byte	0x3f
	.zero		1


	//   ....[75]....
        /*12d4*/ 	.word	0x00024bf0
        /*12d8*/ 	.word	0x00000003
        /*12dc*/ 	.word	0x00030860
        /*12e0*/ 	.short	0x010a
        /*12e2*/ 	.byte	0x3f
	.zero		1


	//   ....[76]....
        /*12e4*/ 	.word	0x00024c50
        /*12e8*/ 	.word	0x00000058
        /*12ec*/ 	.word	0x00030890
        /*12f0*/ 	.short	0x010a
        /*12f2*/ 	.byte	0x3f
	.zero		1


	//   ....[77]....
        /*12f4*/ 	.word	0x00024f00
        /*12f8*/ 	.word	0x00000058
        /*12fc*/ 	.word	0x00030890
        /*1300*/ 	.short	0x010a
        /*1302*/ 	.byte	0x3f
	.zero		1


	//   ....[78]....
        /*1304*/ 	.word	0x000251b0
        /*1308*/ 	.word	0x00000058
        /*130c*/ 	.word	0x00030890
        /*1310*/ 	.short	0x010a
        /*1312*/ 	.byte	0x3f
	.zero		1


	//   ....[79]....
        /*1314*/ 	.word	0x00025460
        /*1318*/ 	.word	0x00000058
        /*131c*/ 	.word	0x000308b0
        /*1320*/ 	.short	0x010a
        /*1322*/ 	.byte	0x3f
	.zero		1


	//   ....[80]....
        /*1324*/ 	.word	0x00025840
        /*1328*/ 	.word	0x00000002
        /*132c*/ 	.word	0x00030800
        /*1330*/ 	.short	0x010a
        /*1332*/ 	.byte	0x3f
	.zero		1


	//   ....[81]....
        /*1334*/ 	.word	0x00025c20
        /*1338*/ 	.word	0x00000002
        /*133c*/ 	.word	0x00030800
        /*1340*/ 	.short	0x010a
        /*1342*/ 	.byte	0x3f
	.zero		1


	//   ....[82]....
        /*1344*/ 	.word	0x00025c70
        /*1348*/ 	.word	0x00000005
        /*134c*/ 	.word	0x00030830
        /*1350*/ 	.short	0x010a
        /*1352*/ 	.byte	0x3f
	.zero		1


	//   ....[83]....
        /*1354*/ 	.word	0x00025cc0
        /*1358*/ 	.word	0x0000000d
        /*135c*/ 	.word	0x00030830
        /*1360*/ 	.short	0x010a
        /*1362*/ 	.byte	0x3f
	.zero		1


	//   ....[84]....
        /*1364*/ 	.word	0x00025d10
        /*1368*/ 	.word	0x0000000f
        /*136c*/ 	.word	0x00030850
        /*1370*/ 	.short	0x010a
        /*1372*/ 	.byte	0x3f
	.zero		1


	//   ....[85]....
        /*1374*/ 	.word	0x00025d60
        /*1378*/ 	.word	0x00000000
        /*137c*/ 	.word	0x00030830
        /*1380*/ 	.short	0x010a
        /*1382*/ 	.byte	0x3f
	.zero		1


	//   ....[86]....
        /*1384*/ 	.word	0x00025db0
        /*1388*/ 	.word	0x0000000f
        /*138c*/ 	.word	0x00030850
        /*1390*/ 	.short	0x010a
        /*1392*/ 	.byte	0x3f
	.zero		1


	//   ....[87]....
        /*1394*/ 	.word	0x00025e00
        /*1398*/ 	.word	0x0000000a
        /*139c*/ 	.word	0x00030850
        /*13a0*/ 	.short	0x010a
        /*13a2*/ 	.byte	0x3f
	.zero		1


	//   ....[88]....
        /*13a4*/ 	.word	0x00025fa0
        /*13a8*/ 	.word	0x00000016
        /*13ac*/ 	.word	0x00030820
        /*13b0*/ 	.short	0x010a
        /*13b2*/ 	.byte	0x3f
	.zero		1


	//   ....[89]....
        /*13b4*/ 	.word	0x00025ff0
        /*13b8*/ 	.word	0x0000000b
        /*13bc*/ 	.word	0x000308a0
        /*13c0*/ 	.short	0x010a
        /*13c2*/ 	.byte	0x3f
	.zero		1


	//   ....[90]....
        /*13c4*/ 	.word	0x00026040
        /*13c8*/ 	.word	0x0000000b
        /*13cc*/ 	.word	0x000308c0
        /*13d0*/ 	.short	0x010a
        /*13d2*/ 	.byte	0x3f
	.zero		1


	//   ....[91]....
        /*13d4*/ 	.word	0x00026090
        /*13d8*/ 	.word	0x0000000a
        /*13dc*/ 	.word	0x000308a0
        /*13e0*/ 	.short	0x010a
        /*13e2*/ 	.byte	0x3f
	.zero		1


	//   ....[92]....
        /*13e4*/ 	.word	0x000260e0
        /*13e8*/ 	.word	0x0000000a
        /*13ec*/ 	.word	0x000308c0
        /*13f0*/ 	.short	0x010a
        /*13f2*/ 	.byte	0x3f
	.zero		1


	//   ....[93]....
        /*13f4*/ 	.word	0x00026200
        /*13f8*/ 	.word	0x00000007
        /*13fc*/ 	.word	0x00030840
        /*1400*/ 	.short	0x010a
        /*1402*/ 	.byte	0x3f
	.zero		1


	//   ....[94]....
        /*1404*/ 	.word	0x00027590
        /*1408*/ 	.word	0x00000016
        /*140c*/ 	.word	0x00030820
        /*1410*/ 	.short	0x010a
        /*1412*/ 	.byte	0x3f
	.zero		1


	//   ....[95]....
        /*1414*/ 	.word	0x000275e0
        /*1418*/ 	.word	0x00000007
        /*141c*/ 	.word	0x00030840
        /*1420*/ 	.short	0x010a
        /*1422*/ 	.byte	0x3f
	.zero		1


	//   ....[96]....
        /*1424*/ 	.word	0x00027e20
        /*1428*/ 	.word	0x00000006
        /*142c*/ 	.word	0x00030860
        /*1430*/ 	.short	0x010a
        /*1432*/ 	.byte	0x3f
	.zero		1


	//   ....[97]....
        /*1434*/ 	.word	0x000286b0
        /*1438*/ 	.word	0x00000000
        /*143c*/ 	.word	0x00030860
        /*1440*/ 	.short	0x010a
        /*1442*/ 	.byte	0x3f
	.zero		1


	//   ....[98]....
        /*1444*/ 	.word	0x00029840
        /*1448*/ 	.word	0x00000007
        /*144c*/ 	.word	0x00030820
        /*1450*/ 	.short	0x010a
        /*1452*/ 	.byte	0x3f
	.zero		1


	//   ....[99]....
        /*1454*/ 	.word	0x000299e0
        /*1458*/ 	.word	0x00000005
        /*145c*/ 	.word	0x00030840
        /*1460*/ 	.short	0x010a
        /*1462*/ 	.byte	0x3f
	.zero		1


	//   ....[100]....
        /*1464*/ 	.word	0x00029a30
        /*1468*/ 	.word	0x00000003
        /*146c*/ 	.word	0x00030840
        /*1470*/ 	.short	0x010a
        /*1472*/ 	.byte	0x3f
	.zero		1


	//   ....[101]....
        /*1474*/ 	.word	0x00029a80
        /*1478*/ 	.word	0x00000005
        /*147c*/ 	.word	0x00030860
        /*1480*/ 	.short	0x010a
        /*1482*/ 	.byte	0x3f
	.zero		1


	//----- nvinfo : EIATTR_NUM_MBARRIERS
	.align		4
.L_325:
        /*1484*/ 	.byte	0x03, 0x38
        /*1486*/ 	.short	0x0016


	//----- nvinfo : EIATTR_EXIT_INSTR_OFFSETS
	.align		4
        /*1488*/ 	.byte	0x04, 0x1c
        /*148a*/ 	.short	(.L_327 - .L_326)


	//   ....[0]....
.L_326:
        /*148c*/ 	.word	0x00024c40


	//----- nvinfo : EIATTR_MAX_THREADS
	.align		4
.L_327:
        /*1490*/ 	.byte	0x04, 0x05
        /*1492*/ 	.short	(.L_329 - .L_328)
.L_328:
        /*1494*/ 	.word	0x00000180
        /*1498*/ 	.word	0x00000001
        /*149c*/ 	.word	0x00000001


	//----- nvinfo : EIATTR_CRS_STACK_SIZE
	.align		4
.L_329:
        /*14a0*/ 	.byte	0x04, 0x1e
        /*14a2*/ 	.short	(.L_331 - .L_330)
.L_330:
        /*14a4*/ 	.word	0x00000000


	//----- nvinfo : EIATTR_CBANK_PARAM_SIZE
	.align		4
.L_331:
        /*14a8*/ 	.byte	0x03, 0x19
        /*14aa*/ 	.short	0x0af0


	//----- nvinfo : EIATTR_PARAM_CBANK
	.align		4
        /*14ac*/ 	.byte	0x04, 0x0a
        /*14ae*/ 	.short	(.L_333 - .L_332)
	.align		4
.L_332:
        /*14b0*/ 	.word	index@(.nv.constant0._ZN7cutlass13device_kernelIN5flash11enable_sm90INS1_16FlashAttnFwdSm90INS1_25CollectiveMainloopFwdSm90ILi2EN4cute5tupleIJNS5_1CILi1EEES8_S8_EEENS6_IJNS7_ILi128EEENS7_ILi96EEENS7_ILi192EEEEEELi192ENS_6half_tEfNS_4arch4Sm90ELb1ELb0ELb1ELb1ELb1ELb1ELb0ELb1ELb1ELb1ELb0ELb0EEENS1_21CollectiveEpilogueFwdINS6_IJSA_SC_SB_EEES9_SE_SG_Li256ELb1ELb1ELb0ELb0EEENS1_36VarlenDynamicPersistentTileSchedulerILi128ELi96ELi256ELi128ELb0ELb1ELb1ELb1ELb1ELb1EEEEEEEEEvNT_6ParamsE)
        /*14b4*/ 	.short	0x0210
        /*14b6*/ 	.short	0x0af0


	//----- nvinfo : EIATTR_SW_WAR
	.align		4
.L_333:
        /*14b8*/ 	.byte	0x04, 0x36
        /*14ba*/ 	.short	(.L_335 - .L_334)
.L_334:
        /*14bc*/ 	.word	0x00000008
.L_335:


//--------------------- .nv.callgraph             --------------------------
	.section	.nv.callgraph,"",@"SHT_CUDA_CALLGRAPH"
	.align	4
	.sectionentsize	8
	.align		4
        /*0000*/ 	.word	0x00000000
	.align		4
        /*0004*/ 	.word	0xffffffff
	.align		4
        /*0008*/ 	.word	index@(_ZN7cutlass13device_kernelIN5flash11enable_sm90INS1_16FlashAttnFwdSm90INS1_25CollectiveMainloopFwdSm90ILi2EN4cute5tupleIJNS5_1CILi1EEES8_S8_EEENS6_IJNS7_ILi128EEENS7_ILi96EEENS7_ILi192EEEEEELi192ENS_6half_tEfNS_4arch4Sm90ELb0ELb0ELb1ELb0ELb1ELb0ELb0ELb1ELb1ELb1ELb0ELb0EEENS1_21CollectiveEpilogueFwdINS6_IJSA_SC_SB_EEES9_SE_SG_Li256ELb0ELb1ELb0ELb0EEENS1_29StaticPersistentTileSchedulerILb0EEEEEEEEEvNT_6ParamsE)
	.align		4
        /*000c*/ 	.word	index@(__assertfail)
	.align		4
        /*0010*/ 	.word	index@(_ZN7cutlass13device_kernelIN5flash11enable_sm90INS1_16FlashAttnFwdSm90INS1_25CollectiveMainloopFwdSm90ILi2EN4cute5tupleIJNS5_1CILi1EEES8_S8_EEENS6_IJNS7_ILi128EEENS7_ILi96EEENS7_ILi192EEEEEELi192ENS_6half_tEfNS_4arch4Sm90ELb0ELb0ELb1ELb1ELb1ELb0ELb0ELb1ELb1ELb1ELb0ELb0EEENS1_21CollectiveEpilogueFwdINS6_IJSA_SC_SB_EEES9_SE_SG_Li256ELb1ELb1ELb0ELb0EEENS1_36VarlenDynamicPersistentTileSchedulerILi128ELi96ELi256ELi128ELb0ELb1ELb1ELb0ELb1ELb1EEEEEEEEEvNT_6ParamsE)
	.align		4
        /*0014*/ 	.word	index@(__assertfail)
	.align		4
        /*0018*/ 	.word	index@(_ZN7cutlass13device_kernelIN5flash11enable_sm90INS1_16FlashAttnFwdSm90INS1_25CollectiveMainloopFwdSm90ILi2EN4cute5tupleIJNS5_1CILi1EEES8_S8_EEENS6_IJNS7_ILi128EEENS7_ILi96EEENS7_ILi192EEEEEELi192ENS_6half_tEfNS_4arch4Sm90ELb0ELb0ELb1ELb1ELb1ELb1ELb0ELb1ELb1ELb1ELb0ELb0EEENS1_21CollectiveEpilogueFwdINS6_IJSA_SC_SB_EEES9_SE_SG_Li256ELb1ELb1ELb0ELb0EEENS1_36VarlenDynamicPersistentTileSchedulerILi128ELi96ELi256ELi128ELb0ELb1ELb1ELb0ELb1ELb1EEEEEEEEEvNT_6ParamsE)
	.align		4
        /*001c*/ 	.word	index@(__assertfail)
	.align		4
        /*0020*/ 	.word	index@(_ZN7cutlass13device_kernelIN5flash11enable_sm90INS1_16FlashAttnFwdSm90INS1_25CollectiveMainloopFwdSm90ILi2EN4cute5tupleIJNS5_1CILi1EEES8_S8_EEENS6_IJNS7_ILi128EEENS7_ILi96EEENS7_ILi192EEEEEELi192ENS_6half_tEfNS_4arch4Sm90ELb0ELb1ELb1ELb0ELb1ELb0ELb0ELb1ELb1ELb1ELb0ELb0EEENS1_21CollectiveEpilogueFwdINS6_IJSA_SC_SB_EEES9_SE_SG_Li256ELb0ELb1ELb0ELb0EEENS1_30DynamicPersistentTileSchedulerILi256ELi128ELb0ELb1ELb1EEEEEEEEEvNT_6ParamsE)
	.align		4
        /*0024*/ 	.word	index@(__assertfail)
	.align		4
        /*0028*/ 	.word	index@(_ZN7cutlass13device_kernelIN5flash11enable_sm90INS1_16FlashAttnFwdSm90INS1_25CollectiveMainloopFwdSm90ILi2EN4cute5tupleIJNS5_1CILi1EEES8_S8_EEENS6_IJNS7_ILi128EEENS7_ILi96EEENS7_ILi192EEEEEELi192ENS_6half_tEfNS_4arch4Sm90ELb0ELb1ELb1ELb1ELb1ELb0ELb0ELb1ELb1ELb1ELb0ELb0EEENS1_21CollectiveEpilogueFwdINS6_IJSA_SC_SB_EEES9_SE_SG_Li256ELb1ELb1ELb0ELb0EEENS1_36VarlenDynamicPersistentTileSchedulerILi128ELi96ELi256ELi128ELb0ELb1ELb1ELb1ELb0ELb1EEEEEEEEEvNT_6ParamsE)
	.align		4
        /*002c*/ 	.word	index@(__assertfail)
	.align		4
        /*0030*/ 	.word	index@(_ZN7cutlass13device_kernelIN5flash11enable_sm90INS1_16FlashAttnFwdSm90INS1_25CollectiveMainloopFwdSm90ILi2EN4cute5tupleIJNS5_1CILi1EEES8_S8_EEENS6_IJNS7_ILi128EEENS7_ILi96EEENS7_ILi192EEEEEELi192ENS_6half_tEfNS_4arch4Sm90ELb0ELb1ELb1ELb1ELb1ELb1ELb0ELb1ELb1ELb1ELb0ELb0EEENS1_21CollectiveEpilogueFwdINS6_IJSA_SC_SB_EEES9_SE_SG_Li256ELb1ELb1ELb0ELb0EEENS1_36VarlenDynamicPersistentTileSchedulerILi128ELi96ELi256ELi128ELb0ELb1ELb1ELb1ELb0ELb1EEEEEEEEEvNT_6ParamsE)
	.align		4
        /*0034*/ 	.word	index@(__assertfail)
	.align		4
        /*0038*/ 	.word	index@(_ZN7cutlass13device_kernelIN5flash11enable_sm90INS1_16FlashAttnFwdSm90INS1_25CollectiveMainloopFwdSm90ILi2EN4cute5tupleIJNS5_1CILi1EEES8_S8_EEENS6_IJNS7_ILi128EEENS7_ILi96EEENS7_ILi192EEEEEELi192ENS_6half_tEfNS_4arch4Sm90ELb1ELb0ELb1ELb0ELb1ELb0ELb0ELb1ELb1ELb1ELb0ELb0EEENS1_21CollectiveEpilogueFwdINS6_IJSA_SC_SB_EEES9_SE_SG_Li256ELb0ELb1ELb0ELb0EEENS1_30DynamicPersistentTileSchedulerILi256ELi128ELb0ELb1ELb1EEEEEEEEEvNT_6ParamsE)
	.align		4
        /*003c*/ 	.word	index@(__assertfail)
	.align		4
        /*0040*/ 	.word	index@(_ZN7cutlass13device_kernelIN5flash11enable_sm90INS1_16FlashAttnFwdSm90INS1_25CollectiveMainloopFwdSm90ILi2EN4cute5tupleIJNS5_1CILi1EEES8_S8_EEENS6_IJNS7_ILi128EEENS7_ILi96EEENS7_ILi192EEEEEELi192ENS_6half_tEfNS_4arch4Sm90ELb1ELb0ELb1ELb1ELb1ELb0ELb0ELb1ELb1ELb1ELb0ELb0EEENS1_21CollectiveEpilogueFwdINS6_IJSA_SC_SB_EEES9_SE_SG_Li256ELb1ELb1ELb0ELb0EEENS1_36VarlenDynamicPersistentTileSchedulerILi128ELi96ELi256ELi128ELb0ELb1ELb1ELb1ELb1ELb1EEEEEEEEEvNT_6ParamsE)
	.align		4
        /*0044*/ 	.word	index@(__assertfail)
	.align		4
        /*0048*/ 	.word	index@(_ZN7cutlass13device_kernelIN5flash11enable_sm90INS1_16FlashAttnFwdSm90INS1_25CollectiveMainloopFwdSm90ILi2EN4cute5tupleIJNS5_1CILi1EEES8_S8_EEENS6_IJNS7_ILi128EEENS7_ILi96EEENS7_ILi192EEEEEELi192ENS_6half_tEfNS_4arch4Sm90ELb1ELb0ELb1ELb1ELb1ELb1ELb0ELb1ELb1ELb1ELb0ELb0EEENS1_21CollectiveEpilogueFwdINS6_IJSA_SC_SB_EEES9_SE_SG_Li256ELb1ELb1ELb0ELb0EEENS1_36VarlenDynamicPersistentTileSchedulerILi128ELi96ELi256ELi128ELb0ELb1ELb1ELb1ELb1ELb1EEEEEEEEEvNT_6ParamsE)
	.align		4
        /*004c*/ 	.word	index@(__assertfail)
	.align		4
        /*0050*/ 	.word	0x00000000
	.align		4
        /*0054*/ 	.word	0xfffffffe
	.align		4
        /*0058*/ 	.word	0x00000000
	.align		4
        /*005c*/ 	.word	0xfffffffd
	.align		4
        /*0060*/ 	.word	0x00000000
	.align		4
        /*0064*/ 	.word	0xfffffffc


//--------------------- .nv.constant4             --------------------------
	.section	.nv.constant4,"a",@progbits
	.align	8
	.align		8
.nv.constant4:
        /*0000*/ 	.dword	__assertfail
	.align		8
        /*0008*/ 	.dword	__unnamed_1
	.align		8
        /*0010*/ 	.dword	__unnamed_2
	.align		8
        /*0018*/ 	.dword	__unnamed_3
	.align		8
        /*0020*/ 	.dword	__unnamed_4
	.align		8
        /*0028*/ 	.dword	__unnamed_5
	.align		8
        /*0030*/ 	.dword	_ZN80_INTERNAL_4f9ab197_44_flash_fwd_hdim192_fp16_paged_softcap_sm90_cu_0106449f_33404cuda3std3__45__cpo5beginE
	.align		8
        /*0038*/ 	.dword	_ZN80_INTERNAL_4f9ab197_44_flash_fwd_hdim192_fp16_paged_softcap_sm90_cu_0106449f_33404cuda3std3__45__cpo3endE
	.align		8
        /*0040*/ 	.dword	_ZN80_INTERNAL_4f9ab197_44_flash_fwd_hdim192_fp16_paged_softcap_sm90_cu_0106449f_33404cuda3std3__45__cpo6cbeginE
	.align		8
        /*0048*/ 	.dword	_ZN80_INTERNAL_4f9ab197_44_flash_fwd_hdim192_fp16_paged_softcap_sm90_cu_0106449f_33404cuda3std3__45__cpo4cendE
	.align		8
        /*0050*/ 	.dword	_ZN80_INTERNAL_4f9ab197_44_flash_fwd_hdim192_fp16_paged_softcap_sm90_cu_0106449f_33404cuda3std3__482_GLOBAL__N__4f9ab197_44_flash_fwd_hdim192_fp16_paged_softcap_sm90_cu_0106449f_33406ignoreE
	.align		8
        /*0058*/ 	.dword	_ZN80_INTERNAL_4f9ab197_44_flash_fwd_hdim192_fp16_paged_softcap_sm90_cu_0106449f_33404cuda3std3__419piecewise_constructE
	.align		8
        /*0060*/ 	.dword	_ZN80_INTERNAL_4f9ab197_44_flash_fwd_hdim192_fp16_paged_softcap_sm90_cu_0106449f_33404cuda3std3__48in_placeE
	.align		8
        /*0068*/ 	.dword	_ZN80_INTERNAL_4f9ab197_44_flash_fwd_hdim192_fp16_paged_softcap_sm90_cu_0106449f_33404cuda3std6ranges3__45__cpo4swapE
	.align		8
        /*0070*/ 	.dword	_ZN80_INTERNAL_4f9ab197_44_flash_fwd_hdim192_fp16_paged_softcap_sm90_cu_0106449f_33404cuda3std6ranges3__45__cpo9iter_moveE
	.align		8
        /*0078*/ 	.dword	_ZN80_INTERNAL_4f9ab197_44_flash_fwd_hdim192_fp16_paged_softcap_sm90_cu_0106449f_33404cute7productE
	.align		8
        /*0080*/ 	.dword	_ZN80_INTERNAL_4f9ab197_44_flash_fwd_hdim192_fp16_paged_softcap_sm90_cu_0106449f_33404cute1_E
	.align		8
        /*0088*/ 	.dword	$str$23
	.align		8
        /*0090*/ 	.dword	$str$24


//--------------------- .text._ZN7cutlass13device_kernelIN5flash11enable_sm90INS1_16FlashAttnFwdSm90INS1_25CollectiveMainloopFwdSm90ILi2EN4cute5tupleIJNS5_1CILi1EEES8_S8_EEENS6_IJNS7_ILi128EEENS7_ILi96EEENS7_ILi192EEEEEELi192ENS_6half_tEfNS_4arch4Sm90ELb0ELb0ELb1ELb0ELb1ELb0ELb0ELb1ELb1ELb1ELb0ELb0EEENS1_21CollectiveEpilogueFwdINS6_IJSA_SC_SB_EEES9_SE_SG_Li256ELb0ELb1ELb0ELb0EEENS1_29StaticPersistentTileSchedulerILb0EEEEEEEEEvNT_6ParamsE --------------------------
	.section	.text._ZN7cutlass13device_kernelIN5flash11enable_sm90INS1_16FlashAttnFwdSm90INS1_25CollectiveMainloopFwdSm90ILi2EN4cute5tupleIJNS5_1CILi1EEES8_S8_EEENS6_IJNS7_ILi128EEENS7_ILi96EEENS7_ILi192EEEEEELi192ENS_6half_tEfNS_4arch4Sm90ELb0ELb0ELb1ELb0ELb1ELb0ELb0ELb1ELb1ELb1ELb0ELb0EEENS1_21CollectiveEpilogueFwdINS6_IJSA_SC_SB_EEES9_SE_SG_Li256ELb0ELb1ELb0ELb0EEENS1_29StaticPersistentTileSchedulerILb0EEEEEEEEEvNT_6ParamsE,"ax",@progbits
	.align	128
.text._ZN7cutlass13device_kernelIN5flash11enable_sm90INS1_16FlashAttnFwdSm90INS1_25CollectiveMainloopFwdSm90ILi2EN4cute5tupleIJNS5_1CILi1EEES8_S8_EEENS6_IJNS7_ILi128EEENS7_ILi96EEENS7_ILi192EEEEEELi192ENS_6half_tEfNS_4arch4Sm90ELb0ELb0ELb1ELb0ELb1ELb0ELb0ELb1ELb1ELb1ELb0ELb0EEENS1_21CollectiveEpilogueFwdINS6_IJSA_SC_SB_EEES9_SE_SG_Li256ELb0ELb1ELb0ELb0EEENS1_29StaticPersistentTileSchedulerILb0EEEEEEEEEvNT_6ParamsE:
        .type           _ZN7cutlass13device_kernelIN5flash11enable_sm90INS1_16FlashAttnFwdSm90INS1_25CollectiveMainloopFwdSm90ILi2EN4cute5tupleIJNS5_1CILi1EEES8_S8_EEENS6_IJNS7_ILi128EEENS7_ILi96EEENS7_ILi192EEEEEELi192ENS_6half_tEfNS_4arch4Sm90ELb0ELb0ELb1ELb0ELb1ELb0ELb0ELb1ELb1ELb1ELb0ELb0EEENS1_21CollectiveEpilogueFwdINS6_IJSA_SC_SB_EEES9_SE_SG_Li256ELb0ELb1ELb0ELb0EEENS1_29StaticPersistentTileSchedulerILb0EEEEEEEEEvNT_6ParamsE,@function
        .size           _ZN7cutlass13device_kernelIN5flash11enable_sm90INS1_16FlashAttnFwdSm90INS1_25CollectiveMainloopFwdSm90ILi2EN4cute5tupleIJNS5_1CILi1EEES8_S8_EEENS6_IJNS7_ILi128EEENS7_ILi96EEENS7_ILi192EEEEEELi192ENS_6half_tEfNS_4arch4Sm90ELb0ELb0ELb1ELb0ELb1ELb0ELb0ELb1ELb1ELb1ELb0ELb0EEENS1_21CollectiveEpilogueFwdINS6_IJSA_SC_SB_EEES9_SE_SG_Li256ELb0ELb1ELb0ELb0EEENS1_29StaticPersistentTileSchedulerILb0EEEEEEEEEvNT_6ParamsE,(.L_x_3233 - _ZN7cutlass13device_kernelIN5flash11enable_sm90INS1_16FlashAttnFwdSm90INS1_25CollectiveMainloopFwdSm90ILi2EN4cute5tupleIJNS5_1CILi1EEES8_S8_EEENS6_IJNS7_ILi128EEENS7_ILi96EEENS7_ILi192EEEEEELi192ENS_6half_tEfNS_4arch4Sm90ELb0ELb0ELb1ELb0ELb1ELb0ELb0ELb1ELb1ELb1ELb0ELb0EEENS1_21CollectiveEpilogueFwdINS6_IJSA_SC_SB_EEES9_SE_SG_Li256ELb0ELb1ELb0ELb0EEENS1_29StaticPersistentTileSchedulerILb0EEEEEEEEEvNT_6ParamsE)
        .other          _ZN7cutlass13device_kernelIN5flash11enable_sm90INS1_16FlashAttnFwdSm90INS1_25CollectiveMainloopFwdSm90ILi2EN4cute5tupleIJNS5_1CILi1EEES8_S8_EEENS6_IJNS7_ILi128EEENS7_ILi96EEENS7_ILi192EEEEEELi192ENS_6half_tEfNS_4arch4Sm90ELb0ELb0ELb1ELb0ELb1ELb0ELb0ELb1ELb1ELb1ELb0ELb0EEENS1_21CollectiveEpilogueFwdINS6_IJSA_SC_SB_EEES9_SE_SG_Li256ELb0ELb1ELb0ELb0EEENS1_29StaticPersistentTileSchedulerILb0EEEEEEEEEvNT_6ParamsE,@"STO_CUDA_ENTRY STV_DEFAULT"
_ZN7cutlass13device_kernelIN5flash11enable_sm90INS1_16FlashAttnFwdSm90INS1_25CollectiveMainloopFwdSm90ILi2EN4cute5tupleIJNS5_1CILi1EEES8_S8_EEENS6_IJNS7_ILi128EEENS7_ILi96EEENS7_ILi192EEEEEELi192ENS_6half_tEfNS_4arch4Sm90ELb0ELb0ELb1ELb0ELb1ELb0ELb0ELb1ELb1ELb1ELb0ELb0EEENS1_21CollectiveEpilogueFwdINS6_IJSA_SC_SB_EEES9_SE_SG_Li256ELb0ELb1ELb0ELb0EEENS1_29StaticPersistentTileSchedulerILb0EEEEEEEEEvNT_6ParamsE:
[----:B------:R-:W0:Y:S02]  /*0000*/  LDC R1, c[0x0][0x28] ;  /* 0x00000a00ff017b82 */ /* 0x000e240000000800 */
[----:B0-----:R-:W-:Y:S01]  /*0010*/  VIADD R1, R1, 0xfffffff8 ;  /* 0xfffffff801017836 */ /* 0x001fe20000000000 */
[----:B------:R-:W0:Y:S01]  /*0020*/  S2R R3, SR_TID.X ;  /* 0x0000000000037919 */ /* 0x000e220000002100 */
[----:B------:R-:W-:Y:S01]  /*0030*/  ELECT P0, URZ, PT ;  /* 0x00000000003f782f */ /* 0x000fe20003800000 */
[----:B------:R-:W-:Y:S01]  /*0040*/  UMOV UR4, 0x80 ;  /* 0x0000008000047882 */ /* 0x000fe20000000000 */
[----:B------:R-:W-:Y:S01]  /*0050*/  UMOV UR7, 0x100 ;  /* 0x0000010000077882 */ /* 0x000fe20000000000 */
[----:B0-----:R-:W-:-:S05]  /*0060*/  SHF.R.U32.HI R0, RZ, 0x5, R3 ;  /* 0x00000005ff007819 */ /* 0x001fca0000011603 */
[----:B------:R-:W0:Y:S02]  /*0070*/  SHFL.IDX PT, R2, R0, RZ, 0x1f ;  /* 0x00001fff00027589 */ /* 0x000e2400000e0000 */
[C---:B0-----:R-:W-:Y:S02]  /*0080*/  ISETP.NE.OR P0, PT, R2.reuse, RZ, !P0 ;  /* 0x000000ff0200720c */ /* 0x041fe40004705670 */
[----:B------:R-:W-:Y:S02]  /*0090*/  ISETP.NE.AND P1, PT, R2, RZ, PT ;  /* 0x000000ff0200720c */ /* 0x000fe40003f25270 */
[----:B------:R-:W-:-:S06]  /*00a0*/  SHF.R.U32.HI R2, RZ, 0x7, R3 ;  /* 0x00000007ff027819 */ /* 0x000fcc0000011603 */
[----:B------:R-:W0:Y:S03]  /*00b0*/  SHFL.IDX PT, R2, R2, RZ, 0x1f ;  /* 0x00001fff02027589 */ /* 0x000e2600000e0000 */
[----:B------:R-:W-:Y:S01]  /*00c0*/  VOTEU.ALL UP0, P0 ;  /* 0x00000000003f7886 */ /* 0x000fe20000000000 */
[----:B------:R-:W-:-:S04]  /*00d0*/  VOTEU.ALL UP1, P0 ;  /* 0x00000000003f7886 */ /* 0x000fc80000020000 */
[----:B------:R-:W1:Y:S01]  /*00e0*/  @!UP0 S2UR UR8, SR_CgaCtaId ;  /* 0x00000000000889c3 */ /* 0x000e620000008800 */
[----:B------:R-:W-:Y:S01]  /*00f0*/  @!UP0 UMOV UR6, 0x400 ;  /* 0x0000040000068882 */ /* 0x000fe20000000000 */
[----:B------:R-:W-:-:S04]  /*0100*/  @!UP0 UIADD3 UR4, -UR4, 0x100000, URZ ;  /* 0x0010000004048890 */ /* 0x000fc8000fffe13f */
[----:B------:R-:W-:Y:S02]  /*0110*/  @!UP0 USHF.L.U32 UR5, UR4, 0xb, URZ ;  /* 0x0000000b04058899 */ /* 0x000fe4000800063f */
[----:B------:R-:W-:Y:S02]  /*0120*/  @!UP0 USHF.L.U32 UR4, UR4, 0x1, URZ ;  /* 0x0000000104048899 */ /* 0x000fe4000800063f */
[----:B-1----:R-:W-:Y:S02]  /*0130*/  @!UP0 ULEA UR8, UR8, UR6, 0x18 ;  /* 0x0000000608088291 */ /* 0x002fe4000f8ec03f */
[----:B------:R-:W-:-:S04]  /*0140*/  @!UP0 UIADD3 UR6, -UR7, 0x100000, URZ ;  /* 0x0010000007068890 */ /* 0x000fc8000fffe13f */
[----:B------:R-:W-:Y:S02]  /*0150*/  @!UP0 USHF.L.U32 UR7, UR6, 0xb, URZ ;  /* 0x0000000b06078899 */ /* 0x000fe4000800063f */
[----:B------:R-:W-:Y:S01]  /*0160*/  @!UP0 USHF.L.U32 UR6, UR6, 0x1, URZ ;  /* 0x0000000106068899 */ /* 0x000fe2000800063f */
[----:B------:R-:W-:-:S05]  /*0170*/  VOTEU.ALL UP0, P0 ;  /* 0x00000000003f7886 */ /* 0x000fca0000000000 */
[----:B------:R1:W2:Y:S06]  /*0180*/  @!UP0 SYNCS.EXCH.64 URZ, [UR8+0x30800], UR4 ;  /* 0x03080004083f85b2 */ /* 0x0002ac0008000100 */
[----:B------:R1:W3:Y:S02]  /*0190*/  @!UP1 SYNCS.EXCH.64 URZ, [UR8+0x30820], UR6 ;  /* 0x03082006083f95b2 */ /* 0x0002e40008000100 */
[----:B01----:R-:W-:Y:S05]  /*01a0*/  @P1 BRA `(.L_x_0) ;  /* 0x0000000000481947 */ /* 0x003fea0003800000 */
[----:B------:R-:W0:Y:S01]  /*01b0*/  S2UR UR5, SR_CgaCtaId ;  /* 0x00000000000579c3 */ /* 0x000e220000008800 */
[----:B------:R-:W-:Y:S01]  /*01c0*/  UMOV UR4, 0x400 ;  /* 0x0000040000047882 */ /* 0x000fe20000000000 */
[----:B------:R-:W-:Y:S01]  /*01d0*/  UMOV UR6, 0x80 ;  /* 0x0000008000067882 */ /* 0x000fe20000000000 */
[----:B------:R-:W-:Y:S01]  /*01e0*/  UMOV UR7, 0x100 ;  /* 0x0000010000077882 */ /* 0x000fe20000000000 */
[----:B------:R-:W-:Y:S01]  /*01f0*/  ELECT P0, URZ, PT ;  /* 0x00000000003f782f */ /* 0x000fe20003800000 */
[----:B0-----:R-:W-:Y:S02]  /*0200*/  ULEA UR8, UR5, UR4, 0x18 ;  /* 0x0000000405087291 */ /* 0x001fe4000f8ec03f */
[----:B------:R-:W-:-:S04]  /*0210*/  UIADD3 UR4, -UR6, 0x100000, URZ ;  /* 0x0010000006047890 */ /* 0x000fc8000fffe13f */
[----:B------:R-:W-:Y:S02]  /*0220*/  USHF.L.U32 UR5, UR4, 0xb, URZ ;  /* 0x0000000b04057899 */ /* 0x000fe4000800063f */
[----:B------:R-:W-:Y:S02]  /*0230*/  USHF.L.U32 UR4, UR4, 0x1, URZ ;  /* 0x0000000104047899 */ /* 0x000fe4000800063f */
[----:B------:R-:W-:-:S04]  /*0240*/  UIADD3 UR6, -UR7, 0x100000, URZ ;  /* 0x0010000007067890 */ /* 0x000fc8000fffe13f */
[----:B------:R-:W-:Y:S02]  /*0250*/  USHF.L.U32 UR7, UR6, 0xb, URZ ;  /* 0x0000000b06077899 */ /* 0x000fe4000800063f */
[----:B------:R-:W-:Y:S01]  /*0260*/  USHF.L.U32 UR6, UR6, 0x1, URZ ;  /* 0x0000000106067899 */ /* 0x000fe2000800063f */
[----:B------:R-:W0:Y:S03]  /*0270*/  FENCE.VIEW.ASYNC.S ;  /* 0x00000000000073c6 */ /* 0x000e260000000000 */
[----:B0-----:R0:W1:Y:S08]  /*0280*/  SYNCS.EXCH.64 URZ, [UR8+0x30830], UR4 ;  /* 0x03083004083f75b2 */ /* 0x0010700008000100 */
[----:B------:R0:W4:Y:S01]  /*0290*/  SYNCS.EXCH.64 URZ, [UR8+0x30840], UR6 ;  /* 0x03084006083f75b2 */ /* 0x0001220008000100 */
[----:B------:R0:W0:Y:S01]  /*02a0*/  SYNCS.EXCH.64 URZ, [UR8+0x30838], UR4 ;  /* 0x03083804083f75b2 */ /* 0x0000220008000100 */
[----:B------:R0:W0:Y:S01]  /*02b0*/  SYNCS.EXCH.64 URZ, [UR8+0x30848], UR6 ;  /* 0x03084806083f75b2 */ /* 0x0000220008000100 */
[----:B------:R-:W-:Y:S01]  /*02c0*/  NOP ;  /* 0x0000000000007918 */ /* 0x000fe20000000000 */
.L_x_0:
[----:B------:R-:W5:Y:S01]  /*02d0*/  SHFL.IDX PT, R4, R0, RZ, 0x1f ;  /* 0x00001fff00047589 */ /* 0x000f6200000e0000 */
[----:B------:R-:W-:Y:S01]  /*02e0*/  NOP ;  /* 0x0000000000007918 */ /* 0x000fe20000000000 */
[----:B-----5:R-:W-:-:S13]  /*02f0*/  ISETP.NE.AND P0, PT, R4, RZ, PT ;  /* 0x000000ff0400720c */ /* 0x020fda0003f05270 */
[----:B------:R-:W-:Y:S05]  /*0300*/  @P0 BRA `(.L_x_1) ;  /* 0x0000000000480947 */ /* 0x000fea0003800000 */
[----:B0-----:R-:W0:Y:S01]  /*0310*/  S2UR UR5, SR_CgaCtaId ;  /* 0x00000000000579c3 */ /* 0x001e220000008800 */
        /* <DEDUP_REMOVED lines=12> */
[----:B0-----:R0:W0:Y:S08]  /*03e0*/  SYNCS.EXCH.64 URZ, [UR8+0x30850], UR4 ;  /* 0x03085004083f75b2 */ /* 0x0010300008000100 */
[----:B------:R0:W0:Y:S01]  /*03f0*/  SYNCS.EXCH.64 URZ, [UR8+0x30860], UR6 ;  /* 0x03086006083f75b2 */ /* 0x0000220008000100 */
[----:B------:R0:W0:Y:S01]  /*0400*/  SYNCS.EXCH.64 URZ, [UR8+0x30858], UR4 ;  /* 0x03085804083f75b2 */ /* 0x0000220008000100 */
[----:B------:R0:W0:Y:S01]  /*0410*/  SYNCS.EXCH.64 URZ, [UR8+0x30868], UR6 ;  /* 0x03086806083f75b2 */ /* 0x0000220008000100 */
[----:B------:R-:W-:Y:S01]  /*0420*/  NOP ;  /* 0x0000000000007918 */ /* 0x000fe20000000000 */
.L_x_1:
[----:B------:R-:W5:Y:S01]  /*0430*/  SHFL.IDX PT, R4, R0, RZ, 0x1f ;  /* 0x00001fff00047589 */ /* 0x000f6200000e0000 */
[----:B------:R-:W-:Y:S01]  /*0440*/  NOP ;  /* 0x0000000000007918 */ /* 0x000fe20000000000 */
[----:B-----5:R-:W-:-:S13]  /*0450*/  ISETP.NE.AND P0, PT, R4, RZ, PT ;  /* 0x000000ff0400720c */ /* 0x020fda0003f05270 */
[----:B------:R-:W-:Y:S05]  /*0460*/  @P0 BRA `(.L_x_2) ;  /* 0x0000000000380947 */ /* 0x000fea0003800000 */
[----:B0-----:R-:W0:Y:S01]  /*0470*/  S2UR UR5, SR_CgaCtaId ;  /* 0x00000000000579c3 */ /* 0x001e220000008800 */
[----:B------:R-:W-:Y:S01]  /*0480*/  UMOV UR4, 0x400 ;  /* 0x0000040000047882 */ /* 0x000fe20000000000 */
[----:B------:R-:W-:Y:S01]  /*0490*/  UMOV UR7, 0x80 ;  /* 0x0000008000077882 */ /* 0x000fe20000000000 */
[----:B------:R-:W-:Y:S01]  /*04a0*/  ELECT P0, URZ, PT ;  /* 0x00000000003f782f */ /* 0x000fe20003800000 */
[----:B0-----:R-:W-:Y:S02]  /*04b0*/  ULEA UR6, UR5, UR4, 0x18 ;  /* 0x0000000405067291 */ /* 0x001fe4000f8ec03f */
[----:B------:R-:W-:-:S04]  /*04c0*/  UIADD3 UR4, -UR7, 0x100000, URZ ;  /* 0x0010000007047890 */ /* 0x000fc8000fffe13f */
[----:B------:R-:W-:Y:S02]  /*04d0*/  USHF.L.U32 UR5, UR4, 0xb, URZ ;  /* 0x0000000b04057899 */ /* 0x000fe4000800063f */
[----:B------:R-:W-:Y:S01]  /*04e0*/  USHF.L.U32 UR4, UR4, 0x1, URZ ;  /* 0x0000000104047899 */ /* 0x000fe2000800063f */
[----:B------:R-:W0:Y:S11]  /*04f0*/  FENCE.VIEW.ASYNC.S ;  /* 0x00000000000073c6 */ /* 0x000e360000000000 */
[----:B0-----:R0:W0:Y:S01]  /*0500*/  SYNCS.EXCH.64 URZ, [UR6+0x30870], UR4 ;  /* 0x03087004063f75b2 */ /* 0x0010220008000100 */
[----:B------:R0:W0:Y:S01]  /*0510*/  SYNCS.EXCH.64 URZ, [UR6+0x30880], UR4 ;  /* 0x03088004063f75b2 */ /* 0x0000220008000100 */
[----:B------:R0:W0:Y:S01]  /*0520*/  SYNCS.EXCH.64 URZ, [UR6+0x30878], UR4 ;  /* 0x03087804063f75b2 */ /* 0x0000220008000100 */
[----:B------:R0:W0:Y:S01]  /*0530*/  SYNCS.EXCH.64 URZ, [UR6+0x30888], UR4 ;  /* 0x03088804063f75b2 */ /* 0x0000220008000100 */
[----:B------:R-:W-:Y:S01]  /*0540*/  NOP ;  /* 0x0000000000007918 */ /* 0x000fe20000000000 */
.L_x_2:
        /* <DEDUP_REMOVED lines=22> */
.L_x_3:
[----:B------:R-:W5:Y:S01]  /*06b0*/  SHFL.IDX PT, R4, R0, RZ, 0x1f ;  /* 0x00001fff00047589 */ /* 0x000f6200000e0000 */
[----:B------:R-:W-:Y:S01]  /*06c0*/  R2UR UR9, R2 ;  /* 0x00000000020972ca */ /* 0x000fe200000e0000 */
        /* <DEDUP_REMOVED lines=21> */
.L_x_4:
[----:B------:R-:W-:Y:S01]  /*0820*/  UISETP.NE.AND UP0, UPT, UR9, URZ, UPT ;  /* 0x0000003f0900728c */ /* 0x000fe2000bf05270 */
[----:B------:R-:W-:Y:S01]  /*0830*/  NOP ;  /* 0x0000000000007918 */ /* 0x000fe20000000000 */
[----:B0-----:R-:W-:Y:S01]  /*0840*/  UMOV UR4, 0x1 ;  /* 0x0000000100047882 */ /* 0x001fe20000000000 */
[----:B------:R-:W-:Y:S01]  /*0850*/  ULDC.64 UR36, c[0x0][0x208] ;  /* 0x0000820000247ab9 */ /* 0x000fe20000000a00 */
[----:B------:R-:W-:Y:S01]  /*0860*/  USEL UR4, UR4, 0x2, !UP0 ;  /* 0x0000000204047887 */ /* 0x000fe2000c000000 */
[----:B-1234-:R-:W-:Y:S01]  /*0870*/  BAR.SYNC.DEFER_BLOCKING 0x0 ;  /* 0x0000000000007b1d */ /* 0x01efe20000010000 */
[----:B------:R-:W-:-:S04]  /*0880*/  PLOP3.LUT P0, PT, PT, PT, UP0, 0x80, 0x0 ;  /* 0x000000000000781c */ /* 0x000fc80003f0f008 */
[----:B------:R-:W-:-:S05]  /*0890*/  IMAD.U32 R2, RZ, RZ, UR4 ;  /* 0x00000004ff027e24 */ /* 0x000fca000f8e00ff */
[----:B------:R0:W-:Y:S04]  /*08a0*/  STL [R1+0x4], R2 ;  /* 0x0000040201007387 */ /* 0x0001e80000100800 */
[----:B------:R-:W-:Y:S05]  /*08b0*/  @!P0 BRA `(.L_x_5) ;  /* 0x0000008000688947 */ /* 0x000fea0003800000 */
.L_x_6:
[----:B------:R-:W-:-:S08]  /*08c0*/  NOP ;  /* 0x0000000000007918 */ /* 0x000fd00000000000 */
[----:B------:R-:W1:Y:S02]  /*08d0*/  USETMAXREG.TRY_ALLOC.CTAPOOL UP0, 0xe8 ;  /* 0x000000e8000079c8 */ /* 0x000e640008000600 */
[----:B-1----:R-:W-:-:S13]  /*08e0*/  PLOP3.LUT P0, PT, PT, PT, UP0, 0x80, 0x0 ;  /* 0x000000000000781c */ /* 0x002fda0003f0f008 */
[----:B------:R-:W-:Y:S05]  /*08f0*/  @!P0 BRA `(.L_x_6) ;  /* 0xfffffffc00f08947 */ /* 0x000fea000383ffff */
[----:B------:R-:W1:Y:S08]  /*0900*/  S2UR UR4, SR_CTAID.X ;  /* 0x00000000000479c3 */ /* 0x000e700000002500 */
[----:B------:R-:W-:Y:S08]  /*0910*/  BAR.ARV 0x8, 0x180 ;  /* 0x0206000000007b1d */ /* 0x000ff00000002000 */
[----:B------:R-:W1:Y:S02]  /*0920*/  LDC R0, c[0x0][0xc34] ;  /* 0x00030d00ff007b82 */ /* 0x000e640000000800 */
[----:B-1----:R-:W-:-:S13]  /*0930*/  ISETP.LE.AND P0, PT, R0, UR4, PT ;  /* 0x0000000400007c0c */ /* 0x002fda000bf03270 */
[----:B------:R-:W-:Y:S05]  /*0940*/  @P0 EXIT ;  /* 0x000000000000094d */ /* 0x000fea0003800000 */
[----:B0-----:R-:W2:Y:S01]  /*0950*/  LDL R2, [R1+0x4] ;  /* 0x0000040001027983 */ /* 0x001ea20000100800 */
[----:B------:R-:W-:Y:S01]  /*0960*/  VIADD R19, R3, 0xffffff80 ;  /* 0xffffff8003137836 */ /* 0x000fe20000000000 */
[----:B------:R-:W-:Y:S01]  /*0970*/  MOV R11, 0xfffffffe ;  /* 0xfffffffe000b7802 */ /* 0x000fe20000000f00 */
[----:B------:R-:W-:Y:S01]  /*0980*/  IMAD.U32 R22, RZ, RZ, UR4 ;  /* 0x00000004ff167e24 */ /* 0x000fe2000f8e00ff */
[----:B------:R-:W-:Y:S01]  /*0990*/  UMOV UR39, URZ ;  /* 0x0000003f00277c82 */ /* 0x000fe20008000000 */
[----:B------:R-:W-:Y:S01]  /*09a0*/  UMOV UR38, URZ ;  /* 0x0000003f00267c82 */ /* 0x000fe20008000000 */
[----:B------:R-:W-:-:S04]  /*09b0*/  SHF.R.S32.HI R0, RZ, 0x1f, R19 ;  /* 0x0000001fff007819 */ /* 0x000fc80000011413 */
[CC--:B------:R-:W-:Y:S02]  /*09c0*/  LEA.HI R3, R0.reuse, R19.reuse, RZ, 0x7 ;  /* 0x0000001300037211 */ /* 0x0c0fe400078f38ff */
[CC--:B------:R-:W-:Y:S02]  /*09d0*/  LEA.HI R5, R0.reuse, R19.reuse, RZ, 0x5 ;  /* 0x0000001300057211 */ /* 0x0c0fe400078f28ff */
[CC--:B------:R-:W-:Y:S02]  /*09e0*/  LEA.HI R4, R0.reuse, R19.reuse, RZ, 0x4 ;  /* 0x0000001300047211 */ /* 0x0c0fe400078f20ff */
[CC--:B------:R-:W-:Y:S01]  /*09f0*/  LEA.HI R6, R0.reuse, R19.reuse, RZ, 0x2 ;  /* 0x0000001300067211 */ /* 0x0c0fe200078f10ff */
[----:B------:R-:W-:Y:S01]  /*0a00*/  IMAD.SHL.U32 R7, R5, 0x20, RZ ;  /* 0x0000002005077824 */ /* 0x000fe200078e00ff */
[----:B------:R-:W-:Y:S02]  /*0a10*/  LEA.HI R23, R0, R19, RZ, 0x3 ;  /* 0x0000001300177211 */ /* 0x000fe400078f18ff */
[----:B------:R-:W-:-:S02]  /*0a20*/  SHF.R.S32.HI R5, RZ, 0x4, R4 ;  /* 0x00000004ff057819 */ /* 0x000fc40000011404 */
[----:B------:R-:W-:Y:S02]  /*0a30*/  LOP3.LUT R10, R6, 0xfffffffc, RZ, 0xc0, !PT ;  /* 0xfffffffc060a7812 */ /* 0x000fe400078ec0ff */
[C---:B------:R-:W-:Y:S02]  /*0a40*/  LOP3.LUT R6, R4.reuse, 0x3fffff0, RZ, 0xc0, !PT ;  /* 0x03fffff004067812 */ /* 0x040fe400078ec0ff */
[----:B------:R-:W-:Y:S01]  /*0a50*/  LEA.HI R4, R4, R5, RZ, 0x1 ;  /* 0x0000000504047211 */ /* 0x000fe200078f08ff */
[C---:B------:R-:W-:Y:S01]  /*0a60*/  IMAD.IADD R10, R19.reuse, 0x1, -R10 ;  /* 0x00000001130a7824 */ /* 0x040fe200078e0a0a */
[----:B------:R-:W-:Y:S01]  /*0a70*/  SHF.R.S32.HI R196, RZ, 0x7, R3 ;  /* 0x00000007ffc47819 */ /* 0x000fe20000011403 */
[----:B------:R-:W-:Y:S01]  /*0a80*/  IMAD.IADD R6, R19, 0x1, -R6 ;  /* 0x0000000113067824 */ /* 0x000fe200078e0a06 */
[----:B------:R-:W-:Y:S02]  /*0a90*/  LOP3.LUT R4, R4, 0x1ffffffe, RZ, 0xc0, !PT ;  /* 0x1ffffffe04047812 */ /* 0x000fe400078ec0ff */
[----:B------:R-:W-:-:S02]  /*0aa0*/  LOP3.LUT R12, R23, 0xfffffff8, RZ, 0xc0, !PT ;  /* 0xfffffff8170c7812 */ /* 0x000fc400078ec0ff */
[----:B------:R-:W-:Y:S01]  /*0ab0*/  LOP3.LUT R7, R7, 0xfffffc00, RZ, 0xc0, !PT ;  /* 0xfffffc0007077812 */ /* 0x000fe200078ec0ff */
[----:B------:R-:W-:Y:S01]  /*0ac0*/  IMAD.IADD R4, R5, 0x1, -R4 ;  /* 0x0000000105047824 */ /* 0x000fe200078e0a04 */
[----:B------:R-:W-:Y:S02]  /*0ad0*/  LEA.HI R5, R10, R10, RZ, 0x1 ;  /* 0x0000000a0a057211 */ /* 0x000fe400078f08ff */
[----:B------:R-:W-:Y:S01]  /*0ae0*/  SHF.R.S32.HI R23, RZ, 0x3, R23 ;  /* 0x00000003ff177819 */ /* 0x000fe20000011417 */
[----:B------:R-:W-:Y:S01]  /*0af0*/  IMAD R7, R6, 0x40, R7 ;  /* 0x0000004006077824 */ /* 0x000fe200078e0207 */
[----:B------:R-:W-:-:S03]  /*0b00*/  LOP3.LUT R5, R5, 0x1ffffffe, RZ, 0xc0, !PT ;  /* 0x1ffffffe05057812 */ /* 0x000fc600078ec0ff */
[----:B------:R-:W-:Y:S02]  /*0b10*/  IMAD R199, R4, 0x8, R7 ;  /* 0x0000000804c77824 */ /* 0x000fe400078e0207 */
[----:B------:R-:W-:Y:S01]  /*0b20*/  IMAD.IADD R198, R10, 0x1, -R5 ;  /* 0x000000010ac67824 */ /* 0x000fe200078e0a05 */
[----:B--2---:R-:W-:Y:S02]  /*0b30*/  R2UR UR5, R2 ;  /* 0x00000000020572ca */ /* 0x004fe400000e0000 */
[C---:B------:R-:W-:Y:S02]  /*0b40*/  LOP3.LUT R2, R3.reuse, 0xffffff80, RZ, 0xc0, !PT ;  /* 0xffffff8003027812 */ /* 0x040fe400078ec0ff */
[----:B------:R-:W-:Y:S02]  /*0b50*/  LEA.HI R3, R3, R196, RZ, 0x1 ;  /* 0x000000c403037211 */ /* 0x000fe400078f08ff */
[----:B------:R-:W-:Y:S02]  /*0b60*/  IADD3 R193, R19, -R2, RZ ;  /* 0x8000000213c17210 */ /* 0x000fe40007ffe0ff */
[----:B------:R-:W-:-:S02]  /*0b70*/  LOP3.LUT R3, R3, 0x3fffffe, RZ, 0xc0, !PT ;  /* 0x03fffffe03037812 */ /* 0x000fc400078ec0ff */
[----:B------:R-:W-:Y:S02]  /*0b80*/  SHF.R.S32.HI R2, RZ, 0x1f, R193 ;  /* 0x0000001fff027819 */ /* 0x000fe400000114c1 */
[----:B------:R-:W-:Y:S01]  /*0b90*/  IADD3 R19, R19, -R12, RZ ;  /* 0x8000000c13137210 */ /* 0x000fe20007ffe0ff */
[----:B------:R-:W-:Y:S01]  /*0ba0*/  IMAD.IADD R3, R196, 0x1, -R3 ;  /* 0x00000001c4037824 */ /* 0x000fe200078e0a03 */
[CC--:B------:R-:W-:Y:S01]  /*0bb0*/  LEA.HI R0, R2.reuse, R193.reuse, RZ, 0x2 ;  /* 0x000000c102007211 */ /* 0x0c0fe200078f10ff */
[----:B------:R-:W-:Y:S01]  /*0bc0*/  ULOP3.LUT UR4, UR5, 0x1, URZ, 0xfc, !UPT ;  /* 0x0000000105047892 */ /* 0x000fe2000f8efc3f */
[----:B------:R-:W-:Y:S01]  /*0bd0*/  LEA.HI R2, R2, R193, RZ, 0x5 ;  /* 0x000000c102027211 */ /* 0x000fe200078f28ff */
[----:B------:R-:W-:Y:S01]  /*0be0*/  IMAD.SHL.U32 R16, R19, 0x8, RZ ;  /* 0x0000000813107824 */ /* 0x000fe200078e00ff */
[--C-:B------:R-:W-:Y:S02]  /*0bf0*/  SHF.R.S32.HI R8, RZ, 0x2, R0.reuse ;  /* 0x00000002ff087819 */ /* 0x100fe40000011400 */
[----:B------:R-:W-:Y:S01]  /*0c00*/  SHF.R.S32.HI R9, RZ, 0x1f, R0 ;  /* 0x0000001fff097819 */ /* 0x000fe20000011400 */
[C---:B------:R-:W-:Y:S01]  /*0c10*/  VIADD R18, R16.reuse, 0x40 ;  /* 0x0000004010127836 */ /* 0x040fe20000000000 */
[----:B------:R-:W-:Y:S01]  /*0c20*/  SHF.R.S32.HI R2, RZ, 0x5, R2 ;  /* 0x00000005ff027819 */ /* 0x000fe20000011402 */
[----:B------:R-:W-:Y:S01]  /*0c30*/  VIADD R17, R16, 0x80 ;  /* 0x0000008010117836 */ /* 0x000fe20000000000 */
[----:B------:R-:W-:Y:S01]  /*0c40*/  LEA.HI R9, R9, R8, RZ, 0x3 ;  /* 0x0000000809097211 */ /* 0x000fe200078f18ff */
[----:B------:R-:W-:Y:S01]  /*0c50*/  IMAD.U32 R201, RZ, RZ, UR4 ;  /* 0x00000004ffc97e24 */ /* 0x000fe2000f8e00ff */
[----:B------:R-:W-:Y:S01]  /*0c60*/  LOP3.LUT R0, R0, 0x7ffffffc, RZ, 0xc0, !PT ;  /* 0x7ffffffc00007812 */ /* 0x000fe200078ec0ff */
[----:B------:R-:W-:Y:S01]  /*0c70*/  UMOV UR4, URZ ;  /* 0x0000003f00047c82 */ /* 0x000fe20008000000 */
[----:B------:R-:W-:-:S02]  /*0c80*/  LOP3.LUT R9, R9, 0xfffffff8, RZ, 0xc0, !PT ;  /* 0xfffffff809097812 */ /* 0x000fc400078ec0ff */
[----:B------:R-:W-:Y:S01]  /*0c90*/  SHF.R.S32.HI R203, RZ, 0x1f, R18 ;  /* 0x0000001fffcb7819 */ /* 0x000fe20000011412 */
[----:B------:R-:W-:Y:S01]  /*0ca0*/  IMAD.IADD R0, R193, 0x1, -R0 ;  /* 0x00000001c1007824 */ /* 0x000fe200078e0a00 */
[----:B------:R-:W-:Y:S01]  /*0cb0*/  MOV R192, UR4 ;  /* 0x0000000400c07c02 */ /* 0x000fe20008000f00 */
[----:B------:R-:W-:Y:S01]  /*0cc0*/  IMAD.IADD R9, R8, 0x1, -R9 ;  /* 0x0000000108097824 */ /* 0x000fe200078e0a09 */
[----:B------:R-:W-:Y:S01]  /*0cd0*/  SHF.R.S32.HI R202, RZ, 0x1f, R17 ;  /* 0x0000001fffca7819 */ /* 0x000fe20000011411 */
[----:B------:R-:W-:-:S03]  /*0ce0*/  IMAD R200, R0, R11, 0x60 ;  /* 0x0000006000c87424 */ /* 0x000fc600078e020b */
[----:B------:R-:W-:-:S04]  /*0cf0*/  LEA R2, R2, R9, 0x4 ;  /* 0x0000000902027211 */ /* 0x000fc800078e20ff */
[----:B------:R-:W-:-:S05]  /*0d00*/  LEA R197, R3, R2, 0x6 ;  /* 0x0000000203c57211 */ /* 0x000fca00078e30ff */
[----:B------:R-:W-:-:S07]  /*0d10*/  IMAD R198, R198, 0x8, R197 ;  /* 0x00000008c6c67824 */ /* 0x000fce00078e02c5 */
.L_x_39:
[----:B0-----:R-:W0:Y:S01]  /*0d20*/  SHFL.IDX PT, R0, R196, RZ, 0x1f ;  /* 0x00001fffc4007589 */ /* 0x001e2200000e0000 */
[----:B-1----:R-:W1:Y:S01]  /*0d30*/  S2UR UR5, SR_CgaCtaId ;  /* 0x00000000000579c3 */ /* 0x002e620000008800 */
[----:B------:R-:W-:Y:S01]  /*0d40*/  ULDC.64 UR6, c[0x0][0x418] ;  /* 0x0001060000067ab9 */ /* 0x000fe20000000a00 */
[----:B------:R-:W-:Y:S01]  /*0d50*/  ULDC UR4, c[0x0][0xc38] ;  /* 0x00030e0000047ab9 */ /* 0x000fe20000000800 */
[----:B------:R-:W-:Y:S01]  /*0d60*/  UISETP.NE.U32.AND UP0, UPT, UR6, URZ, UPT ;  /* 0x0000003f0600728c */ /* 0x000fe2000bf05070 */
[----:B------:R-:W-:Y:S01]  /*0d70*/  R2UR UR13, R22 ;  /* 0x00000000160d72ca */ /* 0x000fe200000e0000 */
[----:B------:R-:W-:Y:S02]  /*0d80*/  UISETP.NE.AND UP1, UPT, UR4, 0x1, UPT ;  /* 0x000000010400788c */ /* 0x000fe4000bf25270 */
[----:B------:R-:W-:Y:S01]  /*0d90*/  UISETP.NE.AND.EX UP0, UPT, UR7, URZ, UPT, UP0 ;  /* 0x0000003f0700728c */ /* 0x000fe2000bf05300 */
[----:B------:R-:W-:Y:S01]  /*0da0*/  ULDC UR4, c[0x0][0xc44] ;  /* 0x0003110000047ab9 */ /* 0x000fe20000000800 */
[----:B------:R-:W-:Y:S01]  /*0db0*/  ULDC UR61, c[0x0][0x424] ;  /* 0x00010900003d7ab9 */ /* 0x000fe20000000800 */
[----:B------:R-:W-:Y:S01]  /*0dc0*/  UISETP.NE.AND UP2, UPT, UR4, 0x1, UPT ;  /* 0x000000010400788c */ /* 0x000fe2000bf45270 */
[----:B------:R-:W-:Y:S01]  /*0dd0*/  UMOV UR40, 0x400 ;  /* 0x0000040000287882 */ /* 0x000fe20000000000 */
[----:B------:R-:W-:-:S04]  /*0de0*/  USEL UR61, UR61, 0x1, UP0 ;  /* 0x000000013d3d7887 */ /* 0x000fc80008000000 */
[----:B------:R-:W-:Y:S01]  /*0df0*/  @UP1 ULDC UR4, c[0x0][0xc3c] ;  /* 0x00030f0000041ab9 */ /* 0x000fe20000000800 */
[----:B------:R-:W-:Y:S01]  /*0e00*/  ULDC UR10, c[0x0][0x2f0] ;  /* 0x0000bc00000a7ab9 */ /* 0x000fe20000000800 */
[----:B------:R-:W-:Y:S01]  /*0e10*/  @UP1 ULDC UR12, c[0x0][0xc40] ;  /* 0x00031000000c1ab9 */ /* 0x000fe20000000800 */
[----:B------:R-:W-:Y:S01]  /*0e20*/  UIMAD UR61, UR61, UR10, URZ ;  /* 0x0000000a3d3d72a4 */ /* 0x000fe2000f8e023f */
[----:B------:R-:W-:Y:S01]  /*0e30*/  UMOV UR14, UR13 ;  /* 0x0000000d000e7c82 */ /* 0x000fe20008000000 */
[----:B------:R-:W-:Y:S01]  /*0e40*/  @UP2 ULDC.64 UR8, c[0x0][0xc48] ;  /* 0x0003120000082ab9 */ /* 0x000fe20000000a00 */
[----:B0-----:R-:W-:Y:S01]  /*0e50*/  R2UR UR6, R0 ;  /* 0x00000000000672ca */ /* 0x001fe200000e0000 */
[----:B-1----:R-:W-:Y:S02]  /*0e60*/  ULEA UR40, UR5, UR40, 0x18 ;  /* 0x0000002805287291 */ /* 0x002fe4000f8ec03f */
[----:B------:R-:W-:Y:S02]  /*0e70*/  UIMAD.WIDE.U32 UR4, UR13, UR4, URZ ;  /* 0x000000040d0472a5 */ /* 0x000fe4000f8e003f */
[----:B------:R-:W-:-:S02]  /*0e80*/  UIADD3 UR11, UR40, 0x12400, URZ ;  /* 0x00012400280b7890 */ /* 0x000fc4000fffe03f */
[----:B------:R-:W-:Y:S02]  /*0e90*/  @UP1 USHF.R.U32.HI UR14, URZ, UR12, UR5 ;  /* 0x0000000c3f0e1299 */ /* 0x000fe40008011605 */
[----:B------:R-:W-:Y:S02]  /*0ea0*/  ULOP3.LUT UP0, URZ, UR11, 0x1bf, URZ, 0xc0, !UPT ;  /* 0x000001bf0b3f7892 */ /* 0x000fe4000f80c03f */
[----:B------:R-:W-:Y:S02]  /*0eb0*/  UIMAD.WIDE.U32 UR4, UR14, UR8, URZ ;  /* 0x000000080e0472a5 */ /* 0x000fe4000f8e003f */
[----:B------:R-:W-:Y:S01]  /*0ec0*/  ULEA.HI UR7, UR6, UR6, URZ, 0x1 ;  /* 0x0000000606077291 */ /* 0x000fe2000f8f083f */
[----:B------:R-:W-:Y:S01]  /*0ed0*/  IMAD.U32 R195, RZ, RZ, UR14 ;  /* 0x0000000effc37e24 */ /* 0x000fe2000f8e00ff */
[----:B------:R-:W-:Y:S01]  /*0ee0*/  PLOP3.LUT P0, PT, PT, PT, UP0, 0x80, 0x0 ;  /* 0x000000000000781c */ /* 0x000fe20003f0f008 */
[----:B------:R-:W-:Y:S01]  /*0ef0*/  UMOV UR60, UR14 ;  /* 0x0000000e003c7c82 */ /* 0x000fe20008000000 */
[----:B------:R-:W-:-:S02]  /*0f00*/  ULOP3.LUT UR7, UR7, 0x1e, URZ, 0xc0, !UPT ;  /* 0x0000001e07077892 */ /* 0x000fc4000f8ec03f */
[----:B------:R-:W-:Y:S02]  /*0f10*/  @UP2 USHF.R.U32.HI UR60, URZ, UR9, UR5 ;  /* 0x000000093f3c2299 */ /* 0x000fe40008011605 */
[----:B------:R-:W-:Y:S02]  /*0f20*/  UIADD3 UR7, UR6, -UR7, URZ ;  /* 0x8000000706077290 */ /* 0x000fe4000fffe03f */
[----:B------:R-:W-:Y:S02]  /*0f30*/  UIADD3 UR6, UR61, 0x5f, URZ ;  /* 0x0000005f3d067890 */ /* 0x000fe4000fffe03f */
[----:B------:R-:W-:Y:S02]  /*0f40*/  ULEA UR8, UR7, UR11, 0xd ;  /* 0x0000000b07087291 */ /* 0x000fe4000f8e683f */
[----:B------:R-:W-:Y:S02]  /*0f50*/  UIMAD.WIDE UR6, UR6, 0x2aaaaaab, URZ ;  /* 0x2aaaaaab060678a5 */ /* 0x000fe4000f8e023f */
[----:B------:R-:W-:-:S02]  /*0f60*/  USHF.R.U32.HI UR8, URZ, 0x4, UR8 ;  /* 0x000000043f087899 */ /* 0x000fc40008011608 */
[----:B------:R-:W-:Y:S02]  /*0f70*/  USHF.R.U32.HI UR4, URZ, 0x1f, UR7 ;  /* 0x0000001f3f047899 */ /* 0x000fe40008011607 */
[----:B------:R-:W-:Y:S02]  /*0f80*/  ULOP3.LUT UR41, UR8, 0x3fff, URZ, 0xc0, !UPT ;  /* 0x00003fff08297892 */ /* 0x000fe4000f8ec03f */
[----:B------:R-:W-:-:S03]  /*0f90*/  ULEA.HI.SX32 UR5, UR7, UR4, 0x1c ;  /* 0x0000000407057291 */ /* 0x000fc6000f8fe23f */
[----:B------:R-:W-:Y:S02]  /*0fa0*/  UMOV UR4, UR13 ;  /* 0x0000000d00047c82 */ /* 0x000fe40008000000 */
[----:B------:R-:W-:Y:S01]  /*0fb0*/  IMAD.U32 R194, RZ, RZ, UR4 ;  /* 0x00000004ffc27e24 */ /* 0x000fe2000f8e00ff */
[----:B------:R-:W-:Y:S01]  /*0fc0*/  MOV R120, UR5 ;  /* 0x0000000500787c02 */ /* 0x000fe20008000f00 */
[----:B--234-:R-:W-:Y:S06]  /*0fd0*/  @!P0 BRA `(.L_x_7) ;  /* 0x0000000000408947 */ /* 0x01cfec0003800000 */
[----:B------:R-:W-:Y:S01]  /*0fe0*/  MOV R0, 0x0 ;  /* 0x0000000000007802 */ /* 0x000fe20000000f00 */
[----:B------:R-:W-:Y:S01]  /*0ff0*/  ULDC.64 UR4, c[0x4][0x88] ;  /* 0x0100220000047ab9 */ /* 0x000fe20000000a00 */
[----:B------:R-:W-:Y:S01]  /*1000*/  ULDC.64 UR6, c[0x4][0x28] ;  /* 0x01000a0000067ab9 */ /* 0x000fe20000000a00 */
[----:B------:R-:W-:Y:S01]  /*1010*/  IMAD.U32 R4, RZ, RZ, UR4 ;  /* 0x00000004ff047e24 */ /* 0x000fe2000f8e00ff */
[----:B------:R0:W1:Y:S01]  /*1020*/  LDC.64 R2, c[0x4][R0] ;  /* 0x0100000000027b82 */ /* 0x0000620000000a00 */
[----:B------:R-:W-:Y:S01]  /*1030*/  IMAD.U32 R5, RZ, RZ, UR5 ;  /* 0x00000005ff057e24 */ /* 0x000fe2000f8e00ff */
[----:B------:R-:W-:Y:S01]  /*1040*/  ULDC.64 UR4, c[0x4][0x90] ;  /* 0x0100240000047ab9 */ /* 0x000fe20000000a00 */
[----:B------:R-:W-:Y:S01]  /*1050*/  IMAD.U32 R10, RZ, RZ, UR6 ;  /* 0x00000006ff0a7e24 */ /* 0x000fe2000f8e00ff */
[----:B------:R-:W-:Y:S01]  /*1060*/  MOV R7, UR5 ;  /* 0x0000000500077c02 */ /* 0x000fe20008000f00 */
[----:B------:R-:W-:Y:S01]  /*1070*/  IMAD.U32 R6, RZ, RZ, UR4 ;  /* 0x00000004ff067e24 */ /* 0x000fe2000f8e00ff */
[----:B------:R-:W-:Y:S01]  /*1080*/  MOV R12, 0x1 ;  /* 0x00000001000c7802 */ /* 0x000fe20000000f00 */
[----:B------:R-:W-:-:S02]  /*1090*/  IMAD.U32 R11, RZ, RZ, UR7 ;  /* 0x00000007ff0b7e24 */ /* 0x000fc4000f8e00ff */
[----:B------:R-:W-:Y:S02]  /*10a0*/  IMAD.MOV.U32 R8, RZ, RZ, 0x70 ;  /* 0x00000070ff087424 */ /* 0x000fe400078e00ff */
[----:B0-----:R-:W-:-:S07]  /*10b0*/  IMAD.MOV.U32 R13, RZ, RZ, RZ ;  /* 0x000000ffff0d7224 */ /* 0x001fce00078e00ff */
[----:B------:R-:W-:-:S07]  /*10c0*/  LEPC R20, `(.L_x_7) ;  /* 0x000000001014794e */ /* 0x000fce0000000000 */
[----:B-1----:R-:W-:Y:S05]  /*10d0*/  CALL.ABS.NOINC R2 ;  /* 0x0000000002007343 */ /* 0x002fea0003c00000 */
.L_x_7:
[----:B------:R-:W-:Y:S02]  /*10e0*/  R2UR UR4, R192 ;  /* 0x00000000c00472ca */ /* 0x000fe400000e0000 */
[----:B------:R-:W-:-:S11]  /*10f0*/  R2UR UR5, R201 ;  /* 0x00000000c90572ca */ /* 0x000fd600000e0000 */
[----:B------:R-:W-:Y:S02]  /*1100*/  ULOP3.LUT UR4, UR4, 0x1, URZ, 0xc0, !UPT ;  /* 0x0000000104047892 */ /* 0x000fe4000f8ec03f */
[----:B------:R-:W-:-:S04]  /*1110*/  IMAD.U32 R2, RZ, RZ, UR5 ;  /* 0x00000005ff027e24 */ /* 0x000fc8000f8e00ff */
[----:B------:R-:W-:Y:S01]  /*1120*/  IMAD.U32 R0, RZ, RZ, UR4 ;  /* 0x00000004ff007e24 */ /* 0x000fe2000f8e00ff */
[----:B------:R-:W-:-:S04]  /*1130*/  ISETP.NE.AND P0, PT, R2, 0x3, PT ;  /* 0x000000030200780c */ /* 0x000fc80003f05270 */
[----:B------:R-:W-:-:S04]  /*1140*/  SHF.L.U32 R0, R0, 0x1f, RZ ;  /* 0x0000001f00007819 */ /* 0x000fc800000006ff */
[----:B------:R-:W0:Y:S02]  /*1150*/  SYNCS.PHASECHK.TRANS64.TRYWAIT P1, [UR40+0x30800], R0 ;  /* 0x03080000ff0075a7 */ /* 0x000e240008020168 */
[----:B0-----:R-:W-:Y:S05]  /*1160*/  @!P1 BRA `(.L_x_8) ;  /* 0x000000b000a49947 */ /* 0x001fea0003800000 */
.L_x_89:
[----:B------:R-:W-:Y:S05]  /*1170*/  @!P0 BRA `(.L_x_9) ;  /* 0x0000000000048947 */ /* 0x000fea0003800000 */
[----:B------:R-:W-:Y:S01]  /*1180*/  BPT.TRAP 0x1 ;  /* 0x000000040000795c */ /* 0x000fe20000300000 */
.L_x_9:
[----:B0-----:R-:W-:Y:S01]  /*1190*/  IMAD.U32 R3, RZ, RZ, UR39 ;  /* 0x00000027ff037e24 */ /* 0x001fe2000f8e00ff */
[----:B------:R-:W-:-:S04]  /*11a0*/  MOV R0, UR38 ;  /* 0x0000002600007c02 */ /* 0x000fc80008000f00 */
[----:B------:R-:W-:Y:S02]  /*11b0*/  LEA R0, R0, UR40, 0x3 ;  /* 0x0000002800007c11 */ /* 0x000fe4000f8e18ff */
[----:B------:R-:W-:-:S04]  /*11c0*/  SHF.L.U32 R3, R3, 0x1f, RZ ;  /* 0x0000001f03037819 */ /* 0x000fc800000006ff */
[----:B------:R0:W1:Y:S01]  /*11d0*/  SYNCS.PHASECHK.TRANS64.TRYWAIT P1, [R0+URZ+0x30830], R3 ;  /* 0x03083003000075a7 */ /* 0x000062000802017f */
[----:B------:R-:W-:Y:S05]  /*11e0*/  @!P0 BRA `(.L_x_10) ;  /* 0x0000000000048947 */ /* 0x000fea0003800000 */
[----:B------:R-:W-:Y:S01]  /*11f0*/  BPT.TRAP 0x1 ;  /* 0x000000040000795c */ /* 0x000fe20000300000 */
.L_x_10:
[----:B------:R-:W-:Y:S01]  /*1200*/  IMAD.MOV.U32 R119, RZ, RZ, RZ ;  /* 0x000000ffff777224 */ /* 0x000fe200078e00ff */
[----:B-1----:R-:W-:Y:S06]  /*1210*/  @P1 BRA `(.L_x_11) ;  /* 0x0000000000081947 */ /* 0x002fec0003800000 */
[----:B------:R-:W1:Y:S02]  /*1220*/  SYNCS.PHASECHK.TRANS64.TRYWAIT P1, [R0+URZ+0x30830], R3 ;  /* 0x03083003000075a7 */ /* 0x000e64000802017f */
[----:B-1----:R-:W-:Y:S05]  /*1230*/  @!P1 BRA `(.L_x_12) ;  /* 0x000000b000889947 */ /* 0x002fea0003800000 */
.L_x_11:
[----:B------:R-:W-:Y:S05]  /*1240*/  WARPSYNC.ALL ;  /* 0x0000000000007948 */ /* 0x000fea0003800000 */
[----:B------:R-:W-:Y:S01]  /*1250*/  UIADD3 UR40, UR40, 0x1e400, URZ ;  /* 0x0001e40028287890 */ /* 0x000fe2000fffe03f */
[----:B------:R-:W-:Y:S01]  /*1260*/  WARPGROUP.ARRIVE ;  /* 0x00000000000079c5 */ /* 0x000fe20000000000 */
[----:B------:R-:W-:Y:S02]  /*1270*/  ULOP3.LUT UR4, UR41, 0x10000, URZ, 0xfc, !UPT ;  /* 0x0001000029047892 */ /* 0x000fe4000f8efc3f */
[----:B------:R-:W-:Y:S01]  /*1280*/  USHF.R.U32.HI UR40, URZ, 0x4, UR40 ;  /* 0x000000043f287899 */ /* 0x000fe20008011628 */
[----:B------:R-:W-:Y:S01]  /*1290*/  UMOV UR13, 0x40000040 ;  /* 0x40000040000d7882 */ /* 0x000fe20000000000 */
[----:B------:R-:W-:-:S02]  /*12a0*/  UMOV UR15, 0x40000040 ;  /* 0x40000040000f7882 */ /* 0x000fc40000000000 */
[----:B------:R-:W-:Y:S01]  /*12b0*/  ULOP3.LUT UR11, UR40, 0x3fff, URZ, 0xc0, !UPT ;  /* 0x00003fff280b7892 */ /* 0x000fe2000f8ec03f */
[----:B------:R-:W-:Y:S01]  /*12c0*/  MOV R9, UR13 ;  /* 0x0000000d00097c02 */ /* 0x000fe20008000f00 */
[----:B------:R-:W-:Y:S01]  /*12d0*/  UMOV UR12, UR4 ;  /* 0x00000004000c7c82 */ /* 0x000fe20008000000 */
[----:B------:R-:W-:Y:S01]  /*12e0*/  UIADD3 UR6, UR4, 0x2, URZ ;  /* 0x0000000204067890 */ /* 0x000fe2000fffe03f */
[----:B------:R-:W-:Y:S01]  /*12f0*/  IMAD.U32 R8, RZ, RZ, UR12 ;  /* 0x0000000cff087e24 */ /* 0x000fe2000f8e00ff */
[----:B------:R-:W-:Y:S02]  /*1300*/  ULOP3.LUT UR11, UR11, 0x10000, URZ, 0xfc, !UPT ;  /* 0x000100000b0b7892 */ /* 0x000fe4000f8efc3f */
[----:B------:R-:W-:Y:S02]  /*1310*/  UIADD3 UR56, UR4, 0x4, URZ ;  /* 0x0000000404387890 */ /* 0x000fe4000fffe03f */
[----:B------:R-:W-:Y:S01]  /*1320*/  UIMAD UR5, UR38, 0x900, UR11 ;  /* 0x00000900260578a4 */ /* 0x000fe2000f8e020b */
[----:B------:R-:W-:Y:S01]  /*1330*/  UMOV UR57, 0x40000040 ;  /* 0x4000004000397882 */ /* 0x000fe20000000000 */
[----:B------:R-:W-:-:S02]  /*1340*/  UMOV UR59, 0x40000040 ;  /* 0x40000040003b7882 */ /* 0x000fc40000000000 */
[----:B------:R-:W-:Y:S02]  /*1350*/  UIADD3 UR7, UR5, 0x2, URZ ;  /* 0x0000000205077890 */ /* 0x000fe4000fffe03f */
[----:B------:R-:W-:Y:S02]  /*1360*/  UIADD3 UR58, UR5, 0x4, URZ ;  /* 0x00000004053a7890 */ /* 0x000fe4000fffe03f */
[----:B------:R-:W-:Y:S01]  /*1370*/  UMOV UR14, UR5 ;  /* 0x00000005000e7c82 */ /* 0x000fe20008000000 */
[----:B------:R-:W-:Y:S01]  /*1380*/  UIADD3 UR52, UR4, 0x6, URZ ;  /* 0x0000000604347890 */ /* 0x000fe2000fffe03f */
[----:B------:R-:W-:Y:S01]  /*1390*/  HGMMA.64x96x16.F32 R24, gdesc[UR12], RZ, !UPT, gsb0 ;  /* 0x016000000c1879f0 */ /* 0x000fe2000c0008ff */
[----:B------:R-:W-:Y:S01]  /*13a0*/  UMOV UR12, UR6 ;  /* 0x00000006000c7c82 */ /* 0x000fe20008000000 */
[----:B------:R-:W-:Y:S01]  /*13b0*/  UMOV UR13, 0x40000040 ;  /* 0x40000040000d7882 */ /* 0x000fe20000000000 */
[----:B------:R-:W-:Y:S01]  /*13c0*/  UMOV UR14, UR7 ;  /* 0x00000007000e7c82 */ /* 0x000fe20008000000 */
[----:B------:R-:W-:Y:S01]  /*13d0*/  UMOV UR15, 0x40000040 ;  /* 0x40000040000f7882 */ /* 0x000fe20000000000 */
[----:B------:R-:W-:Y:S01]  /*13e0*/  UIADD3 UR54, UR5, 0x6, URZ ;  /* 0x0000000605367890 */ /* 0x000fe2000fffe03f */
[----:B------:R-:W-:Y:S01]  /*13f0*/  IMAD.U32 R6, RZ, RZ, UR12 ;  /* 0x0000000cff067e24 */ /* 0x000fe2000f8e00ff */
[----:B------:R-:W-:Y:S01]  /*1400*/  UMOV UR53, 0x40000040 ;  /* 0x4000004000357882 */ /* 0x000fe20000000000 */
[----:B------:R-:W-:Y:S01]  /*1410*/  UMOV UR55, 0x40000040 ;  /* 0x4000004000377882 */ /* 0x000fe20000000000 */
[----:B------:R-:W-:Y:S01]  /*1420*/  UIADD3 UR48, UR4, 0x400, URZ ;  /* 0x0000040004307890 */ /* 0x000fe2000fffe03f */
[----:B------:R-:W-:Y:S01]  /*1430*/  IMAD.U32 R7, RZ, RZ, UR13 ;  /* 0x0000000dff077e24 */ /* 0x000fe2000f8e00ff */
[----:B------:R-:W-:Y:S01]  /*1440*/  UIADD3 UR50, UR5, 0x300, URZ ;  /* 0x0000030005327890 */ /* 0x000fe2000fffe03f */
[----:B------:R-:W-:Y:S01]  /*1450*/  UMOV UR49, 0x40000040 ;  /* 0x4000004000317882 */ /* 0x000fe20000000000 */
[----:B------:R-:W-:Y:S01]  /*1460*/  UMOV UR51, 0x40000040 ;  /* 0x4000004000337882 */ /* 0x000fe20000000000 */
[----:B------:R-:W-:-:S02]  /*1470*/  UIADD3 UR44, UR4, 0x402, URZ ;  /* 0x00000402042c7890 */ /* 0x000fc4000fffe03f */
[----:B------:R-:W-:Y:S01]  /*1480*/  UIADD3 UR46, UR5, 0x302, URZ ;  /* 0x00000302052e7890 */ /* 0x000fe2000fffe03f */
[----:B------:R-:W-:Y:S01]  /*1490*/  UMOV UR45, 0x40000040 ;  /* 0x40000040002d7882 */ /* 0x000fe20000000000 */
[----:B------:R-:W-:Y:S01]  /*14a0*/  UMOV UR47, 0x40000040 ;  /* 0x40000040002f7882 */ /* 0x000fe20000000000 */
[----:B------:R-:W-:Y:S02]  /*14b0*/  UIADD3 UR16, UR4, 0x406, URZ ;  /* 0x0000040604107890 */ /* 0x000fe4000fffe03f */
[----:B------:R-:W-:Y:S01]  /*14c0*/  UIADD3 UR18, UR5, 0x306, URZ ;  /* 0x0000030605127890 */ /* 0x000fe2000fffe03f */
[----:B------:R-:W-:Y:S01]  /*14d0*/  UMOV UR17, 0x40000040 ;  /* 0x4000004000117882 */ /* 0x000fe20000000000 */
[----:B------:R-:W-:Y:S01]  /*14e0*/  UMOV UR19, 0x40000040 ;  /* 0x4000004000137882 */ /* 0x000fe20000000000 */
[----:B------:R-:W-:Y:S02]  /*14f0*/  UIADD3 UR20, UR4, 0x800, URZ ;  /* 0x0000080004147890 */ /* 0x000fe4000fffe03f */
        /* <DEDUP_REMOVED lines=15> */
[----:B------:R-:W-:-:S02]  /*15f0*/  WARPGROUP.DEPBAR.LE gsb0, 0x0 ;  /* 0x00008000000079c5 */ /* 0x000fc40000010000 */
[----:B------:R-:W-:-:S06]  /*1600*/  WARPGROUP.ARRIVE ;  /* 0x00000000000079c5 */ /* 0x000fcc0000000000 */
[----:B------:R-:W-:Y:S01]  /*1610*/  HGMMA.64x96x16.F32 R24, gdesc[UR12], R24, gsb0 ;  /* 0x016000000c1879f0 */ /* 0x000fe20008000818 */
[----:B------:R-:W-:Y:S02]  /*1620*/  UIADD3 UR12, UR4, 0x404, URZ ;  /* 0x00000404040c7890 */ /* 0x000fe4000fffe03f */
[----:B------:R-:W-:Y:S01]  /*1630*/  UIADD3 UR14, UR5, 0x304, URZ ;  /* 0x00000304050e7890 */ /* 0x000fe2000fffe03f */
[----:B------:R-:W-:Y:S01]  /*1640*/  UMOV UR13, 0x40000040 ;  /* 0x40000040000d7882 */ /* 0x000fe20000000000 */
[----:B------:R-:W-:Y:S01]  /*1650*/  UMOV UR15, 0x40000040 ;  /* 0x40000040000f7882 */ /* 0x000fe20000000000 */
[----:B------:R-:W-:Y:S02]  /*1660*/  WARPGROUP.DEPBAR.LE gsb0, 0x0 ;  /* 0x00008000000079c5 */ /* 0x000fe40000010000 */
[----:B------:R-:W-:-:S06]  /*1670*/  WARPGROUP.ARRIVE ;  /* 0x00000000000079c5 */ /* 0x000fcc0000000000 */
[----:B------:R-:W-:Y:S03]  /*1680*/  HGMMA.64x96x16.F32 R24, gdesc[UR56], R24, gsb0 ;  /* 0x01600000381879f0 */ /* 0x000fe60008000818 */
        /* <DEDUP_REMOVED lines=28> */
[----:B------:R-:W-:Y:S05]  /*1850*/  @!P0 BRA `(.L_x_13) ;  /* 0x0000000000048947 */ /* 0x000fea0003800000 */
[----:B------:R-:W-:Y:S01]  /*1860*/  BPT.TRAP 0x1 ;  /* 0x000000040000795c */ /* 0x000fe20000300000 */
.L_x_13:
[----:B------:R-:W-:Y:S01]  /*1870*/  R2UR UR5, R120 ;  /* 0x00000000780572ca */ /* 0x000fe200000e0000 */
[----:B------:R-:W-:Y:S01]  /*1880*/  ULDC UR4, c[0x0][0x9d8] ;  /* 0x0002760000047ab9 */ /* 0x000fe20000000800 */
[----:B01----:R-:W-:Y:S02]  /*1890*/  VIADD R3, R200, UR61 ;  /* 0x0000003dc8037c36 */ /* 0x003fe40008000000 */
[----:B------:R-:W-:Y:S01]  /*18a0*/  FMUL.FTZ R24, R24, UR4 ;  /* 0x0000000418187c20 */ /* 0x000fe20008410000 */
[----:B------:R-:W-:Y:S01]  /*18b0*/  FMUL.FTZ R25, R25, UR4 ;  /* 0x0000000419197c20 */ /* 0x000fe20008410000 */
[----:B------:R-:W-:Y:S01]  /*18c0*/  FMUL.FTZ R28, R28, UR4 ;  /* 0x000000041c1c7c20 */ /* 0x000fe20008410000 */
[----:B------:R-:W-:Y:S01]  /*18d0*/  FMUL.FTZ R29, R29, UR4 ;  /* 0x000000041d1d7c20 */ /* 0x000fe20008410000 */
[----:B------:R-:W-:Y:S01]  /*18e0*/  FMUL.FTZ R32, R32, UR4 ;  /* 0x0000000420207c20 */ /* 0x000fe20008410000 */
[----:B------:R-:W-:Y:S01]  /*18f0*/  FMUL.FTZ R33, R33, UR4 ;  /* 0x0000000421217c20 */ /* 0x000fe20008410000 */
[----:B------:R-:W-:Y:S01]  /*1900*/  MUFU.TANH R24, R24 ;  /* 0x0000001800187308 */ /* 0x000fe20000002400 */
[----:B------:R-:W-:Y:S01]  /*1910*/  FMUL.FTZ R26, R26, UR4 ;  /* 0x000000041a1a7c20 */ /* 0x000fe20008410000 */
[----:B------:R-:W-:Y:S01]  /*1920*/  FMUL.FTZ R27, R27, UR4 ;  /* 0x000000041b1b7c20 */ /* 0x000fe20008410000 */
[----:B------:R-:W-:Y:S01]  /*1930*/  FMUL.FTZ R36, R36, UR4 ;  /* 0x0000000424247c20 */ /* 0x000fe20008410000 */
[----:B------:R-:W-:Y:S01]  /*1940*/  MOV R4, UR5 ;  /* 0x0000000500047c02 */ /* 0x000fe20008000f00 */
[----:B------:R-:W-:Y:S01]  /*1950*/  FMUL.FTZ R31, R31, UR4 ;  /* 0x000000041f1f7c20 */ /* 0x000fe20008410000 */
[----:B------:R-:W-:Y:S01]  /*1960*/  FMUL.FTZ R37, R37, UR4 ;  /* 0x0000000425257c20 */ /* 0x000fe20008410000 */
[----:B------:R-:W-:Y:S01]  /*1970*/  FMUL.FTZ R30, R30, UR4 ;  /* 0x000000041e1e7c20 */ /* 0x000fe20008410000 */
[----:B------:R-:W0:Y:S01]  /*1980*/  MUFU.TANH R25, R25 ;  /* 0x0000001900197308 */ /* 0x000e220000002400 */
[----:B------:R-:W-:-:S02]  /*1990*/  IMAD R3, R4, -0x60, R3 ;  /* 0xffffffa004037824 */ /* 0x000fc400078e0203 */
[----:B------:R-:W-:Y:S01]  /*19a0*/  FMUL.FTZ R40, R40, UR4 ;  /* 0x0000000428287c20 */ /* 0x000fe20008410000 */
[----:B------:R-:W-:Y:S01]  /*19b0*/  FMUL.FTZ R35, R35, UR4 ;  /* 0x0000000423237c20 */ /* 0x000fe20008410000 */
[----:B------:R-:W-:Y:S01]  /*19c0*/  FMUL.FTZ R41, R41, UR4 ;  /* 0x0000000429297c20 */ /* 0x000fe20008410000 */
[----:B------:R-:W-:Y:S01]  /*19d0*/  FMUL.FTZ R34, R34, UR4 ;  /* 0x0000000422227c20 */ /* 0x000fe20008410000 */
[C---:B------:R-:W-:Y:S01]  /*19e0*/  ISETP.GT.AND P6, PT, R3.reuse, RZ, PT ;  /* 0x000000ff0300720c */ /* 0x040fe20003fc4270 */
[----:B------:R-:W-:Y:S01]  /*19f0*/  FMUL.FTZ R44, R44, UR4 ;  /* 0x000000042c2c7c20 */ /* 0x000fe20008410000 */
[----:B------:R-:W-:Y:S01]  /*1a00*/  MUFU.TANH R28, R28 ;  /* 0x0000001c001c7308 */ /* 0x000fe20000002400 */
[C---:B------:R-:W-:Y:S01]  /*1a10*/  ISETP.GT.AND P5, PT, R3.reuse, 0x1, PT ;  /* 0x000000010300780c */ /* 0x040fe20003fa4270 */
[----:B------:R-:W-:Y:S01]  /*1a20*/  FMUL.FTZ R38, R38, UR4 ;  /* 0x0000000426267c20 */ /* 0x000fe20008410000 */
[----:B------:R-:W-:Y:S01]  /*1a30*/  ISETP.GT.AND P4, PT, R3, 0x8, PT ;  /* 0x000000080300780c */ /* 0x000fe20003f84270 */
[----:B------:R-:W-:Y:S01]  /*1a40*/  FMUL.FTZ R45, R45, UR4 ;  /* 0x000000042d2d7c20 */ /* 0x000fe20008410000 */
[----:B------:R-:W-:Y:S01]  /*1a50*/  ISETP.GT.AND P3, PT, R3, 0x9, PT ;  /* 0x000000090300780c */ /* 0x000fe20003f64270 */
[----:B------:R-:W-:Y:S01]  /*1a60*/  FMUL.FTZ R39, R39, UR4 ;  /* 0x0000000427277c20 */ /* 0x000fe20008410000 */
[----:B------:R-:W-:Y:S01]  /*1a70*/  ISETP.GT.AND P2, PT, R3, 0x10, PT ;  /* 0x000000100300780c */ /* 0x000fe20003f44270 */
[----:B------:R-:W1:Y:S01]  /*1a80*/  MUFU.TANH R29, R29 ;  /* 0x0000001d001d7308 */ /* 0x000e620000002400 */
[----:B0-----:R-:W-:Y:S01]  /*1a90*/  FSEL R10, R25, -INF , P5 ;  /* 0xff800000190a7808 */ /* 0x001fe20002800000 */
[----:B------:R-:W-:Y:S01]  /*1aa0*/  FMUL.FTZ R48, R48, UR4 ;  /* 0x0000000430307c20 */ /* 0x000fe20008410000 */
[----:B------:R-:W-:Y:S01]  /*1ab0*/  ISETP.GT.AND P1, PT, R3, 0x11, PT ;  /* 0x000000110300780c */ /* 0x000fe20003f24270 */
        /* <DEDUP_REMOVED lines=8> */
[----:B------:R-:W-:Y:S01]  /*1b40*/  FMUL.FTZ R56, R56, UR4 ;  /* 0x0000000438387c20 */ /* 0x000fe20008410000 */
[----:B------:R-:W-:Y:S01]  /*1b50*/  FMUL.FTZ R50, R50, UR4 ;  /* 0x0000000432327c20 */ /* 0x000fe20008410000 */
[----:B------:R-:W-:Y:S01]  /*1b60*/  FMUL.FTZ R57, R57, UR4 ;  /* 0x0000000439397c20 */ /* 0x000fe20008410000 */
[----:B------:R-:W-:Y:S01]  /*1b70*/  FMUL.FTZ R51, R51, UR4 ;  /* 0x0000000433337c20 */ /* 0x000fe20008410000 */
[----:B------:R-:W0:Y:S01]  /*1b80*/  MUFU.TANH R5, R26 ;  /* 0x0000001a00057308 */ /* 0x000e220000002400 */
[----:B-1----:R-:W-:Y:S01]  /*1b90*/  FSEL R29, R29, -INF , P3 ;  /* 0xff8000001d1d7808 */ /* 0x002fe20001800000 */
[----:B------:R-:W-:Y:S01]  /*1ba0*/  FMUL.FTZ R60, R60, UR4 ;  /* 0x000000043c3c7c20 */ /* 0x000fe20008410000 */
[----:B------:R-:W-:Y:S01]  /*1bb0*/  FMUL.FTZ R54, R54, UR4 ;  /* 0x0000000436367c20 */ /* 0x000fe20008410000 */
[----:B------:R-:W-:Y:S01]  /*1bc0*/  FMUL.FTZ R61, R61, UR4 ;  /* 0x000000043d3d7c20 */ /* 0x000fe20008410000 */
[----:B------:R-:W-:Y:S01]  /*1bd0*/  FMUL.FTZ R55, R55, UR4 ;  /* 0x0000000437377c20 */ /* 0x000fe20008410000 */
[----:B------:R-:W-:Y:S01]  /*1be0*/  FMUL.FTZ R64, R64, UR4 ;  /* 0x0000000440407c20 */ /* 0x000fe20008410000 */
[----:B------:R-:W-:Y:S01]  /*1bf0*/  FMUL.FTZ R58, R58, UR4 ;  /* 0x000000043a3a7c20 */ /* 0x000fe20008410000 */
[----:B------:R1:W2:Y:S01]  /*1c00*/  MUFU.TANH R2, R27 ;  /* 0x0000001b00027308 */ /* 0x0002a20000002400 */
[----:B------:R-:W-:Y:S01]  /*1c10*/  FMUL.FTZ R65, R65, UR4 ;  /* 0x0000000441417c20 */ /* 0x000fe20008410000 */
[----:B------:R-:W-:Y:S01]  /*1c20*/  FMUL.FTZ R59, R59, UR4 ;  /* 0x000000043b3b7c20 */ /* 0x000fe20008410000 */
[----:B------:R-:W-:Y:S01]  /*1c30*/  FMUL.FTZ R68, R68, UR4 ;  /* 0x0000000444447c20 */ /* 0x000fe20008410000 */
[----:B------:R-:W-:Y:S01]  /*1c40*/  FMUL.FTZ R69, R69, UR4 ;  /* 0x0000000445457c20 */ /* 0x000fe20008410000 */
[----:B------:R-:W-:Y:S01]  /*1c50*/  FMUL.FTZ R62, R62, UR4 ;  /* 0x000000043e3e7c20 */ /* 0x000fe20008410000 */
[----:B------:R-:W-:Y:S01]  /*1c60*/  ULDC UR5, c[0x0][0x988] ;  /* 0x0002620000057ab9 */ /* 0x000fe20000000800 */
[----:B------:R-:W-:Y:S01]  /*1c70*/  FMUL.FTZ R63, R63, UR4 ;  /* 0x000000043f3f7c20 */ /* 0x000fe20008410000 */
[----:B------:R-:W3:Y:S01]  /*1c80*/  MUFU.TANH R33, R33 ;  /* 0x0000002100217308 */ /* 0x000ee20000002400 */
[----:B-1----:R-:W-:Y:S01]  /*1c90*/  FSEL R27, R24, -INF , P6 ;  /* 0xff800000181b7808 */ /* 0x002fe20003000000 */
[----:B------:R-:W-:Y:S01]  /*1ca0*/  FMUL.FTZ R66, R66, UR4 ;  /* 0x0000000442427c20 */ /* 0x000fe20008410000 */
[----:B0-----:R-:W-:Y:S01]  /*1cb0*/  FSEL R5, R5, -INF , P6 ;  /* 0xff80000005057808 */ /* 0x001fe20003000000 */
[----:B------:R-:W-:Y:S01]  /*1cc0*/  FMUL.FTZ R67, R67, UR4 ;  /* 0x0000000443437c20 */ /* 0x000fe20008410000 */
[----:B------:R-:W-:Y:S01]  /*1cd0*/  FMNMX.FTZ R4, R27, R10, !PT ;  /* 0x0000000a1b047209 */ /* 0x000fe20007810000 */
[----:B------:R-:W-:Y:S01]  /*1ce0*/  FMUL.FTZ R70, R70, UR4 ;  /* 0x0000000446467c20 */ /* 0x000fe20008410000 */
[----:B------:R-:W-:Y:S01]  /*1cf0*/  ISETP.GT.AND P6, PT, R3, 0x18, PT ;  /* 0x000000180300780c */ /* 0x000fe20003fc4270 */
[----:B------:R0:W1:Y:S01]  /*1d00*/  MUFU.TANH R13, R31 ;  /* 0x0000001f000d7308 */ /* 0x0000620000002400 */
[----:B--2---:R-:W-:Y:S01]  /*1d10*/  FSEL R2, R2, -INF , P5 ;  /* 0xff80000002027808 */ /* 0x004fe20002800000 */
[----:B------:R-:W-:Y:S01]  /*1d20*/  FMUL.FTZ R71, R71, UR4 ;  /* 0x0000000447477c20 */ /* 0x000fe20008410000 */
[----:B------:R-:W-:Y:S01]  /*1d30*/  ISETP.GT.AND P5, PT, R3, 0x19, PT ;  /* 0x000000190300780c */ /* 0x000fe20003fa4270 */
[----:B------:R-:W2:Y:S01]  /*1d40*/  S2UR UR6, SR_CgaCtaId ;  /* 0x00000000000679c3 */ /* 0x000ea20000008800 */
[----:B------:R-:W-:Y:S01]  /*1d50*/  P2R R14, PR, RZ, 0x1 ;  /* 0x00000001ff0e7803 */ /* 0x000fe20000000000 */
[----:B------:R-:W-:Y:S01]  /*1d60*/  UISETP.GE.AND UP0, UPT, UR61, 0x61, UPT ;  /* 0x000000613d00788c */ /* 0x000fe2000bf06270 */
[----:B------:R-:W-:Y:S01]  /*1d70*/  R2UR UR4, R0 ;  /* 0x00000000000472ca */ /* 0x000fe200000e0000 */
[----:B------:R-:W4:Y:S01]  /*1d80*/  MUFU.TANH R36, R36 ;  /* 0x0000002400247308 */ /* 0x000f220000002400 */
[----:B0-----:R-:W-:Y:S01]  /*1d90*/  FSEL R31, R28, -INF , P4 ;  /* 0xff8000001c1f7808 */ /* 0x001fe20002000000 */
[--C-:B------:R-:W-:Y:S01]  /*1da0*/  IMAD.MOV.U32 R117, RZ, RZ, R119.reuse ;  /* 0x000000ffff757224 */ /* 0x100fe200078e0077 */
[----:B---3--:R-:W-:Y:S01]  /*1db0*/  FSEL R33, R33, -INF , P1 ;  /* 0xff80000021217808 */ /* 0x008fe20000800000 */
[--C-:B------:R-:W-:Y:S01]  /*1dc0*/  IMAD.MOV.U32 R116, RZ, RZ, R119.reuse ;  /* 0x000000ffff747224 */ /* 0x100fe200078e0077 */
[----:B------:R-:W-:Y:S01]  /*1dd0*/  FMNMX.FTZ R4, R31, R4, !PT ;  /* 0x000000041f047209 */ /* 0x000fe20007810000 */
[--C-:B------:R-:W-:Y:S01]  /*1de0*/  IMAD.MOV.U32 R115, RZ, RZ, R119.reuse ;  /* 0x000000ffff737224 */ /* 0x100fe200078e0077 */
[-C--:B------:R-:W-:Y:S01]  /*1df0*/  MOV R118, R119.reuse ;  /* 0x0000007700767202 */ /* 0x080fe20000000f00 */
[----:B------:R-:W0:Y:S01]  /*1e00*/  MUFU.TANH R11, R30 ;  /* 0x0000001e000b7308 */ /* 0x000e220000002400 */
[----:B------:R-:W-:Y:S01]  /*1e10*/  FMNMX.FTZ R4, R29, R4, !PT ;  /* 0x000000041d047209 */ /* 0x000fe20007810000 */
[--C-:B------:R-:W-:Y:S01]  /*1e20*/  IMAD.MOV.U32 R113, RZ, RZ, R119.reuse ;  /* 0x000000ffff717224 */ /* 0x100fe200078e0077 */
[----:B-1----:R-:W-:Y:S01]  /*1e30*/  FSEL R13, R13, -INF , P3 ;  /* 0xff8000000d0d7808 */ /* 0x002fe20001800000 */
[----:B------:R-:W-:Y:S01]  /*1e40*/  UIADD3 UR4, UR4, 0x30840, URZ ;  /* 0x0003084004047890 */ /* 0x000fe2000fffe03f */
[----:B------:R-:W-:Y:S01]  /*1e50*/  ISETP.GT.AND P3, PT, R3, 0x21, PT ;  /* 0x000000210300780c */ /* 0x000fe20003f64270 */
[--C-:B------:R-:W-:Y:S01]  /*1e60*/  IMAD.MOV.U32 R112, RZ, RZ, R119.reuse ;  /* 0x000000ffff707224 */ /* 0x100fe200078e0077 */
[-C--:B------:R-:W-:Y:S01]  /*1e70*/  MOV R114, R119.reuse ;  /* 0x0000007700727202 */ /* 0x080fe20000000f00 */
[----:B------:R-:W1:Y:S01]  /*1e80*/  MUFU.TANH R37, R37 ;  /* 0x0000002500257308 */ /* 0x000e620000002400 */
[----:B----4-:R-:W-:Y:S01]  /*1e90*/  FSEL R73, R36, -INF , P6 ;  /* 0xff80000024497808 */ /* 0x010fe20003000000 */
[--C-:B------:R-:W-:Y:S01]  /*1ea0*/  IMAD.MOV.U32 R111, RZ, RZ, R119.reuse ;  /* 0x000000ffff6f7224 */ /* 0x100fe200078e0077 */
[-C--:B------:R-:W-:Y:S01]  /*1eb0*/  MOV R110, R119.reuse ;  /* 0x00000077006e7202 */ /* 0x080fe20000000f00 */
[----:B--2---:R-:W-:Y:S01]  /*1ec0*/  UPRMT UR4, UR6, 0x654, UR4 ;  /* 0x0000065406047896 */ /* 0x004fe20008000004 */
[--C-:B------:R-:W-:Y:S01]  /*1ed0*/  IMAD.MOV.U32 R109, RZ, RZ, R119.reuse ;  /* 0x000000ffff6d7224 */ /* 0x100fe200078e0077 */
[-C--:B------:R-:W-:Y:S01]  /*1ee0*/  MOV R107, R119.reuse ;  /* 0x00000077006b7202 */ /* 0x080fe20000000f00 */
[--C-:B------:R-:W-:Y:S01]  /*1ef0*/  IMAD.MOV.U32 R108, RZ, RZ, R119.reuse ;  /* 0x000000ffff6c7224 */ /* 0x100fe200078e0077 */
[----:B------:R2:W3:Y:S01]  /*1f00*/  MUFU.TANH R21, R35 ;  /* 0x0000002300157308 */ /* 0x0004e20000002400 */
[----:B0-----:R-:W-:Y:S01]  /*1f10*/  FSEL R11, R11, -INF , P4 ;  /* 0xff8000000b0b7808 */ /* 0x001fe20002000000 */
[--C-:B------:R-:W-:Y:S01]  /*1f20*/  IMAD.MOV.U32 R106, RZ, RZ, R119.reuse ;  /* 0x000000ffff6a7224 */ /* 0x100fe200078e0077 */
[----:B------:R-:W-:Y:S01]  /*1f30*/  ISETP.GT.AND P4, PT, R3, 0x20, PT ;  /* 0x000000200300780c */ /* 0x000fe20003f84270 */
[--C-:B------:R-:W-:Y:S01]  /*1f40*/  IMAD.MOV.U32 R105, RZ, RZ, R119.reuse ;  /* 0x000000ffff697224 */ /* 0x100fe200078e0077 */
[----:B------:R-:W-:Y:S01]  /*1f50*/  SYNCS.ARRIVE.TRANS64.RED.A1T0 RZ, [UR4], RZ ;  /* 0x000000ffffff79a7 */ /* 0x000fe20008100404 */
[-C--:B------:R-:W-:Y:S01]  /*1f60*/  MOV R104, R119.reuse ;  /* 0x0000007700687202 */ /* 0x080fe20000000f00 */
[--C-:B------:R-:W-:Y:S01]  /*1f70*/  IMAD.MOV.U32 R102, RZ, RZ, R119.reuse ;  /* 0x000000ffff667224 */ /* 0x100fe200078e0077 */
[----:B------:R-:W0:Y:S01]  /*1f80*/  MUFU.TANH R40, R40 ;  /* 0x0000002800287308 */ /* 0x000e220000002400 */
[----:B--2---:R-:W-:Y:S01]  /*1f90*/  FSEL R35, R32, -INF , P2 ;  /* 0xff80000020237808 */ /* 0x004fe20001000000 */
[--C-:B------:R-:W-:Y:S01]  /*1fa0*/  IMAD.MOV.U32 R100, RZ, RZ, R119.reuse ;  /* 0x000000ffff647224 */ /* 0x100fe200078e0077 */
[----:B-1----:R-:W-:Y:S01]  /*1fb0*/  FSEL R75, R37, -INF , P5 ;  /* 0xff800000254b7808 */ /* 0x002fe20002800000 */
[--C-:B------:R-:W-:Y:S01]  /*1fc0*/  IMAD.MOV.U32 R96, RZ, RZ, R119.reuse ;  /* 0x000000ffff607224 */ /* 0x100fe200078e0077 */
[----:B------:R-:W-:Y:S01]  /*1fd0*/  FMNMX.FTZ R4, R35, R4, !PT ;  /* 0x0000000423047209 */ /* 0x000fe20007810000 */
[--C-:B------:R-:W-:Y:S01]  /*1fe0*/  IMAD.MOV.U32 R94, RZ, RZ, R119.reuse ;  /* 0x000000ffff5e7224 */ /* 0x100fe200078e0077 */
[-C--:B------:R-:W-:Y:S01]  /*1ff0*/  MOV R98, R119.reuse ;  /* 0x0000007700627202 */ /* 0x080fe20000000f00 */
[----:B------:R-:W1:Y:S01]  /*2000*/  MUFU.TANH R15, R34 ;  /* 0x00000022000f7308 */ /* 0x000e620000002400 */
[----:B------:R-:W-:Y:S01]  /*2010*/  FMNMX.FTZ R4, R33, R4, !PT ;  /* 0x0000000421047209 */ /* 0x000fe20007810000 */
[--C-:B------:R-:W-:Y:S01]  /*2020*/  IMAD.MOV.U32 R90, RZ, RZ, R119.reuse ;  /* 0x000000ffff5a7224 */ /* 0x100fe200078e0077 */
[----:B---3--:R-:W-:Y:S01]  /*2030*/  FSEL R21, R21, -INF , P1 ;  /* 0xff80000015157808 */ /* 0x008fe20000800000 */
[--C-:B------:R-:W-:Y:S01]  /*2040*/  IMAD.MOV.U32 R88, RZ, RZ, R119.reuse ;  /* 0x000000ffff587224 */ /* 0x100fe200078e0077 */
[----:B------:R-:W-:Y:S01]  /*2050*/  FMNMX.FTZ R4, R73, R4, !PT ;  /* 0x0000000449047209 */ /* 0x000fe20007810000 */
[--C-:B------:R-:W-:Y:S01]  /*2060*/  IMAD.MOV.U32 R84, RZ, RZ, R119.reuse ;  /* 0x000000ffff547224 */ /* 0x100fe200078e0077 */
[----:B------:R-:W-:Y:S01]  /*2070*/  ISETP.GT.AND P1, PT, R3, 0x29, PT ;  /* 0x000000290300780c */ /* 0x000fe20003f24270 */
[----:B------:R-:W2:Y:S01]  /*2080*/  MUFU.TANH R41, R41 ;  /* 0x0000002900297308 */ /* 0x000ea20000002400 */
[----:B0-----:R-:W-:Y:S01]  /*2090*/  FSEL R77, R40, -INF , P4 ;  /* 0xff800000284d7808 */ /* 0x001fe20002000000 */
[--C-:B------:R-:W-:Y:S01]  /*20a0*/  IMAD.MOV.U32 R82, RZ, RZ, R119.reuse ;  /* 0x000000ffff527224 */ /* 0x100fe200078e0077 */
[----:B------:R-:W-:Y:S01]  /*20b0*/  FMNMX.FTZ R4, R75, R4, !PT ;  /* 0x000000044b047209 */ /* 0x000fe20007810000 */
[--C-:B------:R-:W-:Y:S01]  /*20c0*/  IMAD.MOV.U32 R78, RZ, RZ, R119.reuse ;  /* 0x000000ffff4e7224 */ /* 0x100fe200078e0077 */
[----:B------:R-:W-:Y:S01]  /*20d0*/  MOV R92, R119 ;  /* 0x00000077005c7202 */ /* 0x000fe20000000f00 */
[--C-:B------:R-:W-:Y:S01]  /*20e0*/  IMAD.MOV.U32 R76, RZ, RZ, R119.reuse ;  /* 0x000000ffff4c7224 */ /* 0x100fe200078e0077 */
[----:B------:R-:W-:Y:S01]  /*20f0*/  FMNMX.FTZ R4, R77, R4, !PT ;  /* 0x000000044d047209 */ /* 0x000fe20007810000 */
[----:B------:R-:W0:Y:S01]  /*2100*/  MUFU.TANH R44, R44 ;  /* 0x0000002c002c7308 */ /* 0x000e220000002400 */
[----:B-1----:R-:W-:Y:S01]  /*2110*/  FSEL R15, R15, -INF , P2 ;  /* 0xff8000000f0f7808 */ /* 0x002fe20001000000 */
[----:B------:R-:W-:Y:S01]  /*2120*/  IMAD.MOV.U32 R72, RZ, RZ, R119 ;  /* 0x000000ffff487224 */ /* 0x000fe200078e0077 */
[----:B------:R-:W-:-:S02]  /*2130*/  ISETP.GT.AND P2, PT, R3, 0x28, PT ;  /* 0x000000280300780c */ /* 0x000fc40003f44270 */
[-C--:B------:R-:W-:Y:S02]  /*2140*/  MOV R86, R119.reuse ;  /* 0x0000007700567202 */ /* 0x080fe40000000f00 */
[-C--:B------:R-:W-:Y:S01]  /*2150*/  MOV R80, R119.reuse ;  /* 0x0000007700507202 */ /* 0x080fe20000000f00 */
[----:B------:R-:W1:Y:S01]  /*2160*/  MUFU.TANH R38, R38 ;  /* 0x0000002600267308 */ /* 0x000e620000002400 */
[----:B--2---:R-:W-:Y:S02]  /*2170*/  FSEL R79, R41, -INF , P3 ;  /* 0xff800000294f7808 */ /* 0x004fe40001800000 */
[----:B------:R-:W-:Y:S02]  /*2180*/  MOV R74, R119 ;  /* 0x00000077004a7202 */ /* 0x000fe40000000f00 */
[----:B------:R-:W-:-:S03]  /*2190*/  FMNMX.FTZ R4, R79, R4, !PT ;  /* 0x000000044f047209 */ /* 0x000fc60007810000 */
[----:B------:R-:W2:Y:S01]  /*21a0*/  MUFU.TANH R45, R45 ;  /* 0x0000002d002d7308 */ /* 0x000ea20000002400 */
[----:B0-----:R-:W-:Y:S02]  /*21b0*/  FSEL R81, R44, -INF , P2 ;  /* 0xff8000002c517808 */ /* 0x001fe40001000000 */
[----:B------:R-:W-:Y:S02]  /*21c0*/  MOV R44, R119 ;  /* 0x00000077002c7202 */ /* 0x000fe40000000f00 */
[----:B------:R-:W-:-:S03]  /*21d0*/  FMNMX.FTZ R4, R81, R4, !PT ;  /* 0x0000000451047209 */ /* 0x000fc60007810000 */
[----:B------:R-:W0:Y:S01]  /*21e0*/  MUFU.TANH R39, R39 ;  /* 0x0000002700277308 */ /* 0x000e220000002400 */
[----:B-1----:R-:W-:Y:S02]  /*21f0*/  FSEL R37, R38, -INF , P6 ;  /* 0xff80000026257808 */ /* 0x002fe40003000000 */
[----:B------:R-:W-:-:S05]  /*2200*/  ISETP.GT.AND P6, PT, R3, 0x30, PT ;  /* 0x000000300300780c */ /* 0x000fca0003fc4270 */
[----:B------:R-:W1:Y:S01]  /*2210*/  MUFU.TANH R48, R48 ;  /* 0x0000003000307308 */ /* 0x000e620000002400 */
[----:B--2---:R-:W-:-:S04]  /*2220*/  FSEL R83, R45, -INF , P1 ;  /* 0xff8000002d537808 */ /* 0x004fc80000800000 */
[----:B------:R-:W-:-:S03]  /*2230*/  FMNMX.FTZ R4, R83, R4, !PT ;  /* 0x0000000453047209 */ /* 0x000fc60007810000 */
[----:B------:R-:W2:Y:S01]  /*2240*/  MUFU.TANH R42, R42 ;  /* 0x0000002a002a7308 */ /* 0x000ea20000002400 */
[----:B0-----:R-:W-:Y:S02]  /*2250*/  FSEL R39, R39, -INF , P5 ;  /* 0xff80000027277808 */ /* 0x001fe40002800000 */
[----:B------:R-:W-:-:S05]  /*2260*/  ISETP.GT.AND P5, PT, R3, 0x31, PT ;  /* 0x000000310300780c */ /* 0x000fca0003fa4270 */
[----:B------:R-:W0:Y:S01]  /*2270*/  MUFU.TANH R49, R49 ;  /* 0x0000003100317308 */ /* 0x000e220000002400 */
[----:B-1----:R-:W-:Y:S01]  /*2280*/  FSEL R85, R48, -INF , P6 ;  /* 0xff80000030557808 */ /* 0x002fe20003000000 */
[----:B------:R-:W-:-:S03]  /*2290*/  IMAD.MOV.U32 R48, RZ, RZ, R119 ;  /* 0x000000ffff307224 */ /* 0x000fc600078e0077 */
[----:B------:R-:W-:-:S03]  /*22a0*/  FMNMX.FTZ R4, R85, R4, !PT ;  /* 0x0000000455047209 */ /* 0x000fc60007810000 */
[----:B------:R-:W1:Y:S01]  /*22b0*/  MUFU.TANH R43, R43 ;  /* 0x0000002b002b7308 */ /* 0x000e620000002400 */
[----:B--2---:R-:W-:Y:S01]  /*22c0*/  FSEL R41, R42, -INF , P4 ;  /* 0xff8000002a297808 */ /* 0x004fe20002000000 */
[----:B------:R-:W-:Y:S01]  /*22d0*/  IMAD.MOV.U32 R42, RZ, RZ, R119 ;  /* 0x000000ffff2a7224 */ /* 0x000fe200078e0077 */
[----:B------:R-:W-:-:S05]  /*22e0*/  ISETP.GT.AND P4, PT, R3, 0x38, PT ;  /* 0x000000380300780c */ /* 0x000fca0003f84270 */
[----:B------:R-:W2:Y:S01]  /*22f0*/  MUFU.TANH R52, R52 ;  /* 0x0000003400347308 */ /* 0x000ea20000002400 */
[----:B0-----:R-:W-:-:S04]  /*2300*/  FSEL R87, R49, -INF , P5 ;  /* 0xff80000031577808 */ /* 0x001fc80002800000 */
[----:B------:R-:W-:-:S03]  /*2310*/  FMNMX.FTZ R4, R87, R4, !PT ;  /* 0x0000000457047209 */ /* 0x000fc60007810000 */
[----:B------:R-:W0:Y:S01]  /*2320*/  MUFU.TANH R46, R46 ;  /* 0x0000002e002e7308 */ /* 0x000e220000002400 */
[----:B-1----:R-:W-:Y:S02]  /*2330*/  FSEL R43, R43, -INF , P3 ;  /* 0xff8000002b2b7808 */ /* 0x002fe40001800000 */
[----:B------:R-:W-:-:S05]  /*2340*/  ISETP.GT.AND P3, PT, R3, 0x39, PT ;  /* 0x000000390300780c */ /* 0x000fca0003f64270 */
[----:B------:R-:W1:Y:S01]  /*2350*/  MUFU.TANH R53, R53 ;  /* 0x0000003500357308 */ /* 0x000e620000002400 */
[----:B--2---:R-:W-:Y:S01]  /*2360*/  FSEL R89, R52, -INF , P4 ;  /* 0xff80000034597808 */ /* 0x004fe20002000000 */
[----:B------:R-:W-:-:S03]  /*2370*/  IMAD.MOV.U32 R52, RZ, RZ, R119 ;  /* 0x000000ffff347224 */ /* 0x000fc600078e0077 */
[----:B------:R-:W-:-:S03]  /*2380*/  FMNMX.FTZ R4, R89, R4, !PT ;  /* 0x0000000459047209 */ /* 0x000fc60007810000 */
[----:B------:R-:W2:Y:S01]  /*2390*/  MUFU.TANH R47, R47 ;  /* 0x0000002f002f7308 */ /* 0x000ea20000002400 */
[----:B0-----:R-:W-:Y:S01]  /*23a0*/  FSEL R45, R46, -INF , P2 ;  /* 0xff8000002e2d7808 */ /* 0x001fe20001000000 */
[----:B------:R-:W-:Y:S01]  /*23b0*/  IMAD.MOV.U32 R46, RZ, RZ, R119 ;  /* 0x000000ffff2e7224 */ /* 0x000fe200078e0077 */
[----:B------:R-:W-:-:S05]  /*23c0*/  ISETP.GT.AND P2, PT, R3, 0x40, PT ;  /* 0x000000400300780c */ /* 0x000fca0003f44270 */
[----:B------:R-:W0:Y:S01]  /*23d0*/  MUFU.TANH R56, R56 ;  /* 0x0000003800387308 */ /* 0x000e220000002400 */
[----:B-1----:R-:W-:-:S04]  /*23e0*/  FSEL R91, R53, -INF , P3 ;  /* 0xff800000355b7808 */ /* 0x002fc80001800000 */
[----:B------:R-:W-:-:S03]  /*23f0*/  FMNMX.FTZ R4, R91, R4, !PT ;  /* 0x000000045b047209 */ /* 0x000fc60007810000 */
[----:B------:R-:W1:Y:S01]  /*2400*/  MUFU.TANH R50, R50 ;  /* 0x0000003200327308 */ /* 0x000e620000002400 */
[----:B--2---:R-:W-:Y:S02]  /*2410*/  FSEL R47, R47, -INF , P1 ;  /* 0xff8000002f2f7808 */ /* 0x004fe40000800000 */
[----:B------:R-:W-:-:S05]  /*2420*/  ISETP.GT.AND P1, PT, R3, 0x41, PT ;  /* 0x000000410300780c */ /* 0x000fca0003f24270 */
[----:B------:R-:W2:Y:S01]  /*2430*/  MUFU.TANH R57, R57 ;  /* 0x0000003900397308 */ /* 0x000ea20000002400 */
[----:B0-----:R-:W-:Y:S02]  /*2440*/  FSEL R93, R56, -INF , P2 ;  /* 0xff800000385d7808 */ /* 0x001fe40001000000 */
[----:B------:R-:W-:Y:S02]  /*2450*/  MOV R56, R119 ;  /* 0x0000007700387202 */ /* 0x000fe40000000f00 */
[----:B------:R-:W-:-:S03]  /*2460*/  FMNMX.FTZ R4, R93, R4, !PT ;  /* 0x000000045d047209 */ /* 0x000fc60007810000 */
[----:B------:R-:W0:Y:S01]  /*2470*/  MUFU.TANH R51, R51 ;  /* 0x0000003300337308 */ /* 0x000e220000002400 */
[----:B-1----:R-:W-:Y:S02]  /*2480*/  FSEL R49, R50, -INF , P6 ;  /* 0xff80000032317808 */ /* 0x002fe40003000000 */
[----:B------:R-:W-:Y:S02]  /*2490*/  ISETP.GT.AND P6, PT, R3, 0x48, PT ;  /* 0x000000480300780c */ /* 0x000fe40003fc4270 */
[----:B------:R-:W-:-:S03]  /*24a0*/  MOV R50, R119 ;  /* 0x0000007700327202 */ /* 0x000fc60000000f00 */
        /* <DEDUP_REMOVED lines=34> */
[----:B------:R-:W-:Y:S01]  /*26d0*/  MUFU.TANH R62, R62 ;  /* 0x0000003e003e7308 */ /* 0x000fe20000002400 */
[----:B0-----:R-:W-:Y:S02]  /*26e0*/  FSEL R59, R68, -INF , P2 ;  /* 0xff800000443b7808 */ /* 0x001fe40001000000 */
[----:B------:R-:W-:Y:S02]  /*26f0*/  MOV R68, R119 ;  /* 0x0000007700447202 */ /* 0x000fe40000000f00 */
[----:B------:R-:W-:-:S03]  /*2700*/  FMNMX.FTZ R4, R59, R4, !PT ;  /* 0x000000043b047209 */ /* 0x000fc60007810000 */
[----:B------:R-:W0:Y:S01]  /*2710*/  MUFU.TANH R63, R63 ;  /* 0x0000003f003f7308 */ /* 0x000e220000002400 */
[----:B-1----:R-:W-:-:S04]  /*2720*/  FSEL R69, R69, -INF , P1 ;  /* 0xff80000045457808 */ /* 0x002fc80000800000 */
[----:B------:R-:W-:Y:S01]  /*2730*/  FMNMX.FTZ R12, R69, R4, !PT ;  /* 0x00000004450c7209 */ /* 0x000fe20007810000 */
[----:B------:R-:W-:Y:S02]  /*2740*/  IMAD.U32 R4, RZ, RZ, UR5 ;  /* 0x00000005ff047e24 */ /* 0x000fe4000f8e00ff */
[----:B------:R-:W-:Y:S02]  /*2750*/  MUFU.TANH R66, R66 ;  /* 0x0000004200427308 */ /* 0x000fe40000002400 */
[----:B------:R-:W1:Y:S06]  /*2760*/  SHFL.BFLY PT, R3, R12, 0x2, 0x1f ;  /* 0x0c401f000c037f89 */ /* 0x000e6c00000e0000 */
[----:B------:R-:W2:Y:S01]  /*2770*/  MUFU.TANH R67, R67 ;  /* 0x0000004300437308 */ /* 0x000ea20000002400 */
[----:B0-----:R-:W-:-:S07]  /*2780*/  FSEL R63, R63, -INF , P5 ;  /* 0xff8000003f3f7808 */ /* 0x001fce0002800000 */
[----:B------:R-:W-:Y:S08]  /*2790*/  MUFU.TANH R70, R70 ;  /* 0x0000004600467308 */ /* 0x000ff00000002400 */
[----:B------:R-:W0:Y:S01]  /*27a0*/  MUFU.TANH R71, R71 ;  /* 0x0000004700477308 */ /* 0x000e220000002400 */
[----:B--2---:R-:W-:Y:S02]  /*27b0*/  FSEL R67, R67, -INF , P3 ;  /* 0xff80000043437808 */ /* 0x004fe40001800000 */
[----:B-1----:R-:W-:-:S02]  /*27c0*/  FMNMX.FTZ R20, R12, R3, !PT ;  /* 0x000000030c147209 */ /* 0x002fc40007810000 */
[----:B------:R-:W-:-:S03]  /*27d0*/  FMNMX.FTZ R12, R5, R2, !PT ;  /* 0x00000002050c7209 */ /* 0x000fc60007810000 */
[----:B------:R-:W1:Y:S01]  /*27e0*/  SHFL.BFLY PT, R3, R20, 0x1, 0x1f ;  /* 0x0c201f0014037f89 */ /* 0x000e6200000e0000 */
[----:B------:R-:W-:-:S04]  /*27f0*/  FMNMX.FTZ R12, R11, R12, !PT ;  /* 0x0000000c0b0c7209 */ /* 0x000fc80007810000 */
[----:B------:R-:W-:-:S04]  /*2800*/  FMNMX.FTZ R12, R13, R12, !PT ;  /* 0x0000000c0d0c7209 */ /* 0x000fc80007810000 */
[----:B------:R-:W-:Y:S02]  /*2810*/  FMNMX.FTZ R12, R15, R12, !PT ;  /* 0x0000000c0f0c7209 */ /* 0x000fe40007810000 */
[----:B0-----:R-:W-:Y:S02]  /*2820*/  FSEL R71, R71, -INF , P1 ;  /* 0xff80000047477808 */ /* 0x001fe40000800000 */
[----:B------:R-:W-:-:S04]  /*2830*/  FMNMX.FTZ R12, R21, R12, !PT ;  /* 0x0000000c150c7209 */ /* 0x000fc80007810000 */
[----:B------:R-:W-:-:S04]  /*2840*/  FMNMX.FTZ R12, R37, R12, !PT ;  /* 0x0000000c250c7209 */ /* 0x000fc80007810000 */
[----:B------:R-:W-:Y:S02]  /*2850*/  FMNMX.FTZ R12, R39, R12, !PT ;  /* 0x0000000c270c7209 */ /* 0x000fe40007810000 */
[----:B-1----:R-:W-:Y:S02]  /*2860*/  FMNMX.FTZ R3, R20, R3, !PT ;  /* 0x0000000314037209 */ /* 0x002fe40007810000 */
[----:B------:R-:W-:Y:S02]  /*2870*/  FMNMX.FTZ R12, R41, R12, !PT ;  /* 0x0000000c290c7209 */ /* 0x000fe40007810000 */
[C---:B------:R-:W-:Y:S01]  /*2880*/  FSETP.NEU.FTZ.AND P0, PT, R3.reuse, -INF , PT ;  /* 0xff8000000300780b */ /* 0x040fe20003f1d000 */
[----:B------:R-:W-:Y:S01]  /*2890*/  FMUL.FTZ R24, R3, R4 ;  /* 0x0000000403187220 */ /* 0x000fe20000410000 */
[----:B------:R-:W-:-:S04]  /*28a0*/  FMNMX.FTZ R12, R43, R12, !PT ;  /* 0x0000000c2b0c7209 */ /* 0x000fc80007810000 */
[----:B------:R-:W-:Y:S02]  /*28b0*/  FMNMX.FTZ R12, R45, R12, !PT ;  /* 0x0000000c2d0c7209 */ /* 0x000fe40007810000 */
[----:B------:R-:W-:Y:S02]  /*28c0*/  FSEL R24, R24, RZ, P0 ;  /* 0x000000ff18187208 */ /* 0x000fe40000000000 */
[----:B------:R-:W-:Y:S02]  /*28d0*/  FMNMX.FTZ R12, R47, R12, !PT ;  /* 0x0000000c2f0c7209 */ /* 0x000fe40007810000 */
[----:B------:R-:W-:Y:S01]  /*28e0*/  ISETP.NE.AND P0, PT, R14, RZ, PT ;  /* 0x000000ff0e00720c */ /* 0x000fe20003f05270 */
[--C-:B------:R-:W-:Y:S01]  /*28f0*/  FFMA.FTZ R27, R27, R4, -R24.reuse ;  /* 0x000000041b1b7223 */ /* 0x100fe20000010818 */
[----:B------:R-:W-:Y:S01]  /*2900*/  FMNMX.FTZ R12, R49, R12, !PT ;  /* 0x0000000c310c7209 */ /* 0x000fe20007810000 */
[-CC-:B------:R-:W-:Y:S01]  /*2910*/  FFMA.FTZ R29, R29, R4.reuse, -R24.reuse ;  /* 0x000000041d1d7223 */ /* 0x180fe20000010818 */
[--C-:B------:R-:W-:Y:S01]  /*2920*/  FFMA.FTZ R31, R31, R4, -R24.reuse ;  /* 0x000000041f1f7223 */ /* 0x100fe20000010818 */
[----:B------:R0:W-:Y:S01]  /*2930*/  MUFU.EX2 R188, R27 ;  /* 0x0000001b00bc7308 */ /* 0x0001e20000000800 */
[----:B------:R-:W-:Y:S01]  /*2940*/  FMNMX.FTZ R12, R51, R12, !PT ;  /* 0x0000000c330c7209 */ /* 0x000fe20007810000 */
[-CC-:B------:R-:W-:Y:S01]  /*2950*/  FFMA.FTZ R33, R33, R4.reuse, -R24.reuse ;  /* 0x0000000421217223 */ /* 0x180fe20000010818 */
[-CC-:B------:R-:W-:Y:S01]  /*2960*/  FFMA.FTZ R10, R10, R4.reuse, -R24.reuse ;  /* 0x000000040a0a7223 */ /* 0x180fe20000010818 */
[--C-:B------:R-:W-:Y:S01]  /*2970*/  FFMA.FTZ R35, R35, R4, -R24.reuse ;  /* 0x0000000423237223 */ /* 0x100fe20000010818 */
[----:B------:R-:W-:Y:S01]  /*2980*/  FMNMX.FTZ R12, R53, R12, !PT ;  /* 0x0000000c350c7209 */ /* 0x000fe20007810000 */
[-CC-:B------:R-:W-:Y:S01]  /*2990*/  FFMA.FTZ R73, R73, R4.reuse, -R24.reuse ;  /* 0x0000000449497223 */ /* 0x180fe20000010818 */
[--C-:B------:R-:W-:Y:S01]  /*29a0*/  FFMA.FTZ R75, R75, R4, -R24.reuse ;  /* 0x000000044b4b7223 */ /* 0x100fe20000010818 */
[----:B------:R1:W-:Y:S01]  /*29b0*/  MUFU.EX2 R103, R29 ;  /* 0x0000001d00677308 */ /* 0x0003e20000000800 */
[----:B------:R-:W-:Y:S01]  /*29c0*/  FMNMX.FTZ R12, R55, R12, !PT ;  /* 0x0000000c370c7209 */ /* 0x000fe20007810000 */
[-CC-:B------:R-:W-:Y:S01]  /*29d0*/  FFMA.FTZ R77, R77, R4.reuse, -R24.reuse ;  /* 0x000000044d4d7223 */ /* 0x180fe20000010818 */
[----:B0-----:R-:W-:Y:S01]  /*29e0*/  FSEL R27, R62, -INF , P6 ;  /* 0xff8000003e1b7808 */ /* 0x001fe20003000000 */
[--C-:B------:R-:W-:Y:S01]  /*29f0*/  FFMA.FTZ R79, R79, R4, -R24.reuse ;  /* 0x000000044f4f7223 */ /* 0x100fe20000010818 */
[----:B------:R-:W-:Y:S01]  /*2a00*/  FMNMX.FTZ R12, R57, R12, !PT ;  /* 0x0000000c390c7209 */ /* 0x000fe20007810000 */
[-CC-:B------:R-:W-:Y:S01]  /*2a10*/  FFMA.FTZ R81, R81, R4.reuse, -R24.reuse ;  /* 0x0000000451517223 */ /* 0x180fe20000010818 */
[--C-:B------:R-:W-:Y:S01]  /*2a20*/  FFMA.FTZ R83, R83, R4, -R24.reuse ;  /* 0x0000000453537223 */ /* 0x100fe20000010818 */
[----:B------:R0:W-:Y:S01]  /*2a30*/  MUFU.EX2 R190, R31 ;  /* 0x0000001f00be7308 */ /* 0x0001e20000000800 */
[----:B------:R-:W-:Y:S01]  /*2a40*/  FMNMX.FTZ R12, R25, R12, !PT ;  /* 0x0000000c190c7209 */ /* 0x000fe20007810000 */
[-CC-:B------:R-:W-:Y:S01]  /*2a50*/  FFMA.FTZ R85, R85, R4.reuse, -R24.reuse ;  /* 0x0000000455557223 */ /* 0x180fe20000010818 */
[----:B-1----:R-:W-:Y:S01]  /*2a60*/  FSEL R29, R66, -INF , P4 ;  /* 0xff800000421d7808 */ /* 0x002fe20002000000 */
        /* <DEDUP_REMOVED lines=12> */
[----:B------:R-:W0:Y:S01]  /*2b30*/  MUFU.EX2 R101, R10 ;  /* 0x0000000a00657308 */ /* 0x000e220000000800 */
[----:B------:R-:W-:Y:S01]  /*2b40*/  FMNMX.FTZ R12, R67, R12, !PT ;  /* 0x0000000c430c7209 */ /* 0x000fe20007810000 */
[-CC-:B------:R-:W-:Y:S01]  /*2b50*/  FFMA.FTZ R99, R99, R4.reuse, -R24.reuse ;  /* 0x0000000463637223 */ /* 0x180fe20000010818 */
[-CC-:B------:R-:W-:Y:S01]  /*2b60*/  FFMA.FTZ R65, R65, R4.reuse, -R24.reuse ;  /* 0x0000000441417223 */ /* 0x180fe20000010818 */
[--C-:B------:R-:W-:Y:S01]  /*2b70*/  FFMA.FTZ R59, R59, R4, -R24.reuse ;  /* 0x000000043b3b7223 */ /* 0x100fe20000010818 */
[----:B------:R-:W-:Y:S01]  /*2b80*/  FMNMX.FTZ R12, R31, R12, !PT ;  /* 0x0000000c1f0c7209 */ /* 0x000fe20007810000 */
[----:B------:R-:W-:Y:S01]  /*2b90*/  FFMA.FTZ R24, R69, R4, -R24 ;  /* 0x0000000445187223 */ /* 0x000fe20000010818 */
[--C-:B------:R-:W-:Y:S01]  /*2ba0*/  IMAD.MOV.U32 R70, RZ, RZ, R119.reuse ;  /* 0x000000ffff467224 */ /* 0x100fe200078e0077 */
[----:B------:R-:W2:Y:S01]  /*2bb0*/  MUFU.EX2 R35, R35 ;  /* 0x0000002300237308 */ /* 0x000ea20000000800 */
[----:B------:R-:W-:Y:S01]  /*2bc0*/  FMNMX.FTZ R12, R71, R12, !PT ;  /* 0x0000000c470c7209 */ /* 0x000fe20007810000 */
[--C-:B------:R-:W-:Y:S01]  /*2bd0*/  IMAD.MOV.U32 R69, RZ, RZ, R119.reuse ;  /* 0x000000ffff457224 */ /* 0x100fe200078e0077 */
[----:B------:R-:W-:Y:S01]  /*2be0*/  MOV R62, R119 ;  /* 0x00000077003e7202 */ /* 0x000fe20000000f00 */
[----:B------:R-:W-:-:S02]  /*2bf0*/  IMAD.MOV.U32 R66, RZ, RZ, R119 ;  /* 0x000000ffff427224 */ /* 0x000fc400078e0077 */
[----:B-1----:R-:W1:Y:S02]  /*2c00*/  SHFL.BFLY PT, R33, R12, 0x2, 0x1f ;  /* 0x0c401f000c217f89 */ /* 0x002e6400000e0000 */
[----:B------:R-:W-:Y:S08]  /*2c10*/  MUFU.EX2 R73, R73 ;  /* 0x0000004900497308 */ /* 0x000ff00000000800 */
[----:B------:R3:W-:Y:S08]  /*2c20*/  MUFU.EX2 R186, R75 ;  /* 0x0000004b00ba7308 */ /* 0x0007f00000000800 */
[----:B------:R-:W-:Y:S01]  /*2c30*/  MUFU.EX2 R77, R77 ;  /* 0x0000004d004d7308 */ /* 0x000fe20000000800 */
[----:B---3--:R-:W-:Y:S01]  /*2c40*/  IMAD.MOV.U32 R75, RZ, RZ, R119 ;  /* 0x000000ffff4b7224 */ /* 0x008fe200078e0077 */
[----:B-1----:R-:W-:-:S06]  /*2c50*/  FMNMX.FTZ R33, R12, R33, !PT ;  /* 0x000000210c217209 */ /* 0x002fcc0007810000 */
[----:B------:R1:W-:Y:S01]  /*2c60*/  MUFU.EX2 R180, R79 ;  /* 0x0000004f00b47308 */ /* 0x0003e20000000800 */
[----:B------:R-:W3:Y:S07]  /*2c70*/  SHFL.BFLY PT, R10, R33, 0x1, 0x1f ;  /* 0x0c201f00210a7f89 */ /* 0x000eee00000e0000 */
[----:B------:R-:W-:Y:S01]  /*2c80*/  MUFU.EX2 R81, R81 ;  /* 0x0000005100517308 */ /* 0x000fe20000000800 */
[----:B-1----:R-:W-:-:S07]  /*2c90*/  IMAD.MOV.U32 R79, RZ, RZ, R119 ;  /* 0x000000ffff4f7224 */ /* 0x002fce00078e0077 */
[----:B------:R1:W-:Y:S08]  /*2ca0*/  MUFU.EX2 R182, R83 ;  /* 0x0000005300b67308 */ /* 0x0003f00000000800 */
[----:B------:R-:W-:Y:S01]  /*2cb0*/  MUFU.EX2 R85, R85 ;  /* 0x0000005500557308 */ /* 0x000fe20000000800 */
[----:B-1----:R-:W-:Y:S02]  /*2cc0*/  MOV R83, R119 ;  /* 0x0000007700537202 */ /* 0x002fe40000000f00 */
[----:B---3--:R-:W-:Y:S01]  /*2cd0*/  FMNMX.FTZ R10, R33, R10, !PT ;  /* 0x0000000a210a7209 */ /* 0x008fe20007810000 */
[----:B------:R-:W-:-:S03]  /*2ce0*/  IMAD.MOV.U32 R33, RZ, RZ, R119 ;  /* 0x000000ffff217224 */ /* 0x000fc600078e0077 */
[C---:B------:R-:W-:Y:S01]  /*2cf0*/  FSETP.NEU.FTZ.AND P1, PT, R10.reuse, -INF , PT ;  /* 0xff8000000a00780b */ /* 0x040fe20003f3d000 */
[-C--:B------:R-:W-:Y:S01]  /*2d00*/  FMUL.FTZ R12, R10, R4.reuse ;  /* 0x000000040a0c7220 */ /* 0x080fe20000410000 */
[----:B------:R-:W-:Y:S04]  /*2d10*/  MUFU.EX2 R176, R87 ;  /* 0x0000005700b07308 */ /* 0x000fe80000000800 */
[----:B------:R-:W-:Y:S02]  /*2d20*/  FSEL R12, R12, RZ, P1 ;  /* 0x000000ff0c0c7208 */ /* 0x000fe40000800000 */
[----:B------:R-:W-:Y:S02]  /*2d30*/  PLOP3.LUT P1, PT, PT, PT, UP0, 0x80, 0x0 ;  /* 0x000000000000781c */ /* 0x000fe40003f2f008 */
[----:B------:R-:W-:Y:S01]  /*2d40*/  MUFU.EX2 R89, R89 ;  /* 0x0000005900597308 */ /* 0x000fe20000000800 */
[-CC-:B------:R-:W-:Y:S01]  /*2d50*/  FFMA.FTZ R2, R2, R4.reuse, -R12.reuse ;  /* 0x0000000402027223 */ /* 0x180fe2000001080c */
[-CC-:B------:R-:W-:Y:S01]  /*2d60*/  FFMA.FTZ R5, R5, R4.reuse, -R12.reuse ;  /* 0x0000000405057223 */ /* 0x180fe2000001080c */
[-CC-:B------:R-:W-:Y:S01]  /*2d70*/  FFMA.FTZ R11, R11, R4.reuse, -R12.reuse ;  /* 0x000000040b0b7223 */ /* 0x180fe2000001080c */
[-CC-:B------:R-:W-:Y:S01]  /*2d80*/  FFMA.FTZ R13, R13, R4.reuse, -R12.reuse ;  /* 0x000000040d0d7223 */ /* 0x180fe2000001080c */
[-CC-:B------:R-:W-:Y:S01]  /*2d90*/  FFMA.FTZ R15, R15, R4.reuse, -R12.reuse ;  /* 0x000000040f0f7223 */ /* 0x180fe2000001080c */
[-CC-:B------:R-:W-:Y:S01]  /*2da0*/  FFMA.FTZ R21, R21, R4.reuse, -R12.reuse ;  /* 0x0000000415157223 */ /* 0x180fe2000001080c */
[-CC-:B------:R-:W-:Y:S01]  /*2db0*/  FFMA.FTZ R37, R37, R4.reuse, -R12.reuse ;  /* 0x0000000425257223 */ /* 0x180fe2000001080c */
[----:B------:R0:W-:Y:S01]  /*2dc0*/  MUFU.EX2 R189, R5 ;  /* 0x0000000500bd7308 */ /* 0x0001e20000000800 */
[-CC-:B------:R-:W-:Y:S01]  /*2dd0*/  FFMA.FTZ R39, R39, R4.reuse, -R12.reuse ;  /* 0x0000000427277223 */ /* 0x180fe2000001080c */
[-CC-:B------:R-:W-:Y:S01]  /*2de0*/  FFMA.FTZ R41, R41, R4.reuse, -R12.reuse ;  /* 0x0000000429297223 */ /* 0x180fe2000001080c */
[-CC-:B------:R-:W-:Y:S01]  /*2df0*/  FFMA.FTZ R43, R43, R4.reuse, -R12.reuse ;  /* 0x000000042b2b7223 */ /* 0x180fe2000001080c */
[-CC-:B------:R-:W-:Y:S01]  /*2e00*/  FFMA.FTZ R45, R45, R4.reuse, -R12.reuse ;  /* 0x000000042d2d7223 */ /* 0x180fe2000001080c */
[-CC-:B------:R-:W-:Y:S01]  /*2e10*/  FFMA.FTZ R47, R47, R4.reuse, -R12.reuse ;  /* 0x000000042f2f7223 */ /* 0x180fe2000001080c */
[-CC-:B------:R-:W-:Y:S01]  /*2e20*/  FFMA.FTZ R49, R49, R4.reuse, -R12.reuse ;  /* 0x0000000431317223 */ /* 0x180fe2000001080c */
[-CC-:B------:R-:W-:Y:S01]  /*2e30*/  FFMA.FTZ R51, R51, R4.reuse, -R12.reuse ;  /* 0x0000000433337223 */ /* 0x180fe2000001080c */
[----:B------:R-:W1:Y:S01]  /*2e40*/  MUFU.EX2 R2, R2 ;  /* 0x0000000200027308 */ /* 0x000e620000000800 */
[----:B0-----:R-:W-:Y:S01]  /*2e50*/  FADD.FTZ R5, R188, R101 ;  /* 0x00000065bc057221 */ /* 0x001fe20000010000 */
[-CC-:B------:R-:W-:Y:S01]  /*2e60*/  FFMA.FTZ R53, R53, R4.reuse, -R12.reuse ;  /* 0x0000000435357223 */ /* 0x180fe2000001080c */
[-CC-:B------:R-:W-:Y:S01]  /*2e70*/  FFMA.FTZ R55, R55, R4.reuse, -R12.reuse ;  /* 0x0000000437377223 */ /* 0x180fe2000001080c */
[-CC-:B------:R-:W-:Y:S01]  /*2e80*/  FFMA.FTZ R57, R57, R4.reuse, -R12.reuse ;  /* 0x0000000439397223 */ /* 0x180fe2000001080c */
[----:B------:R-:W-:Y:S01]  /*2e90*/  FADD.FTZ R34, R190, R5 ;  /* 0x00000005be227221 */ /* 0x000fe20000010000 */
[-CC-:B------:R-:W-:Y:S01]  /*2ea0*/  FFMA.FTZ R25, R25, R4.reuse, -R12.reuse ;  /* 0x0000000419197223 */ /* 0x180fe2000001080c */
[-C--:B------:R-:W-:Y:S01]  /*2eb0*/  FFMA.FTZ R27, R27, R4.reuse, -R12 ;  /* 0x000000041b1b7223 */ /* 0x080fe2000001080c */
[----:B------:R-:W0:Y:S01]  /*2ec0*/  MUFU.EX2 R11, R11 ;  /* 0x0000000b000b7308 */ /* 0x000e220000000800 */
[----:B------:R-:W-:Y:S01]  /*2ed0*/  FADD.FTZ R34, R103, R34 ;  /* 0x0000002267227221 */ /* 0x000fe20000010000 */
[-CC-:B------:R-:W-:Y:S01]  /*2ee0*/  FFMA.FTZ R63, R63, R4.reuse, -R12.reuse ;  /* 0x000000043f3f7223 */ /* 0x180fe2000001080c */
[-CC-:B------:R-:W-:Y:S01]  /*2ef0*/  FFMA.FTZ R29, R29, R4.reuse, -R12.reuse ;  /* 0x000000041d1d7223 */ /* 0x180fe2000001080c */
[-C--:B------:R-:W-:Y:S01]  /*2f00*/  FFMA.FTZ R67, R67, R4.reuse, -R12 ;  /* 0x0000000443437223 */ /* 0x080fe2000001080c */
[----:B--2---:R-:W-:Y:S01]  /*2f10*/  FADD.FTZ R5, R35, R34 ;  /* 0x0000002223057221 */ /* 0x004fe20000010000 */
[-CC-:B------:R-:W-:Y:S01]  /*2f20*/  FFMA.FTZ R31, R31, R4.reuse, -R12.reuse ;  /* 0x000000041f1f7223 */ /* 0x180fe2000001080c */
[----:B------:R-:W-:Y:S01]  /*2f30*/  FFMA.FTZ R71, R71, R4, -R12 ;  /* 0x0000000447477223 */ /* 0x000fe2000001080c */
[----:B------:R2:W3:Y:S01]  /*2f40*/  MUFU.EX2 R14, R13 ;  /* 0x0000000d000e7308 */ /* 0x0004e20000000800 */
[----:B-1----:R-:W-:Y:S01]  /*2f50*/  FADD.FTZ R34, R189, R2 ;  /* 0x00000002bd227221 */ /* 0x002fe20000010000 */
[----:B------:R-:W-:Y:S01]  /*2f60*/  FADD.FTZ R36, R184, R5 ;  /* 0x00000005b8247221 */ /* 0x000fe20000010000 */
[----:B------:R-:W-:Y:S01]  /*2f70*/  F2FP.F16.F32.PACK_AB R189, R2, R189 ;  /* 0x000000bd02bd723e */ /* 0x000fe200000000ff */
[----:B------:R-:W-:Y:S01]  /*2f80*/  IMAD.MOV.U32 R87, RZ, RZ, R119 ;  /* 0x000000ffff577224 */ /* 0x000fe200078e0077 */
[----:B------:R-:W-:-:S02]  /*2f90*/  F2FP.F16.F32.PACK_AB R188, R101, R188 ;  /* 0x000000bc65bc723e */ /* 0x000fc400000000ff */
[----:B------:R-:W-:Y:S01]  /*2fa0*/  F2FP.F16.F32.PACK_AB R190, R103, R190 ;  /* 0x000000be67be723e */ /* 0x000fe200000000ff */
[----:B------:R-:W1:Y:S01]  /*2fb0*/  MUFU.EX2 R15, R15 ;  /* 0x0000000f000f7308 */ /* 0x000e620000000800 */
[----:B0-----:R-:W-:Y:S01]  /*2fc0*/  FADD.FTZ R5, R11, R34 ;  /* 0x000000220b057221 */ /* 0x001fe20000010000 */
[----:B--2---:R-:W-:Y:S01]  /*2fd0*/  FADD.FTZ R13, R73, R36 ;  /* 0x00000024490d7221 */ /* 0x004fe20000010000 */
[----:B------:R-:W-:Y:S01]  /*2fe0*/  F2FP.F16.F32.PACK_AB R184, R184, R35 ;  /* 0x00000023b8b8723e */ /* 0x000fe200000000ff */
[----:B------:R-:W-:Y:S01]  /*2ff0*/  IMAD.MOV.U32 R103, RZ, RZ, R119 ;  /* 0x000000ffff677224 */ /* 0x000fe200078e0077 */
[----:B------:R-:W-:Y:S01]  /*3000*/  MOV R101, R119 ;  /* 0x0000007700657202 */ /* 0x000fe20000000f00 */
[C---:B------:R-:W-:Y:S01]  /*3010*/  FADD.FTZ R38, R186.reuse, R13 ;  /* 0x0000000dba267221 */ /* 0x040fe20000010000 */
[----:B------:R-:W-:Y:S01]  /*3020*/  F2FP.F16.F32.PACK_AB R186, R186, R73 ;  /* 0x00000049baba723e */ /* 0x000fe200000000ff */
[----:B------:R-:W0:Y:S01]  /*3030*/  MUFU.EX2 R20, R21 ;  /* 0x0000001500147308 */ /* 0x000e220000000800 */
[C---:B---3--:R-:W-:Y:S01]  /*3040*/  FADD.FTZ R36, R14.reuse, R5 ;  /* 0x000000050e247221 */ /* 0x048fe20000010000 */
[----:B------:R-:W-:Y:S01]  /*3050*/  FADD.FTZ R13, R77, R38 ;  /* 0x000000264d0d7221 */ /* 0x000fe20000010000 */
[----:B------:R-:W-:Y:S01]  /*3060*/  F2FP.F16.F32.PACK_AB R191, R14, R11 ;  /* 0x0000000b0ebf723e */ /* 0x000fe200000000ff */
[----:B------:R-:W-:Y:S01]  /*3070*/  IMAD.MOV.U32 R73, RZ, RZ, R119 ;  /* 0x000000ffff497224 */ /* 0x000fe200078e0077 */
[----:B------:R-:W-:Y:S01]  /*3080*/  MOV R35, R119 ;  /* 0x0000007700237202 */ /* 0x000fe20000000f00 */
[C---:B------:R-:W-:Y:S01]  /*3090*/  FADD.FTZ R38, R180.reuse, R13 ;  /* 0x0000000db4267221 */ /* 0x040fe20000010000 */
[----:B------:R-:W-:Y:S01]  /*30a0*/  F2FP.F16.F32.PACK_AB R180, R180, R77 ;  /* 0x0000004db4b4723e */ /* 0x000fe200000000ff */
[----:B------:R-:W2:Y:S01]  /*30b0*/  MUFU.EX2 R37, R37 ;  /* 0x0000002500257308 */ /* 0x000ea20000000800 */
[----:B-1----:R-:W-:Y:S01]  /*30c0*/  FADD.FTZ R5, R15, R36 ;  /* 0x000000240f057221 */ /* 0x002fe20000010000 */
[----:B------:R-:W-:Y:S01]  /*30d0*/  FADD.FTZ R13, R81, R38 ;  /* 0x00000026510d7221 */ /* 0x000fe20000010000 */
[----:B------:R-:W-:-:S03]  /*30e0*/  MOV R77, R119 ;  /* 0x00000077004d7202 */ /* 0x000fc60000000f00 */
[C---:B------:R-:W-:Y:S01]  /*30f0*/  FADD.FTZ R40, R182.reuse, R13 ;  /* 0x0000000db6287221 */ /* 0x040fe20000010000 */
[----:B------:R-:W-:Y:S01]  /*3100*/  F2FP.F16.F32.PACK_AB R182, R182, R81 ;  /* 0x00000051b6b6723e */ /* 0x000fe200000000ff */
[----:B------:R1:W3:Y:S01]  /*3110*/  MUFU.EX2 R26, R39 ;  /* 0x00000027001a7308 */ /* 0x0002e20000000800 */
[C---:B0-----:R-:W-:Y:S01]  /*3120*/  FADD.FTZ R36, R20.reuse, R5 ;  /* 0x0000000514247221 */ /* 0x041fe20000010000 */
[----:B------:R-:W-:Y:S01]  /*3130*/  FADD.FTZ R13, R85, R40 ;  /* 0x00000028550d7221 */ /* 0x000fe20000010000 */
[----:B------:R-:W-:Y:S01]  /*3140*/  F2FP.F16.F32.PACK_AB R185, R20, R15 ;  /* 0x0000000f14b9723e */ /* 0x000fe200000000ff */
[----:B------:R-:W-:-:S04]  /*3150*/  IMAD.MOV.U32 R81, RZ, RZ, R119 ;  /* 0x000000ffff517224 */ /* 0x000fc800078e0077 */
[----:B------:R-:W0:Y:S01]  /*3160*/  MUFU.EX2 R41, R41 ;  /* 0x0000002900297308 */ /* 0x000e220000000800 */
[----:B--2---:R-:W-:Y:S01]  /*3170*/  FADD.FTZ R5, R37, R36 ;  /* 0x0000002425057221 */ /* 0x004fe20000010000 */
[----:B-1----:R-:W-:-:S06]  /*3180*/  IMAD.MOV.U32 R39, RZ, RZ, R119 ;  /* 0x000000ffff277224 */ /* 0x002fcc00078e0077 */
[----:B------:R1:W2:Y:S01]  /*3190*/  MUFU.EX2 R28, R43 ;  /* 0x0000002b001c7308 */ /* 0x0002a20000000800 */
[C---:B---3--:R-:W-:Y:S01]  /*31a0*/  FADD.FTZ R38, R26.reuse, R5 ;  /* 0x000000051a267221 */ /* 0x048fe20000010000 */
[----:B------:R-:W-:Y:S01]  /*31b0*/  F2FP.F16.F32.PACK_AB R187, R26, R37 ;  /* 0x000000251abb723e */ /* 0x000fe200000000ff */
[----:B------:R-:W-:Y:S01]  /*31c0*/  IMAD.MOV.U32 R37, RZ, RZ, R119 ;  /* 0x000000ffff257224 */ /* 0x000fe200078e0077 */
[----:B------:R-:W-:-:S04]  /*31d0*/  MOV R26, R119 ;  /* 0x00000077001a7202 */ /* 0x000fc80000000f00 */
[----:B------:R-:W3:Y:S01]  /*31e0*/  MUFU.EX2 R45, R45 ;  /* 0x0000002d002d7308 */ /* 0x000ee20000000800 */
[----:B0-----:R-:W-:Y:S01]  /*31f0*/  FADD.FTZ R5, R41, R38 ;  /* 0x0000002629057221 */ /* 0x001fe20000010000 */
[C---:B------:R-:W-:Y:S01]  /*3200*/  FADD.FTZ R38, R176.reuse, R13 ;  /* 0x0000000db0267221 */ /* 0x040fe20000010000 */
[----:B------:R-:W-:Y:S01]  /*3210*/  F2FP.F16.F32.PACK_AB R176, R176, R85 ;  /* 0x00000055b0b0723e */ /* 0x000fe200000000ff */
[--C-:B------:R-:W-:Y:S02]  /*3220*/  IMAD.MOV.U32 R85, RZ, RZ, R119.reuse ;  /* 0x000000ffff557224 */ /* 0x100fe400078e0077 */
[----:B------:R-:W-:Y:S01]  /*3230*/  FADD.FTZ R13, R89, R38 ;  /* 0x00000026590d7221 */ /* 0x000fe20000010000 */
[----:B-1----:R-:W-:Y:S01]  /*3240*/  IMAD.MOV.U32 R43, RZ, RZ, R119 ;  /* 0x000000ffff2b7224 */ /* 0x002fe200078e0077 */
[----:B------:R0:W1:Y:S01]  /*3250*/  MUFU.EX2 R30, R47 ;  /* 0x0000002f001e7308 */ /* 0x0000620000000800 */
[C---:B--2---:R-:W-:Y:S01]  /*3260*/  FADD.FTZ R0, R28.reuse, R5 ;  /* 0x000000051c007221 */ /* 0x044fe20000010000 */
[----:B------:R-:W-:Y:S01]  /*3270*/  F2FP.F16.F32.PACK_AB R181, R28, R41 ;  /* 0x000000291cb5723e */ /* 0x000fe200000000ff */
[----:B------:R-:W-:Y:S01]  /*3280*/  IMAD.MOV.U32 R28, RZ, RZ, R119 ;  /* 0x000000ffff1c7224 */ /* 0x000fe200078e0077 */
[----:B------:R-:W-:-:S04]  /*3290*/  MOV R41, R119 ;  /* 0x0000007700297202 */ /* 0x000fc80000000f00 */
[----:B------:R2:W4:Y:S01]  /*32a0*/  MUFU.EX2 R178, R91 ;  /* 0x0000005b00b27308 */ /* 0x0005220000000800 */
[----:B---3--:R-:W-:Y:S01]  /*32b0*/  FADD.FTZ R5, R45, R0 ;  /* 0x000000002d057221 */ /* 0x008fe20000010000 */
[----:B0-----:R-:W-:-:S06]  /*32c0*/  MOV R47, R119 ;  /* 0x00000077002f7202 */ /* 0x001fcc0000000f00 */
[----:B------:R-:W0:Y:S01]  /*32d0*/  MUFU.EX2 R49, R49 ;  /* 0x0000003100317308 */ /* 0x000e220000000800 */
[C---:B-1----:R-:W-:Y:S01]  /*32e0*/  FADD.FTZ R38, R30.reuse, R5 ;  /* 0x000000051e267221 */ /* 0x042fe20000010000 */
[----:B------:R-:W-:Y:S01]  /*32f0*/  F2FP.F16.F32.PACK_AB R183, R30, R45 ;  /* 0x0000002d1eb7723e */ /* 0x000fe200000000ff */
[--C-:B--2---:R-:W-:Y:S02]  /*3300*/  IMAD.MOV.U32 R91, RZ, RZ, R119.reuse ;  /* 0x000000ffff5b7224 */ /* 0x104fe400078e0077 */
[--C-:B------:R-:W-:Y:S02]  /*3310*/  IMAD.MOV.U32 R45, RZ, RZ, R119.reuse ;  /* 0x000000ffff2d7224 */ /* 0x100fe400078e0077 */
[----:B------:R-:W-:Y:S01]  /*3320*/  IMAD.MOV.U32 R30, RZ, RZ, R119 ;  /* 0x000000ffff1e7224 */ /* 0x000fe200078e0077 */
[----:B------:R-:W1:Y:S01]  /*3330*/  MUFU.EX2 R93, R93 ;  /* 0x0000005d005d7308 */ /* 0x000e620000000800 */
[C---:B----4-:R-:W-:Y:S01]  /*3340*/  FADD.FTZ R40, R178.reuse, R13 ;  /* 0x0000000db2287221 */ /* 0x050fe20000010000 */
[----:B------:R-:W-:-:S02]  /*3350*/  F2FP.F16.F32.PACK_AB R178, R178, R89 ;  /* 0x00000059b2b2723e */ /* 0x000fc400000000ff */
[----:B------:R-:W-:-:S04]  /*3360*/  MOV R89, R119 ;  /* 0x0000007700597202 */ /* 0x000fc80000000f00 */
[----:B------:R2:W3:Y:S01]  /*3370*/  MUFU.EX2 R32, R51 ;  /* 0x0000003300207308 */ /* 0x0004e20000000800 */
[----:B0-----:R-:W-:-:S07]  /*3380*/  FADD.FTZ R5, R49, R38 ;  /* 0x0000002631057221 */ /* 0x001fce0000010000 */
[----:B------:R0:W4:Y:S01]  /*3390*/  MUFU.EX2 R172, R95 ;  /* 0x0000005f00ac7308 */ /* 0x0001220000000800 */
[----:B-1----:R-:W-:Y:S01]  /*33a0*/  FADD.FTZ R13, R93, R40 ;  /* 0x000000285d0d7221 */ /* 0x002fe20000010000 */
[----:B--2---:R-:W-:-:S06]  /*33b0*/  IMAD.MOV.U32 R51, RZ, RZ, R119 ;  /* 0x000000ffff337224 */ /* 0x004fcc00078e0077 */
[----:B------:R-:W1:Y:S01]  /*33c0*/  MUFU.EX2 R53, R53 ;  /* 0x0000003500357308 */ /* 0x000e620000000800 */
[C---:B---3--:R-:W-:Y:S01]  /*33d0*/  FADD.FTZ R12, R32.reuse, R5 ;  /* 0x00000005200c7221 */ /* 0x048fe20000010000 */
[----:B------:R-:W-:Y:S01]  /*33e0*/  F2FP.F16.F32.PACK_AB R177, R32, R49 ;  /* 0x0000003120b1723e */ /* 0x000fe200000000ff */
[----:B------:R-:W-:Y:S01]  /*33f0*/  IMAD.MOV.U32 R49, RZ, RZ, R119 ;  /* 0x000000ffff317224 */ /* 0x000fe200078e0077 */
[-C--:B0-----:R-:W-:Y:S02]  /*3400*/  MOV R95, R119.reuse ;  /* 0x00000077005f7202 */ /* 0x081fe40000000f00 */
[----:B------:R-:W-:Y:S02]  /*3410*/  MOV R32, R119 ;  /* 0x0000007700207202 */ /* 0x000fe40000000f00 */
[----:B------:R-:W0:Y:S01]  /*3420*/  MUFU.EX2 R97, R97 ;  /* 0x0000006100617308 */ /* 0x000e220000000800 */
[C---:B----4-:R-:W-:Y:S01]  /*3430*/  FADD.FTZ R38, R172.reuse, R13 ;  /* 0x0000000dac267221 */ /* 0x050fe20000010000 */
[----:B------:R-:W-:Y:S01]  /*3440*/  F2FP.F16.F32.PACK_AB R172, R172, R93 ;  /* 0x0000005dacac723e */ /* 0x000fe200000000ff */
[----:B------:R-:W-:-:S05]  /*3450*/  IMAD.MOV.U32 R93, RZ, RZ, R119 ;  /* 0x000000ffff5d7224 */ /* 0x000fca00078e0077 */
[----:B------:R2:W3:Y:S01]  /*3460*/  MUFU.EX2 R34, R55 ;  /* 0x0000003700227308 */ /* 0x0004e20000000800 */
[----:B-1----:R-:W-:-:S07]  /*3470*/  FADD.FTZ R5, R53, R12 ;  /* 0x0000000c35057221 */ /* 0x002fce0000010000 */
[----:B------:R1:W4:Y:S01]  /*3480*/  MUFU.EX2 R174, R61 ;  /* 0x0000003d00ae7308 */ /* 0x0003220000000800 */
[----:B0-----:R-:W-:Y:S01]  /*3490*/  FADD.FTZ R13, R97, R38 ;  /* 0x00000026610d7221 */ /* 0x001fe20000010000 */
[----:B--2---:R-:W-:-:S06]  /*34a0*/  IMAD.MOV.U32 R55, RZ, RZ, R119 ;  /* 0x000000ffff377224 */ /* 0x004fcc00078e0077 */
[----:B------:R-:W0:Y:S01]  /*34b0*/  MUFU.EX2 R57, R57 ;  /* 0x0000003900397308 */ /* 0x000e220000000800 */
[C---:B---3--:R-:W-:Y:S01]  /*34c0*/  FADD.FTZ R38, R34.reuse, R5 ;  /* 0x0000000522267221 */ /* 0x048fe20000010000 */
[----:B------:R-:W-:Y:S01]  /*34d0*/  F2FP.F16.F32.PACK_AB R179, R34, R53 ;  /* 0x0000003522b3723e */ /* 0x000fe200000000ff */
[--C-:B-1----:R-:W-:Y:S01]  /*34e0*/  IMAD.MOV.U32 R61, RZ, RZ, R119.reuse ;  /* 0x000000ffff3d7224 */ /* 0x102fe200078e0077 */
[----:B------:R-:W-:Y:S01]  /*34f0*/  MOV R53, R119 ;  /* 0x0000007700357202 */ /* 0x000fe20000000f00 */
[----:B------:R-:W-:-:S03]  /*3500*/  IMAD.MOV.U32 R34, RZ, RZ, R119 ;  /* 0x000000ffff227224 */ /* 0x000fc600078e0077 */
[----:B------:R-:W1:Y:S01]  /*3510*/  MUFU.EX2 R99, R99 ;  /* 0x0000006300637308 */ /* 0x000e620000000800 */
[C---:B----4-:R-:W-:Y:S01]  /*3520*/  FADD.FTZ R40, R174.reuse, R13 ;  /* 0x0000000dae287221 */ /* 0x050fe20000010000 */
[----:B------:R-:W-:Y:S01]  /*3530*/  F2FP.F16.F32.PACK_AB R174, R174, R97 ;  /* 0x00000061aeae723e */ /* 0x000fe200000000ff */
[----:B------:R-:W-:-:S05]  /*3540*/  IMAD.MOV.U32 R97, RZ, RZ, R119 ;  /* 0x000000ffff617224 */ /* 0x000fca00078e0077 */
        /* <DEDUP_REMOVED lines=8> */
[--C-:B------:R-:W-:Y:S01]  /*35d0*/  IMAD.MOV.U32 R57, RZ, RZ, R119.reuse ;  /* 0x000000ffff397224 */ /* 0x100fe200078e0077 */
[----:B0-----:R-:W-:Y:S01]  /*35e0*/  MOV R65, R119 ;  /* 0x0000007700417202 */ /* 0x001fe20000000f00 */
[----:B------:R-:W-:-:S03]  /*35f0*/  IMAD.MOV.U32 R36, RZ, RZ, R119 ;  /* 0x000000ffff247224 */ /* 0x000fc600078e0077 */
[----:B------:R-:W0:Y:S01]  /*3600*/  MUFU.EX2 R59, R59 ;  /* 0x0000003b003b7308 */ /* 0x000e220000000800 */
[C---:B----4-:R-:W-:Y:S01]  /*3610*/  FADD.FTZ R40, R168.reuse, R13 ;  /* 0x0000000da8287221 */ /* 0x050fe20000010000 */
[----:B------:R-:W-:Y:S01]  /*3620*/  F2FP.F16.F32.PACK_AB R168, R168, R99 ;  /* 0x00000063a8a8723e */ /* 0x000fe200000000ff */
[----:B------:R-:W-:-:S05]  /*3630*/  IMAD.MOV.U32 R99, RZ, RZ, R119 ;  /* 0x000000ffff637224 */ /* 0x000fca00078e0077 */
[----:B------:R2:W3:Y:S01]  /*3640*/  MUFU.EX2 R0, R63 ;  /* 0x0000003f00007308 */ /* 0x0004e20000000800 */
[----:B-1----:R-:W-:-:S07]  /*3650*/  FADD.FTZ R5, R27, R38 ;  /* 0x000000261b057221 */ /* 0x002fce0000010000 */
[----:B------:R-:W1:Y:S01]  /*3660*/  MUFU.EX2 R29, R29 ;  /* 0x0000001d001d7308 */ /* 0x000e620000000800 */
[----:B0-----:R-:W-:Y:S01]  /*3670*/  FADD.FTZ R13, R59, R40 ;  /* 0x000000283b0d7221 */ /* 0x001fe20000010000 */
[----:B--2---:R-:W-:-:S06]  /*3680*/  IMAD.MOV.U32 R63, RZ, RZ, R119 ;  /* 0x000000ffff3f7224 */ /* 0x004fcc00078e0077 */
[----:B------:R0:W2:Y:S01]  /*3690*/  MUFU.EX2 R12, R67 ;  /* 0x00000043000c7308 */ /* 0x0000a20000000800 */
[C---:B---3--:R-:W-:Y:S01]  /*36a0*/  FADD.FTZ R40, R0.reuse, R5 ;  /* 0x0000000500287221 */ /* 0x048fe20000010000 */
[----:B------:R-:W-:Y:S01]  /*36b0*/  F2FP.F16.F32.PACK_AB R175, R0, R27 ;  /* 0x0000001b00af723e */ /* 0x000fe200000000ff */
[----:B------:R-:W-:Y:S02]  /*36c0*/  IMAD.MOV.U32 R0, RZ, RZ, 0x3f800000 ;  /* 0x3f800000ff007424 */ /* 0x000fe400078e00ff */
[----:B------:R-:W-:-:S03]  /*36d0*/  IMAD.MOV.U32 R27, RZ, RZ, R119 ;  /* 0x000000ffff1b7224 */ /* 0x000fc600078e0077 */
[----:B------:R-:W3:Y:S01]  /*36e0*/  MUFU.EX2 R31, R31 ;  /* 0x0000001f001f7308 */ /* 0x000ee20000000800 */
[----:B-1----:R-:W-:Y:S01]  /*36f0*/  FADD.FTZ R11, R29, R40 ;  /* 0x000000281d0b7221 */ /* 0x002fe20000010000 */
[--C-:B0-----:R-:W-:Y:S02]  /*3700*/  IMAD.MOV.U32 R67, RZ, RZ, R119.reuse ;  /* 0x000000ffff437224 */ /* 0x101fe400078e0077 */
[----:B------:R-:W-:-:S04]  /*3710*/  IMAD.MOV.U32 R40, RZ, RZ, R119 ;  /* 0x000000ffff287224 */ /* 0x000fc800078e0077 */
[----:B------:R-:W0:Y:S01]  /*3720*/  MUFU.EX2 R24, R24 ;  /* 0x0000001800187308 */ /* 0x000e220000000800 */
[C---:B--2---:R-:W-:Y:S01]  /*3730*/  FADD.FTZ R2, R12.reuse, R11 ;  /* 0x0000000b0c027221 */ /* 0x044fe20000010000 */
[----:B------:R-:W-:Y:S02]  /*3740*/  F2FP.F16.F32.PACK_AB R169, R12, R29 ;  /* 0x0000001d0ca9723e */ /* 0x000fe400000000ff */
[----:B------:R-:W-:-:S04]  /*3750*/  MOV R29, R119 ;  /* 0x00000077001d7202 */ /* 0x000fc80000000f00 */
[----:B------:R1:W2:Y:S01]  /*3760*/  MUFU.EX2 R38, R71 ;  /* 0x0000004700267308 */ /* 0x0002a20000000800 */
[----:B---3--:R-:W-:Y:S01]  /*3770*/  FADD.FTZ R11, R31, R2 ;  /* 0x000000021f0b7221 */ /* 0x008fe20000010000 */
[C---:B0-----:R-:W-:Y:S01]  /*3780*/  FADD.FTZ R5, R24.reuse, R13 ;  /* 0x0000000d18057221 */ /* 0x041fe20000010000 */
[----:B------:R-:W-:Y:S01]  /*3790*/  F2FP.F16.F32.PACK_AB R170, R24, R59 ;  /* 0x0000003b18aa723e */ /* 0x000fe200000000ff */
[----:B------:R-:W-:Y:S01]  /*37a0*/  IMAD.MOV.U32 R24, RZ, RZ, R119 ;  /* 0x000000ffff187224 */ /* 0x000fe200078e0077 */
[-C--:B-1----:R-:W-:Y:S02]  /*37b0*/  MOV R71, R119.reuse ;  /* 0x0000007700477202 */ /* 0x082fe40000000f00 */
[----:B------:R-:W-:Y:S01]  /*37c0*/  MOV R59, R119 ;  /* 0x00000077003b7202 */ /* 0x000fe20000000f00 */
[C---:B--2---:R-:W-:Y:S01]  /*37d0*/  FADD.FTZ R2, R38.reuse, R11 ;  /* 0x0000000b26027221 */ /* 0x044fe20000010000 */
[----:B------:R-:W-:Y:S01]  /*37e0*/  F2FP.F16.F32.PACK_AB R171, R38, R31 ;  /* 0x0000001f26ab723e */ /* 0x000fe200000000ff */
[----:B------:R-:W-:Y:S01]  /*37f0*/  IMAD.MOV.U32 R11, RZ, RZ, 0x3f800000 ;  /* 0x3f800000ff0b7424 */ /* 0x000fe200078e00ff */
[----:B------:R-:W-:Y:S01]  /*3800*/  MOV R38, R119 ;  /* 0x0000007700267202 */ /* 0x000fe20000000f00 */
[----:B------:R-:W-:Y:S01]  /*3810*/  IMAD.MOV.U32 R31, RZ, RZ, R119 ;  /* 0x000000ffff1f7224 */ /* 0x000fe200078e0077 */
[----:B------:R-:W-:Y:S06]  /*3820*/  @!P1 BRA `(.L_x_14) ;  /* 0x0000002400fc9947 */ /* 0x000fec0003800000 */
[----:B------:R-:W-:Y:S01]  /*3830*/  R2UR UR4, R120 ;  /* 0x00000000780472ca */ /* 0x000fe200000e0000 */
[----:B------:R-:W-:Y:S01]  /*3840*/  IMAD.MOV.U32 R12, RZ, RZ, R3 ;  /* 0x000000ffff0c7224 */ /* 0x000fe200078e0003 */
[----:B------:R-:W-:Y:S01]  /*3850*/  MOV R13, R10 ;  /* 0x0000000a000d7202 */ /* 0x000fe20000000f00 */
[----:B------:R-:W-:Y:S01]  /*3860*/  IMAD.MOV.U32 R0, RZ, RZ, 0x3f800000 ;  /* 0x3f800000ff007424 */ /* 0x000fe200078e00ff */
[----:B------:R-:W-:Y:S02]  /*3870*/  CS2R R118, SRZ ;  /* 0x0000000000767805 */ /* 0x000fe4000001ff00 */
[----:B------:R-:W-:Y:S02]  /*3880*/  CS2R R114, SRZ ;  /* 0x0000000000727805 */ /* 0x000fe4000001ff00 */
[----:B------:R-:W-:Y:S02]  /*3890*/  CS2R R110, SRZ ;  /* 0x00000000006e7805 */ /* 0x000fe4000001ff00 */
[----:B------:R-:W-:-:S02]  /*38a0*/  CS2R R106, SRZ ;  /* 0x00000000006a7805 */ /* 0x000fc4000001ff00 */
[----:B------:R-:W-:Y:S02]  /*38b0*/  CS2R R102, SRZ ;  /* 0x0000000000667805 */ /* 0x000fe4000001ff00 */
[----:B------:R-:W-:Y:S02]  /*38c0*/  CS2R R98, SRZ ;  /* 0x0000000000627805 */ /* 0x000fe4000001ff00 */
        /* <DEDUP_REMOVED lines=41> */
[----:B------:R-:W-:Y:S01]  /*3b60*/  CS2R R24, SRZ ;  /* 0x0000000000187805 */ /* 0x000fe2000001ff00 */
[----:B------:R-:W-:Y:S01]  /*3b70*/  UIADD3 UR4, UR4, -0x2, URZ ;  /* 0xfffffffe04047890 */ /* 0x000fe2000fffe03f */
[----:B------:R-:W-:Y:S01]  /*3b80*/  UMOV UR5, UR39 ;  /* 0x0000002700057c82 */ /* 0x000fe20008000000 */
[----:B------:R-:W-:Y:S01]  /*3b90*/  UMOV UR6, UR38 ;  /* 0x0000002600067c82 */ /* 0x000fe20008000000 */
[----:B------:R-:W-:-:S09]  /*3ba0*/  ULDC UR7, c[0x0][0x9d8] ;  /* 0x0002760000077ab9 */ /* 0x000fd20000000800 */
.L_x_25:
[----:B------:R-:W-:-:S04]  /*3bb0*/  UISETP.NE.AND UP0, UPT, UR6, 0x1, UPT ;  /* 0x000000010600788c */ /* 0x000fc8000bf05270 */
[----:B------:R-:W-:-:S04]  /*3bc0*/  USEL UR39, URZ, 0x1, UP0 ;  /* 0x000000013f277887 */ /* 0x000fc80008000000 */
[----:B------:R-:W-:Y:S01]  /*3bd0*/  ULOP3.LUT UR39, UR5, UR39, URZ, 0x3c, !UPT ;  /* 0x0000002705277292 */ /* 0x000fe2000f8e3c3f */
[----:B------:R-:W-:Y:S11]  /*3be0*/  @!P0 BRA `(.L_x_15) ;  /* 0x0000000000048947 */ /* 0x000ff60003800000 */
[----:B------:R-:W-:Y:S01]  /*3bf0*/  BPT.TRAP 0x1 ;  /* 0x000000040000795c */ /* 0x000fe20000300000 */
.L_x_15:
[----:B------:R-:W0:Y:S01]  /*3c00*/  S2UR UR42, SR_CgaCtaId ;  /* 0x00000000002a79c3 */ /* 0x000e220000008800 */
[----:B------:R-:W-:Y:S01]  /*3c10*/  UIADD3 UR38, UR6, 0x1, URZ ;  /* 0x0000000106267890 */ /* 0x000fe2000fffe03f */
[----:B------:R-:W-:Y:S01]  /*3c20*/  MOV R3, UR39 ;  /* 0x0000002700037c02 */ /* 0x000fe20008000f00 */
[----:B------:R-:W-:Y:S02]  /*3c30*/  UMOV UR8, 0x400 ;  /* 0x0000040000087882 */ /* 0x000fe40000000000 */
[----:B------:R-:W-:Y:S01]  /*3c40*/  UISETP.NE.AND UP0, UPT, UR38, 0x2, UPT ;  /* 0x000000022600788c */ /* 0x000fe2000bf05270 */
[----:B------:R-:W-:-:S03]  /*3c50*/  SHF.L.U32 R3, R3, 0x1f, RZ ;  /* 0x0000001f03037819 */ /* 0x000fc600000006ff */
[----:B------:R-:W-:Y:S02]  /*3c60*/  USEL UR38, UR38, URZ, UP0 ;  /* 0x0000003f26267287 */ /* 0x000fe40008000000 */
[----:B0-----:R-:W-:-:S04]  /*3c70*/  ULEA UR8, UR42, UR8, 0x18 ;  /* 0x000000082a087291 */ /* 0x001fc8000f8ec03f */
[----:B------:R-:W-:-:S09]  /*3c80*/  ULEA UR9, UR38, UR8, 0x3 ;  /* 0x0000000826097291 */ /* 0x000fd2000f8e183f */
[----:B------:R0:W1:Y:S01]  /*3c90*/  SYNCS.PHASECHK.TRANS64.TRYWAIT P1, [UR9+0x30830], R3 ;  /* 0x03083003ff0075a7 */ /* 0x0000620008020149 */
[----:B------:R-:W-:Y:S05]  /*3ca0*/  @!P0 BRA `(.L_x_16) ;  /* 0x0000000000048947 */ /* 0x000fea0003800000 */
[----:B------:R-:W-:Y:S01]  /*3cb0*/  BPT.TRAP 0x1 ;  /* 0x000000040000795c */ /* 0x000fe20000300000 */
.L_x_16:
[----:B-1----:R-:W-:Y:S05]  /*3cc0*/  @P1 BRA `(.L_x_17) ;  /* 0x0000000000081947 */ /* 0x002fea0003800000 */
[----:B------:R-:W1:Y:S02]  /*3cd0*/  SYNCS.PHASECHK.TRANS64.TRYWAIT P1, [UR9+0x30830], R3 ;  /* 0x03083003ff0075a7 */ /* 0x000e640008020149 */
[----:B-1----:R-:W-:Y:S05]  /*3ce0*/  @!P1 BRA `(.L_x_18) ;  /* 0x0000008400f09947 */ /* 0x002fea0003800000 */
.L_x_17:
[----:B------:R-:W-:Y:S01]  /*3cf0*/  R2UR UR32, R8 ;  /* 0x00000000082072ca */ /* 0x000fe200000e0000 */
[----:B------:R-:W-:Y:S01]  /*3d00*/  UIMAD UR10, UR38, 0x900, UR11 ;  /* 0x00000900260a78a4 */ /* 0x000fe2000f8e020b */
[----:B------:R-:W-:Y:S01]  /*3d10*/  R2UR UR33, R9 ;  /* 0x00000000092172ca */ /* 0x000fe200000e0000 */
[----:B------:R-:W-:Y:S01]  /*3d20*/  WARPGROUP.ARRIVE ;  /* 0x00000000000079c5 */ /* 0x000fe20000000000 */
[----:B------:R-:W-:Y:S01]  /*3d30*/  UMOV UR35, 0x40000040 ;  /* 0x4000004000237882 */ /* 0x000fe20000000000 */
[----:B------:R-:W-:Y:S01]  /*3d40*/  UIADD3 UR14, UR10, 0x304, URZ ;  /* 0x000003040a0e7890 */ /* 0x000fe2000fffe03f */
[-C--:B------:R-:W-:Y:S01]  /*3d50*/  FMUL.FTZ R24, R24, R11.reuse ;  /* 0x0000000b18187220 */ /* 0x080fe20000410000 */
[----:B------:R-:W-:Y:S01]  /*3d60*/  UMOV UR15, 0x40000040 ;  /* 0x40000040000f7882 */ /* 0x000fe20000000000 */
[----:B------:R-:W-:Y:S01]  /*3d70*/  UMOV UR34, UR10 ;  /* 0x0000000a00227c82 */ /* 0x000fe20008000000 */
[----:B------:R-:W-:Y:S01]  /*3d80*/  UIADD3 UR18, UR10, 0x306, URZ ;  /* 0x000003060a127890 */ /* 0x000fe2000fffe03f */
[-C--:B------:R-:W-:Y:S01]  /*3d90*/  FMUL.FTZ R25, R25, R11.reuse ;  /* 0x0000000b19197220 */ /* 0x080fe20000410000 */
[----:B------:R-:W-:Y:S01]  /*3da0*/  UMOV UR19, 0x40000040 ;  /* 0x4000004000137882 */ /* 0x000fe20000000000 */
[----:B------:R-:W-:Y:S01]  /*3db0*/  UIADD3 UR22, UR10, 0x600, URZ ;  /* 0x000006000a167890 */ /* 0x000fe2000fffe03f */
[-C--:B------:R-:W-:Y:S01]  /*3dc0*/  FMUL.FTZ R28, R28, R11.reuse ;  /* 0x0000000b1c1c7220 */ /* 0x080fe20000410000 */
[----:B------:R-:W-:Y:S01]  /*3dd0*/  UMOV UR23, 0x40000040 ;  /* 0x4000004000177882 */ /* 0x000fe20000000000 */
[----:B------:R-:W-:Y:S01]  /*3de0*/  HGMMA.64x96x16.F32 R120, gdesc[UR32], RZ, !UPT, gsb0 ;  /* 0x01600000207879f0 */ /* 0x000fe2000c0008ff */
[----:B------:R-:W-:Y:S01]  /*3df0*/  R2UR UR32, R6 ;  /* 0x00000000062072ca */ /* 0x000fe200000e0000 */
[----:B------:R-:W-:Y:S01]  /*3e00*/  UIADD3 UR34, UR10, 0x2, URZ ;  /* 0x000000020a227890 */ /* 0x000fe2000fffe03f */
[----:B------:R-:W-:Y:S01]  /*3e10*/  R2UR UR33, R7 ;  /* 0x00000000072172ca */ /* 0x000fe200000e0000 */
[----:B------:R-:W-:Y:S01]  /*3e20*/  UMOV UR35, 0x40000040 ;  /* 0x4000004000237882 */ /* 0x000fe20000000000 */
[----:B------:R-:W-:Y:S01]  /*3e30*/  UIADD3 UR26, UR10, 0x602, URZ ;  /* 0x000006020a1a7890 */ /* 0x000fe2000fffe03f */
[-C--:B------:R-:W-:Y:S01]  /*3e40*/  FMUL.FTZ R29, R29, R11.reuse ;  /* 0x0000000b1d1d7220 */ /* 0x080fe20000410000 */
[----:B------:R-:W-:Y:S01]  /*3e50*/  UMOV UR27, 0x40000040 ;  /* 0x40000040001b7882 */ /* 0x000fe20000000000 */
[----:B------:R-:W-:Y:S01]  /*3e60*/  UIADD3 UR30, UR10, 0x604, URZ ;  /* 0x000006040a1e7890 */ /* 0x000fe2000fffe03f */
[-C--:B------:R-:W-:Y:S01]  /*3e70*/  FMUL.FTZ R32, R32, R11.reuse ;  /* 0x0000000b20207220 */ /* 0x080fe20000410000 */
[----:B------:R-:W-:Y:S01]  /*3e80*/  UMOV UR31, 0x40000040 ;  /* 0x40000040001f7882 */ /* 0x000fe20000000000 */
[-C--:B------:R-:W-:Y:S01]  /*3e90*/  FMUL.FTZ R33, R33, R11.reuse ;  /* 0x0000000b21217220 */ /* 0x080fe20000410000 */
        /* <DEDUP_REMOVED lines=41> */
[----:B------:R-:W-:Y:S01]  /*4130*/  FMUL.FTZ R117, R117, R11 ;  /* 0x0000000b75757220 */ /* 0x000fe20000410000 */
        /* <DEDUP_REMOVED lines=48> */
[----:B------:R-:W-:-:S02]  /*4440*/  WARPGROUP.DEPBAR.LE gsb0, 0x0 ;  /* 0x00008000000079c5 */ /* 0x000fc40000010000 */
[----:B------:R-:W-:-:S06]  /*4450*/  WARPGROUP.ARRIVE ;  /* 0x00000000000079c5 */ /* 0x000fcc0000000000 */
[----:B------:R-:W-:Y:S01]  /*4460*/  HGMMA.64x96x16.F32 R120, gdesc[UR32], R120, gsb0 ;  /* 0x01600000207879f0 */ /* 0x000fe20008000878 */
[----:B------:R-:W-:Y:S01]  /*4470*/  UIADD3 UR34, UR10, 0x4, URZ ;  /* 0x000000040a227890 */ /* 0x000fe2000fffe03f */
[----:B------:R-:W-:Y:S01]  /*4480*/  UMOV UR32, UR56 ;  /* 0x0000003800207c82 */ /* 0x000fe20008000000 */
[----:B------:R-:W-:Y:S01]  /*4490*/  UMOV UR33, UR57 ;  /* 0x0000003900217c82 */ /* 0x000fe20008000000 */
[----:B------:R-:W-:Y:S01]  /*44a0*/  UMOV UR35, 0x40000040 ;  /* 0x4000004000237882 */ /* 0x000fe20000000000 */
[----:B------:R-:W-:Y:S02]  /*44b0*/  WARPGROUP.DEPBAR.LE gsb0, 0x0 ;  /* 0x00008000000079c5 */ /* 0x000fe40000010000 */
        /* <DEDUP_REMOVED lines=48> */
.L_x_19:
[----:B------:R-:W-:Y:S01]  /*47c0*/  ULEA UR10, UR6, UR8, 0x3 ;  /* 0x00000008060a7291 */ /* 0x000fe2000f8e183f */
[----:B------:R-:W-:-:S05]  /*47d0*/  IMAD.U32 R0, RZ, RZ, UR5 ;  /* 0x00000005ff007e24 */ /* 0x000fca000f8e00ff */
[----:B------:R-:W-:-:S04]  /*47e0*/  SHF.L.U32 R0, R0, 0x1f, RZ ;  /* 0x0000001f00007819 */ /* 0x000fc800000006ff */
[----:B------:R2:W3:Y:S01]  /*47f0*/  SYNCS.PHASECHK.TRANS64.TRYWAIT P1, [UR10+0x30850], R0 ;  /* 0x03085000ff0075a7 */ /* 0x0004e2000802014a */
[----:B------:R-:W-:Y:S05]  /*4800*/  @!P0 BRA `(.L_x_20) ;  /* 0x0000000000048947 */ /* 0x000fea0003800000 */
[----:B------:R-:W-:Y:S01]  /*4810*/  BPT.TRAP 0x1 ;  /* 0x000000040000795c */ /* 0x000fe20000300000 */
.L_x_20:
[----:B---3--:R-:W-:Y:S05]  /*4820*/  @P1 BRA `(.L_x_21) ;  /* 0x0000000000081947 */ /* 0x008fea0003800000 */
[----:B------:R-:W3:Y:S02]  /*4830*/  SYNCS.PHASECHK.TRANS64.TRYWAIT P1, [UR10+0x30850], R0 ;  /* 0x03085000ff0075a7 */ /* 0x000ee4000802014a */
[----:B---3--:R-:W-:Y:S05]  /*4840*/  @!P1 BRA `(.L_x_22) ;  /* 0x0000007c00309947 */ /* 0x008fea0003800000 */
.L_x_21:
[----:B------:R-:W-:Y:S01]  /*4850*/  UIADD3 UR8, UR8, 0x400, URZ ;  /* 0x0000040008087890 */ /* 0x000fe2000fffe03f */
[----:B------:R-:W-:Y:S01]  /*4860*/  WARPGROUP.ARRIVE ;  /* 0x00000000000079c5 */ /* 0x000fe20000000000 */
[----:B------:R-:W-:Y:S02]  /*4870*/  UMOV UR15, 0x40000040 ;  /* 0x40000040000f7882 */ /* 0x000fe40000000000 */
[----:B------:R-:W-:-:S04]  /*4880*/  USHF.R.U32.HI UR8, URZ, 0x4, UR8 ;  /* 0x000000043f087899 */ /* 0x000fc80008011608 */
[----:B------:R-:W-:-:S04]  /*4890*/  ULOP3.LUT UR8, UR8, 0x3fff, URZ, 0xc0, !UPT ;  /* 0x00003fff08087892 */ /* 0x000fc8000f8ec03f */
[----:B------:R-:W-:-:S04]  /*48a0*/  ULOP3.LUT UR5, UR8, 0x3000000, URZ, 0xfc, !UPT ;  /* 0x0300000008057892 */ /* 0x000fc8000f8efc3f */
[----:B------:R-:W-:-:S07]  /*48b0*/  UIMAD UR5, UR6, 0x900, UR5 ;  /* 0x00000900060578a4 */ /* 0x000fce000f8e0205 */
[----:B------:R-:W-:Y:S02]  /*48c0*/  UMOV UR14, UR5 ;  /* 0x00000005000e7c82 */ /* 0x000fe40008000000 */
[----:B------:R-:W-:Y:S01]  /*48d0*/  HGMMA.64x192x16.F32 R24, R188, gdesc[UR12].tnspB, R24, gsb0 ;  /* 0x42e0000cbc187df0 */ /* 0x000fe20008000818 */
[----:B------:R-:W-:Y:S01]  /*48e0*/  UIADD3 UR14, UR5, 0x80, URZ ;  /* 0x00000080050e7890 */ /* 0x000fe2000fffe03f */
[----:B------:R-:W-:Y:S01]  /*48f0*/  UMOV UR15, 0x40000040 ;  /* 0x40000040000f7882 */ /* 0x000fe20000000000 */
[----:B------:R-:W-:Y:S02]  /*4900*/  WARPGROUP.DEPBAR.LE gsb0, 0x0 ;  /* 0x00008000000079c5 */ /* 0x000fe40000010000 */
[----:B------:R-:W-:-:S15]  /*4910*/  WARPGROUP.ARRIVE ;  /* 0x00000000000079c5 */ /* 0x000fde0000000000 */
        /* <DEDUP_REMOVED lines=20> */
[----:B------:R-:W-:Y:S03]  /*4a60*/  HGMMA.64x192x16.F32 R24, R168, gdesc[UR12].tnspB, R24, gsb0 ;  /* 0x42e0000ca8187df0 */ /* 0x000fe60008000818 */
[----:B------:R-:W-:Y:S02]  /*4a70*/  WARPGROUP.DEPBAR.LE gsb0, 0x0 ;  /* 0x00008000000079c5 */ /* 0x000fe40000010000 */
[----:B------:R-:W-:Y:S05]  /*4a80*/  @!P0 BRA `(.L_x_23) ;  /* 0x0000000000048947 */ /* 0x000fea0003800000 */
[----:B------:R-:W-:Y:S01]  /*4a90*/  BPT.TRAP 0x1 ;  /* 0x000000040000795c */ /* 0x000fe20000300000 */
.L_x_23:
[----:B------:R-:W-:Y:S01]  /*4aa0*/  FMUL.FTZ R169, R120, UR7 ;  /* 0x0000000778a97c20 */ /* 0x000fe20008410000 */
[----:B------:R-:W-:Y:S01]  /*4ab0*/  FMUL.FTZ R171, R121, UR7 ;  /* 0x0000000779ab7c20 */ /* 0x000fe20008410000 */
[----:B------:R-:W-:Y:S01]  /*4ac0*/  FMUL.FTZ R14, R122, UR7 ;  /* 0x000000077a0e7c20 */ /* 0x000fe20008410000 */
[----:B------:R-:W-:Y:S01]  /*4ad0*/  FMUL.FTZ R15, R123, UR7 ;  /* 0x000000077b0f7c20 */ /* 0x000fe20008410000 */
[----:B------:R-:W-:Y:S01]  /*4ae0*/  FMUL.FTZ R173, R124, UR7 ;  /* 0x000000077cad7c20 */ /* 0x000fe20008410000 */
[----:B------:R-:W-:Y:S01]  /*4af0*/  FMUL.FTZ R175, R125, UR7 ;  /* 0x000000077daf7c20 */ /* 0x000fe20008410000 */
[----:B------:R-:W0:Y:S01]  /*4b00*/  MUFU.TANH R169, R169 ;  /* 0x000000a900a97308 */ /* 0x000e220000002400 */
[----:B------:R-:W-:Y:S01]  /*4b10*/  FMUL.FTZ R21, R126, UR7 ;  /* 0x000000077e157c20 */ /* 0x000fe20008410000 */
[----:B------:R-:W-:Y:S01]  /*4b20*/  FMUL.FTZ R121, R127, UR7 ;  /* 0x000000077f797c20 */ /* 0x000fe20008410000 */
[----:B------:R-:W-:Y:S01]  /*4b30*/  FMUL.FTZ R177, R128, UR7 ;  /* 0x0000000780b17c20 */ /* 0x000fe20008410000 */
[----:B------:R-:W-:Y:S01]  /*4b40*/  FMUL.FTZ R179, R129, UR7 ;  /* 0x0000000781b37c20 */ /* 0x000fe20008410000 */
[----:B------:R-:W-:Y:S01]  /*4b50*/  FMUL.FTZ R123, R130, UR7 ;  /* 0x00000007827b7c20 */ /* 0x000fe20008410000 */
[----:B------:R-:W-:Y:S01]  /*4b60*/  FMUL.FTZ R125, R131, UR7 ;  /* 0x00000007837d7c20 */ /* 0x000fe20008410000 */
[----:B------:R-:W-:Y:S01]  /*4b70*/  FMUL.FTZ R181, R132, UR7 ;  /* 0x0000000784b57c20 */ /* 0x000fe20008410000 */
[----:B------:R-:W3:Y:S01]  /*4b80*/  MUFU.TANH R171, R171 ;  /* 0x000000ab00ab7308 */ /* 0x000ee20000002400 */
[----:B------:R-:W-:Y:S01]  /*4b90*/  FMUL.FTZ R183, R133, UR7 ;  /* 0x0000000785b77c20 */ /* 0x000fe20008410000 */
[----:B------:R-:W-:Y:S01]  /*4ba0*/  FMUL.FTZ R127, R134, UR7 ;  /* 0x00000007867f7c20 */ /* 0x000fe20008410000 */
[----:B------:R-:W-:Y:S01]  /*4bb0*/  FMUL.FTZ R129, R135, UR7 ;  /* 0x0000000787817c20 */ /* 0x000fe20008410000 */
[----:B------:R-:W-:Y:S01]  /*4bc0*/  FMUL.FTZ R185, R136, UR7 ;  /* 0x0000000788b97c20 */ /* 0x000fe20008410000 */
[----:B------:R-:W-:Y:S01]  /*4bd0*/  FMUL.FTZ R187, R137, UR7 ;  /* 0x0000000789bb7c20 */ /* 0x000fe20008410000 */
[----:B------:R-:W-:Y:S01]  /*4be0*/  FMUL.FTZ R131, R138, UR7 ;  /* 0x000000078a837c20 */ /* 0x000fe20008410000 */
[----:B------:R-:W-:Y:S01]  /*4bf0*/  FMUL.FTZ R133, R139, UR7 ;  /* 0x000000078b857c20 */ /* 0x000fe20008410000 */
[----:B------:R-:W1:Y:S01]  /*4c00*/  MUFU.TANH R14, R14 ;  /* 0x0000000e000e7308 */ /* 0x000e620000002400 */
[----:B0-2---:R-:W-:Y:S01]  /*4c10*/  FMNMX.FTZ R0, R169, R12, !PT ;  /* 0x0000000ca9007209 */ /* 0x005fe20007810000 */
[----:B------:R-:W-:Y:S01]  /*4c20*/  FMUL.FTZ R189, R140, UR7 ;  /* 0x000000078cbd7c20 */ /* 0x000fe20008410000 */
[----:B------:R-:W-:Y:S01]  /*4c30*/  FMUL.FTZ R191, R141, UR7 ;  /* 0x000000078dbf7c20 */ /* 0x000fe20008410000 */
[----:B------:R-:W-:Y:S01]  /*4c40*/  FMUL.FTZ R135, R142, UR7 ;  /* 0x000000078e877c20 */ /* 0x000fe20008410000 */
[----:B------:R-:W-:Y:S01]  /*4c50*/  FMUL.FTZ R137, R143, UR7 ;  /* 0x000000078f897c20 */ /* 0x000fe20008410000 */
[----:B------:R-:W-:Y:S01]  /*4c60*/  FMUL.FTZ R205, R144, UR7 ;  /* 0x0000000790cd7c20 */ /* 0x000fe20008410000 */
[----:B------:R-:W-:Y:S01]  /*4c70*/  FMUL.FTZ R207, R145, UR7 ;  /* 0x0000000791cf7c20 */ /* 0x000fe20008410000 */
[----:B------:R-:W0:Y:S01]  /*4c80*/  MUFU.TANH R15, R15 ;  /* 0x0000000f000f7308 */ /* 0x000e220000002400 */
[----:B---3--:R-:W-:Y:S01]  /*4c90*/  FMNMX.FTZ R0, R171, R0, !PT ;  /* 0x00000000ab007209 */ /* 0x008fe20007810000 */
[----:B------:R-:W-:Y:S01]  /*4ca0*/  FMUL.FTZ R139, R146, UR7 ;  /* 0x00000007928b7c20 */ /* 0x000fe20008410000 */
[----:B------:R-:W-:Y:S01]  /*4cb0*/  FMUL.FTZ R141, R147, UR7 ;  /* 0x00000007938d7c20 */ /* 0x000fe20008410000 */
[----:B------:R-:W-:Y:S01]  /*4cc0*/  FMUL.FTZ R209, R148, UR7 ;  /* 0x0000000794d17c20 */ /* 0x000fe20008410000 */
[----:B------:R-:W-:Y:S01]  /*4cd0*/  FMUL.FTZ R211, R149, UR7 ;  /* 0x0000000795d37c20 */ /* 0x000fe20008410000 */
[----:B------:R-:W-:Y:S01]  /*4ce0*/  FMUL.FTZ R143, R150, UR7 ;  /* 0x00000007968f7c20 */ /* 0x000fe20008410000 */
[----:B------:R-:W-:Y:S01]  /*4cf0*/  FMUL.FTZ R145, R151, UR7 ;  /* 0x0000000797917c20 */ /* 0x000fe20008410000 */
[----:B------:R-:W2:Y:S01]  /*4d00*/  MUFU.TANH R173, R173 ;  /* 0x000000ad00ad7308 */ /* 0x000ea20000002400 */
[----:B-1----:R-:W-:Y:S01]  /*4d10*/  FMNMX.FTZ R4, R14, R13, !PT ;  /* 0x0000000d0e047209 */ /* 0x002fe20007810000 */
[----:B------:R-:W-:Y:S01]  /*4d20*/  FMUL.FTZ R213, R152, UR7 ;  /* 0x0000000798d57c20 */ /* 0x000fe20008410000 */
[----:B------:R-:W-:Y:S01]  /*4d30*/  FMUL.FTZ R215, R153, UR7 ;  /* 0x0000000799d77c20 */ /* 0x000fe20008410000 */
[----:B------:R-:W-:Y:S01]  /*4d40*/  FMUL.FTZ R147, R154, UR7 ;  /* 0x000000079a937c20 */ /* 0x000fe20008410000 */
[----:B------:R-:W-:Y:S01]  /*4d50*/  FMUL.FTZ R149, R155, UR7 ;  /* 0x000000079b957c20 */ /* 0x000fe20008410000 */
[----:B------:R-:W-:Y:S01]  /*4d60*/  FMUL.FTZ R217, R156, UR7 ;  /* 0x000000079cd97c20 */ /* 0x000fe20008410000 */
[----:B------:R-:W-:Y:S01]  /*4d70*/  FMUL.FTZ R157, R157, UR7 ;  /* 0x000000079d9d7c20 */ /* 0x000fe20008410000 */
[----:B------:R-:W1:Y:S01]  /*4d80*/  MUFU.TANH R175, R175 ;  /* 0x000000af00af7308 */ /* 0x000e620000002400 */
[----:B0-----:R-:W-:Y:S01]  /*4d90*/  FMNMX.FTZ R4, R15, R4, !PT ;  /* 0x000000040f047209 */ /* 0x001fe20007810000 */
[----:B------:R-:W-:Y:S01]  /*4da0*/  FMUL.FTZ R151, R158, UR7 ;  /* 0x000000079e977c20 */ /* 0x000fe20008410000 */
[----:B------:R-:W-:Y:S01]  /*4db0*/  FMUL.FTZ R153, R159, UR7 ;  /* 0x000000079f997c20 */ /* 0x000fe20008410000 */
[----:B------:R-:W-:Y:S01]  /*4dc0*/  FMUL.FTZ R219, R160, UR7 ;  /* 0x00000007a0db7c20 */ /* 0x000fe20008410000 */
[----:B------:R-:W-:Y:S01]  /*4dd0*/  FMUL.FTZ R161, R161, UR7 ;  /* 0x00000007a1a17c20 */ /* 0x000fe20008410000 */
[----:B------:R-:W-:Y:S01]  /*4de0*/  FMUL.FTZ R155, R162, UR7 ;  /* 0x00000007a29b7c20 */ /* 0x000fe20008410000 */
[----:B------:R-:W-:Y:S01]  /*4df0*/  FMUL.FTZ R159, R163, UR7 ;  /* 0x00000007a39f7c20 */ /* 0x000fe20008410000 */
[----:B------:R-:W0:Y:S01]  /*4e00*/  MUFU.TANH R21, R21 ;  /* 0x0000001500157308 */ /* 0x000e220000002400 */
[----:B--2---:R-:W-:Y:S01]  /*4e10*/  FMNMX.FTZ R0, R173, R0, !PT ;  /* 0x00000000ad007209 */ /* 0x004fe20007810000 */
[----:B------:R-:W-:Y:S01]  /*4e20*/  FMUL.FTZ R221, R164, UR7 ;  /* 0x00000007a4dd7c20 */ /* 0x000fe20008410000 */
[----:B------:R-:W-:Y:S01]  /*4e30*/  FMUL.FTZ R223, R165, UR7 ;  /* 0x00000007a5df7c20 */ /* 0x000fe20008410000 */
[----:B------:R-:W-:Y:S01]  /*4e40*/  FMUL.FTZ R163, R166, UR7 ;  /* 0x00000007a6a37c20 */ /* 0x000fe20008410000 */
[----:B------:R-:W-:Y:S01]  /*4e50*/  FMUL.FTZ R165, R167, UR7 ;  /* 0x00000007a7a57c20 */ /* 0x000fe20008410000 */
[----:B------:R-:W-:-:S02]  /*4e60*/  UIADD3 UR9, UR9, 0x30840, URZ ;  /* 0x0003084009097890 */ /* 0x000fc4000fffe03f */
[----:B------:R-:W2:Y:S01]  /*4e70*/  MUFU.TANH R121, R121 ;  /* 0x0000007900797308 */ /* 0x000ea20000002400 */
[----:B-1----:R-:W-:Y:S01]  /*4e80*/  FMNMX.FTZ R0, R175, R0, !PT ;  /* 0x00000000af007209 */ /* 0x002fe20007810000 */
[----:B------:R-:W-:-:S06]  /*4e90*/  UPRMT UR9, UR42, 0x654, UR9 ;  /* 0x000006542a097896 */ /* 0x000fcc0008000009 */
[----:B------:R-:W1:Y:S01]  /*4ea0*/  MUFU.TANH R177, R177 ;  /* 0x000000b100b17308 */ /* 0x000e620000002400 */
[----:B0-----:R-:W-:Y:S02]  /*4eb0*/  FMNMX.FTZ R4, R21, R4, !PT ;  /* 0x0000000415047209 */ /* 0x001fe40007810000 */
[----:B------:R-:W-:Y:S05]  /*4ec0*/  SYNCS.ARRIVE.TRANS64.RED.A1T0 RZ, [UR9], RZ ;  /* 0x000000ffffff79a7 */ /* 0x000fea0008100409 */
[----:B------:R-:W0:Y:S01]  /*4ed0*/  MUFU.TANH R179, R179 ;  /* 0x000000b300b37308 */ /* 0x000e220000002400 */
[----:B--2---:R-:W-:-:S07]  /*4ee0*/  FMNMX.FTZ R4, R121, R4, !PT ;  /* 0x0000000479047209 */ /* 0x004fce0007810000 */
[----:B------:R-:W2:Y:S01]  /*4ef0*/  MUFU.TANH R123, R123 ;  /* 0x0000007b007b7308 */ /* 0x000ea20000002400 */
[----:B-1----:R-:W-:-:S07]  /*4f00*/  FMNMX.FTZ R0, R177, R0, !PT ;  /* 0x00000000b1007209 */ /* 0x002fce0007810000 */
[----:B------:R-:W1:Y:S01]  /*4f10*/  MUFU.TANH R125, R125 ;  /* 0x0000007d007d7308 */ /* 0x000e620000002400 */
[----:B0-----:R-:W-:-:S07]  /*4f20*/  FMNMX.FTZ R0, R179, R0, !PT ;  /* 0x00000000b3007209 */ /* 0x001fce0007810000 */
        /* <DEDUP_REMOVED lines=71> */
[----:B0-----:R-:W-:-:S05]  /*53a0*/  FMNMX.FTZ R0, R223, R0, !PT ;  /* 0x00000000df007209 */ /* 0x001fca0007810000 */
[----:B------:R-:W0:Y:S01]  /*53b0*/  SHFL.BFLY PT, R3, R0, 0x2, 0x1f ;  /* 0x0c401f0000037f89 */ /* 0x000e2200000e0000 */
[----:B--2---:R-:W-:-:S04]  /*53c0*/  FMNMX.FTZ R4, R163, R4, !PT ;  /* 0x00000004a3047209 */ /* 0x004fc80007810000 */
[----:B-1----:R-:W-:-:S05]  /*53d0*/  FMNMX.FTZ R11, R165, R4, !PT ;  /* 0x00000004a50b7209 */ /* 0x002fca0007810000 */
[----:B------:R-:W1:Y:S01]  /*53e0*/  SHFL.BFLY PT, R4, R11, 0x2, 0x1f ;  /* 0x0c401f000b047f89 */ /* 0x000e6200000e0000 */
[----:B0-----:R-:W-:-:S05]  /*53f0*/  FMNMX.FTZ R20, R0, R3, !PT ;  /* 0x0000000300147209 */ /* 0x001fca0007810000 */
[----:B------:R-:W0:Y:S01]  /*5400*/  SHFL.BFLY PT, R3, R20, 0x1, 0x1f ;  /* 0x0c201f0014037f89 */ /* 0x000e2200000e0000 */
[----:B-1----:R-:W-:Y:S02]  /*5410*/  FMNMX.FTZ R120, R11, R4, !PT ;  /* 0x000000040b787209 */ /* 0x002fe40007810000 */
[----:B------:R-:W1:Y:S03]  /*5420*/  LDC R4, c[0x0][0x988] ;  /* 0x00026200ff047b82 */ /* 0x000e660000000800 */
[----:B------:R-:W2:Y:S01]  /*5430*/  SHFL.BFLY PT, R167, R120, 0x1, 0x1f ;  /* 0x0c201f0078a77f89 */ /* 0x000ea200000e0000 */
[----:B0-----:R-:W-:Y:S02]  /*5440*/  FMNMX.FTZ R3, R20, R3, !PT ;  /* 0x0000000314037209 */ /* 0x001fe40007810000 */
[----:B--2---:R-:W-:-:S03]  /*5450*/  FMNMX.FTZ R10, R120, R167, !PT ;  /* 0x000000a7780a7209 */ /* 0x004fc60007810000 */
[C---:B------:R-:W-:Y:S01]  /*5460*/  FADD.FTZ R167, -R3.reuse, R12 ;  /* 0x0000000c03a77221 */ /* 0x040fe20000010100 */
[----:B-1----:R-:W-:-:S03]  /*5470*/  FMUL.FTZ R12, R3, R4 ;  /* 0x00000004030c7220 */ /* 0x002fc60000410000 */
[-C--:B------:R-:W-:Y:S01]  /*5480*/  FMUL.FTZ R167, R167, R4.reuse ;  /* 0x00000004a7a77220 */ /* 0x080fe20000410000 */
[C---:B------:R-:W-:Y:S01]  /*5490*/  FADD.FTZ R13, -R10.reuse, R13 ;  /* 0x0000000d0a0d7221 */ /* 0x040fe20000010100 */
[-CC-:B------:R-:W-:Y:S01]  /*54a0*/  FFMA.FTZ R175, R175, R4.reuse, -R12.reuse ;  /* 0x00000004afaf7223 */ /* 0x180fe2000001080c */
[-CC-:B------:R-:W-:Y:S01]  /*54b0*/  FFMA.FTZ R188, R169, R4.reuse, -R12.reuse ;  /* 0x00000004a9bc7223 */ /* 0x180fe2000001080c */
[----:B------:R-:W-:Y:S01]  /*54c0*/  MUFU.EX2 R11, R167 ;  /* 0x000000a7000b7308 */ /* 0x000fe20000000800 */
[-C--:B------:R-:W-:Y:S01]  /*54d0*/  FMUL.FTZ R0, R13, R4.reuse ;  /* 0x000000040d007220 */ /* 0x080fe20000410000 */
        /* <DEDUP_REMOVED lines=14> */
[-CC-:B------:R-:W-:Y:S01]  /*55c0*/  FFMA.FTZ R172, R213, R4.reuse, -R12.reuse ;  /* 0x00000004d5ac7223 */ /* 0x180fe2000001080c */
[-CC-:B0-----:R-:W-:Y:S01]  /*55d0*/  FFMA.FTZ R175, R191, R4.reuse, -R12.reuse ;  /* 0x00000004bfaf7223 */ /* 0x181fe2000001080c */
[-CC-:B------:R-:W-:Y:S01]  /*55e0*/  FFMA.FTZ R205, R215, R4.reuse, -R12.reuse ;  /* 0x00000004d7cd7223 */ /* 0x180fe2000001080c */
[-CC-:B------:R-:W-:Y:S01]  /*55f0*/  FFMA.FTZ R174, R217, R4.reuse, -R12.reuse ;  /* 0x00000004d9ae7223 */ /* 0x180fe2000001080c */
[-CC-:B------:R-:W-:Y:S01]  /*5600*/  FFMA.FTZ R157, R157, R4.reuse, -R12.reuse ;  /* 0x000000049d9d7223 */ /* 0x180fe2000001080c */
[-CC-:B------:R-:W-:Y:S01]  /*5610*/  FFMA.FTZ R168, R219, R4.reuse, -R12.reuse ;  /* 0x00000004dba87223 */ /* 0x180fe2000001080c */
[-CC-:B------:R-:W-:Y:S01]  /*5620*/  FFMA.FTZ R161, R161, R4.reuse, -R12.reuse ;  /* 0x00000004a1a17223 */ /* 0x180fe2000001080c */
[-CC-:B------:R-:W-:Y:S01]  /*5630*/  FFMA.FTZ R170, R221, R4.reuse, -R12.reuse ;  /* 0x00000004ddaa7223 */ /* 0x180fe2000001080c */
[-C--:B------:R-:W-:Y:S01]  /*5640*/  FFMA.FTZ R207, R223, R4.reuse, -R12 ;  /* 0x00000004dfcf7223 */ /* 0x080fe2000001080c */
[-C--:B------:R-:W-:Y:S01]  /*5650*/  FMUL.FTZ R12, R10, R4.reuse ;  /* 0x000000040a0c7220 */ /* 0x080fe20000410000 */
[----:B------:R-:W0:Y:S03]  /*5660*/  MUFU.EX2 R188, R188 ;  /* 0x000000bc00bc7308 */ /* 0x000e260000000800 */
[-CC-:B------:R-:W-:Y:S01]  /*5670*/  FFMA.FTZ R189, R14, R4.reuse, -R12.reuse ;  /* 0x000000040ebd7223 */ /* 0x180fe2000001080c */
[-CC-:B------:R-:W-:Y:S01]  /*5680*/  FFMA.FTZ R14, R15, R4.reuse, -R12.reuse ;  /* 0x000000040f0e7223 */ /* 0x180fe2000001080c */
[-CC-:B------:R-:W-:Y:S01]  /*5690*/  FFMA.FTZ R191, R21, R4.reuse, -R12.reuse ;  /* 0x0000000415bf7223 */ /* 0x180fe2000001080c */
[-CC-:B------:R-:W-:Y:S01]  /*56a0*/  FFMA.FTZ R20, R121, R4.reuse, -R12.reuse ;  /* 0x0000000479147223 */ /* 0x180fe2000001080c */
[-CC-:B------:R-:W-:Y:S01]  /*56b0*/  FFMA.FTZ R185, R123, R4.reuse, -R12.reuse ;  /* 0x000000047bb97223 */ /* 0x180fe2000001080c */
[----:B------:R-:W-:Y:S01]  /*56c0*/  MUFU.EX2 R0, R0 ;  /* 0x0000000000007308 */ /* 0x000fe20000000800 */
[-CC-:B------:R-:W-:Y:S01]  /*56d0*/  FFMA.FTZ R120, R125, R4.reuse, -R12.reuse ;  /* 0x000000047d787223 */ /* 0x180fe2000001080c */
[-CC-:B------:R-:W-:Y:S01]  /*56e0*/  FFMA.FTZ R187, R127, R4.reuse, -R12.reuse ;  /* 0x000000047fbb7223 */ /* 0x180fe2000001080c */
[-CC-:B------:R-:W-:Y:S01]  /*56f0*/  FFMA.FTZ R122, R129, R4.reuse, -R12.reuse ;  /* 0x00000004817a7223 */ /* 0x180fe2000001080c */
[-CC-:B------:R-:W-:Y:S01]  /*5700*/  FFMA.FTZ R181, R131, R4.reuse, -R12.reuse ;  /* 0x0000000483b57223 */ /* 0x180fe2000001080c */
[-CC-:B------:R-:W-:Y:S01]  /*5710*/  FFMA.FTZ R124, R133, R4.reuse, -R12.reuse ;  /* 0x00000004857c7223 */ /* 0x180fe2000001080c */
[-CC-:B------:R-:W-:Y:S01]  /*5720*/  FFMA.FTZ R183, R135, R4.reuse, -R12.reuse ;  /* 0x0000000487b77223 */ /* 0x180fe2000001080c */
[-C--:B------:R-:W-:Y:S01]  /*5730*/  FFMA.FTZ R126, R137, R4.reuse, -R12 ;  /* 0x00000004897e7223 */ /* 0x080fe2000001080c */
[----:B------:R-:W1:Y:S01]  /*5740*/  MUFU.EX2 R189, R189 ;  /* 0x000000bd00bd7308 */ /* 0x000e620000000800 */
[----:B0-----:R-:W-:Y:S01]  /*5750*/  FFMA.FTZ R130, R11, R5, R188 ;  /* 0x000000050b827223 */ /* 0x001fe200000100bc */
[-CC-:B------:R-:W-:Y:S01]  /*5760*/  FFMA.FTZ R15, R139, R4.reuse, -R12.reuse ;  /* 0x000000048b0f7223 */ /* 0x180fe2000001080c */
[-CC-:B------:R-:W-:Y:S01]  /*5770*/  FFMA.FTZ R128, R141, R4.reuse, -R12.reuse ;  /* 0x000000048d807223 */ /* 0x180fe2000001080c */
[-CC-:B------:R-:W-:Y:S01]  /*5780*/  FFMA.FTZ R21, R143, R4.reuse, -R12.reuse ;  /* 0x000000048f157223 */ /* 0x180fe2000001080c */
[-CC-:B------:R-:W-:Y:S01]  /*5790*/  FFMA.FTZ R153, R153, R4.reuse, -R12.reuse ;  /* 0x0000000499997223 */ /* 0x180fe2000001080c */
[-CC-:B------:R-:W-:Y:S01]  /*57a0*/  FFMA.FTZ R155, R155, R4.reuse, -R12.reuse ;  /* 0x000000049b9b7223 */ /* 0x180fe2000001080c */
[-CC-:B------:R-:W-:Y:S01]  /*57b0*/  FFMA.FTZ R159, R159, R4.reuse, -R12.reuse ;  /* 0x000000049f9f7223 */ /* 0x180fe2000001080c */
[----:B------:R-:W0:Y:S01]  /*57c0*/  MUFU.EX2 R13, R13 ;  /* 0x0000000d000d7308 */ /* 0x000e220000000800 */
[----:B------:R-:W-:-:S07]  /*57d0*/  FFMA.FTZ R163, R163, R4, -R12 ;  /* 0x00000004a3a37223 */ /* 0x000fce000001080c */
[----:B------:R-:W2:Y:S01]  /*57e0*/  MUFU.EX2 R14, R14 ;  /* 0x0000000e000e7308 */ /* 0x000ea20000000800 */
[----:B-1----:R-:W-:-:S07]  /*57f0*/  FFMA.FTZ R5, R0, R2, R189 ;  /* 0x0000000200057223 */ /* 0x002fce00000100bd */
[----:B------:R-:W1:Y:S01]  /*5800*/  MUFU.EX2 R190, R190 ;  /* 0x000000be00be7308 */ /* 0x000e620000000800 */
[----:B0-----:R-:W-:Y:S01]  /*5810*/  FADD.FTZ R121, R13, R130 ;  /* 0x000000820d797221 */ /* 0x001fe20000010000 */
[----:B------:R-:W-:-:S06]  /*5820*/  FFMA.FTZ R130, R145, R4, -R12 ;  /* 0x0000000491827223 */ /* 0x000fcc000001080c */
[----:B------:R-:W0:Y:S01]  /*5830*/  MUFU.EX2 R191, R191 ;  /* 0x000000bf00bf7308 */ /* 0x000e220000000800 */
[----:B--2---:R-:W-:-:S07]  /*5840*/  FADD.FTZ R2, R14, R5 ;  /* 0x000000050e027221 */ /* 0x004fce0000010000 */
[----:B------:R-:W2:Y:S01]  /*5850*/  MUFU.EX2 R20, R20 ;  /* 0x0000001400147308 */ /* 0x000ea20000000800 */
[----:B-1----:R-:W-:Y:S01]  /*5860*/  FADD.FTZ R132, R190, R121 ;  /* 0x00000079be847221 */ /* 0x002fe20000010000 */
[----:B------:R-:W-:-:S03]  /*5870*/  FFMA.FTZ R121, R147, R4, -R12 ;  /* 0x0000000493797223 */ /* 0x000fc6000001080c */
[----:B------:R-:W-:-:S03]  /*5880*/  FADD.FTZ R123, R167, R132 ;  /* 0x00000084a77b7221 */ /* 0x000fc60000010000 */
[----:B------:R-:W1:Y:S01]  /*5890*/  MUFU.EX2 R184, R184 ;  /* 0x000000b800b87308 */ /* 0x000e620000000800 */
[----:B0-----:R-:W-:-:S07]  /*58a0*/  FADD.FTZ R5, R191, R2 ;  /* 0x00000002bf057221 */ /* 0x001fce0000010000 */
[----:B------:R-:W0:Y:S01]  /*58b0*/  MUFU.EX2 R185, R185 ;  /* 0x000000b900b97308 */ /* 0x000e220000000800 */
[----:B--2---:R-:W-:-:S07]  /*58c0*/  FADD.FTZ R2, R20, R5 ;  /* 0x0000000514027221 */ /* 0x004fce0000010000 */
[----:B------:R-:W2:Y:S01]  /*58d0*/  MUFU.EX2 R169, R169 ;  /* 0x000000a900a97308 */ /* 0x000ea20000000800 */
[----:B-1----:R-:W-:-:S07]  /*58e0*/  FADD.FTZ R132, R184, R123 ;  /* 0x0000007bb8847221 */ /* 0x002fce0000010000 */
[----:B------:R-:W1:Y:S01]  /*58f0*/  MUFU.EX2 R120, R120 ;  /* 0x0000007800787308 */ /* 0x000e620000000800 */
[----:B0-----:R-:W-:-:S07]  /*5900*/  FADD.FTZ R5, R185, R2 ;  /* 0x00000002b9057221 */ /* 0x001fce0000010000 */
[----:B------:R-:W0:Y:S01]  /*5910*/  MUFU.EX2 R186, R186 ;  /* 0x000000ba00ba7308 */ /* 0x000e220000000800 */
[----:B--2---:R-:W-:Y:S01]  /*5920*/  FADD.FTZ R123, R169, R132 ;  /* 0x00000084a97b7221 */ /* 0x004fe20000010000 */
[----:B------:R-:W-:-:S06]  /*5930*/  FFMA.FTZ R132, R149, R4, -R12 ;  /* 0x0000000495847223 */ /* 0x000fcc000001080c */
[----:B------:R-:W2:Y:S01]  /*5940*/  MUFU.EX2 R187, R187 ;  /* 0x000000bb00bb7308 */ /* 0x000ea20000000800 */
[----:B-1----:R-:W-:-:S07]  /*5950*/  FADD.FTZ R2, R120, R5 ;  /* 0x0000000578027221 */ /* 0x002fce0000010000 */
[----:B------:R-:W1:Y:S01]  /*5960*/  MUFU.EX2 R171, R171 ;  /* 0x000000ab00ab7308 */ /* 0x000e620000000800 */
[----:B0-----:R-:W-:Y:S01]  /*5970*/  FADD.FTZ R134, R186, R123 ;  /* 0x0000007bba867221 */ /* 0x001fe20000010000 */
[-CC-:B------:R-:W-:Y:S01]  /*5980*/  FFMA.FTZ R123, R151, R4.reuse, -R12.reuse ;  /* 0x00000004977b7223 */ /* 0x180fe2000001080c */
[----:B------:R-:W-:-:S05]  /*5990*/  FFMA.FTZ R12, R165, R4, -R12 ;  /* 0x00000004a50c7223 */ /* 0x000fca000001080c */
[----:B------:R-:W0:Y:S01]  /*59a0*/  MUFU.EX2 R122, R122 ;  /* 0x0000007a007a7308 */ /* 0x000e220000000800 */
[----:B--2---:R-:W-:-:S07]  /*59b0*/  FADD.FTZ R5, R187, R2 ;  /* 0x00000002bb057221 */ /* 0x004fce0000010000 */
[----:B------:R-:W2:Y:S01]  /*59c0*/  MUFU.EX2 R180, R180 ;  /* 0x000000b400b47308 */ /* 0x000ea20000000800 */
[----:B-1----:R-:W-:-:S07]  /*59d0*/  FADD.FTZ R125, R171, R134 ;  /* 0x00000086ab7d7221 */ /* 0x002fce0000010000 */
        /* <DEDUP_REMOVED lines=61> */
[----:B0-----:R-:W-:Y:S01]  /*5db0*/  FADD.FTZ R2, R163, R2 ;  /* 0x00000002a3027221 */ /* 0x001fe20000010000 */
[----:B--2---:R-:W-:-:S03]  /*5dc0*/  FADD.FTZ R5, R207, R134 ;  /* 0x00000086cf057221 */ /* 0x004fc60000010000 */
[----:B-1----:R-:W-:Y:S01]  /*5dd0*/  FADD.FTZ R2, R12, R2 ;  /* 0x000000020c027221 */ /* 0x002fe20000010000 */
[----:B------:R-:W-:Y:S06]  /*5de0*/  @!P0 BRA `(.L_x_24) ;  /* 0x0000000000048947 */ /* 0x000fec0003800000 */
[----:B------:R-:W-:Y:S01]  /*5df0*/  BPT.TRAP 0x1 ;  /* 0x000000040000795c */ /* 0x000fe20000300000 */
.L_x_24:
[----:B------:R-:W-:Y:S01]  /*5e00*/  UIADD3 UR10, UR10, 0x30860, URZ ;  /* 0x000308600a0a7890 */ /* 0x000fe2000fffe03f */
[----:B------:R-:W-:Y:S01]  /*5e10*/  ISETP.LT.AND P1, PT, RZ, UR4, PT ;  /* 0x00000004ff007c0c */ /* 0x000fe2000bf21270 */
[----:B------:R-:W-:Y:S01]  /*5e20*/  UIADD3 UR4, UR4, -0x1, URZ ;  /* 0xffffffff04047890 */ /* 0x000fe2000fffe03f */
[----:B------:R-:W-:Y:S01]  /*5e30*/  F2FP.F16.F32.PACK_AB R186, R171, R186 ;  /* 0x000000baabba723e */ /* 0x000fe200000000ff */
[----:B------:R-:W-:Y:S01]  /*5e40*/  UPRMT UR10, UR42, 0x654, UR10 ;  /* 0x000006542a0a7896 */ /* 0x000fe2000800000a */
[----:B------:R-:W-:Y:S01]  /*5e50*/  F2FP.F16.F32.PACK_AB R188, R13, R188 ;  /* 0x000000bc0dbc723e */ /* 0x000fe200000000ff */
[----:B------:R-:W-:Y:S01]  /*5e60*/  UMOV UR5, UR39 ;  /* 0x0000002700057c82 */ /* 0x000fe20008000000 */
[----:B------:R-:W-:Y:S01]  /*5e70*/  UMOV UR6, UR38 ;  /* 0x0000002600067c82 */ /* 0x000fe20008000000 */
[----:B------:R-:W-:Y:S01]  /*5e80*/  F2FP.F16.F32.PACK_AB R184, R169, R184 ;  /* 0x000000b8a9b8723e */ /* 0x000fe200000000ff */
[----:B------:R-:W-:Y:S01]  /*5e90*/  IMAD.MOV.U32 R13, RZ, RZ, R10 ;  /* 0x000000ffff0d7224 */ /* 0x000fe200078e000a */
[----:B------:R-:W-:-:S02]  /*5ea0*/  F2FP.F16.F32.PACK_AB R180, R173, R180 ;  /* 0x000000b4adb4723e */ /* 0x000fc400000000ff */
[----:B------:R-:W-:Y:S01]  /*5eb0*/  F2FP.F16.F32.PACK_AB R182, R175, R182 ;  /* 0x000000b6afb6723e */ /* 0x000fe200000000ff */
[----:B------:R-:W-:Y:S01]  /*5ec0*/  SYNCS.ARRIVE.TRANS64.RED.A1T0 RZ, [UR10], RZ ;  /* 0x000000ffffff79a7 */ /* 0x000fe2000810040a */
[----:B------:R-:W-:Y:S02]  /*5ed0*/  F2FP.F16.F32.PACK_AB R176, R177, R176 ;  /* 0x000000b0b1b0723e */ /* 0x000fe400000000ff */
[----:B------:R-:W-:Y:S02]  /*5ee0*/  F2FP.F16.F32.PACK_AB R178, R179, R178 ;  /* 0x000000b2b3b2723e */ /* 0x000fe400000000ff */
[----:B------:R-:W-:Y:S02]  /*5ef0*/  F2FP.F16.F32.PACK_AB R171, R12, R163 ;  /* 0x000000a30cab723e */ /* 0x000fe400000000ff */
[----:B------:R-:W-:Y:S02]  /*5f00*/  F2FP.F16.F32.PACK_AB R189, R14, R189 ;  /* 0x000000bd0ebd723e */ /* 0x000fe400000000ff */
[----:B------:R-:W-:-:S02]  /*5f10*/  F2FP.F16.F32.PACK_AB R190, R167, R190 ;  /* 0x000000bea7be723e */ /* 0x000fc400000000ff */
[----:B------:R-:W-:Y:S02]  /*5f20*/  F2FP.F16.F32.PACK_AB R191, R20, R191 ;  /* 0x000000bf14bf723e */ /* 0x000fe400000000ff */
        /* <DEDUP_REMOVED lines=13> */
[----:B------:R-:W-:Y:S01]  /*6000*/  MOV R12, R3 ;  /* 0x00000003000c7202 */ /* 0x000fe20000000f00 */
[----:B------:R-:W-:Y:S06]  /*6010*/  @P1 BRA `(.L_x_25) ;  /* 0xffffffd800e41947 */ /* 0x000fec000383ffff */
.L_x_14:
[----:B------:R-:W-:Y:S06]  /*6020*/  BAR.ARV 0x8, 0x180 ;  /* 0x0206000000007b1d */ /* 0x000fec0000002000 */
        /* <DEDUP_REMOVED lines=96> */
[----:B------:R-:W-:Y:S06]  /*6630*/  @!P0 BRA `(.L_x_26) ;  /* 0x0000000000048947 */ /* 0x000fec0003800000 */
[----:B------:R-:W-:Y:S01]  /*6640*/  BPT.TRAP 0x1 ;  /* 0x000000040000795c */ /* 0x000fe20000300000 */
.L_x_26:
[----:B------:R-:W0:Y:S01]  /*6650*/  S2UR UR13, SR_CgaCtaId ;  /* 0x00000000000d79c3 */ /* 0x000e220000008800 */
[----:B------:R-:W-:Y:S01]  /*6660*/  UMOV UR4, 0x400 ;  /* 0x0000040000047882 */ /* 0x000fe20000000000 */
[----:B------:R-:W-:-:S05]  /*6670*/  IMAD.U32 R0, RZ, RZ, UR39 ;  /* 0x00000027ff007e24 */ /* 0x000fca000f8e00ff */
[----:B------:R-:W-:Y:S01]  /*6680*/  SHF.L.U32 R0, R0, 0x1f, RZ ;  /* 0x0000001f00007819 */ /* 0x000fe200000006ff */
[----:B0-----:R-:W-:-:S04]  /*6690*/  ULEA UR4, UR13, UR4, 0x18 ;  /* 0x000000040d047291 */ /* 0x001fc8000f8ec03f */
[----:B------:R-:W-:-:S09]  /*66a0*/  ULEA UR10, UR38, UR4, 0x3 ;  /* 0x00000004260a7291 */ /* 0x000fd2000f8e183f */
[----:B------:R0:W1:Y:S01]  /*66b0*/  SYNCS.PHASECHK.TRANS64.TRYWAIT P1, [UR10+0x30850], R0 ;  /* 0x03085000ff0075a7 */ /* 0x000062000802014a */
[----:B------:R-:W-:Y:S05]  /*66c0*/  @!P0 BRA `(.L_x_27) ;  /* 0x0000000000048947 */ /* 0x000fea0003800000 */
[----:B------:R-:W-:Y:S01]  /*66d0*/  BPT.TRAP 0x1 ;  /* 0x000000040000795c */ /* 0x000fe20000300000 */
.L_x_27:
[----:B-1----:R-:W-:Y:S05]  /*66e0*/  @P1 BRA `(.L_x_28) ;  /* 0x0000000000081947 */ /* 0x002fea0003800000 */
[----:B------:R-:W1:Y:S02]  /*66f0*/  SYNCS.PHASECHK.TRANS64.TRYWAIT P1, [UR10+0x30850], R0 ;  /* 0x03085000ff0075a7 */ /* 0x000e64000802014a */
[----:B-1----:R-:W-:Y:S05]  /*6700*/  @!P1 BRA `(.L_x_29) ;  /* 0x0000005c00989947 */ /* 0x002fea0003800000 */
.L_x_28:
[----:B------:R-:W-:Y:S01]  /*6710*/  UIADD3 UR5, UR4, 0x400, URZ ;  /* 0x0000040004057890 */ /* 0x000fe2000fffe03f */
[----:B------:R-:W-:Y:S01]  /*6720*/  WARPGROUP.ARRIVE ;  /* 0x00000000000079c5 */ /* 0x000fe20000000000 */
[----:B------:R-:W-:Y:S01]  /*6730*/  UMOV UR7, 0x40000040 ;  /* 0x4000004000077882 */ /* 0x000fe20000000000 */
[----:B------:R-:W-:Y:S01]  /*6740*/  UMOV UR15, 0x40000040 ;  /* 0x40000040000f7882 */ /* 0x000fe20000000000 */
[----:B------:R-:W-:Y:S01]  /*6750*/  USHF.R.U32.HI UR5, URZ, 0x4, UR5 ;  /* 0x000000043f057899 */ /* 0x000fe20008011605 */
[----:B01----:R-:W0:Y:S01]  /*6760*/  SHFL.BFLY PT, R0, R5, 0x2, 0x1f ;  /* 0x0c401f0005007f89 */ /* 0x003e2200000e0000 */
[----:B------:R-:W-:Y:S02]  /*6770*/  CS2R R20, SRZ ;  /* 0x0000000000147805 */ /* 0x000fe4000001ff00 */
[----:B------:R-:W-:Y:S01]  /*6780*/  ULOP3.LUT UR5, UR5, 0x3fff, URZ, 0xc0, !UPT ;  /* 0x00003fff05057892 */ /* 0x000fe2000f8ec03f */
[----:B------:R-:W1:Y:S03]  /*6790*/  SHFL.BFLY PT, R7, R2, 0x2, 0x1f ;  /* 0x0c401f0002077f89 */ /* 0x000e6600000e0000 */
[----:B------:R-:W-:-:S04]  /*67a0*/  ULOP3.LUT UR5, UR5, 0x3000000, URZ, 0xfc, !UPT ;  /* 0x0300000005057892 */ /* 0x000fc8000f8efc3f */
[----:B------:R-:W-:-:S04]  /*67b0*/  UIMAD UR6, UR38, 0x900, UR5 ;  /* 0x00000900260678a4 */ /* 0x000fc8000f8e0205 */
[----:B------:R-:W-:-:S05]  /*67c0*/  UIADD3 UR8, UR6, 0x80, URZ ;  /* 0x0000008006087890 */ /* 0x000fca000fffe03f */
[----:B------:R-:W-:Y:S01]  /*67d0*/  HGMMA.64x192x16.F32 R24, R188, gdesc[UR4].tnspB, R24, gsb0 ;  /* 0x42e00004bc187df0 */ /* 0x000fe20008000818 */
[----:B------:R-:W-:Y:S01]  /*67e0*/  UMOV UR7, 0x40000040 ;  /* 0x4000004000077882 */ /* 0x000fe20000000000 */
[----:B------:R-:W-:Y:S01]  /*67f0*/  UMOV UR14, UR8 ;  /* 0x00000008000e7c82 */ /* 0x000fe20008000000 */
[----:B------:R-:W-:Y:S01]  /*6800*/  UIADD3 UR8, UR6, 0x100, URZ ;  /* 0x0000010006087890 */ /* 0x000fe2000fffe03f */
[----:B0-----:R-:W-:Y:S01]  /*6810*/  FADD.FTZ R0, R0, R5 ;  /* 0x0000000500007221 */ /* 0x001fe20000010000 */
[----:B-1----:R-:W-:Y:S01]  /*6820*/  FADD.FTZ R6, R7, R2 ;  /* 0x0000000207067221 */ /* 0x002fe20000010000 */
[----:B------:R-:W-:-:S03]  /*6830*/  IMAD.MOV.U32 R2, RZ, RZ, -0x800000 ;  /* 0xff800000ff027424 */ /* 0x000fc600078e00ff */
[----:B------:R-:W0:Y:S04]  /*6840*/  SHFL.BFLY PT, R7, R0, 0x1, 0x1f ;  /* 0x0c201f0000077f89 */ /* 0x000e2800000e0000 */
[----:B------:R-:W1:Y:S01]  /*6850*/  SHFL.BFLY PT, R9, R6, 0x1, 0x1f ;  /* 0x0c201f0006097f89 */ /* 0x000e6200000e0000 */
[----:B0-----:R-:W-:Y:S01]  /*6860*/  FADD.FTZ R8, R0, R7 ;  /* 0x0000000700087221 */ /* 0x001fe20000010000 */
[----:B------:R-:W-:Y:S01]  /*6870*/  MOV R0, 0xff800000 ;  /* 0xff80000000007802 */ /* 0x000fe20000000f00 */
[----:B-1----:R-:W-:-:S03]  /*6880*/  FADD.FTZ R9, R6, R9 ;  /* 0x0000000906097221 */ /* 0x002fc60000010000 */
[----:B------:R-:W-:Y:S02]  /*6890*/  FSETP.NE.FTZ.AND P1, PT, R8, RZ, PT ;  /* 0x000000ff0800720b */ /* 0x000fe40003f35000 */
[----:B------:R-:W-:-:S11]  /*68a0*/  FSETP.NE.FTZ.AND P2, PT, R9, RZ, PT ;  /* 0x000000ff0900720b */ /* 0x000fd60003f55000 */
[----:B------:R-:W0:Y:S01]  /*68b0*/  @P1 MUFU.LG2 R7, R8 ;  /* 0x0000000800071308 */ /* 0x000e220000000c00 */
[C---:B------:R-:W-:Y:S01]  /*68c0*/  @P1 FMUL.FTZ R6, R4.reuse, 0.69314718246459960938 ;  /* 0x3f31721804061820 */ /* 0x040fe20000410000 */
[----:B------:R-:W-:-:S06]  /*68d0*/  @P2 FMUL.FTZ R4, R4, 0.69314718246459960938 ;  /* 0x3f31721804042820 */ /* 0x000fcc0000410000 */
[----:B------:R-:W1:Y:S08]  /*68e0*/  @P2 MUFU.LG2 R5, R9 ;  /* 0x0000000900052308 */ /* 0x000e700000000c00 */
[----:B------:R2:W3:Y:S01]  /*68f0*/  @P1 MUFU.RCP R21, R8 ;  /* 0x0000000800151308 */ /* 0x0004e20000001000 */
[----:B0-----:R-:W-:-:S04]  /*6900*/  @P1 FMUL.FTZ R7, R7, 0.69314718246459960938 ;  /* 0x3f31721807071820 */ /* 0x001fc80000410000 */
[----:B------:R-:W-:-:S03]  /*6910*/  @P1 FFMA.FTZ R2, R6, R3, R7 ;  /* 0x0000000306021223 */ /* 0x000fc60000010007 */
[----:B------:R2:W0:Y:S01]  /*6920*/  @P2 MUFU.RCP R20, R9 ;  /* 0x0000000900142308 */ /* 0x0004220000001000 */
[----:B-1----:R-:W-:-:S04]  /*6930*/  @P2 FMUL.FTZ R5, R5, 0.69314718246459960938 ;  /* 0x3f31721805052820 */ /* 0x002fc80000410000 */
[----:B------:R-:W-:Y:S01]  /*6940*/  @P2 FFMA.FTZ R0, R4, R10, R5 ;  /* 0x0000000a04002223 */ /* 0x000fe20000010005 */
[----:B------:R-:W-:Y:S02]  /*6950*/  WARPGROUP.DEPBAR.LE gsb0, 0x0 ;  /* 0x00008000000079c5 */ /* 0x000fe40000010000 */
[----:B------:R-:W-:-:S06]  /*6960*/  WARPGROUP.ARRIVE ;  /* 0x00000000000079c5 */ /* 0x000fcc0000000000 */
[----:B------:R-:W-:Y:S01]  /*6970*/  HGMMA.64x192x16.F32 R24, R184, gdesc[UR12].tnspB, R24, gsb0 ;  /* 0x42e0000cb8187df0 */ /* 0x000fe20008000818 */
[----:B------:R-:W-:Y:S01]  /*6980*/  UMOV UR14, UR8 ;  /* 0x00000008000e7c82 */ /* 0x000fe20008000000 */
[----:B------:R-:W-:Y:S01]  /*6990*/  UMOV UR15, 0x40000040 ;  /* 0x40000040000f7882 */ /* 0x000fe20000000000 */
[----:B------:R-:W-:Y:S01]  /*69a0*/  UIADD3 UR8, UR6, 0x180, URZ ;  /* 0x0000018006087890 */ /* 0x000fe2000fffe03f */
[----:B------:R-:W-:Y:S02]  /*69b0*/  WARPGROUP.DEPBAR.LE gsb0, 0x0 ;  /* 0x00008000000079c5 */ /* 0x000fe40000010000 */
[----:B------:R-:W-:-:S14]  /*69c0*/  WARPGROUP.ARRIVE ;  /* 0x00000000000079c5 */ /* 0x000fdc0000000000 */
[----:B------:R-:W-:Y:S01]  /*69d0*/  HGMMA.64x192x16.F32 R24, R180, gdesc[UR12].tnspB, R24, gsb0 ;  /* 0x42e0000cb4187df0 */ /* 0x000fe20008000818 */
[----:B------:R-:W-:Y:S01]  /*69e0*/  UMOV UR14, UR8 ;  /* 0x00000008000e7c82 */ /* 0x000fe20008000000 */
[----:B------:R-:W-:Y:S01]  /*69f0*/  UMOV UR15, 0x40000040 ;  /* 0x40000040000f7882 */ /* 0x000fe20000000000 */
[----:B------:R-:W-:Y:S02]  /*6a00*/  UIADD3 UR8, UR6, 0x200, URZ ;  /* 0x0000020006087890 */ /* 0x000fe4000fffe03f */
[----:B------:R-:W-:Y:S01]  /*6a10*/  UIADD3 UR6, UR6, 0x280, URZ ;  /* 0x0000028006067890 */ /* 0x000fe2000fffe03f */
[----:B------:R-:W-:Y:S02]  /*6a20*/  WARPGROUP.DEPBAR.LE gsb0, 0x0 ;  /* 0x00008000000079c5 */ /* 0x000fe40000010000 */
[----:B------:R-:W-:-:S12]  /*6a30*/  WARPGROUP.ARRIVE ;  /* 0x00000000000079c5 */ /* 0x000fd80000000000 */
[----:B------:R-:W-:Y:S01]  /*6a40*/  HGMMA.64x192x16.F32 R24, R176, gdesc[UR12].tnspB, R24, gsb0 ;  /* 0x42e0000cb0187df0 */ /* 0x000fe20008000818 */
[----:B------:R-:W-:Y:S01]  /*6a50*/  UMOV UR14, UR8 ;  /* 0x00000008000e7c82 */ /* 0x000fe20008000000 */
[----:B------:R-:W-:Y:S01]  /*6a60*/  UMOV UR15, 0x40000040 ;  /* 0x40000040000f7882 */ /* 0x000fe20000000000 */
[----:B------:R-:W-:Y:S02]  /*6a70*/  WARPGROUP.DEPBAR.LE gsb0, 0x0 ;  /* 0x00008000000079c5 */ /* 0x000fe40000010000 */
[----:B------:R-:W-:-:S15]  /*6a80*/  WARPGROUP.ARRIVE ;  /* 0x00000000000079c5 */ /* 0x000fde0000000000 */
[----:B------:R-:W-:Y:S03]  /*6a90*/  HGMMA.64x192x16.F32 R24, R172, gdesc[UR12].tnspB, R24, gsb0 ;  /* 0x42e0000cac187df0 */ /* 0x000fe60008000818 */
[----:B------:R-:W-:Y:S02]  /*6aa0*/  WARPGROUP.DEPBAR.LE gsb0, 0x0 ;  /* 0x00008000000079c5 */ /* 0x000fe40000010000 */
[----:B------:R-:W-:-:S15]  /*6ab0*/  WARPGROUP.ARRIVE ;  /* 0x00000000000079c5 */ /* 0x000fde0000000000 */
[----:B------:R-:W-:Y:S03]  /*6ac0*/  HGMMA.64x192x16.F32 R24, R168, gdesc[UR4].tnspB, R24, gsb0 ;  /* 0x42e00004a8187df0 */ /* 0x000fe60008000818 */
[----:B------:R-:W-:Y:S02]  /*6ad0*/  WARPGROUP.DEPBAR.LE gsb0, 0x0 ;  /* 0x00008000000079c5 */ /* 0x000fe40000010000 */
[----:B0-23--:R-:W-:Y:S05]  /*6ae0*/  @!P0 BRA `(.L_x_30) ;  /* 0x0000000000048947 */ /* 0x00dfea0003800000 */
[----:B------:R-:W-:Y:S01]  /*6af0*/  BPT.TRAP 0x1 ;  /* 0x000000040000795c */ /* 0x000fe20000300000 */
.L_x_30:
[----:B------:R-:W0:Y:S01]  /*6b00*/  S2UR UR5, SR_SWINHI ;  /* 0x00000000000579c3 */ /* 0x000e220000002f00 */
        /* <DEDUP_REMOVED lines=23> */
[----:B------:R-:W-:Y:S01]  /*6c80*/  UMOV UR6, UR4 ;  /* 0x0000000400067c82 */ /* 0x000fe20008000000 */
[----:B0-----:R-:W-:Y:S01]  /*6c90*/  UMOV UR7, UR5 ;  /* 0x0000000500077c82 */ /* 0x001fe20008000000 */
[----:B------:R-:W-:Y:S01]  /*6ca0*/  FMUL.FTZ R139, R62, R20 ;  /* 0x000000143e8b7220 */ /* 0x000fe20000410000 */
[----:B------:R-:W-:-:S02]  /*6cb0*/  IMAD.U32 R48, RZ, RZ, UR6 ;  /* 0x00000006ff307e24 */ /* 0x000fc4000f8e00ff */
[-C--:B------:R-:W-:Y:S01]  /*6cc0*/  FMUL.FTZ R127, R67, R20.reuse ;  /* 0x00000014437f7220 */ /* 0x080fe20000410000 */
[----:B------:R-:W-:Y:S02]  /*6cd0*/  IMAD.U32 R49, RZ, RZ, UR7 ;  /* 0x00000007ff317e24 */ /* 0x000fe4000f8e00ff */
[-C--:B------:R-:W-:Y:S01]  /*6ce0*/  FMUL.FTZ R140, R66, R20.reuse ;  /* 0x00000014428c7220 */ /* 0x080fe20000410000 */
[-C--:B------:R-:W-:Y:S01]  /*6cf0*/  FMUL.FTZ R128, R71, R20.reuse ;  /* 0x0000001447807220 */ /* 0x080fe20000410000 */
[----:B------:R-:W-:Y:S01]  /*6d00*/  FMUL.FTZ R137, R70, R20 ;  /* 0x0000001446897220 */ /* 0x000fe20000410000 */
[----:B------:R-:W-:-:S04]  /*6d10*/  IMAD.WIDE R90, R199, 0x2, R48 ;  /* 0x00000002c75a7825 */ /* 0x000fc800078e0230 */
[-C--:B------:R-:W-:Y:S01]  /*6d20*/  FMUL.FTZ R126, R75, R20.reuse ;  /* 0x000000144b7e7220 */ /* 0x080fe20000410000 */
[-C--:B------:R-:W-:Y:S01]  /*6d30*/  FMUL.FTZ R135, R74, R20.reuse ;  /* 0x000000144a877220 */ /* 0x080fe20000410000 */
[-C--:B------:R-:W-:Y:S01]  /*6d40*/  FMUL.FTZ R121, R79, R20.reuse ;  /* 0x000000144f797220 */ /* 0x080fe20000410000 */
[-C--:B------:R-:W-:Y:S01]  /*6d50*/  FMUL.FTZ R138, R78, R20.reuse ;  /* 0x000000144e8a7220 */ /* 0x080fe20000410000 */
[----:B------:R-:W-:Y:S01]  /*6d60*/  IADD3 R35, P1, R90, 0x8000, RZ ;  /* 0x000080005a237810 */ /* 0x000fe20007f3e0ff */
        /* <DEDUP_REMOVED lines=18> */
[----:B------:R-:W-:Y:S01]  /*6e90*/  LOP3.LUT R20, R35, 0x380, RZ, 0xc0, !PT ;  /* 0x0000038023147812 */ /* 0x000fe200078ec0ff */
[-C--:B------:R-:W-:Y:S01]  /*6ea0*/  FMUL.FTZ R6, R29, R21.reuse ;  /* 0x000000151d067220 */ /* 0x080fe20000410000 */
[----:B------:R-:W-:Y:S01]  /*6eb0*/  IADD3 R29, P3, R90, 0x20, RZ ;  /* 0x000000205a1d7810 */ /* 0x000fe20007f7e0ff */
[----:B------:R-:W-:Y:S01]  /*6ec0*/  FMUL.FTZ R3, R33, R21 ;  /* 0x0000001521037220 */ /* 0x000fe20000410000 */
[----:B------:R-:W-:Y:S01]  /*6ed0*/  SHF.R.U64 R20, R20, 0x3, RZ ;  /* 0x0000000314147819 */ /* 0x000fe200000012ff */
[--C-:B------:R-:W-:Y:S01]  /*6ee0*/  IMAD.X R87, RZ, RZ, R91.reuse, P1 ;  /* 0x000000ffff577224 */ /* 0x100fe200008e065b */
[----:B------:R-:W-:Y:S01]  /*6ef0*/  IADD3 R38, P6, R90, 0x8040, RZ ;  /* 0x000080405a267810 */ /* 0x000fe20007fde0ff */
[----:B------:R-:W-:Y:S01]  /*6f00*/  UIADD3 UR5, -UR60, URZ, URZ ;  /* 0x0000003f3c057290 */ /* 0x000fe2000fffe13f */
[----:B------:R-:W-:Y:S01]  /*6f10*/  LOP3.LUT R86, R20, R35, RZ, 0x3c, !PT ;  /* 0x0000002314567212 */ /* 0x000fe200078e3cff */
[-C--:B------:R-:W-:Y:S01]  /*6f20*/  FMUL.FTZ R4, R25, R21.reuse ;  /* 0x0000001519047220 */ /* 0x080fe20000410000 */
[----:B------:R-:W-:Y:S01]  /*6f30*/  LOP3.LUT R20, R29, 0x380, RZ, 0xc0, !PT ;  /* 0x000003801d147812 */ /* 0x000fe200078ec0ff */
[----:B------:R-:W-:Y:S01]  /*6f40*/  IMAD.X R79, RZ, RZ, R91, P6 ;  /* 0x000000ffff4f7224 */ /* 0x000fe200030e065b */
[----:B------:R-:W-:Y:S01]  /*6f50*/  R2UR UR15, R195 ;  /* 0x00000000c30f72ca */ /* 0x000fe200000e0000 */
[-C--:B------:R-:W-:Y:S01]  /*6f60*/  FMUL.FTZ R5, R24, R21.reuse ;  /* 0x0000001518057220 */ /* 0x080fe20000410000 */
[----:B------:R-:W-:Y:S01]  /*6f70*/  SHF.R.U64 R20, R20, 0x3, RZ ;  /* 0x0000000314147819 */ /* 0x000fe200000012ff */
[----:B------:R-:W-:Y:S01]  /*6f80*/  FMUL.FTZ R14, R53, R21 ;  /* 0x00000015350e7220 */ /* 0x000fe20000410000 */
[----:B------:R-:W-:Y:S01]  /*6f90*/  IADD3 R33, P6, R90, 0x4000, RZ ;  /* 0x000040005a217810 */ /* 0x000fe20007fde0ff */
[----:B------:R-:W-:Y:S01]  /*6fa0*/  ULDC UR11, c[0x0][0xc44] ;  /* 0x00031100000b7ab9 */ /* 0x000fe20000000800 */
[----:B------:R-:W-:Y:S01]  /*6fb0*/  LOP3.LUT R70, R20, R29, RZ, 0x3c, !PT ;  /* 0x0000001d14467212 */ /* 0x000fe200078e3cff */
[-C--:B------:R-:W-:Y:S01]  /*6fc0*/  FMUL.FTZ R7, R28, R21.reuse ;  /* 0x000000151c077220 */ /* 0x080fe20000410000 */
[----:B------:R-:W-:Y:S01]  /*6fd0*/  LOP3.LUT R20, R33, 0x380, RZ, 0xc0, !PT ;  /* 0x0000038021147812 */ /* 0x000fe200078ec0ff */
[-C--:B------:R-:W-:Y:S01]  /*6fe0*/  FMUL.FTZ R122, R32, R21.reuse ;  /* 0x00000015207a7220 */ /* 0x080fe20000410000 */
[----:B------:R-:W-:Y:S01]  /*6ff0*/  IADD3 R31, P1, R90, 0x40, RZ ;  /* 0x000000405a1f7810 */ /* 0x000fe20007f3e0ff */
[-C--:B------:R-:W-:Y:S01]  /*7000*/  FMUL.FTZ R8, R37, R21.reuse ;  /* 0x0000001525087220 */ /* 0x080fe20000410000 */
[----:B------:R-:W-:Y:S01]  /*7010*/  SHF.R.U64 R20, R20, 0x3, RZ ;  /* 0x0000000314147819 */ /* 0x000fe200000012ff */
        /* <DEDUP_REMOVED lines=38> */
[----:B------:R-:W-:Y:S01]  /*7280*/  LEA R21, R23, R16, 0x6 ;  /* 0x0000001017157211 */ /* 0x000fe200078e30ff */
[----:B------:R-:W-:Y:S01]  /*7290*/  UIMAD UR11, UR11, UR5, UR15 ;  /* 0x000000050b0b72a4 */ /* 0x000fe2000f8e020f */
[----:B------:R-:W-:Y:S01]  /*72a0*/  LOP3.LUT R58, R20, R33, RZ, 0x3c, !PT ;  /* 0x00000021143a7212 */ /* 0x000fe200078e3cff */
[----:B------:R-:W0:Y:S01]  /*72b0*/  LDC R52, c[0x0][0xbe8] ;  /* 0x0002fa00ff347b82 */ /* 0x000e220000000800 */
[----:B------:R-:W-:Y:S01]  /*72c0*/  IADD3 R30, P4, R90, 0x4040, RZ ;  /* 0x000040405a1e7810 */ /* 0x000fe20007f9e0ff */
[----:B------:R-:W-:Y:S01]  /*72d0*/  USHF.R.S32.HI UR12, URZ, 0x1f, UR11 ;  /* 0x0000001f3f0c7899 */ /* 0x000fe2000801140b */
[----:B------:R-:W-:Y:S01]  /*72e0*/  LOP3.LUT R20, R31, 0x380, RZ, 0xc0, !PT ;  /* 0x000003801f147812 */ /* 0x000fe200078ec0ff */
[----:B------:R-:W-:Y:S01]  /*72f0*/  IMAD.WIDE R48, R21, 0x2, R48 ;  /* 0x0000000215307825 */ /* 0x000fe200078e0230 */
[----:B------:R-:W-:Y:S01]  /*7300*/  LOP3.LUT R29, R30, 0x380, RZ, 0xc0, !PT ;  /* 0x000003801e1d7812 */ /* 0x000fe200078ec0ff */
[----:B------:R-:W-:Y:S01]  /*7310*/  ULDC.64 UR8, c[0x0][0xb90] ;  /* 0x0002e40000087ab9 */ /* 0x000fe20000000a00 */
[----:B------:R-:W-:Y:S01]  /*7320*/  SHF.R.U64 R20, R20, 0x3, RZ ;  /* 0x0000000314147819 */ /* 0x000fe200000012ff */
[----:B------:R-:W-:Y:S01]  /*7330*/  UIMAD UR5, UR12, UR8, URZ ;  /* 0x000000080c0572a4 */ /* 0x000fe2000f8e023f */
[--C-:B------:R-:W-:Y:S01]  /*7340*/  IMAD.X R63, RZ, RZ, R91.reuse, P1 ;  /* 0x000000ffff3f7224 */ /* 0x100fe200008e065b */
[----:B------:R-:W-:Y:S01]  /*7350*/  UIMAD.WIDE.U32 UR6, UR11, UR8, URZ ;  /* 0x000000080b0672a5 */ /* 0x000fe2000f8e003f */
[----:B------:R-:W-:Y:S01]  /*7360*/  SHF.R.U64 R29, R29, 0x3, RZ ;  /* 0x000000031d1d7819 */ /* 0x000fe200000012ff */
[----:B------:R-:W-:Y:S01]  /*7370*/  UIMAD UR5, UR11, UR9, UR5 ;  /* 0x000000090b0572a4 */ /* 0x000fe2000f8e0205 */
[----:B------:R-:W-:Y:S01]  /*7380*/  LOP3.LUT R62, R20, R31, RZ, 0x3c, !PT ;  /* 0x0000001f143e7212 */ /* 0x000fe200078e3cff */
[----:B------:R-:W1:Y:S01]  /*7390*/  LDC R157, c[0x0][0xc38] ;  /* 0x00030e00ff9d7b82 */ /* 0x000e620000000800 */
[----:B------:R-:W-:Y:S01]  /*73a0*/  IADD3 R31, P1, R48, 0x4000, RZ ;  /* 0x00004000301f7810 */ /* 0x000fe20007f3e0ff */
[----:B------:R-:W-:Y:S01]  /*73b0*/  IMAD.X R55, RZ, RZ, R91, P4 ;  /* 0x000000ffff377224 */ /* 0x000fe200020e065b */
[----:B------:R-:W-:Y:S01]  /*73c0*/  LOP3.LUT R54, R29, R30, RZ, 0x3c, !PT ;  /* 0x0000001e1d367212 */ /* 0x000fe200078e3cff */
[----:B------:R-:W-:Y:S01]  /*73d0*/  IMAD.U32 R51, RZ, RZ, UR7 ;  /* 0x00000007ff337e24 */ /* 0x000fe2000f8e00ff */
[----:B------:R-:W-:Y:S01]  /*73e0*/  LOP3.LUT R30, R31, 0x380, RZ, 0xc0, !PT ;  /* 0x000003801f1e7812 */ /* 0x000fe200078ec0ff */
[----:B------:R-:W-:Y:S01]  /*73f0*/  ULDC.64 UR8, c[0x0][0xae8] ;  /* 0x0002ba0000087ab9 */ /* 0x000fe20000000a00 */
[----:B------:R-:W-:Y:S01]  /*7400*/  MOV R50, UR6 ;  /* 0x0000000600327c02 */ /* 0x000fe20008000f00 */
[----:B------:R-:W-:Y:S01]  /*7410*/  UIADD3 UR6, UR7, UR5, URZ ;  /* 0x0000000507067290 */ /* 0x000fe2000fffe03f */
[----:B------:R-:W-:Y:S01]  /*7420*/  IADD3 R75, P5, R90, 0x8060, RZ ;  /* 0x000080605a4b7810 */ /* 0x000fe20007fbe0ff */
[----:B------:R-:W-:Y:S01]  /*7430*/  UIADD3 UR5, UR10, 0x30860, URZ ;  /* 0x000308600a057890 */ /* 0x000fe2000fffe03f */
[----:B------:R-:W-:Y:S01]  /*7440*/  SHF.R.U64 R30, R30, 0x3, RZ ;  /* 0x000000031e1e7819 */ /* 0x000fe200000012ff */
[----:B------:R-:W-:Y:S01]  /*7450*/  USHF.R.S32.HI UR10, URZ, 0x1f, UR60 ;  /* 0x0000001f3f0a7899 */ /* 0x000fe2000801143c */
[----:B------:R-:W-:Y:S01]  /*7460*/  LOP3.LUT R74, R75, 0x380, RZ, 0xc0, !PT ;  /* 0x000003804b4a7812 */ /* 0x000fe200078ec0ff */
[----:B------:R-:W-:Y:S01]  /*7470*/  UPRMT UR5, UR13, 0x654, UR5 ;  /* 0x000006540d057896 */ /* 0x000fe20008000005 */
[----:B------:R-:W-:Y:S01]  /*7480*/  LOP3.LUT R30, R30, R31, RZ, 0x3c, !PT ;  /* 0x0000001f1e1e7212 */ /* 0x000fe200078e3cff */
[----:B------:R-:W-:Y:S01]  /*7490*/  IMAD.U32 R51, RZ, RZ, UR6 ;  /* 0x00000006ff337e24 */ /* 0x000fe2000f8e00ff */
[----:B------:R-:W-:Y:S01]  /*74a0*/  LOP3.LUT R21, R90, 0x380, RZ, 0xc0, !PT ;  /* 0x000003805a157812 */ /* 0x000fe200078ec0ff */
[----:B------:R-:W-:Y:S01]  /*74b0*/  ULDC.64 UR6, c[0x0][0xb88] ;  /* 0x0002e20000067ab9 */ /* 0x000fe20000000a00 */
[----:B------:R-:W-:-:S02]  /*74c0*/  IADD3.X R31, RZ, R49, RZ, P1, !PT ;  /* 0x00000031ff1f7210 */ /* 0x000fc40000ffe4ff */
[----:B------:R-:W-:Y:S02]  /*74d0*/  SHF.R.U64 R74, R74, 0x3, RZ ;  /* 0x000000034a4a7819 */ /* 0x000fe400000012ff */
[----:B------:R-:W-:Y:S01]  /*74e0*/  IADD3 R36, P0, R90, 0x8020, RZ ;  /* 0x000080205a247810 */ /* 0x000fe20007f1e0ff */
[----:B------:R-:W-:Y:S01]  /*74f0*/  SYNCS.ARRIVE.TRANS64.RED.A1T0 RZ, [UR5], RZ ;  /* 0x000000ffffff79a7 */ /* 0x000fe20008100405 */
[----:B0-----:R-:W-:Y:S01]  /*7500*/  ISETP.NE.AND P1, PT, R52, 0x1, PT ;  /* 0x000000013400780c */ /* 0x001fe20003f25270 */
[----:B------:R-:W-:Y:S01]  /*7510*/  ULDC UR5, c[0x0][0xa88] ;  /* 0x0002a20000057ab9 */ /* 0x000fe20000000800 */
[----:B------:R-:W-:Y:S02]  /*7520*/  SHF.R.U64 R21, R21, 0x3, RZ ;  /* 0x0000000315157819 */ /* 0x000fe400000012ff */
[----:B------:R-:W-:Y:S01]  /*7530*/  LOP3.LUT R74, R74, R75, RZ, 0x3c, !PT ;  /* 0x0000004b4a4a7212 */ /* 0x000fe200078e3cff */
[----:B------:R-:W-:Y:S01]  /*7540*/  IMAD.X R75, RZ, RZ, R91, P5 ;  /* 0x000000ffff4b7224 */ /* 0x000fe200028e065b */
[----:B------:R-:W-:-:S02]  /*7550*/  LOP3.LUT R34, R36, 0x380, RZ, 0xc0, !PT ;  /* 0x0000038024227812 */ /* 0x000fc400078ec0ff */
[-C--:B------:R-:W-:Y:S02]  /*7560*/  IADD3.X R83, RZ, R91.reuse, RZ, P0, !PT ;  /* 0x0000005bff537210 */ /* 0x080fe400007fe4ff */
[C---:B------:R-:W-:Y:S02]  /*7570*/  IADD3 R32, P2, R90.reuse, 0x4060, RZ ;  /* 0x000040605a207810 */ /* 0x040fe40007f5e0ff */
[C---:B------:R-:W-:Y:S02]  /*7580*/  IADD3 R28, P5, R90.reuse, 0x4020, RZ ;  /* 0x000040205a1c7810 */ /* 0x040fe40007fbe0ff */
[----:B------:R-:W-:Y:S01]  /*7590*/  IADD3 R26, P0, R90, 0x60, RZ ;  /* 0x000000605a1a7810 */ /* 0x000fe20007f1e0ff */
[--C-:B------:R-:W-:Y:S01]  /*75a0*/  IMAD.X R67, RZ, RZ, R91.reuse, P2 ;  /* 0x000000ffff437224 */ /* 0x100fe200010e065b */
[----:B------:R-:W-:Y:S01]  /*75b0*/  LOP3.LUT R90, R21, R90, RZ, 0x3c, !PT ;  /* 0x0000005a155a7212 */ /* 0x000fe200078e3cff */
[--C-:B------:R-:W-:Y:S01]  /*75c0*/  IMAD.X R57, RZ, RZ, R91.reuse, P5 ;  /* 0x000000ffff397224 */ /* 0x100fe200028e065b */
[----:B------:R-:W-:Y:S01]  /*75d0*/  SHF.R.U64 R21, R34, 0x3, RZ ;  /* 0x0000000322157819 */ /* 0x000fe200000012ff */
[----:B------:R-:W-:Y:S01]  /*75e0*/  IMAD.X R27, RZ, RZ, R91, P0 ;  /* 0x000000ffff1b7224 */ /* 0x000fe200000e065b */
[----:B------:R-:W-:-:S02]  /*75f0*/  IADD3.X R71, RZ, R91, RZ, P3, !PT ;  /* 0x0000005bff477210 */ /* 0x000fc40001ffe4ff */
[-C--:B------:R-:W-:Y:S02]  /*7600*/  IADD3.X R59, RZ, R91.reuse, RZ, P6, !PT ;  /* 0x0000005bff3b7210 */ /* 0x080fe400037fe4ff */
[----:B------:R-:W-:Y:S02]  /*7610*/  LOP3.LUT R82, R21, R36, RZ, 0x3c, !PT ;  /* 0x0000002415527212 */ /* 0x000fe400078e3cff */
[----:B------:R-:W-:Y:S02]  /*7620*/  MOV R90, R90 ;  /* 0x0000005a005a7202 */ /* 0x000fe40000000f00 */
[----:B------:R-:W-:Y:S01]  /*7630*/  LOP3.LUT R21, R32, 0x380, RZ, 0xc0, !PT ;  /* 0x0000038020157812 */ /* 0x000fe200078ec0ff */
[----:B------:R-:W0:Y:S01]  /*7640*/  @P1 LDC R91, c[0x0][0xbec] ;  /* 0x0002fb00ff5b1b82 */ /* 0x000e220000000800 */
[----:B------:R-:W-:Y:S02]  /*7650*/  R2UR UR14, R194 ;  /* 0x00000000c20e72ca */ /* 0x000fe400000e0000 */
[----:B------:R-:W-:-:S02]  /*7660*/  F2FP.F16.F32.PACK_AB R6, R6, R7 ;  /* 0x000000070606723e */ /* 0x000fc400000000ff */
[----:B------:R-:W-:Y:S02]  /*7670*/  SHF.R.U64 R21, R21, 0x3, RZ ;  /* 0x0000000315157819 */ /* 0x000fe400000012ff */
[----:B------:R-:W-:Y:S02]  /*7680*/  F2FP.F16.F32.PACK_AB R7, R151, R154 ;  /* 0x0000009a9707723e */ /* 0x000fe400000000ff */
[----:B------:R-:W2:Y:S01]  /*7690*/  @P1 LDC R151, c[0x0][0xbf0] ;  /* 0x0002fc00ff971b82 */ /* 0x000ea20000000800 */
[----:B------:R-:W-:Y:S02]  /*76a0*/  LOP3.LUT R66, R21, R32, RZ, 0x3c, !PT ;  /* 0x0000002015427212 */ /* 0x000fe400078e3cff */
[----:B------:R-:W-:Y:S01]  /*76b0*/  MOV R75, R74 ;  /* 0x0000004a004b7202 */ /* 0x000fe20000000f00 */
[----:B------:R-:W-:Y:S01]  /*76c0*/  IMAD R74, RZ, RZ, -UR15 ;  /* 0x8000000fff4a7e24 */ /* 0x000fe2000f8e02ff */
[----:B------:R-:W-:Y:S02]  /*76d0*/  F2FP.F16.F32.PACK_AB R4, R4, R5 ;  /* 0x000000050404723e */ /* 0x000fe400000000ff */
[----:B------:R-:W-:Y:S01]  /*76e0*/  R2UR UR13, R22 ;  /* 0x00000000160d72ca */ /* 0x000fe200000e0000 */
[----:B-1----:R-:W-:Y:S01]  /*76f0*/  IMAD R74, R157, R74, UR14 ;  /* 0x0000000e9d4a7e24 */ /* 0x002fe2000f8e024a */
[----:B------:R-:W-:Y:S01]  /*7700*/  F2FP.F16.F32.PACK_AB R5, R153, R156 ;  /* 0x0000009c9905723e */ /* 0x000fe200000000ff */
[----:B------:R-:W-:Y:S01]  /*7710*/  BAR.SYNC.DEFER_BLOCKING 0x1, 0x100 ;  /* 0x0044000000007b1d */ /* 0x000fe20000010000 */
[----:B------:R-:W-:-:S02]  /*7720*/  MOV R22, R66 ;  /* 0x0000004200167202 */ /* 0x000fc40000000f00 */
[----:B------:R-:W-:Y:S02]  /*7730*/  LOP3.LUT R21, R28, 0x380, RZ, 0xc0, !PT ;  /* 0x000003801c157812 */ /* 0x000fe400078ec0ff */
[----:B------:R-:W-:-:S03]  /*7740*/  IADD3 R29, P0, R48, 0x5000, RZ ;  /* 0x00005000301d7810 */ /* 0x000fc60007f1e0ff */
[----:B------:R-:W1:Y:S01]  /*7750*/  LDC.64 R66, c[0x0][0xb98] ;  /* 0x0002e600ff427b82 */ /* 0x000e620000000a00 */
[----:B------:R-:W-:Y:S02]  /*7760*/  SHF.R.U64 R21, R21, 0x3, RZ ;  /* 0x0000000315157819 */ /* 0x000fe400000012ff */
[----:B------:R-:W-:Y:S02]  /*7770*/  MOV R54, R54 ;  /* 0x0000003600367202 */ /* 0x000fe40000000f00 */
[----:B------:R-:W-:Y:S02]  /*7780*/  LOP3.LUT R56, R21, R28, RZ, 0x3c, !PT ;  /* 0x0000001c15387212 */ /* 0x000fe400078e3cff */
[----:B------:R-:W-:Y:S02]  /*7790*/  LOP3.LUT R21, R26, 0x380, RZ, 0xc0, !PT ;  /* 0x000003801a157812 */ /* 0x000fe400078ec0ff */
[----:B------:R-:W-:Y:S02]  /*77a0*/  LOP3.LUT R28, R29, 0x380, RZ, 0xc0, !PT ;  /* 0x000003801d1c7812 */ /* 0x000fe400078ec0ff */
[----:B------:R-:W-:-:S02]  /*77b0*/  SHF.R.U64 R21, R21, 0x3, RZ ;  /* 0x0000000315157819 */ /* 0x000fc400000012ff */
[----:B------:R-:W-:Y:S02]  /*77c0*/  SHF.R.U64 R28, R28, 0x3, RZ ;  /* 0x000000031c1c7819 */ /* 0x000fe400000012ff */
[----:B------:R-:W-:Y:S02]  /*77d0*/  LOP3.LUT R26, R21, R26, RZ, 0x3c, !PT ;  /* 0x0000001a151a7212 */ /* 0x000fe400078e3cff */
[----:B------:R-:W-:Y:S01]  /*77e0*/  LOP3.LUT R28, R28, R29, RZ, 0x3c, !PT ;  /* 0x0000001d1c1c7212 */ /* 0x000fe200078e3cff */
[----:B------:R3:W-:Y:S01]  /*77f0*/  STSM.16.M88.4 [R90], R4 ;  /* 0x000000045a007844 */ /* 0x0007e20000000200 */
[----:B------:R-:W-:Y:S01]  /*7800*/  IMAD.X R29, RZ, RZ, R49, P0 ;  /* 0x000000ffff1d7224 */ /* 0x000fe200000e0631 */
[----:B------:R-:W-:Y:S02]  /*7810*/  MOV R70, R70 ;  /* 0x0000004600467202 */ /* 0x000fe40000000f00 */
[----:B------:R-:W-:Y:S02]  /*7820*/  MOV R56, R56 ;  /* 0x0000003800387202 */ /* 0x000fe40000000f00 */
[----:B------:R-:W-:Y:S01]  /*7830*/  IADD3 R155, P0, R48, 0xb000, RZ ;  /* 0x0000b000309b7810 */ /* 0x000fe20007f1e0ff */
[----:B-1----:R-:W-:Y:S01]  /*7840*/  IMAD.WIDE.U32 R50, R66, UR60, R50 ;  /* 0x0000003c42327c25 */ /* 0x002fe2000f8e0032 */
[----:B------:R-:W-:-:S02]  /*7850*/  MOV R62, R62 ;  /* 0x0000003e003e7202 */ /* 0x000fc40000000f00 */
[----:B------:R-:W-:Y:S01]  /*7860*/  F2FP.F16.F32.PACK_AB R10, R10, R13 ;  /* 0x0000000d0a0a723e */ /* 0x000fe200000000ff */
[----:B------:R-:W-:Y:S01]  /*7870*/  IMAD.X R47, RZ, RZ, R49, P0 ;  /* 0x000000ffff2f7224 */ /* 0x000fe200000e0631 */
[----:B------:R-:W-:Y:S01]  /*7880*/  MOV R57, R26 ;  /* 0x0000001a00397202 */ /* 0x000fe20000000f00 */
[----:B------:R-:W-:Y:S01]  /*7890*/  IMAD R26, R66, UR10, RZ ;  /* 0x0000000a421a7c24 */ /* 0x000fe2000f8e02ff */
[----:B------:R-:W-:Y:S02]  /*78a0*/  LOP3.LUT R37, R38, 0x380, RZ, 0xc0, !PT ;  /* 0x0000038026257812 */ /* 0x000fe400078ec0ff */
[----:B---3--:R-:W-:Y:S01]  /*78b0*/  LEA R90, R74, R198, 0x7 ;  /* 0x000000c64a5a7211 */ /* 0x008fe200078e38ff */
[----:B------:R-:W-:Y:S01]  /*78c0*/  IMAD R67, R67, UR60, R26 ;  /* 0x0000003c43437c24 */ /* 0x000fe2000f8e021a */
[----:B------:R-:W-:Y:S02]  /*78d0*/  F2FP.F16.F32.PACK_AB R6, R8, R11 ;  /* 0x0000000b0806723e */ /* 0x000fe400000000ff */
[----:B------:R-:W-:Y:S01]  /*78e0*/  F2FP.F16.F32.PACK_AB R5, R147, R148 ;  /* 0x000000949305723e */ /* 0x000fe200000000ff */
[----:B0-----:R-:W-:Y:S01]  /*78f0*/  @P1 IMAD.HI.U32 R4, R90, R91, RZ ;  /* 0x0000005b5a041227 */ /* 0x001fe200078e00ff */
[----:B------:R-:W-:-:S02]  /*7900*/  F2FP.F16.F32.PACK_AB R7, R146, R149 ;  /* 0x000000959207723e */ /* 0x000fc400000000ff */
[----:B------:R-:W-:Y:S01]  /*7910*/  F2FP.F16.F32.PACK_AB R8, R9, R120 ;  /* 0x000000780908723e */ /* 0x000fe200000000ff */
[----:B------:R-:W-:Y:S01]  /*7920*/  IMAD.MOV.U32 R55, RZ, RZ, R90 ;  /* 0x000000ffff377224 */ /* 0x000fe200078e005a */
[----:B--2---:R-:W-:Y:S02]  /*7930*/  @P1 SHF.R.U32.HI R55, RZ, R151, R4 ;  /* 0x00000097ff371219 */ /* 0x004fe40000011604 */
[----:B------:R-:W-:Y:S02]  /*7940*/  F2FP.F16.F32.PACK_AB R4, R3, R122 ;  /* 0x0000007a0304723e */ /* 0x000fe400000000ff */
[----:B------:R-:W-:Y:S01]  /*7950*/  F2FP.F16.F32.PACK_AB R9, R143, R152 ;  /* 0x000000988f09723e */ /* 0x000fe200000000ff */
[----:B------:R-:W-:Y:S01]  /*7960*/  IMAD.MOV R3, RZ, RZ, -R55 ;  /* 0x000000ffff037224 */ /* 0x000fe200078e0a37 */
[----:B------:R-:W-:Y:S01]  /*7970*/  F2FP.F16.F32.PACK_AB R11, R145, R150 ;  /* 0x00000096910b723e */ /* 0x000fe200000000ff */
[----:B------:R-:W-:Y:S01]  /*7980*/  STSM.16.M88.4 [R70], R4 ;  /* 0x0000000446007844 */ /* 0x000fe20000000200 */
[----:B------:R-:W-:Y:S01]  /*7990*/  SHF.R.U64 R37, R37, 0x3, RZ ;  /* 0x0000000325257819 */ /* 0x000fe200000012ff */
[----:B------:R-:W-:Y:S01]  /*79a0*/  IMAD R3, R52, R3, R90 ;  /* 0x0000000334037224 */ /* 0x000fe200078e025a */
[----:B------:R-:W-:Y:S01]  /*79b0*/  IADD3 R39, P3, R48, 0x7000, RZ ;  /* 0x0000700030277810 */ /* 0x000fe20007f7e0ff */
[----:B------:R0:W-:Y:S01]  /*79c0*/  STSM.16.M88.4 [R62], R8 ;  /* 0x000000083e007844 */ /* 0x0001e20000000200 */
[----:B------:R-:W-:-:S02]  /*79d0*/  IADD3 R50, P0, R55, R50, RZ ;  /* 0x0000003237327210 */ /* 0x000fc40007f1e0ff */
[----:B------:R-:W-:Y:S02]  /*79e0*/  LOP3.LUT R78, R37, R38, RZ, 0x3c, !PT ;  /* 0x00000026254e7212 */ /* 0x000fe400078e3cff */
[----:B------:R-:W-:Y:S02]  /*79f0*/  IADD3 R21, P2, R48, 0x6000, RZ ;  /* 0x0000600030157810 */ /* 0x000fe40007f5e0ff */
[----:B------:R-:W-:Y:S02]  /*7a00*/  LOP3.LUT R38, R39, 0x380, RZ, 0xc0, !PT ;  /* 0x0000038027267812 */ /* 0x000fe400078ec0ff */
[----:B------:R-:W-:Y:S02]  /*7a10*/  F2FP.F16.F32.PACK_AB R12, R12, R15 ;  /* 0x0000000f0c0c723e */ /* 0x000fe400000000ff */
[----:B------:R-:W-:Y:S02]  /*7a20*/  F2FP.F16.F32.PACK_AB R13, R131, R144 ;  /* 0x00000090830d723e */ /* 0x000fe400000000ff */
[----:B------:R-:W-:-:S02]  /*7a30*/  F2FP.F16.F32.PACK_AB R14, R14, R53 ;  /* 0x000000350e0e723e */ /* 0x000fc400000000ff */
[----:B------:R-:W-:Y:S02]  /*7a40*/  F2FP.F16.F32.PACK_AB R15, R132, R141 ;  /* 0x0000008d840f723e */ /* 0x000fe400000000ff */
[----:B0-----:R-:W-:Y:S02]  /*7a50*/  SHF.R.S32.HI R9, RZ, 0x1f, R55 ;  /* 0x0000001fff097819 */ /* 0x001fe40000011437 */
[----:B------:R-:W-:Y:S01]  /*7a60*/  SHF.R.S32.HI R8, RZ, 0x1f, R3 ;  /* 0x0000001fff087819 */ /* 0x000fe20000011403 */
[----:B------:R0:W-:Y:S01]  /*7a70*/  STSM.16.M88.4 [R57], R12 ;  /* 0x0000000c39007844 */ /* 0x0001e20000000200 */
[----:B------:R-:W-:Y:S02]  /*7a80*/  IADD3.X R51, R9, R51, R67, P0, !PT ;  /* 0x0000003309337210 */ /* 0x000fe400007fe443 */
[----:B------:R-:W-:Y:S01]  /*7a90*/  F2FP.F16.F32.PACK_AB R24, R24, R25 ;  /* 0x000000191818723e */ /* 0x000fe200000000ff */
[----:B------:R-:W-:Y:S01]  /*7aa0*/  IMAD R8, R8, UR6, RZ ;  /* 0x0000000608087c24 */ /* 0x000fe2000f8e02ff */
[----:B------:R-:W-:Y:S01]  /*7ab0*/  MOV R58, R58 ;  /* 0x0000003a003a7202 */ /* 0x000fe20000000f00 */
[----:B------:R-:W-:Y:S01]  /*7ac0*/  IMAD.WIDE.U32 R50, R3, UR6, R50 ;  /* 0x0000000603327c25 */ /* 0x000fe2000f8e0032 */
[----:B------:R-:W-:-:S02]  /*7ad0*/  F2FP.F16.F32.PACK_AB R25, R129, R142 ;  /* 0x0000008e8119723e */ /* 0x000fc400000000ff */
[----:B------:R-:W-:Y:S01]  /*7ae0*/  F2FP.F16.F32.PACK_AB R26, R61, R60 ;  /* 0x0000003c3d1a723e */ /* 0x000fe200000000ff */
[----:B------:R-:W-:Y:S01]  /*7af0*/  IMAD R53, R3, UR7, R8 ;  /* 0x0000000703357c24 */ /* 0x000fe2000f8e0208 */
[----:B------:R-:W-:Y:S01]  /*7b00*/  F2FP.F16.F32.PACK_AB R27, R130, R139 ;  /* 0x0000008b821b723e */ /* 0x000fe200000000ff */
[----:B------:R-:W-:Y:S01]  /*7b10*/  ULDC.64 UR6, c[0x0][0xb50] ;  /* 0x0002d40000067ab9 */ /* 0x000fe20000000a00 */
[----:B------:R-:W-:Y:S01]  /*7b20*/  LOP3.LUT R20, R21, 0x380, RZ, 0xc0, !PT ;  /* 0x0000038015147812 */ /* 0x000fe200078ec0ff */
[----:B------:R-:W-:Y:S01]  /*7b30*/  IMAD R3, R52, UR5, RZ ;  /* 0x0000000534037c24 */ /* 0x000fe2000f8e02ff */
[----:B------:R-:W-:Y:S01]  /*7b40*/  F2FP.F16.F32.PACK_AB R4, R65, R64 ;  /* 0x000000404104723e */ /* 0x000fe200000000ff */
[----:B------:R-:W-:Y:S01]  /*7b50*/  STSM.16.M88.4 [R58], R24 ;  /* 0x000000183a007844 */ /* 0x000fe20000000200 */
[----:B------:R-:W-:Y:S02]  /*7b60*/  F2FP.F16.F32.PACK_AB R5, R127, R140 ;  /* 0x0000008c7f05723e */ /* 0x000fe400000000ff */
[----:B------:R-:W-:-:S02]  /*7b70*/  F2FP.F16.F32.PACK_AB R6, R69, R68 ;  /* 0x000000444506723e */ /* 0x000fc400000000ff */
[----:B------:R-:W-:Y:S02]  /*7b80*/  F2FP.F16.F32.PACK_AB R7, R128, R137 ;  /* 0x000000898007723e */ /* 0x000fe400000000ff */
[----:B------:R-:W-:Y:S02]  /*7b90*/  SHF.R.U64 R38, R38, 0x3, RZ ;  /* 0x0000000326267819 */ /* 0x000fe400000012ff */
[----:B------:R-:W-:Y:S01]  /*7ba0*/  LEA R60, R74, R197, 0x7 ;  /* 0x000000c54a3c7211 */ /* 0x000fe200078e38ff */
[----:B------:R1:W-:Y:S01]  /*7bb0*/  STSM.16.M88.4 [R56], R4 ;  /* 0x0000000438007844 */ /* 0x0003e20000000200 */
[----:B------:R-:W-:Y:S02]  /*7bc0*/  SHF.R.U64 R20, R20, 0x3, RZ ;  /* 0x0000000314147819 */ /* 0x000fe400000012ff */
[----:B------:R-:W-:Y:S02]  /*7bd0*/  LOP3.LUT R38, R38, R39, RZ, 0x3c, !PT ;  /* 0x0000002726267212 */ /* 0x000fe400078e3cff */
[----:B------:R-:W-:-:S02]  /*7be0*/  IADD3.X R39, RZ, R49, RZ, P3, !PT ;  /* 0x00000031ff277210 */ /* 0x000fc40001ffe4ff */
[----:B------:R-:W-:Y:S02]  /*7bf0*/  LOP3.LUT P0, RZ, R193, 0x3, RZ, 0xc0, !PT ;  /* 0x00000003c1ff7812 */ /* 0x000fe4000780c0ff */
[----:B0-----:R-:W-:Y:S02]  /*7c00*/  LEA R12, P3, R50, UR6, 0x2 ;  /* 0x00000006320c7c11 */ /* 0x001fe4000f8610ff */
[----:B------:R-:W-:Y:S01]  /*7c10*/  LOP3.LUT R20, R20, R21, RZ, 0x3c, !PT ;  /* 0x0000001514147212 */ /* 0x000fe200078e3cff */
[----:B------:R-:W-:Y:S01]  /*7c20*/  IMAD.X R21, RZ, RZ, R49, P2 ;  /* 0x000000ffff157224 */ /* 0x000fe200010e0631 */
[C---:B------:R-:W-:Y:S02]  /*7c30*/  ISETP.GE.OR P2, PT, R60.reuse, R3, P0 ;  /* 0x000000033c00720c */ /* 0x040fe40000746670 */
[----:B------:R-:W-:Y:S01]  /*7c40*/  F2FP.F16.F32.PACK_AB R8, R73, R72 ;  /* 0x000000484908723e */ /* 0x000fe200000000ff */
[----:B-1----:R-:W-:Y:S01]  /*7c50*/  VIADD R4, R60, 0x8 ;  /* 0x000000083c047836 */ /* 0x002fe20000000000 */
[----:B------:R-:W-:Y:S01]  /*7c60*/  F2FP.F16.F32.PACK_AB R9, R126, R135 ;  /* 0x000000877e09723e */ /* 0x000fe200000000ff */
[----:B------:R-:W-:Y:S01]  /*7c70*/  IMAD.IADD R5, R51, 0x1, R53 ;  /* 0x0000000133057824 */ /* 0x000fe200078e0235 */
[----:B------:R-:W-:-:S02]  /*7c80*/  F2FP.F16.F32.PACK_AB R10, R77, R76 ;  /* 0x0000004c4d0a723e */ /* 0x000fc400000000ff */
[----:B------:R-:W-:Y:S02]  /*7c90*/  F2FP.F16.F32.PACK_AB R11, R121, R138 ;  /* 0x0000008a790b723e */ /* 0x000fe400000000ff */
[----:B------:R-:W-:Y:S02]  /*7ca0*/  ISETP.GE.OR P0, PT, R4, R3, P0 ;  /* 0x000000030400720c */ /* 0x000fe40000706670 */
[----:B------:R-:W-:Y:S01]  /*7cb0*/  LEA.HI.X R13, R50, UR7, R5, 0x2, P3 ;  /* 0x00000007320d7c11 */ /* 0x000fe200098f1405 */
[----:B------:R-:W-:Y:S01]  /*7cc0*/  STSM.16.M88.4 [R54], R8 ;  /* 0x0000000836007844 */ /* 0x000fe20000000200 */
[----:B------:R-:W-:Y:S02]  /*7cd0*/  F2FP.F16.F32.PACK_AB R4, R81, R80 ;  /* 0x000000505104723e */ /* 0x000fe400000000ff */
[----:B------:R-:W-:Y:S01]  /*7ce0*/  F2FP.F16.F32.PACK_AB R5, R123, R136 ;  /* 0x000000887b05723e */ /* 0x000fe200000000ff */
[----:B------:R-:W-:Y:S01]  /*7cf0*/  SHFL.IDX PT, R50, R12, RZ, 0x1c1f ;  /* 0x001c1fff0c327589 */ /* 0x000fe200000e0000 */
[----:B------:R-:W-:-:S02]  /*7d00*/  F2FP.F16.F32.PACK_AB R6, R85, R84 ;  /* 0x000000545506723e */ /* 0x000fc400000000ff */
[----:B------:R-:W-:Y:S01]  /*7d10*/  F2FP.F16.F32.PACK_AB R7, R124, R133 ;  /* 0x000000857c07723e */ /* 0x000fe200000000ff */
[----:B------:R-:W0:Y:S01]  /*7d20*/  SHFL.IDX PT, R51, R13, RZ, 0x1c1f ;  /* 0x001c1fff0d337589 */ /* 0x000e2200000e0000 */
[----:B------:R-:W-:Y:S02]  /*7d30*/  F2FP.F16.F32.PACK_AB R88, R89, R88 ;  /* 0x000000585958723e */ /* 0x000fe400000000ff */
[----:B------:R-:W-:Y:S01]  /*7d40*/  F2FP.F16.F32.PACK_AB R96, R97, R96 ;  /* 0x000000606160723e */ /* 0x000fe200000000ff */
[----:B------:R-:W-:Y:S01]  /*7d50*/  STSM.16.M88.4 [R22], R4 ;  /* 0x0000000416007844 */ /* 0x000fe20000000200 */
[----:B------:R-:W-:Y:S02]  /*7d60*/  MOV R86, R86 ;  /* 0x0000005600567202 */ /* 0x000fe40000000f00 */
[----:B------:R-:W-:Y:S01]  /*7d70*/  F2FP.F16.F32.PACK_AB R89, R125, R134 ;  /* 0x000000867d59723e */ /* 0x000fe200000000ff */
[----:B------:R-:W-:Y:S01]  /*7d80*/  SHFL.IDX PT, R54, R12, 0x1, 0x1c1f ;  /* 0x003c1f000c367f89 */ /* 0x000fe200000e0000 */
[----:B------:R-:W-:-:S02]  /*7d90*/  F2FP.F16.F32.PACK_AB R90, R93, R92 ;  /* 0x0000005c5d5a723e */ /* 0x000fc400000000ff */
[----:B------:R-:W-:Y:S01]  /*7da0*/  F2FP.F16.F32.PACK_AB R91, R95, R94 ;  /* 0x0000005e5f5b723e */ /* 0x000fe200000000ff */
[----:B------:R-:W1:Y:S01]  /*7db0*/  SHFL.IDX PT, R55, R13, 0x1, 0x1c1f ;  /* 0x003c1f000d377f89 */ /* 0x000e6200000e0000 */
[----:B------:R-:W-:Y:S02]  /*7dc0*/  F2FP.F16.F32.PACK_AB R97, R99, R98 ;  /* 0x000000626361723e */ /* 0x000fe400000000ff */
[----:B------:R-:W-:Y:S01]  /*7dd0*/  F2FP.F16.F32.PACK_AB R104, R105, R104 ;  /* 0x000000686968723e */ /* 0x000fe200000000ff */
[----:B------:R-:W-:Y:S01]  /*7de0*/  STSM.16.M88.4 [R86], R88 ;  /* 0x0000005856007844 */ /* 0x000fe20000000200 */
[----:B------:R-:W-:Y:S02]  /*7df0*/  MOV R82, R82 ;  /* 0x0000005200527202 */ /* 0x000fe40000000f00 */
[----:B------:R-:W-:Y:S02]  /*7e00*/  F2FP.F16.F32.PACK_AB R98, R101, R100 ;  /* 0x000000646562723e */ /* 0x000fe400000000ff */
[----:B------:R-:W-:-:S02]  /*7e10*/  F2FP.F16.F32.PACK_AB R99, R103, R102 ;  /* 0x000000666763723e */ /* 0x000fc400000000ff */
[----:B------:R-:W-:Y:S02]  /*7e20*/  F2FP.F16.F32.PACK_AB R105, R107, R106 ;  /* 0x0000006a6b69723e */ /* 0x000fe400000000ff */
[----:B------:R-:W-:Y:S01]  /*7e30*/  F2FP.F16.F32.PACK_AB R112, R113, R112 ;  /* 0x000000707170723e */ /* 0x000fe200000000ff */
[----:B------:R-:W-:Y:S01]  /*7e40*/  STSM.16.M88.4 [R82], R96 ;  /* 0x0000006052007844 */ /* 0x000fe20000000200 */
[----:B------:R-:W-:Y:S02]  /*7e50*/  MOV R78, R78 ;  /* 0x0000004e004e7202 */ /* 0x000fe40000000f00 */
[----:B------:R-:W-:Y:S02]  /*7e60*/  F2FP.F16.F32.PACK_AB R106, R109, R108 ;  /* 0x0000006c6d6a723e */ /* 0x000fe400000000ff */
[----:B------:R-:W-:Y:S02]  /*7e70*/  F2FP.F16.F32.PACK_AB R107, R111, R110 ;  /* 0x0000006e6f6b723e */ /* 0x000fe400000000ff */
[----:B------:R-:W-:-:S02]  /*7e80*/  F2FP.F16.F32.PACK_AB R113, R115, R114 ;  /* 0x000000727371723e */ /* 0x000fc400000000ff */
[----:B------:R-:W-:Y:S01]  /*7e90*/  F2FP.F16.F32.PACK_AB R114, R117, R116 ;  /* 0x000000747572723e */ /* 0x000fe200000000ff */
[----:B------:R-:W-:Y:S01]  /*7ea0*/  STSM.16.M88.4 [R78], R104 ;  /* 0x000000684e007844 */ /* 0x000fe20000000200 */
[----:B------:R-:W-:Y:S02]  /*7eb0*/  F2FP.F16.F32.PACK_AB R115, R119, R118 ;  /* 0x000000767773723e */ /* 0x000fe400000000ff */
[C---:B------:R-:W-:Y:S02]  /*7ec0*/  IADD3 R35, P5, R48.reuse, 0x2000, RZ ;  /* 0x0000200030237810 */ /* 0x040fe40007fbe0ff */
[----:B------:R-:W-:Y:S01]  /*7ed0*/  IADD3 R33, P6, R48, 0x3000, RZ ;  /* 0x0000300030217810 */ /* 0x000fe20007fde0ff */
[----:B------:R-:W-:Y:S01]  /*7ee0*/  STSM.16.M88.4 [R75], R112 ;  /* 0x000000704b007844 */ /* 0x000fe20000000200 */
[----:B------:R-:W-:Y:S02]  /*7ef0*/  LOP3.LUT R34, R35, 0x380, RZ, 0xc0, !PT ;  /* 0x0000038023227812 */ /* 0x000fe400078ec0ff */
[----:B------:R-:W-:Y:S01]  /*7f00*/  LOP3.LUT R32, R33, 0x380, RZ, 0xc0, !PT ;  /* 0x0000038021207812 */ /* 0x000fe200078ec0ff */
[----:B------:R-:W-:Y:S01]  /*7f10*/  BAR.SYNC.DEFER_BLOCKING 0x1, 0x100 ;  /* 0x0044000000007b1d */ /* 0x000fe20000010000 */
[----:B------:R-:W-:-:S02]  /*7f20*/  SHF.R.U64 R34, R34, 0x3, RZ ;  /* 0x0000000322227819 */ /* 0x000fc400000012ff */
[----:B------:R-:W-:Y:S02]  /*7f30*/  SHF.R.U64 R32, R32, 0x3, RZ ;  /* 0x0000000320207819 */ /* 0x000fe400000012ff */
[----:B------:R-:W-:Y:S01]  /*7f40*/  LOP3.LUT R34, R34, R35, RZ, 0x3c, !PT ;  /* 0x0000002322227212 */ /* 0x000fe200078e3cff */
[--C-:B------:R-:W-:Y:S01]  /*7f50*/  IMAD.X R35, RZ, RZ, R49.reuse, P5 ;  /* 0x000000ffff237224 */ /* 0x100fe200028e0631 */
[----:B------:R-:W-:Y:S01]  /*7f60*/  LOP3.LUT R32, R32, R33, RZ, 0x3c, !PT ;  /* 0x0000002120207212 */ /* 0x000fe200078e3cff */
[----:B------:R-:W-:Y:S01]  /*7f70*/  IMAD.X R33, RZ, RZ, R49, P6 ;  /* 0x000000ffff217224 */ /* 0x000fe200030e0631 */
[C---:B------:R-:W-:Y:S02]  /*7f80*/  IADD3 R37, P4, R48.reuse, 0x1000, RZ ;  /* 0x0000100030257810 */ /* 0x040fe40007f9e0ff */
[----:B------:R-:W-:Y:S02]  /*7f90*/  IADD3 R43, P5, R48, 0x9000, RZ ;  /* 0x00009000302b7810 */ /* 0x000fe40007fbe0ff */
[----:B------:R-:W-:-:S02]  /*7fa0*/  LOP3.LUT R36, R37, 0x380, RZ, 0xc0, !PT ;  /* 0x0000038025247812 */ /* 0x000fc400078ec0ff */
[----:B------:R-:W-:Y:S02]  /*7fb0*/  LOP3.LUT R42, R43, 0x380, RZ, 0xc0, !PT ;  /* 0x000003802b2a7812 */ /* 0x000fe400078ec0ff */
[----:B------:R-:W-:Y:S01]  /*7fc0*/  SHF.R.U64 R36, R36, 0x3, RZ ;  /* 0x0000000324247819 */ /* 0x000fe200000012ff */
[----:B------:R-:W-:Y:S01]  /*7fd0*/  UIMAD UR5, UR12, UR8, URZ ;  /* 0x000000080c0572a4 */ /* 0x000fe2000f8e023f */
[----:B------:R-:W-:Y:S02]  /*7fe0*/  SHF.R.U64 R42, R42, 0x3, RZ ;  /* 0x000000032a2a7819 */ /* 0x000fe400000012ff */
[----:B------:R-:W-:Y:S02]  /*7ff0*/  LOP3.LUT R36, R36, R37, RZ, 0x3c, !PT ;  /* 0x0000002524247212 */ /* 0x000fe400078e3cff */
[----:B------:R-:W-:Y:S01]  /*8000*/  IADD3.X R37, RZ, R49, RZ, P4, !PT ;  /* 0x00000031ff257210 */ /* 0x000fe200027fe4ff */
[----:B0-----:R-:W-:Y:S01]  /*8010*/  @!P2 ST.E desc[UR36][R50.64], R2 ;  /* 0x000000023200a985 */ /* 0x001fe2000c101924 */
[C---:B------:R-:W-:Y:S01]  /*8020*/  IADD3 R41, P4, R48.reuse, 0x8000, RZ ;  /* 0x0000800030297810 */ /* 0x040fe20007f9e0ff */
[----:B------:R-:W-:Y:S01]  /*8030*/  UIMAD.WIDE.U32 UR6, UR11, UR8, URZ ;  /* 0x000000080b0672a5 */ /* 0x000fe2000f8e003f */
[----:B------:R-:W-:Y:S01]  /*8040*/  IADD3 R45, P6, R48, 0xa000, RZ ;  /* 0x0000a000302d7810 */ /* 0x000fe20007fde0ff */
[----:B-1----:R0:W-:Y:S01]  /*8050*/  @!P0 ST.E desc[UR36][R54.64], R0 ;  /* 0x0000000036008985 */ /* 0x0021e2000c101924 */
[----:B------:R-:W-:Y:S01]  /*8060*/  UIMAD UR5, UR11, UR9, UR5 ;  /* 0x000000090b0572a4 */ /* 0x000fe2000f8e0205 */
[----:B------:R-:W-:-:S02]  /*8070*/  LOP3.LUT R42, R42, R43, RZ, 0x3c, !PT ;  /* 0x0000002b2a2a7212 */ /* 0x000fc400078e3cff */
[----:B------:R1:W5:Y:S01]  /*8080*/  LD.E.128 R8, desc[UR36][R34.64] ;  /* 0x0000002422087980 */ /* 0x000362000c101d00 */
[----:B------:R-:W-:Y:S01]  /*8090*/  LOP3.LUT R40, R41, 0x380, RZ, 0xc0, !PT ;  /* 0x0000038029287812 */ /* 0x000fe200078ec0ff */
[----:B------:R-:W-:Y:S01]  /*80a0*/  ULDC.64 UR8, c[0x0][0xaf0] ;  /* 0x0002bc0000087ab9 */ /* 0x000fe20000000a00 */
[----:B------:R-:W-:Y:S01]  /*80b0*/  LOP3.LUT R44, R45, 0x380, RZ, 0xc0, !PT ;  /* 0x000003802d2c7812 */ /* 0x000fe200078ec0ff */
[----:B------:R2:W5:Y:S01]  /*80c0*/  LD.E.128 R4, desc[UR36][R32.64] ;  /* 0x0000002420047980 */ /* 0x000562000c101d00 */
[----:B------:R-:W-:Y:S02]  /*80d0*/  LOP3.LUT R43, R48, 0x380, RZ, 0xc0, !PT ;  /* 0x00000380302b7812 */ /* 0x000fe400078ec0ff */
[----:B------:R-:W-:Y:S01]  /*80e0*/  LOP3.LUT R46, R155, 0x380, RZ, 0xc0, !PT ;  /* 0x000003809b2e7812 */ /* 0x000fe200078ec0ff */
[----:B0-----:R-:W0:Y:S01]  /*80f0*/  @P1 LDC R0, c[0x0][0xbec] ;  /* 0x0002fb00ff001b82 */ /* 0x001e220000000800 */
[----:B------:R3:W5:Y:S01]  /*8100*/  LD.E.128 R84, desc[UR36][R30.64] ;  /* 0x000000241e547980 */ /* 0x000762000c101d00 */
[----:B------:R-:W-:Y:S01]  /*8110*/  UIADD3 UR7, UR7, UR5, URZ ;  /* 0x0000000507077290 */ /* 0x000fe2000fffe03f */
[----:B------:R-:W-:-:S02]  /*8120*/  SHF.R.U64 R40, R40, 0x3, RZ ;  /* 0x0000000328287819 */ /* 0x000fc400000012ff */
[----:B------:R4:W5:Y:S03]  /*8130*/  LD.E.128 R56, desc[UR36][R20.64] ;  /* 0x0000002414387980 */ /* 0x000966000c101d00 */
[----:B-1----:R-:W1:Y:S01]  /*8140*/  @P1 LDC R35, c[0x0][0xbf0] ;  /* 0x0002fc00ff231b82 */ /* 0x002e620000000800 */
[----:B--2---:R-:W-:Y:S01]  /*8150*/  LEA R33, R19, R23, 0x5 ;  /* 0x0000001713217211 */ /* 0x004fe200078e28ff */
[----:B------:R2:W5:Y:S01]  /*8160*/  LD.E.128 R64, desc[UR36][R28.64] ;  /* 0x000000241c407980 */ /* 0x000562000c101d00 */
[----:B------:R-:W-:Y:S02]  /*8170*/  SHF.R.U64 R44, R44, 0x3, RZ ;  /* 0x000000032c2c7819 */ /* 0x000fe400000012ff */
[----:B------:R-:W-:Y:S01]  /*8180*/  SHF.R.U64 R43, R43, 0x3, RZ ;  /* 0x000000032b2b7819 */ /* 0x000fe200000012ff */
[----:B------:R0:W5:Y:S01]  /*8190*/  LD.E.128 R24, desc[UR36][R36.64] ;  /* 0x0000002424187980 */ /* 0x000162000c101d00 */
[----:B------:R-:W-:Y:S01]  /*81a0*/  SHF.R.U64 R46, R46, 0x3, RZ ;  /* 0x000000032e2e7819 */ /* 0x000fe200000012ff */
[----:B---3--:R-:W3:Y:S01]  /*81b0*/  LDC.64 R30, c[0x0][0xae0] ;  /* 0x0002b800ff1e7b82 */ /* 0x008ee20000000a00 */
[----:B------:R-:W-:Y:S01]  /*81c0*/  IMAD R33, R74, 0x80, R33 ;  /* 0x000000804a217824 */ /* 0x000fe200078e0221 */
[----:B------:R-:W-:Y:S01]  /*81d0*/  UIMAD UR5, UR10, UR8, URZ ;  /* 0x000000080a0572a4 */ /* 0x000fe2000f8e023f */
[----:B------:R-:W-:Y:S01]  /*81e0*/  LOP3.LUT R40, R40, R41, RZ, 0x3c, !PT ;  /* 0x0000002928287212 */ /* 0x000fe200078e3cff */
[----:B------:R-:W-:Y:S01]  /*81f0*/  IMAD.X R41, RZ, RZ, R49, P4 ;  /* 0x000000ffff297224 */ /* 0x000fe200020e0631 */
[----:B------:R-:W-:Y:S01]  /*8200*/  LOP3.LUT R44, R44, R45, RZ, 0x3c, !PT ;  /* 0x0000002d2c2c7212 */ /* 0x000fe200078e3cff */
[----:B------:R0:W5:Y:S01]  /*8210*/  LD.E.128 R12, desc[UR36][R38.64] ;  /* 0x00000024260c7980 */ /* 0x000162000c101d00 */
[----:B------:R-:W-:Y:S01]  /*8220*/  LOP3.LUT R48, R43, R48, RZ, 0x3c, !PT ;  /* 0x000000302b307212 */ /* 0x000fe200078e3cff */
[----:B0-----:R-:W-:Y:S01]  /*8230*/  @P1 IMAD.HI.U32 R0, R33, R0, RZ ;  /* 0x0000000021001227 */ /* 0x001fe200078e00ff */
[----:B------:R-:W-:-:S03]  /*8240*/  LOP3.LUT R46, R46, R155, RZ, 0x3c, !PT ;  /* 0x0000009b2e2e7212 */ /* 0x000fc600078e3cff */
[----:B----4-:R-:W-:Y:S01]  /*8250*/  IMAD.MOV.U32 R20, RZ, RZ, R33 ;  /* 0x000000ffff147224 */ /* 0x010fe200078e0021 */
[----:B------:R-:W-:Y:S01]  /*8260*/  UIMAD UR5, UR60, UR9, UR5 ;  /* 0x000000093c0572a4 */ /* 0x000fe2000f8e0205 */
[----:B------:R-:W-:Y:S01]  /*8270*/  IMAD.X R43, RZ, RZ, R49, P5 ;  /* 0x000000ffff2b7224 */ /* 0x000fe200028e0631 */
[----:B------:R-:W-:Y:S01]  /*8280*/  IADD3.X R45, RZ, R49, RZ, P6, !PT ;  /* 0x00000031ff2d7210 */ /* 0x000fe200037fe4ff */
[----:B------:R0:W5:Y:S01]  /*8290*/  LD.E.128 R60, desc[UR36][R48.64] ;  /* 0x00000024303c7980 */ /* 0x000162000c101d00 */
[----:B-1----:R-:W-:Y:S01]  /*82a0*/  @P1 SHF.R.U32.HI R20, RZ, R35, R0 ;  /* 0x00000023ff141219 */ /* 0x002fe20000011600 */
[----:B------:R-:W-:Y:S02]  /*82b0*/  UIMAD.WIDE.U32 UR60, UR60, UR8, UR6 ;  /* 0x000000083c3c72a5 */ /* 0x000fe4000f8e0006 */
[----:B------:R0:W5:Y:S01]  /*82c0*/  LD.E.128 R80, desc[UR36][R40.64] ;  /* 0x0000002428507980 */ /* 0x000162000c101d00 */
[----:B--2---:R-:W-:Y:S02]  /*82d0*/  IADD3 R29, -R20, RZ, RZ ;  /* 0x000000ff141d7210 */ /* 0x004fe40007ffe1ff */
[----:B------:R-:W-:Y:S01]  /*82e0*/  SHF.R.S32.HI R21, RZ, 0x1f, R20 ;  /* 0x0000001fff157819 */ /* 0x000fe20000011414 */
[----:B------:R-:W-:Y:S01]  /*82f0*/  UIADD3 UR61, UR61, UR5, URZ ;  /* 0x000000053d3d7290 */ /* 0x000fe2000fffe03f */
[----:B------:R0:W5:Y:S01]  /*8300*/  LD.E.128 R76, desc[UR36][R42.64] ;  /* 0x000000242a4c7980 */ /* 0x000162000c101d00 */
[----:B------:R-:W-:Y:S01]  /*8310*/  IMAD R29, R52, R29, R33 ;  /* 0x0000001d341d7224 */ /* 0x000fe200078e0221 */
[----:B------:R-:W-:Y:S01]  /*8320*/  ULDC.64 UR6, c[0x0][0xad8] ;  /* 0x0002b60000067ab9 */ /* 0x000fe20000000a00 */
[----:B---3--:R-:W-:Y:S01]  /*8330*/  IMAD R21, R21, R30, RZ ;  /* 0x0000001e15157224 */ /* 0x008fe200078e02ff */
[----:B------:R0:W5:Y:S02]  /*8340*/  LD.E.128 R68, desc[UR36][R44.64] ;  /* 0x000000242c447980 */ /* 0x000164000c101d00 */
[----:B------:R-:W-:-:S02]  /*8350*/  SHF.R.S32.HI R0, RZ, 0x1f, R29 ;  /* 0x0000001fff007819 */ /* 0x000fc4000001141d */
[----:B------:R0:W5:Y:S01]  /*8360*/  LD.E.128 R48, desc[UR36][R46.64] ;  /* 0x000000242e307980 */ /* 0x000162000c101d00 */
[C---:B------:R-:W-:Y:S01]  /*8370*/  IMAD R31, R20.reuse, R31, R21 ;  /* 0x0000001f141f7224 */ /* 0x040fe200078e0215 */
[----:B------:R-:W-:Y:S01]  /*8380*/  @!PT LDS RZ, [RZ] ;  /* 0x00000000fffff984 */ /* 0x000fe20000000800 */
[----:B------:R-:W-:Y:S01]  /*8390*/  @!PT LDS RZ, [RZ] ;  /* 0x00000000fffff984 */ /* 0x000fe20000000800 */
[----:B------:R-:W-:Y:S01]  /*83a0*/  @!PT LDS RZ, [RZ] ;  /* 0x00000000fffff984 */ /* 0x000fe20000000800 */
[----:B------:R-:W-:Y:S01]  /*83b0*/  @!PT LDS RZ, [RZ] ;  /* 0x00000000fffff984 */ /* 0x000fe20000000800 */
[----:B------:R1:W-:Y:S06]  /*83c0*/  MEMBAR.ALL.CTA ;  /* 0x0000000000007992 */ /* 0x0003ec0000008000 */
[----:B-1----:R-:W1:Y:S01]  /*83d0*/  FENCE.VIEW.ASYNC.S ;  /* 0x00000000000073c6 */ /* 0x002e620000000000 */
[----:B------:R-:W-:-:S04]  /*83e0*/  IMAD.WIDE.U32 R20, R20, R30, UR60 ;  /* 0x0000003c14147e25 */ /* 0x000fc8000f8e001e */
[----:B------:R-:W-:Y:S02]  /*83f0*/  IMAD.IADD R21, R21, 0x1, R31 ;  /* 0x0000000115157824 */ /* 0x000fe400078e021f */
[----:B------:R-:W-:Y:S02]  /*8400*/  IMAD R2, R0, UR6, RZ ;  /* 0x0000000600027c24 */ /* 0x000fe4000f8e02ff */
[----:B------:R-:W-:Y:S01]  /*8410*/  IMAD R74, R74, 0x80, R23 ;  /* 0x000000804a4a7824 */ /* 0x000fe200078e0217 */
[----:B------:R-:W-:Y:S01]  /*8420*/  UIADD3 UR4, UR4, 0x30820, URZ ;  /* 0x0003082004047890 */ /* 0x000fe2000fffe03f */
[C---:B------:R-:W-:Y:S02]  /*8430*/  IMAD R31, R29.reuse, UR7, R2 ;  /* 0x000000071d1f7c24 */ /* 0x040fe4000f8e0202 */
[----:B------:R-:W-:Y:S01]  /*8440*/  IMAD.WIDE.U32 R20, R29, UR6, R20 ;  /* 0x000000061d147c25 */ /* 0x000fe2000f8e0014 */
[----:B------:R-:W-:Y:S01]  /*8450*/  UIADD3 UR38, UR38, 0x1, URZ ;  /* 0x0000000126267890 */ /* 0x000fe2000fffe03f */
[-C--:B------:R-:W-:Y:S01]  /*8460*/  ISETP.GE.AND P2, PT, R74, R3.reuse, PT ;  /* 0x000000034a00720c */ /* 0x080fe20003f46270 */
[----:B------:R-:W-:Y:S01]  /*8470*/  ULDC.64 UR6, c[0x0][0xa80] ;  /* 0x0002a00000067ab9 */ /* 0x000fe20000000a00 */
[----:B------:R-:W-:Y:S01]  /*8480*/  IMAD.IADD R21, R21, 0x1, R31 ;  /* 0x0000000115157824 */ /* 0x000fe200078e021f */
[----:B------:R-:W-:Y:S01]  /*8490*/  UPRMT UR4, URZ, 0x654, UR4 ;  /* 0x000006543f047896 */ /* 0x000fe20008000004 */
[----:B------:R-:W-:Y:S01]  /*84a0*/  LEA R2, P3, R20, UR6, 0x1 ;  /* 0x0000000614027c11 */ /* 0x000fe2000f8608ff */
[----:B------:R-:W-:Y:S01]  /*84b0*/  ULDC UR5, c[0x0][0xc] ;  /* 0x0000030000057ab9 */ /* 0x000fe20000000800 */
[----:B------:R-:W-:Y:S01]  /*84c0*/  UISETP.NE.AND UP0, UPT, UR38, 0x2, UPT ;  /* 0x000000022600788c */ /* 0x000fe2000bf05270 */
[----:B------:R-:W-:Y:S01]  /*84d0*/  IADD3 R0, R74, 0x20, RZ ;  /* 0x000000204a007810 */ /* 0x000fe20007ffe0ff */
[----:B------:R-:W-:Y:S01]  /*84e0*/  UIADD3 UR13, UR5, UR13, URZ ;  /* 0x0000000d050d7290 */ /* 0x000fe2000fffe03f */
[----:B------:R-:W-:Y:S01]  /*84f0*/  LEA.HI.X R34, R20, UR7, R21, 0x1, P3 ;  /* 0x0000000714227c11 */ /* 0x000fe200098f0c15 */
[----:B------:R-:W-:Y:S01]  /*8500*/  USEL UR6, URZ, 0x1, UP0 ;  /* 0x000000013f067887 */ /* 0x000fe20008000000 */
[-C--:B------:R-:W-:Y:S01]  /*8510*/  ISETP.GE.AND P0, PT, R0, R3.reuse, PT ;  /* 0x000000030000720c */ /* 0x080fe20003f06270 */
[----:B------:R-:W-:Y:S01]  /*8520*/  VIADD R0, R74, 0x40 ;  /* 0x000000404a007836 */ /* 0x000fe20000000000 */
[----:B------:R-:W-:Y:S01]  /*8530*/  USEL UR38, UR38, URZ, UP0 ;  /* 0x0000003f26267287 */ /* 0x000fe20008000000 */
[----:B-1----:R0:W1:Y:S01]  /*8540*/  SHFL.IDX PT, R28, R2, RZ, 0x181f ;  /* 0x00181fff021c7589 */ /* 0x00206200000e0000 */
[----:B------:R-:W-:Y:S01]  /*8550*/  ULOP3.LUT UR39, UR39, UR6, URZ, 0x3c, !UPT ;  /* 0x0000000627277292 */ /* 0x000fe2000f8e3c3f */
[----:B------:R-:W-:Y:S01]  /*8560*/  MOV R22, UR13 ;  /* 0x0000000d00167c02 */ /* 0x000fe20008000f00 */
[----:B------:R-:W-:Y:S01]  /*8570*/  SYNCS.ARRIVE.TRANS64.RED.A1T0 RZ, [UR4], RZ ;  /* 0x000000ffffff79a7 */ /* 0x000fe20008100404 */
[----:B------:R0:W2:Y:S01]  /*8580*/  SHFL.IDX PT, R29, R34, RZ, 0x181f ;  /* 0x00181fff221d7589 */ /* 0x0000a200000e0000 */
[----:B------:R-:W-:Y:S01]  /*8590*/  BSSY B0, `(.L_x_31) ;  /* 0x000000f000007945 */ /* 0x000fe20003800000 */
[----:B------:R-:W-:-:S03]  /*85a0*/  ISETP.GE.AND P1, PT, R0, R3, PT ;  /* 0x000000030000720c */ /* 0x000fc60003f26270 */
[----:B------:R-:W-:Y:S10]  /*85b0*/  @P2 BRA `(.L_x_32) ;  /* 0x0000000000302947 */ /* 0x000ff40003800000 */
[----:B------:R-:W-:Y:S02]  /*85c0*/  ULDC UR4, c[0x0][0xac8] ;  /* 0x0002b20000047ab9 */ /* 0x000fe40000000800 */
[----:B------:R-:W-:Y:S02]  /*85d0*/  ISETP.GE.AND P3, PT, R18, UR4, PT ;  /* 0x0000000412007c0c */ /* 0x000fe4000bf66270 */
[----:B------:R-:W-:Y:S02]  /*85e0*/  ISETP.GE.AND P4, PT, R17, UR4, PT ;  /* 0x0000000411007c0c */ /* 0x000fe4000bf86270 */
[----:B------:R-:W-:-:S09]  /*85f0*/  ISETP.GE.AND P2, PT, R16, UR4, PT ;  /* 0x0000000410007c0c */ /* 0x000fd2000bf46270 */
[-C--:B-1----:R-:W-:Y:S02]  /*8600*/  @!P3 LEA R30, P5, R18, R28.reuse, 0x1 ;  /* 0x0000001c121eb211 */ /* 0x082fe400078a08ff */
[C---:B------:R-:W-:Y:S02]  /*8610*/  @!P4 LEA R32, P6, R17.reuse, R28, 0x1 ;  /* 0x0000001c1120c211 */ /* 0x040fe400078c08ff */
[----:B--2---:R-:W-:Y:S01]  /*8620*/  @!P2 IMAD.WIDE R20, R16, 0x2, R28 ;  /* 0x000000021014a825 */ /* 0x004fe200078e021c */
[-C--:B------:R-:W-:Y:S02]  /*8630*/  @!P3 LEA.HI.X R31, R18, R29.reuse, R203, 0x1, P5 ;  /* 0x0000001d121fb211 */ /* 0x080fe400028f0ccb */
[----:B------:R-:W-:Y:S02]  /*8640*/  @!P4 LEA.HI.X R33, R17, R29, R202, 0x1, P6 ;  /* 0x0000001d1121c211 */ /* 0x000fe400030f0cca */
[----:B-----5:R3:W-:Y:S04]  /*8650*/  @!P2 ST.E.128 desc[UR36][R20.64], R60 ;  /* 0x0000003c1400a985 */ /* 0x0207e8000c101d24 */
[----:B------:R3:W-:Y:S04]  /*8660*/  @!P3 ST.E.128 desc[UR36][R30.64], R84 ;  /* 0x000000541e00b985 */ /* 0x0007e8000c101d24 */
[----:B------:R3:W-:Y:S02]  /*8670*/  @!P4 ST.E.128 desc[UR36][R32.64], R80 ;  /* 0x000000502000c985 */ /* 0x0007e4000c101d24 */
.L_x_32:
[----:B------:R-:W-:Y:S05]  /*8680*/  BSYNC B0 ;  /* 0x0000000000007941 */ /* 0x000fea0003800000 */
.L_x_31:
[----:B--2---:R2:W4:Y:S01]  /*8690*/  SHFL.IDX PT, R29, R34, 0x1, 0x181f ;  /* 0x00381f00221d7f89 */ /* 0x00452200000e0000 */
[----:B------:R-:W-:Y:S03]  /*86a0*/  BSSY B0, `(.L_x_33) ;  /* 0x000000f000007945 */ /* 0x000fe60003800000 */
[----:B-1----:R2:W1:Y:S01]  /*86b0*/  SHFL.IDX PT, R28, R2, 0x1, 0x181f ;  /* 0x00381f00021c7f89 */ /* 0x00246200000e0000 */
[----:B------:R-:W-:Y:S05]  /*86c0*/  @P0 BRA `(.L_x_34) ;  /* 0x0000000000300947 */ /* 0x000fea0003800000 */
[----:B------:R-:W-:Y:S02]  /*86d0*/  ULDC UR4, c[0x0][0xac8] ;  /* 0x0002b20000047ab9 */ /* 0x000fe40000000800 */
[----:B------:R-:W-:Y:S02]  /*86e0*/  ISETP.GE.AND P4, PT, R18, UR4, PT ;  /* 0x0000000412007c0c */ /* 0x000fe4000bf86270 */
[----:B------:R-:W-:Y:S02]  /*86f0*/  ISETP.GE.AND P5, PT, R17, UR4, PT ;  /* 0x0000000411007c0c */ /* 0x000fe4000bfa6270 */
[----:B------:R-:W-:-:S09]  /*8700*/  ISETP.GE.AND P3, PT, R16, UR4, PT ;  /* 0x0000000410007c0c */ /* 0x000fd2000bf66270 */
[-C--:B-1-3--:R-:W-:Y:S02]  /*8710*/  @!P4 LEA R30, P0, R18, R28.reuse, 0x1 ;  /* 0x0000001c121ec211 */ /* 0x08afe400078008ff */
[C---:B------:R-:W-:Y:S02]  /*8720*/  @!P5 LEA R32, P2, R17.reuse, R28, 0x1 ;  /* 0x0000001c1120d211 */ /* 0x040fe400078408ff */
[----:B----4-:R-:W-:Y:S01]  /*8730*/  @!P3 IMAD.WIDE R20, R16, 0x2, R28 ;  /* 0x000000021014b825 */ /* 0x010fe200078e021c */
[-C--:B------:R-:W-:Y:S02]  /*8740*/  @!P4 LEA.HI.X R31, R18, R29.reuse, R203, 0x1, P0 ;  /* 0x0000001d121fc211 */ /* 0x080fe400000f0ccb */
[----:B------:R-:W-:Y:S02]  /*8750*/  @!P5 LEA.HI.X R33, R17, R29, R202, 0x1, P2 ;  /* 0x0000001d1121d211 */ /* 0x000fe400010f0cca */
[----:B-----5:R1:W-:Y:S04]  /*8760*/  @!P3 ST.E.128 desc[UR36][R20.64], R24 ;  /* 0x000000181400b985 */ /* 0x0203e8000c101d24 */
[----:B------:R1:W-:Y:S04]  /*8770*/  @!P4 ST.E.128 desc[UR36][R30.64], R64 ;  /* 0x000000401e00c985 */ /* 0x0003e8000c101d24 */
[----:B------:R1:W-:Y:S02]  /*8780*/  @!P5 ST.E.128 desc[UR36][R32.64], R76 ;  /* 0x0000004c2000d985 */ /* 0x0003e4000c101d24 */
.L_x_34:
[----:B------:R-:W-:Y:S05]  /*8790*/  BSYNC B0 ;  /* 0x0000000000007941 */ /* 0x000fea0003800000 */
.L_x_33:
[----:B-1---5:R1:W0:Y:S01]  /*87a0*/  SHFL.IDX PT, R25, R34, 0x2, 0x181f ;  /* 0x00581f0022197f89 */ /* 0x02222200000e0000 */
[----:B------:R-:W-:Y:S03]  /*87b0*/  BSSY B0, `(.L_x_35) ;  /* 0x000000f000007945 */ /* 0x000fe60003800000 */
[----:B------:R1:W0:Y:S01]  /*87c0*/  SHFL.IDX PT, R24, R2, 0x2, 0x181f ;  /* 0x00581f0002187f89 */ /* 0x00022200000e0000 */
[----:B------:R-:W-:Y:S05]  /*87d0*/  @P1 BRA `(.L_x_36) ;  /* 0x0000000000301947 */ /* 0x000fea0003800000 */
[----:B------:R-:W-:Y:S02]  /*87e0*/  ULDC UR4, c[0x0][0xac8] ;  /* 0x0002b20000047ab9 */ /* 0x000fe40000000800 */
[----:B------:R-:W-:Y:S02]  /*87f0*/  ISETP.GE.AND P3, PT, R18, UR4, PT ;  /* 0x0000000412007c0c */ /* 0x000fe4000bf66270 */
[----:B------:R-:W-:Y:S02]  /*8800*/  ISETP.GE.AND P4, PT, R17, UR4, PT ;  /* 0x0000000411007c0c */ /* 0x000fe4000bf86270 */
[----:B------:R-:W-:-:S09]  /*8810*/  ISETP.GE.AND P2, PT, R16, UR4, PT ;  /* 0x0000000410007c0c */ /* 0x000fd2000bf46270 */
[-C--:B0-----:R-:W-:Y:S02]  /*8820*/  @!P3 LEA R26, P0, R18, R24.reuse, 0x1 ;  /* 0x00000018121ab211 */ /* 0x081fe400078008ff */
[C---:B------:R-:W-:Y:S02]  /*8830*/  @!P4 LEA R28, P1, R17.reuse, R24, 0x1 ;  /* 0x00000018111cc211 */ /* 0x040fe400078208ff */
[----:B---3--:R-:W-:Y:S01]  /*8840*/  @!P2 IMAD.WIDE R20, R16, 0x2, R24 ;  /* 0x000000021014a825 */ /* 0x008fe200078e0218 */
[-C--:B------:R-:W-:Y:S02]  /*8850*/  @!P3 LEA.HI.X R27, R18, R25.reuse, R203, 0x1, P0 ;  /* 0x00000019121bb211 */ /* 0x080fe400000f0ccb */
[----:B----4-:R-:W-:Y:S02]  /*8860*/  @!P4 LEA.HI.X R29, R17, R25, R202, 0x1, P1 ;  /* 0x00000019111dc211 */ /* 0x010fe400008f0cca */
[----:B------:R0:W-:Y:S04]  /*8870*/  @!P2 ST.E.128 desc[UR36][R20.64], R8 ;  /* 0x000000081400a985 */ /* 0x0001e8000c101d24 */
[----:B------:R0:W-:Y:S04]  /*8880*/  @!P3 ST.E.128 desc[UR36][R26.64], R56 ;  /* 0x000000381a00b985 */ /* 0x0001e8000c101d24 */
[----:B------:R0:W-:Y:S02]  /*8890*/  @!P4 ST.E.128 desc[UR36][R28.64], R68 ;  /* 0x000000441c00c985 */ /* 0x0001e4000c101d24 */
.L_x_36:
[----:B------:R-:W-:Y:S05]  /*88a0*/  BSYNC B0 ;  /* 0x0000000000007941 */ /* 0x000fea0003800000 */
.L_x_35:
[----:B------:R-:W-:Y:S01]  /*88b0*/  R2UR UR4, R192 ;  /* 0x00000000c00472ca */ /* 0x000fe200000e0000 */
[----:B------:R-:W-:Y:S01]  /*88c0*/  VIADD R0, R74, 0x60 ;  /* 0x000000604a007836 */ /* 0x000fe20000000000 */
[----:B0-----:R0:W0:Y:S01]  /*88d0*/  SHFL.IDX PT, R9, R34, 0x3, 0x181f ;  /* 0x00781f0022097f89 */ /* 0x00102200000e0000 */
[----:B------:R-:W-:Y:S03]  /*88e0*/  BSSY B0, `(.L_x_37) ;  /* 0x0000012000007945 */ /* 0x000fe60003800000 */
[----:B------:R-:W-:Y:S01]  /*88f0*/  ISETP.GE.AND P0, PT, R0, R3, PT ;  /* 0x000000030000720c */ /* 0x000fe20003f06270 */
[----:B------:R0:W0:Y:S06]  /*8900*/  SHFL.IDX PT, R8, R2, 0x3, 0x181f ;  /* 0x00781f0002087f89 */ /* 0x00002c00000e0000 */
[----:B------:R-:W-:-:S06]  /*8910*/  UIADD3 UR4, UR4, 0x1, URZ ;  /* 0x0000000104047890 */ /* 0x000fcc000fffe03f */
[----:B------:R-:W-:Y:S01]  /*8920*/  IMAD.U32 R192, RZ, RZ, UR4 ;  /* 0x00000004ffc07e24 */ /* 0x000fe2000f8e00ff */
[----:B------:R-:W-:Y:S06]  /*8930*/  @P0 BRA `(.L_x_38) ;  /* 0x0000000000300947 */ /* 0x000fec0003800000 */
[----:B------:R-:W-:Y:S02]  /*8940*/  ULDC UR4, c[0x0][0xac8] ;  /* 0x0002b20000047ab9 */ /* 0x000fe40000000800 */
[----:B------:R-:W-:Y:S02]  /*8950*/  ISETP.GE.AND P3, PT, R18, UR4, PT ;  /* 0x0000000412007c0c */ /* 0x000fe4000bf66270 */
[----:B------:R-:W-:Y:S02]  /*8960*/  ISETP.GE.AND P4, PT, R17, UR4, PT ;  /* 0x0000000411007c0c */ /* 0x000fe4000bf86270 */
[----:B------:R-:W-:-:S09]  /*8970*/  ISETP.GE.AND P2, PT, R16, UR4, PT ;  /* 0x0000000410007c0c */ /* 0x000fd2000bf46270 */
[-C--:B0-----:R-:W-:Y:S02]  /*8980*/  @!P3 LEA R10, P0, R18, R8.reuse, 0x1 ;  /* 0x00000008120ab211 */ /* 0x081fe400078008ff */
[C---:B---3--:R-:W-:Y:S02]  /*8990*/  @!P4 LEA R20, P1, R17.reuse, R8, 0x1 ;  /* 0x000000081114c211 */ /* 0x048fe400078208ff */
[----:B-12---:R-:W-:Y:S01]  /*89a0*/  @!P2 IMAD.WIDE R2, R16, 0x2, R8 ;  /* 0x000000021002a825 */ /* 0x006fe200078e0208 */
[-C--:B------:R-:W-:Y:S02]  /*89b0*/  @!P3 LEA.HI.X R11, R18, R9.reuse, R203, 0x1, P0 ;  /* 0x00000009120bb211 */ /* 0x080fe400000f0ccb */
[----:B------:R-:W-:Y:S02]  /*89c0*/  @!P4 LEA.HI.X R21, R17, R9, R202, 0x1, P1 ;  /* 0x000000091115c211 */ /* 0x000fe400008f0cca */
[----:B------:R0:W-:Y:S04]  /*89d0*/  @!P2 ST.E.128 desc[UR36][R2.64], R4 ;  /* 0x000000040200a985 */ /* 0x0001e8000c101d24 */
[----:B------:R0:W-:Y:S04]  /*89e0*/  @!P3 ST.E.128 desc[UR36][R10.64], R12 ;  /* 0x0000000c0a00b985 */ /* 0x0001e8000c101d24 */
[----:B------:R0:W-:Y:S02]  /*89f0*/  @!P4 ST.E.128 desc[UR36][R20.64], R48 ;  /* 0x000000301400c985 */ /* 0x0001e4000c101d24 */
.L_x_38:
[----:B------:R-:W-:Y:S05]  /*8a00*/  BSYNC B0 ;  /* 0x0000000000007941 */ /* 0x000fea0003800000 */
.L_x_37:
[----:B------:R-:W5:Y:S01]  /*8a10*/  LDC R0, c[0x0][0xc34] ;  /* 0x00030d00ff007b82 */ /* 0x000f620000000800 */
[----:B------:R-:W-:-:S13]  /*8a20*/  R2UR UR4, R22 ;  /* 0x00000000160472ca */ /* 0x000fda00000e0000 */
[----:B-----5:R-:W-:-:S13]  /*8a30*/  ISETP.LE.AND P0, PT, R0, UR4, PT ;  /* 0x0000000400007c0c */ /* 0x020fda000bf03270 */
[----:B------:R-:W-:Y:S05]  /*8a40*/  @!P0 BRA `(.L_x_39) ;  /* 0xffffff8000b48947 */ /* 0x000fea000383ffff */
[----:B------:R-:W-:Y:S05]  /*8a50*/  EXIT ;  /* 0x000000000000794d */ /* 0x000fea0003800000 */
.L_x_5:
[----:B------:R-:W-:-:S08]  /*8a60*/  NOP ;  /* 0x0000000000007918 */ /* 0x000fd00000000000 */
[----:B0-----:R-:W0:-:S00]  /*8a70*/  USETMAXREG.DEALLOC.CTAPOOL 0x28 ;  /* 0x00000028000079c8 */ /* 0x001e0000080e0500 */
[----:B------:R-:W1:Y:S01]  /*8a80*/  S2UR UR9, SR_CTAID.X ;  /* 0x00000000000979c3 */ /* 0x000e620000002500 */
[----:B0-----:R-:W-:Y:S01]  /*8a90*/  MOV R0, 0x1 ;  /* 0x0000000100007802 */ /* 0x001fe20000000f00 */
[----:B------:R-:W-:Y:S02]  /*8aa0*/  IMAD.MOV.U32 R22, RZ, RZ, RZ ;  /* 0x000000ffff167224 */ /* 0x000fe400078e00ff */
[----:B------:R-:W-:-:S04]  /*8ab0*/  IMAD.MOV.U32 R25, RZ, RZ, 0x1 ;  /* 0x00000001ff197424 */ /* 0x000fc800078e00ff */
[----:B------:R-:W1:Y:S02]  /*8ac0*/  LDC R2, c[0x0][0xc34] ;  /* 0x00030d00ff027b82 */ /* 0x000e640000000800 */
[----:B-1----:R-:W-:-:S13]  /*8ad0*/  ISETP.LE.AND P0, PT, R2, UR9, PT ;  /* 0x0000000902007c0c */ /* 0x002fda000bf03270 */
[----:B------:R-:W-:Y:S05]  /*8ae0*/  @P0 BRA `(.L_x_40) ;  /* 0x0000003400680947 */ /* 0x000fea0003800000 */
[----:B------:R-:W2:Y:S01]  /*8af0*/  LDL R4, [R1+0x4] ;  /* 0x0000040001047983 */ /* 0x000ea20000100800 */
[----:B------:R-:W-:Y:S01]  /*8b00*/  SHF.L.U32 R27, R3, 0x3, RZ ;  /* 0x00000003031b7819 */ /* 0x000fe200000006ff */
[----:B------:R-:W-:Y:S01]  /*8b10*/  ULDC.64 UR6, c[0x0][0x2f0] ;  /* 0x0000bc0000067ab9 */ /* 0x000fe20000000a00 */
[----:B------:R-:W-:Y:S01]  /*8b20*/  ULDC UR8, c[0x0][0x2b8] ;  /* 0x0000ae0000087ab9 */ /* 0x000fe20000000800 */
[----:B------:R-:W-:Y:S01]  /*8b30*/  LOP3.LUT R16, R16, 0xfffffffd, RZ, 0xc0, !PT ;  /* 0xfffffffd10107812 */ /* 0x000fe200078ec0ff */
[----:B------:R-:W-:Y:S01]  /*8b40*/  ULDC.64 UR4, c[0x0][0x418] ;  /* 0x0001060000047ab9 */ /* 0x000fe20000000a00 */
[C---:B------:R-:W-:Y:S01]  /*8b50*/  LOP3.LUT R0, R27.reuse, 0x1f8, RZ, 0xc0, !PT ;  /* 0x000001f81b007812 */ /* 0x040fe200078ec0ff */
[----:B------:R-:W-:Y:S01]  /*8b60*/  UISETP.NE.U32.AND UP0, UPT, UR4, URZ, UPT ;  /* 0x0000003f0400728c */ /* 0x000fe2000bf05070 */
[----:B------:R-:W-:Y:S01]  /*8b70*/  LOP3.LUT R37, R27, 0x38, RZ, 0xc0, !PT ;  /* 0x000000381b257812 */ /* 0x000fe200078ec0ff */
[----:B------:R0:W-:Y:S01]  /*8b80*/  STL [R1], RZ ;  /* 0x000000ff01007387 */ /* 0x0001e20000100800 */
[----:B------:R-:W-:Y:S01]  /*8b90*/  LOP3.LUT R0, R0, 0x38, R3, 0x78, !PT ;  /* 0x0000003800007812 */ /* 0x000fe200078e7803 */
[----:B------:R-:W-:Y:S01]  /*8ba0*/  UISETP.NE.AND.EX UP0, UPT, UR5, URZ, UPT, UP0 ;  /* 0x0000003f0500728c */ /* 0x000fe2000bf05300 */
[C---:B------:R-:W-:Y:S01]  /*8bb0*/  LOP3.LUT R2, R37.reuse, 0x80, RZ, 0xfc, !PT ;  /* 0x0000008025027812 */ /* 0x040fe200078efcff */
[----:B------:R-:W-:Y:S01]  /*8bc0*/  ULDC UR4, c[0x0][0x424] ;  /* 0x0001090000047ab9 */ /* 0x000fe20000000800 */
[----:B------:R-:W-:Y:S01]  /*8bd0*/  LOP3.LUT R27, R0, 0x200, R27, 0xf8, !PT ;  /* 0x00000200001b7812 */ /* 0x000fe200078ef81b */
[----:B------:R-:W-:Y:S01]  /*8be0*/  USEL UR4, UR4, 0x1, UP0 ;  /* 0x0000000104047887 */ /* 0x000fe20008000000 */
[----:B------:R-:W-:Y:S01]  /*8bf0*/  LOP3.LUT R0, R37, 0x40, RZ, 0xfc, !PT ;  /* 0x0000004025007812 */ /* 0x000fe200078efcff */
[----:B------:R-:W-:Y:S01]  /*8c00*/  UMOV UR39, 0x400 ;  /* 0x0000040000277882 */ /* 0x000fe20000000000 */
[----:B------:R-:W-:Y:S01]  /*8c10*/  SHF.R.U32.HI R34, RZ, 0x3, R3 ;  /* 0x00000003ff227819 */ /* 0x000fe20000011603 */
[----:B------:R-:W-:Y:S01]  /*8c20*/  UIMAD UR38, UR4, UR6, URZ ;  /* 0x00000006042672a4 */ /* 0x000fe2000f8e023f */
[C---:B------:R-:W-:Y:S01]  /*8c30*/  ISETP.GE.AND P2, PT, R0.reuse, UR7, PT ;  /* 0x0000000700007c0c */ /* 0x040fe2000bf46270 */
[----:B------:R-:W-:Y:S01]  /*8c40*/  IMAD.SHL.U32 R3, R3, 0x10, RZ ;  /* 0x0000001003037824 */ /* 0x000fe200078e00ff */
[C---:B------:R-:W-:Y:S01]  /*8c50*/  ISETP.GE.AND P1, PT, R0.reuse, UR8, PT ;  /* 0x0000000800007c0c */ /* 0x040fe2000bf26270 */
[----:B------:R-:W-:Y:S01]  /*8c60*/  UIADD3 UR4, UR38, 0x5f, URZ ;  /* 0x0000005f26047890 */ /* 0x000fe2000fffe03f */
[----:B------:R-:W-:Y:S01]  /*8c70*/  ISETP.GE.AND P0, PT, R0, UR7, PT ;  /* 0x0000000700007c0c */ /* 0x000fe2000bf06270 */
[----:B------:R-:W1:Y:S01]  /*8c80*/  S2UR UR6, SR_CgaCtaId ;  /* 0x00000000000679c3 */ /* 0x000e620000008800 */
[----:B------:R-:W-:Y:S01]  /*8c90*/  LOP3.LUT R34, R34, 0xf, RZ, 0xc0, !PT ;  /* 0x0000000f22227812 */ /* 0x000fe200078ec0ff */
[----:B------:R-:W-:Y:S01]  /*8ca0*/  UIMAD.WIDE UR4, UR4, 0x2aaaaaab, URZ ;  /* 0x2aaaaaab040478a5 */ /* 0x000fe2000f8e023f */
[----:B------:R-:W-:Y:S01]  /*8cb0*/  MOV R36, UR9 ;  /* 0x0000000900247c02 */ /* 0x000fe20008000f00 */
[----:B------:R-:W-:Y:S01]  /*8cc0*/  IMAD.MOV.U32 R25, RZ, RZ, 0x1 ;  /* 0x00000001ff197424 */ /* 0x000fe200078e00ff */
[----:B------:R-:W-:Y:S01]  /*8cd0*/  LOP3.LUT R26, R34, 0x70, R3, 0xf8, !PT ;  /* 0x00000070221a7812 */ /* 0x000fe200078ef803 */
[----:B------:R-:W-:Y:S01]  /*8ce0*/  USHF.R.U32.HI UR4, URZ, 0x1f, UR5 ;  /* 0x0000001f3f047899 */ /* 0x000fe20008011605 */
[----:B------:R-:W-:Y:S01]  /*8cf0*/  IMAD.MOV.U32 R22, RZ, RZ, RZ ;  /* 0x000000ffff167224 */ /* 0x000fe200078e00ff */
[----:B------:R-:W-:Y:S01]  /*8d00*/  @P2 LOP3.LUT R16, R16, 0x2, RZ, 0xfc, !PT ;  /* 0x0000000210102812 */ /* 0x000fe200078efcff */
[----:B------:R-:W-:Y:S01]  /*8d10*/  ULDC UR40, c[0x0][0x448] ;  /* 0x0001120000287ab9 */ /* 0x000fe20000000800 */
[----:B------:R-:W-:Y:S01]  /*8d20*/  ULEA.HI.SX32 UR5, UR5, UR4, 0x1c ;  /* 0x0000000405057291 */ /* 0x000fe2000f8fe23f */
[----:B------:R-:W-:Y:S01]  /*8d30*/  ISETP.GE.AND P2, PT, R37, UR7, PT ;  /* 0x0000000725007c0c */ /* 0x000fe2000bf46270 */
[----:B------:R-:W-:Y:S01]  /*8d40*/  ULDC UR44, c[0x0][0xc] ;  /* 0x00000300002c7ab9 */ /* 0x000fe20000000800 */
[----:B------:R-:W-:Y:S01]  /*8d50*/  LOP3.LUT R16, R16, 0xfffffbff, RZ, 0xc0, !PT ;  /* 0xfffffbff10107812 */ /* 0x000fe200078ec0ff */
[----:B------:R-:W-:Y:S01]  /*8d60*/  UIADD3 UR43, UR5, -0x1, URZ ;  /* 0xffffffff052b7890 */ /* 0x000fe2000fffe03f */
[----:B------:R-:W-:-:S02]  /*8d70*/  ULDC UR4, c[0x0][0x288] ;  /* 0x0000a20000047ab9 */ /* 0x000fc40000000800 */
[----:B------:R-:W-:Y:S01]  /*8d80*/  @P1 LOP3.LUT R16, R16, 0x400, RZ, 0xfc, !PT ;  /* 0x0000040010101812 */ /* 0x000fe200078efcff */
[----:B------:R-:W-:Y:S01]  /*8d90*/  UIMAD UR40, UR40, UR4, URZ ;  /* 0x00000004282872a4 */ /* 0x000fe2000f8e023f */
[----:B------:R-:W-:Y:S01]  /*8da0*/  ISETP.GE.AND P1, PT, R2, UR8, PT ;  /* 0x0000000802007c0c */ /* 0x000fe2000bf26270 */
[----:B------:R-:W-:Y:S01]  /*8db0*/  IMAD.U32 R3, RZ, RZ, UR43 ;  /* 0x0000002bff037e24 */ /* 0x000fe2000f8e00ff */
[----:B------:R-:W-:Y:S01]  /*8dc0*/  LOP3.LUT R16, R16, 0xffffffef, RZ, 0xc0, !PT ;  /* 0xffffffef10107812 */ /* 0x000fe200078ec0ff */
[----:B------:R-:W-:Y:S02]  /*8dd0*/  UIADD3 UR41, UR5, -0x2, URZ ;  /* 0xfffffffe05297890 */ /* 0x000fe4000fffe03f */
[----:B-1----:R-:W-:Y:S01]  /*8de0*/  ULEA UR39, UR6, UR39, 0x18 ;  /* 0x0000002706277291 */ /* 0x002fe2000f8ec03f */
[----:B------:R-:W-:Y:S01]  /*8df0*/  @P0 LOP3.LUT R16, R16, 0x10, RZ, 0xfc, !PT ;  /* 0x0000001010100812 */ /* 0x000fe200078efcff */
[----:B------:R-:W-:Y:S01]  /*8e00*/  UIMAD UR6, UR43, -0x60, UR38 ;  /* 0xffffffa02b0678a4 */ /* 0x000fe2000f8e0226 */
[----:B------:R-:W-:-:S02]  /*8e10*/  ISETP.GE.AND P0, PT, R2, UR7, PT ;  /* 0x0000000702007c0c */ /* 0x000fc4000bf06270 */
[----:B------:R-:W-:Y:S02]  /*8e20*/  LOP3.LUT R16, R16, 0xfffffffe, RZ, 0xc0, !PT ;  /* 0xfffffffe10107812 */ /* 0x000fe400078ec0ff */
[----:B------:R-:W-:Y:S02]  /*8e30*/  LEA R0, R27, UR39, 0x1 ;  /* 0x000000271b007c11 */ /* 0x000fe4000f8e08ff */
[----:B------:R-:W-:-:S07]  /*8e40*/  IADD3 R33, -R34, UR6, RZ ;  /* 0x0000000622217c10 */ /* 0x000fce000fffe1ff */
[----:B------:R-:W-:Y:S02]  /*8e50*/  @P0 LOP3.LUT R16, R16, 0x1, RZ, 0xfc, !PT ;  /* 0x0000000110100812 */ /* 0x000fe400078efcff */
[----:B------:R-:W-:Y:S02]  /*8e60*/  ISETP.GE.AND P0, PT, R2, UR7, PT ;  /* 0x0000000702007c0c */ /* 0x000fe4000bf06270 */
[----:B------:R-:W-:-:S04]  /*8e70*/  LOP3.LUT R16, R16, 0xfffffdff, RZ, 0xc0, !PT ;  /* 0xfffffdff10107812 */ /* 0x000fc800078ec0ff */
[----:B------:R-:W-:Y:S02]  /*8e80*/  @P1 LOP3.LUT R16, R16, 0x200, RZ, 0xfc, !PT ;  /* 0x0000020010101812 */ /* 0x000fe400078efcff */
[----:B------:R-:W-:Y:S02]  /*8e90*/  ISETP.GE.AND P1, PT, R37, UR7, PT ;  /* 0x0000000725007c0c */ /* 0x000fe4000bf26270 */
[----:B------:R-:W-:-:S04]  /*8ea0*/  LOP3.LUT R16, R16, 0xfffffff7, RZ, 0xc0, !PT ;  /* 0xfffffff710107812 */ /* 0x000fc800078ec0ff */
[----:B------:R-:W-:-:S04]  /*8eb0*/  @P0 LOP3.LUT R16, R16, 0x8, RZ, 0xfc, !PT ;  /* 0x0000000810100812 */ /* 0x000fc800078efcff */
[----:B------:R-:W-:Y:S02]  /*8ec0*/  LOP3.LUT R16, R16, 0xfffffeff, RZ, 0xc0, !PT ;  /* 0xfffffeff10107812 */ /* 0x000fe400078ec0ff */
[----:B--2---:R-:W-:Y:S01]  /*8ed0*/  R2UR UR10, R4 ;  /* 0x00000000040a72ca */ /* 0x004fe200000e0000 */
[----:B------:R-:W-:-:S05]  /*8ee0*/  IMAD R4, R3, 0x60, R26 ;  /* 0x0000006003047824 */ /* 0x000fca00078e021a */
[----:B------:R-:W-:-:S04]  /*8ef0*/  ISETP.GE.AND P0, PT, R4, UR38, PT ;  /* 0x0000002604007c0c */ /* 0x000fc8000bf06270 */
[----:B------:R-:W-:-:S03]  /*8f00*/  ISETP.LT.U32.AND P0, PT, R26, 0x60, !P0 ;  /* 0x000000601a00780c */ /* 0x000fc60004701070 */
[----:B------:R-:W-:-:S10]  /*8f10*/  ULOP3.LUT UR42, UR10, 0x2, URZ, 0xfc, !UPT ;  /* 0x000000020a2a7892 */ /* 0x000fd4000f8efc3f */
[----:B------:R-:W-:Y:S02]  /*8f20*/  @P0 LOP3.LUT R16, R16, 0x100, RZ, 0xfc, !PT ;  /* 0x0000010010100812 */ /* 0x000fe400078efcff */
[----:B------:R-:W-:Y:S02]  /*8f30*/  ISETP.GE.AND P0, PT, R37, UR8, PT ;  /* 0x0000000825007c0c */ /* 0x000fe4000bf06270 */
[----:B------:R-:W-:-:S04]  /*8f40*/  LOP3.LUT R16, R16, 0xfffffffb, RZ, 0xc0, !PT ;  /* 0xfffffffb10107812 */ /* 0x000fc800078ec0ff */
[----:B------:R-:W-:-:S04]  /*8f50*/  @P2 LOP3.LUT R16, R16, 0x4, RZ, 0xfc, !PT ;  /* 0x0000000410102812 */ /* 0x000fc800078efcff */
[----:B------:R-:W-:-:S04]  /*8f60*/  LOP3.LUT R16, R16, 0xfffff7ff, RZ, 0xc0, !PT ;  /* 0xfffff7ff10107812 */ /* 0x000fc800078ec0ff */
[----:B------:R-:W-:-:S04]  /*8f70*/  LOP3.LUT R16, R16, 0xffffffdf, RZ, 0xc0, !PT ;  /* 0xffffffdf10107812 */ /* 0x000fc800078ec0ff */
[----:B------:R-:W-:-:S04]  /*8f80*/  @P1 LOP3.LUT R16, R16, 0x20, RZ, 0xfc, !PT ;  /* 0x0000002010101812 */ /* 0x000fc800078efcff */
[----:B0-----:R-:W-:-:S07]  /*8f90*/  @P0 LOP3.LUT R16, R16, 0x800, RZ, 0xfc, !PT ;  /* 0x0000080010100812 */ /* 0x001fce00078efcff */
.L_x_75:
[----:B0-----:R-:W0:Y:S01]  /*8fa0*/  LDC R0, c[0x0][0xc38] ;  /* 0x00030e00ff007b82 */ /* 0x001e220000000800 */
[----:B------:R-:W-:Y:S01]  /*8fb0*/  MOV R24, R36 ;  /* 0x0000002400187202 */ /* 0x000fe20000000f00 */
[----:B------:R-:W-:Y:S05]  /*8fc0*/  YIELD ;  /* 0x0000000000007946 */ /* 0x000fea0003800000 */
[----:B------:R-:W-:Y:S01]  /*8fd0*/  ULDC.64 UR4, c[0x0][0xa28] ;  /* 0x00028a0000047ab9 */ /* 0x000fe20000000a00 */
[----:B------:R-:W-:Y:S01]  /*8fe0*/  IMAD.MOV.U32 R31, RZ, RZ, RZ ;  /* 0x000000ffff1f7224 */ /* 0x000fe200078e00ff */
[----:B0-----:R-:W-:-:S13]  /*8ff0*/  ISETP.NE.AND P0, PT, R0, 0x1, PT ;  /* 0x000000010000780c */ /* 0x001fda0003f05270 */
[----:B------:R-:W0:Y:S08]  /*9000*/  @P0 LDC R3, c[0x0][0xc3c] ;  /* 0x00030f00ff030b82 */ /* 0x000e300000000800 */
[----:B------:R-:W1:Y:S01]  /*9010*/  @P0 LDC R5, c[0x0][0xc40] ;  /* 0x00031000ff050b82 */ /* 0x000e620000000800 */
[----:B0-----:R-:W-:-:S05]  /*9020*/  @P0 IMAD.HI.U32 R0, R36, R3, RZ ;  /* 0x0000000324000227 */ /* 0x001fca00078e00ff */
[----:B-1----:R-:W-:Y:S02]  /*9030*/  @P0 SHF.R.U32.HI R24, RZ, R5, R0 ;  /* 0x00000005ff180219 */ /* 0x002fe40000011600 */
[----:B------:R-:W0:Y:S03]  /*9040*/  LDC R0, c[0x0][0xc44] ;  /* 0x00031100ff007b82 */ /* 0x000e260000000800 */
[----:B------:R-:W-:Y:S01]  /*9050*/  IMAD.MOV.U32 R23, RZ, RZ, R24 ;  /* 0x000000ffff177224 */ /* 0x000fe200078e0018 */
[----:B0-----:R-:W-:-:S13]  /*9060*/  ISETP.NE.AND P0, PT, R0, 0x1, PT ;  /* 0x000000010000780c */ /* 0x001fda0003f05270 */
[----:B------:R-:W0:Y:S02]  /*9070*/  @P0 LDC.64 R2, c[0x0][0xc48] ;  /* 0x00031200ff020b82 */ /* 0x000e240000000a00 */
[----:B0-----:R-:W-:-:S05]  /*9080*/  @P0 IMAD.HI.U32 R0, R24, R2, RZ ;  /* 0x0000000218000227 */ /* 0x001fca00078e00ff */
[----:B------:R-:W-:Y:S02]  /*9090*/  @P0 SHF.R.U32.HI R23, RZ, R3, R0 ;  /* 0x00000003ff170219 */ /* 0x000fe40000011600 */
[----:B------:R-:W-:-:S04]  /*90a0*/  ISETP.NE.U32.AND P0, PT, RZ, UR4, PT ;  /* 0x00000004ff007c0c */ /* 0x000fc8000bf05070 */
[----:B------:R-:W-:-:S13]  /*90b0*/  ISETP.NE.AND.EX P0, PT, RZ, UR5, PT, P0 ;  /* 0x00000005ff007c0c */ /* 0x000fda000bf05300 */
[----:B------:R-:W0:Y:S01]  /*90c0*/  @P0 LDC.64 R2, c[0x0][0xa28] ;  /* 0x00028a00ff020b82 */ /* 0x000e220000000a00 */
[----:B------:R-:W-:-:S04]  /*90d0*/  UIADD3 UR4, UR39, 0x1e400, URZ ;  /* 0x0001e40027047890 */ /* 0x000fc8000fffe03f */
[----:B------:R-:W-:Y:S01]  /*90e0*/  ULOP3.LUT UP0, URZ, UR4, 0x3ff, URZ, 0xc0, !UPT ;  /* 0x000003ff043f7892 */ /* 0x000fe2000f80c03f */
[----:B0-----:R-:W-:-:S05]  /*90f0*/  @P0 IMAD.WIDE R2, R23, 0x4, R2 ;  /* 0x0000000417020825 */ /* 0x001fca00078e0202 */
[----:B------:R0:W5:Y:S01]  /*9100*/  @P0 LDG.E R31, desc[UR36][R2.64] ;  /* 0x00000024021f0981 */ /* 0x000162000c1e1900 */
[----:B------:R-:W-:-:S13]  /*9110*/  PLOP3.LUT P0, PT, PT, PT, UP0, 0x80, 0x0 ;  /* 0x000000000000781c */ /* 0x000fda0003f0f008 */
[----:B0-----:R-:W-:Y:S05]  /*9120*/  @!P0 BRA `(.L_x_41) ;  /* 0x0000000000408947 */ /* 0x001fea0003800000 */
[----:B------:R-:W-:Y:S01]  /*9130*/  MOV R2, 0x0 ;  /* 0x0000000000027802 */ /* 0x000fe20000000f00 */
[----:B------:R-:W-:Y:S01]  /*9140*/  ULDC.64 UR4, c[0x4][0x88] ;  /* 0x0100220000047ab9 */ /* 0x000fe20000000a00 */
[----:B------:R-:W-:Y:S01]  /*9150*/  ULDC.64 UR6, c[0x4][0x90] ;  /* 0x0100240000067ab9 */ /* 0x000fe20000000a00 */
[----:B------:R-:W-:Y:S01]  /*9160*/  MOV R4, UR4 ;  /* 0x0000000400047c02 */ /* 0x000fe20008000f00 */
[----:B------:R-:W-:Y:S01]  /*9170*/  IMAD.U32 R5, RZ, RZ, UR5 ;  /* 0x00000005ff057e24 */ /* 0x000fe2000f8e00ff */
[----:B------:R-:W-:Y:S01]  /*9180*/  ULDC.64 UR4, c[0x4][0x8] ;  /* 0x0100020000047ab9 */ /* 0x000fe20000000a00 */
[----:B------:R-:W0:Y:S01]  /*9190*/  LDC.64 R2, c[0x4][R2] ;  /* 0x0100000002027b82 */ /* 0x000e220000000a00 */
[----:B------:R-:W-:Y:S01]  /*91a0*/  IMAD.U32 R6, RZ, RZ, UR6 ;  /* 0x00000006ff067e24 */ /* 0x000fe2000f8e00ff */
[----:B------:R-:W-:Y:S01]  /*91b0*/  MOV R7, UR7 ;  /* 0x0000000700077c02 */ /* 0x000fe20008000f00 */
[----:B------:R-:W-:Y:S01]  /*91c0*/  IMAD.U32 R10, RZ, RZ, UR4 ;  /* 0x00000004ff0a7e24 */ /* 0x000fe2000f8e00ff */
[----:B------:R-:W-:Y:S01]  /*91d0*/  MOV R8, 0x70 ;  /* 0x0000007000087802 */ /* 0x000fe20000000f00 */
[----:B------:R-:W-:-:S02]  /*91e0*/  IMAD.U32 R11, RZ, RZ, UR5 ;  /* 0x00000005ff0b7e24 */ /* 0x000fc4000f8e00ff */
[----:B------:R-:W-:Y:S02]  /*91f0*/  IMAD.MOV.U32 R12, RZ, RZ, 0x1 ;  /* 0x00000001ff0c7424 */ /* 0x000fe400078e00ff */
[----:B------:R-:W-:-:S07]  /*9200*/  IMAD.MOV.U32 R13, RZ, RZ, RZ ;  /* 0x000000ffff0d7224 */ /* 0x000fce00078e00ff */
[----:B------:R-:W-:-:S07]  /*9210*/  LEPC R20, `(.L_x_41) ;  /* 0x000000001014794e */ /* 0x000fce0000000000 */
[----:B0----5:R-:W-:Y:S05]  /*9220*/  CALL.ABS.NOINC R2 ;  /* 0x0000000002007343 */ /* 0x021fea0003c00000 */
.L_x_41:
[----:B------:R-:W-:-:S04]  /*9230*/  UIADD3 UR4, UR39, 0x400, URZ ;  /* 0x0000040027047890 */ /* 0x000fc8000fffe03f */
[----:B------:R-:W-:-:S06]  /*9240*/  ULOP3.LUT UP0, URZ, UR4, 0x3ff, URZ, 0xc0, !UPT ;  /* 0x000003ff043f7892 */ /* 0x000fcc000f80c03f */
[----:B------:R-:W-:-:S13]  /*9250*/  PLOP3.LUT P0, PT, PT, PT, UP0, 0x80, 0x0 ;  /* 0x000000000000781c */ /* 0x000fda0003f0f008 */
[----:B------:R-:W-:Y:S05]  /*9260*/  @!P0 BRA `(.L_x_42) ;  /* 0x00000000007c8947 */ /* 0x000fea0003800000 */
[----:B------:R-:W-:Y:S01]  /*9270*/  MOV R17, 0x0 ;  /* 0x0000000000117802 */ /* 0x000fe20000000f00 */
[----:B------:R-:W-:Y:S01]  /*9280*/  ULDC.64 UR6, c[0x4][0x88] ;  /* 0x0100220000067ab9 */ /* 0x000fe20000000a00 */
[----:B------:R-:W-:Y:S01]  /*9290*/  ULDC.64 UR8, c[0x4][0x90] ;  /* 0x0100240000087ab9 */ /* 0x000fe20000000a00 */
[----:B------:R-:W-:Y:S01]  /*92a0*/  ULDC.64 UR4, c[0x4][0x10] ;  /* 0x0100040000047ab9 */ /* 0x000fe20000000a00 */
[----:B------:R0:W1:Y:S01]  /*92b0*/  LDC.64 R2, c[0x4][R17] ;  /* 0x0100000011027b82 */ /* 0x0000620000000a00 */
[----:B------:R-:W-:Y:S01]  /*92c0*/  MOV R4, UR6 ;  /* 0x0000000600047c02 */ /* 0x000fe20008000f00 */
[----:B------:R-:W-:Y:S01]  /*92d0*/  IMAD.U32 R5, RZ, RZ, UR7 ;  /* 0x00000007ff057e24 */ /* 0x000fe2000f8e00ff */
[----:B------:R-:W-:Y:S01]  /*92e0*/  MOV R7, UR9 ;  /* 0x0000000900077c02 */ /* 0x000fe20008000f00 */
[----:B------:R-:W-:Y:S01]  /*92f0*/  IMAD.U32 R6, RZ, RZ, UR8 ;  /* 0x00000008ff067e24 */ /* 0x000fe2000f8e00ff */
[----:B------:R-:W-:Y:S01]  /*9300*/  MOV R8, 0x70 ;  /* 0x0000007000087802 */ /* 0x000fe20000000f00 */
[----:B------:R-:W-:-:S02]  /*9310*/  IMAD.U32 R10, RZ, RZ, UR4 ;  /* 0x00000004ff0a7e24 */ /* 0x000fc4000f8e00ff */
[----:B------:R-:W-:Y:S02]  /*9320*/  IMAD.U32 R11, RZ, RZ, UR5 ;  /* 0x00000005ff0b7e24 */ /* 0x000fe4000f8e00ff */
[----:B------:R-:W-:Y:S02]  /*9330*/  IMAD.MOV.U32 R12, RZ, RZ, 0x1 ;  /* 0x00000001ff0c7424 */ /* 0x000fe400078e00ff */
[----:B0-----:R-:W-:-:S07]  /*9340*/  IMAD.MOV.U32 R13, RZ, RZ, RZ ;  /* 0x000000ffff0d7224 */ /* 0x001fce00078e00ff */
[----:B------:R-:W-:-:S07]  /*9350*/  LEPC R20, `(.L_x_43) ;  /* 0x000000001014794e */ /* 0x000fce0000000000 */
[----:B-1---5:R-:W-:Y:S05]  /*9360*/  CALL.ABS.NOINC R2 ;  /* 0x0000000002007343 */ /* 0x022fea0003c00000 */
.L_x_43:
[----:B------:R0:W1:Y:S01]  /*9370*/  LDC.64 R2, c[0x4][R17] ;  /* 0x0100000011027b82 */ /* 0x0000620000000a00 */
[----:B------:R-:W-:Y:S01]  /*9380*/  ULDC.64 UR4, c[0x4][0x88] ;  /* 0x0100220000047ab9 */ /* 0x000fe20000000a00 */
[----:B------:R-:W-:Y:S01]  /*9390*/  ULDC.64 UR6, c[0x4][0x90] ;  /* 0x0100240000067ab9 */ /* 0x000fe20000000a00 */
[----:B------:R-:W-:Y:S01]  /*93a0*/  MOV R4, UR4 ;  /* 0x0000000400047c02 */ /* 0x000fe20008000f00 */
        /* <DEDUP_REMOVED lines=11> */
.L_x_42:
[----:B------:R-:W-:Y:S01]  /*9460*/  ULDC.64 UR4, c[0x0][0x9f8] ;  /* 0x00027e0000047ab9 */ /* 0x000fe20000000a00 */
[----:B------:R-:W-:Y:S01]  /*9470*/  MOV R30, R23 ;  /* 0x00000017001e7202 */ /* 0x000fe20000000f00 */
[----:B------:R-:W0:Y:S01]  /*9480*/  LDC R8, c[0x0][0x430] ;  /* 0x00010c00ff087b82 */ /* 0x000e220000000800 */
[----:B------:R-:W-:Y:S01]  /*9490*/  ISETP.NE.U32.AND P0, PT, RZ, UR4, PT ;  /* 0x00000004ff007c0c */ /* 0x000fe2000bf05070 */
[----:B------:R-:W-:Y:S01]  /*94a0*/  IMAD.MOV R19, RZ, RZ, -R23 ;  /* 0x000000ffff137224 */ /* 0x000fe200078e0a17 */
[----:B------:R-:W-:Y:S02]  /*94b0*/  ULDC UR4, c[0x0][0xc44] ;  /* 0x0003110000047ab9 */ /* 0x000fe40000000800 */
[----:B------:R-:W-:-:S13]  /*94c0*/  ISETP.NE.AND.EX P0, PT, RZ, UR5, PT, P0 ;  /* 0x00000005ff007c0c */ /* 0x000fda000bf05300 */
[----:B------:R-:W1:Y:S02]  /*94d0*/  @P0 LDC.64 R2, c[0x0][0x9f8] ;  /* 0x00027e00ff020b82 */ /* 0x000e640000000a00 */
[----:B-1----:R-:W-:-:S05]  /*94e0*/  @P0 IMAD.WIDE R2, R23, 0x4, R2 ;  /* 0x0000000417020825 */ /* 0x002fca00078e0202 */
[----:B------:R1:W5:Y:S01]  /*94f0*/  @P0 LDG.E R30, desc[UR36][R2.64] ;  /* 0x00000024021e0981 */ /* 0x000362000c1e1900 */
[----:B------:R-:W-:Y:S01]  /*9500*/  UMOV UR5, 0xffffffff ;  /* 0xffffffff00057882 */ /* 0x000fe20000000000 */
[----:B------:R-:W-:Y:S02]  /*9510*/  IMAD R19, R19, UR4, R24 ;  /* 0x0000000413137c24 */ /* 0x000fe4000f8e0218 */
[----:B0-----:R-:W-:Y:S05]  /*9520*/  BRA.DIV UR5, `(.L_x_44) ;  /* 0x0000003205287947 */ /* 0x001fea000b800000 */
.L_x_92:
[----:B------:R-:W-:Y:S01]  /*9530*/  ISETP.NE.AND P0, PT, R8, 0x1, PT ;  /* 0x000000010800780c */ /* 0x000fe20003f05270 */
[----:B------:R-:W-:Y:S01]  /*9540*/  IMAD.U32 R0, RZ, RZ, UR43 ;  /* 0x0000002bff007e24 */ /* 0x000fe2000f8e00ff */
[----:B------:R-:W-:Y:S02]  /*9550*/  LOP3.LUT P1, RZ, R16, 0x100, RZ, 0xc0, !PT ;  /* 0x0000010010ff7812 */ /* 0x000fe4000782c0ff */
[----:B-----5:R-:W-:Y:S01]  /*9560*/  SHF.R.S32.HI R32, RZ, 0x1f, R30 ;  /* 0x0000001fff207819 */ /* 0x020fe2000001141e */
[----:B------:R-:W-:Y:S01]  /*9570*/  IMAD R0, R0, 0x60, R26 ;  /* 0x0000006000007824 */ /* 0x000fe200078e021a */
[----:B------:R-:W-:-:S04]  /*9580*/  LOP3.LUT R16, R16, 0xffffff7f, RZ, 0xc0, !PT ;  /* 0xffffff7f10107812 */ /* 0x000fc800078ec0ff */
[----:B------:R-:W-:-:S03]  /*9590*/  IADD3 R0, R0, R31, RZ ;  /* 0x0000001f00007210 */ /* 0x000fc60007ffe0ff */
[----:B-1----:R-:W0:Y:S01]  /*95a0*/  @P0 LDC R3, c[0x0][0x434] ;  /* 0x00010d00ff030b82 */ /* 0x002e220000000800 */
[----:B------:R-:W-:Y:S01]  /*95b0*/  @P0 LOP3.LUT R16, R16, 0x80, RZ, 0xfc, !PT ;  /* 0x0000008010100812 */ /* 0x000fe200078efcff */
[----:B------:R-:W-:-:S06]  /*95c0*/  IMAD.MOV.U32 R9, RZ, RZ, R0 ;  /* 0x000000ffff097224 */ /* 0x000fcc00078e0000 */
[----:B------:R-:W1:Y:S08]  /*95d0*/  @P0 LDC R5, c[0x0][0x438] ;  /* 0x00010e00ff050b82 */ /* 0x000e700000000800 */
[----:B------:R-:W2:Y:S01]  /*95e0*/  @P1 LDC.64 R6, c[0x0][0x428] ;  /* 0x00010a00ff061b82 */ /* 0x000ea20000000a00 */
[----:B0-----:R-:W-:-:S05]  /*95f0*/  @P0 IMAD.HI.U32 R2, R0, R3, RZ ;  /* 0x0000000300020227 */ /* 0x001fca00078e00ff */
[----:B-1----:R-:W-:Y:S02]  /*9600*/  @P0 SHF.R.U32.HI R9, RZ, R5, R2 ;  /* 0x00000005ff090219 */ /* 0x002fe40000011602 */
[----:B------:R-:W0:Y:S02]  /*9610*/  @P1 LDC.64 R4, c[0x0][0x418] ;  /* 0x00010600ff041b82 */ /* 0x000e240000000a00 */
[----:B------:R-:W-:Y:S01]  /*9620*/  @P1 SHF.R.S32.HI R3, RZ, 0x1f, R9 ;  /* 0x0000001fff031819 */ /* 0x000fe20000011409 */
[----:B--2---:R-:W-:-:S04]  /*9630*/  @P1 IMAD R2, R32, R6, RZ ;  /* 0x0000000620021224 */ /* 0x004fc800078e02ff */
[----:B------:R-:W-:Y:S02]  /*9640*/  @P1 IMAD R7, R30, R7, R2 ;  /* 0x000000071e071224 */ /* 0x000fe400078e0202 */
[----:B------:R-:W-:-:S04]  /*9650*/  @P1 IMAD.MOV.U32 R2, RZ, RZ, R9 ;  /* 0x000000ffff021224 */ /* 0x000fc800078e0009 */
[----:B------:R-:W-:-:S04]  /*9660*/  @P1 IMAD.WIDE.U32 R2, R30, R6, R2 ;  /* 0x000000061e021225 */ /* 0x000fc800078e0002 */
[----:B------:R-:W-:Y:S01]  /*9670*/  IMAD.MOV.U32 R6, RZ, RZ, RZ ;  /* 0x000000ffff067224 */ /* 0x000fe200078e00ff */
[----:B------:R-:W-:Y:S02]  /*9680*/  @P1 IADD3 R3, R3, R7, RZ ;  /* 0x0000000703031210 */ /* 0x000fe40007ffe0ff */
[----:B0-----:R-:W-:-:S04]  /*9690*/  @P1 LEA R4, P0, R2, R4, 0x2 ;  /* 0x0000000402041211 */ /* 0x001fc800078010ff */
[----:B------:R-:W-:Y:S01]  /*96a0*/  @P1 LEA.HI.X R5, R2, R5, R3, 0x2, P0 ;  /* 0x0000000502051211 */ /* 0x000fe200000f1403 */
[----:B------:R-:W-:-:S04]  /*96b0*/  IMAD.MOV R3, RZ, RZ, -R9 ;  /* 0x000000ffff037224 */ /* 0x000fc800078e0a09 */
[----:B------:R0:W5:Y:S01]  /*96c0*/  @P1 LDG.E R6, desc[UR36][R4.64] ;  /* 0x0000002404061981 */ /* 0x000162000c1e1900 */
[----:B------:R-:W-:Y:S02]  /*96d0*/  LOP3.LUT R16, R16, 0xffffffbf, RZ, 0xc0, !PT ;  /* 0xffffffbf10107812 */ /* 0x000fe400078ec0ff */
[----:B------:R-:W-:Y:S01]  /*96e0*/  SHF.R.S32.HI R29, RZ, 0x1f, R19 ;  /* 0x0000001fff1d7819 */ /* 0x000fe20000011413 */
[----:B0-----:R-:W-:Y:S01]  /*96f0*/  IMAD R5, R8, R3, R0 ;  /* 0x0000000308057224 */ /* 0x001fe200078e0200 */
[----:B------:R-:W-:-:S04]  /*9700*/  MOV R0, UR42 ;  /* 0x0000002a00007c02 */ /* 0x000fc80008000f00 */
[----:B------:R-:W-:-:S13]  /*9710*/  ISETP.NE.AND P0, PT, R0, 0x3, PT ;  /* 0x000000030000780c */ /* 0x000fda0003f05270 */
[----:B------:R-:W-:Y:S01]  /*9720*/  @P0 LOP3.LUT R16, R16, 0x40, RZ, 0xfc, !PT ;  /* 0x0000004010100812 */ /* 0x000fe200078efcff */
[----:B------:R-:W-:Y:S06]  /*9730*/  @!P0 BRA `(.L_x_45) ;  /* 0x0000000000048947 */ /* 0x000fec0003800000 */
[----:B------:R-:W-:Y:S01]  /*9740*/  BPT.TRAP 0x1 ;  /* 0x000000040000795c */ /* 0x000fe20000300000 */
.L_x_45:
[----:B------:R-:W-:Y:S01]  /*9750*/  SHF.R.S32.HI R7, RZ, 0x1f, R5 ;  /* 0x0000001fff077819 */ /* 0x000fe20000011405 */
[----:B------:R-:W-:Y:S01]  /*9760*/  ULDC.64 UR4, c[0x0][0x328] ;  /* 0x0000ca0000047ab9 */ /* 0x000fe20000000a00 */
[----:B-----5:R-:W-:Y:S01]  /*9770*/  SHF.R.S32.HI R4, RZ, 0x1f, R6 ;  /* 0x0000001fff047819 */ /* 0x020fe20000011406 */
[----:B------:R-:W-:Y:S01]  /*9780*/  IMAD.WIDE.U32 R2, R5, UR4, RZ ;  /* 0x0000000405027c25 */ /* 0x000fe2000f8e00ff */
[----:B------:R-:W-:Y:S03]  /*9790*/  BSSY B0, `(.L_x_46) ;  /* 0x0000015000007945 */ /* 0x000fe60003800000 */
[----:B------:R-:W-:-:S04]  /*97a0*/  IMAD R0, R7, UR4, RZ ;  /* 0x0000000407007c24 */ /* 0x000fc8000f8e02ff */
[----:B------:R-:W-:Y:S01]  /*97b0*/  IMAD R9, R5, UR5, R0 ;  /* 0x0000000505097c24 */ /* 0x000fe2000f8e0200 */
[----:B------:R-:W-:-:S03]  /*97c0*/  ULDC.64 UR4, c[0x0][0x338] ;  /* 0x0000ce0000047ab9 */ /* 0x000fc60000000a00 */
[----:B------:R-:W-:Y:S02]  /*97d0*/  IMAD.IADD R3, R3, 0x1, R9 ;  /* 0x0000000103037824 */ /* 0x000fe400078e0209 */
[----:B------:R-:W-:Y:S02]  /*97e0*/  IMAD R9, R4, UR4, RZ ;  /* 0x0000000404097c24 */ /* 0x000fe4000f8e02ff */
[----:B------:R-:W-:-:S04]  /*97f0*/  IMAD.WIDE.U32 R2, R6, UR4, R2 ;  /* 0x0000000406027c25 */ /* 0x000fc8000f8e0002 */
[----:B------:R-:W-:Y:S01]  /*9800*/  IMAD R9, R6, UR5, R9 ;  /* 0x0000000506097c24 */ /* 0x000fe2000f8e0209 */
[----:B------:R-:W-:Y:S02]  /*9810*/  ULDC.64 UR4, c[0x0][0x330] ;  /* 0x0000cc0000047ab9 */ /* 0x000fe40000000a00 */
[----:B------:R-:W-:Y:S02]  /*9820*/  IMAD R0, R29, UR4, RZ ;  /* 0x000000041d007c24 */ /* 0x000fe4000f8e02ff */
[----:B------:R-:W-:Y:S02]  /*9830*/  IMAD.IADD R3, R3, 0x1, R9 ;  /* 0x0000000103037824 */ /* 0x000fe400078e0209 */
[C---:B------:R-:W-:Y:S01]  /*9840*/  IMAD R9, R19.reuse, UR5, R0 ;  /* 0x0000000513097c24 */ /* 0x040fe2000f8e0200 */
[----:B------:R-:W-:Y:S01]  /*9850*/  LEA R0, R22, UR39, 0x3 ;  /* 0x0000002716007c11 */ /* 0x000fe2000f8e18ff */
[----:B------:R-:W-:Y:S01]  /*9860*/  IMAD.WIDE.U32 R2, R19, UR4, R2 ;  /* 0x0000000413027c25 */ /* 0x000fe2000f8e0002 */
[----:B------:R-:W-:-:S02]  /*9870*/  ULDC.64 UR4, c[0x0][0x318] ;  /* 0x0000c60000047ab9 */ /* 0x000fc40000000a00 */
[----:B------:R-:W-:Y:S02]  /*9880*/  LEA R17, P0, R2, UR4, 0x1 ;  /* 0x0000000402117c11 */ /* 0x000fe4000f8008ff */
[----:B------:R-:W-:-:S04]  /*9890*/  IADD3 R3, R3, R9, RZ ;  /* 0x0000000903037210 */ /* 0x000fc80007ffe0ff */
[----:B------:R-:W-:Y:S02]  /*98a0*/  LEA.HI.X R18, R2, UR5, R3, 0x1, P0 ;  /* 0x0000000502127c11 */ /* 0x000fe400080f0c03 */
[----:B------:R-:W-:-:S04]  /*98b0*/  SHF.L.U32 R3, R25, 0x1f, RZ ;  /* 0x0000001f19037819 */ /* 0x000fc800000006ff */
[----:B------:R-:W0:Y:S02]  /*98c0*/  SYNCS.PHASECHK.TRANS64.TRYWAIT P0, [R0+URZ+0x30840], R3 ;  /* 0x03084003000075a7 */ /* 0x000e24000800017f */
[----:B0-----:R-:W-:Y:S05]  /*98d0*/  @!P0 BRA `(.L_x_47) ;  /* 0x0000002c00708947 */ /* 0x001fea0003800000 */
.L_x_93:
[----:B------:R-:W-:Y:S05]  /*98e0*/  BSYNC B0 ;  /* 0x0000000000007941 */ /* 0x000fea0003800000 */
.L_x_46:
[----:B------:R-:W-:Y:S01]  /*98f0*/  ULDC.64 UR4, c[0x0][0x300] ;  /* 0x0000c00000047ab9 */ /* 0x000fe20000000a00 */
[C---:B------:R-:W-:Y:S01]  /*9900*/  LOP3.LUT P4, RZ, R16.reuse, 0x4, RZ, 0xc0, !PT ;  /* 0x0000000410ff7812 */ /* 0x040fe2000788c0ff */
[----:B------:R-:W-:Y:S01]  /*9910*/  IMAD R2, R7, UR4, RZ ;  /* 0x0000000407027c24 */ /* 0x000fe2000f8e02ff */
[C---:B------:R-:W-:Y:S02]  /*9920*/  LOP3.LUT P3, RZ, R16.reuse, 0x2, RZ, 0xc0, !PT ;  /* 0x0000000210ff7812 */ /* 0x040fe4000786c0ff */
[----:B------:R-:W-:Y:S01]  /*9930*/  LOP3.LUT P2, RZ, R16, 0x1, RZ, 0xc0, !PT ;  /* 0x0000000110ff7812 */ /* 0x000fe2000784c0ff */
[C---:B------:R-:W-:Y:S02]  /*9940*/  IMAD R7, R5.reuse, UR5, R2 ;  /* 0x0000000505077c24 */ /* 0x040fe4000f8e0202 */
[----:B0-----:R-:W-:Y:S01]  /*9950*/  IMAD.WIDE.U32 R2, R5, UR4, RZ ;  /* 0x0000000405027c25 */ /* 0x001fe2000f8e00ff */
        /* <DEDUP_REMOVED lines=8> */
[C---:B------:R-:W-:Y:S02]  /*99e0*/  IMAD R5, R19.reuse, UR5, R4 ;  /* 0x0000000513057c24 */ /* 0x040fe4000f8e0204 */
[----:B------:R-:W-:Y:S01]  /*99f0*/  IMAD.WIDE.U32 R2, R19, UR4, R2 ;  /* 0x0000000413027c25 */ /* 0x000fe2000f8e0002 */
[----:B------:R-:W-:-:S04]  /*9a00*/  ULDC.64 UR4, c[0x0][0x2e8] ;  /* 0x0000ba0000047ab9 */ /* 0x000fc80000000a00 */
[----:B------:R-:W-:Y:S01]  /*9a10*/  IADD3 R3, R3, R5, RZ ;  /* 0x0000000503037210 */ /* 0x000fe20007ffe0ff */
[----:B------:R-:W-:Y:S01]  /*9a20*/  IMAD R5, R22, 0x4800, R27 ;  /* 0x0000480016057824 */ /* 0x000fe200078e021b */
[----:B------:R-:W-:Y:S01]  /*9a30*/  LEA R4, P0, R2, UR4, 0x1 ;  /* 0x0000000402047c11 */ /* 0x000fe2000f8008ff */
[----:B------:R-:W-:-:S03]  /*9a40*/  UMOV UR4, 0xffffffff ;  /* 0xffffffff00047882 */ /* 0x000fc60000000000 */
[----:B------:R-:W-:Y:S01]  /*9a50*/  LEA.HI.X R6, R2, UR5, R3, 0x1, P0 ;  /* 0x0000000502067c11 */ /* 0x000fe200080f0c03 */
[----:B------:R-:W-:Y:S08]  /*9a60*/  BRA.DIV UR4, `(.L_x_48) ;  /* 0x0000002e04207947 */ /* 0x000ff0000b800000 */
[----:B------:R-:W0:Y:S01]  /*9a70*/  SHFL.IDX PT, R14, R4, RZ, 0x181f ;  /* 0x00181fff040e7589 */ /* 0x000e2200000e0000 */
[----:B------:R-:W-:-:S03]  /*9a80*/  ISETP.GE.AND P0, PT, R33, 0x1, PT ;  /* 0x000000012100780c */ /* 0x000fc60003f06270 */
[----:B------:R-:W1:Y:S04]  /*9a90*/  SHFL.IDX PT, R2, R6, RZ, 0x181f ;  /* 0x00181fff06027589 */ /* 0x000e6800000e0000 */
[----:B------:R-:W-:Y:S06]  /*9aa0*/  SHFL.IDX PT, R8, R6, 0x1, 0x181f ;  /* 0x00381f0006087f89 */ /* 0x000fec00000e0000 */
[----:B------:R-:W-:-:S02]  /*9ab0*/  @P0 LEA R7, R5, UR39, 0x1 ;  /* 0x0000002705070c11 */ /* 0x000fc4000f8e08ff */
[----:B0-----:R-:W-:-:S05]  /*9ac0*/  @P0 LEA R14, P1, R37, R14, 0x1 ;  /* 0x0000000e250e0211 */ /* 0x001fca00078208ff */
[----:B-1----:R-:W-:Y:S02]  /*9ad0*/  @P0 IMAD.X R3, RZ, RZ, R2, P1 ;  /* 0x000000ffff030224 */ /* 0x002fe400008e0602 */
[----:B------:R-:W-:Y:S02]  /*9ae0*/  @P0 IMAD.MOV.U32 R2, RZ, RZ, R14 ;  /* 0x000000ffff020224 */ /* 0x000fe400078e000e */
[----:B------:R-:W0:Y:S04]  /*9af0*/  SHFL.IDX PT, R14, R4, 0x1, 0x181f ;  /* 0x00381f00040e7f89 */ /* 0x000e2800000e0000 */
[----:B------:R-:W-:Y:S04]  /*9b00*/  @P0 LDGSTS.E.BYPASS.LTC128B.128 [R7+0x1e400], desc[UR36][R2.64], !P4 ;  /* 0x1e40000002070fae */ /* 0x000fe8000e101d64 */
[----:B------:R-:W-:Y:S04]  /*9b10*/  @P0 LDGSTS.E.BYPASS.LTC128B.128 [R7+0x21400], desc[UR36][R2.64+0x80], !P3 ;  /* 0x2140008002070fae */ /* 0x000fe8000d901d64 */
[----:B------:R1:W-:Y:S01]  /*9b20*/  @P0 LDGSTS.E.BYPASS.LTC128B.128 [R7+0x24400], desc[UR36][R2.64+0x100], !P2 ;  /* 0x2440010002070fae */ /* 0x0003e2000d101d64 */
[----:B------:R-:W-:-:S03]  /*9b30*/  ISETP.GE.AND P0, PT, R33, 0x11, PT ;  /* 0x000000112100780c */ /* 0x000fc60003f06270 */
[----:B-1----:R-:W-:Y:S10]  /*9b40*/  SHFL.IDX PT, R7, R6, 0x2, 0x181f ;  /* 0x00581f0006077f89 */ /* 0x002ff400000e0000 */
[----:B0-----:R-:W-:-:S02]  /*9b50*/  @P0 LEA R14, P1, R37, R14, 0x1 ;  /* 0x0000000e250e0211 */ /* 0x001fc400078208ff */
[----:B------:R-:W-:Y:S02]  /*9b60*/  @P0 LEA R21, R5, UR39, 0x1 ;  /* 0x0000002705150c11 */ /* 0x000fe4000f8e08ff */
[----:B------:R-:W-:Y:S01]  /*9b70*/  @P0 IADD3.X R9, RZ, R8, RZ, P1, !PT ;  /* 0x00000008ff090210 */ /* 0x000fe20000ffe4ff */
[----:B------:R-:W-:Y:S02]  /*9b80*/  @P0 IMAD.MOV.U32 R2, RZ, RZ, R14 ;  /* 0x000000ffff020224 */ /* 0x000fe400078e000e */
[----:B------:R-:W0:Y:S02]  /*9b90*/  SHFL.IDX PT, R14, R4, 0x2, 0x181f ;  /* 0x00581f00040e7f89 */ /* 0x000e2400000e0000 */
[----:B------:R-:W-:-:S05]  /*9ba0*/  @P0 IMAD.MOV.U32 R3, RZ, RZ, R9 ;  /* 0x000000ffff030224 */ /* 0x000fca00078e0009 */
[----:B------:R-:W-:Y:S04]  /*9bb0*/  @P0 LDGSTS.E.BYPASS.LTC128B.128 [R21+0x1ec00], desc[UR36][R2.64], !P4 ;  /* 0x1ec0000002150fae */ /* 0x000fe8000e101d64 */
[----:B------:R-:W-:Y:S04]  /*9bc0*/  @P0 LDGSTS.E.BYPASS.LTC128B.128 [R21+0x21c00], desc[UR36][R2.64+0x80], !P3 ;  /* 0x21c0008002150fae */ /* 0x000fe8000d901d64 */
[----:B------:R1:W-:Y:S01]  /*9bd0*/  @P0 LDGSTS.E.BYPASS.LTC128B.128 [R21+0x24c00], desc[UR36][R2.64+0x100], !P2 ;  /* 0x24c0010002150fae */ /* 0x0003e2000d101d64 */
[----:B------:R-:W-:-:S13]  /*9be0*/  ISETP.GE.AND P0, PT, R33, 0x21, PT ;  /* 0x000000212100780c */ /* 0x000fda0003f06270 */
[----:B0-----:R-:W-:Y:S02]  /*9bf0*/  @P0 LEA R14, P1, R37, R14, 0x1 ;  /* 0x0000000e250e0211 */ /* 0x001fe400078208ff */
[----:B------:R-:W-:Y:S02]  /*9c00*/  @P0 LEA R9, R5, UR39, 0x1 ;  /* 0x0000002705090c11 */ /* 0x000fe4000f8e08ff */
[----:B------:R-:W-:Y:S01]  /*9c10*/  @P0 IADD3.X R7, RZ, R7, RZ, P1, !PT ;  /* 0x00000007ff070210 */ /* 0x000fe20000ffe4ff */
[----:B-1----:R-:W-:Y:S02]  /*9c20*/  @P0 IMAD.MOV.U32 R2, RZ, RZ, R14 ;  /* 0x000000ffff020224 */ /* 0x002fe400078e000e */
[----:B------:R-:W0:Y:S02]  /*9c30*/  SHFL.IDX PT, R14, R4, 0x3, 0x181f ;  /* 0x00781f00040e7f89 */ /* 0x000e2400000e0000 */
[----:B------:R-:W-:Y:S02]  /*9c40*/  @P0 IMAD.MOV.U32 R3, RZ, RZ, R7 ;  /* 0x000000ffff030224 */ /* 0x000fe400078e0007 */
[----:B------:R-:W1:Y:S04]  /*9c50*/  SHFL.IDX PT, R7, R6, 0x3, 0x181f ;  /* 0x00781f0006077f89 */ /* 0x000e6800000e0000 */
[----:B------:R-:W-:Y:S04]  /*9c60*/  @P0 LDGSTS.E.BYPASS.LTC128B.128 [R9+0x1f400], desc[UR36][R2.64], !P4 ;  /* 0x1f40000002090fae */ /* 0x000fe8000e101d64 */
[----:B------:R-:W-:Y:S04]  /*9c70*/  @P0 LDGSTS.E.BYPASS.LTC128B.128 [R9+0x22400], desc[UR36][R2.64+0x80], !P3 ;  /* 0x2240008002090fae */ /* 0x000fe8000d901d64 */
[----:B------:R2:W-:Y:S01]  /*9c80*/  @P0 LDGSTS.E.BYPASS.LTC128B.128 [R9+0x25400], desc[UR36][R2.64+0x100], !P2 ;  /* 0x2540010002090fae */ /* 0x0005e2000d101d64 */
[----:B------:R-:W-:-:S13]  /*9c90*/  ISETP.GE.AND P0, PT, R33, 0x31, PT ;  /* 0x000000312100780c */ /* 0x000fda0003f06270 */
[----:B0-----:R-:W-:Y:S02]  /*9ca0*/  @P0 LEA R14, P1, R37, R14, 0x1 ;  /* 0x0000000e250e0211 */ /* 0x001fe400078208ff */
[----:B------:R-:W-:Y:S02]  /*9cb0*/  @P0 LEA R21, R5, UR39, 0x1 ;  /* 0x0000002705150c11 */ /* 0x000fe4000f8e08ff */
[----:B-1----:R-:W-:Y:S01]  /*9cc0*/  @P0 IADD3.X R7, RZ, R7, RZ, P1, !PT ;  /* 0x00000007ff070210 */ /* 0x002fe20000ffe4ff */
[----:B--2---:R-:W-:Y:S02]  /*9cd0*/  @P0 IMAD.MOV.U32 R2, RZ, RZ, R14 ;  /* 0x000000ffff020224 */ /* 0x004fe400078e000e */
        /* <DEDUP_REMOVED lines=11> */
[----:B------:R0:W1:Y:S02]  /*9d90*/  SHFL.IDX PT, R14, R4, 0x5, 0x181f ;  /* 0x00b81f00040e7f89 */ /* 0x00006400000e0000 */
[----:B------:R-:W-:Y:S02]  /*9da0*/  @P0 IMAD.MOV.U32 R3, RZ, RZ, R7 ;  /* 0x000000ffff030224 */ /* 0x000fe400078e0007 */
[----:B------:R0:W2:Y:S04]  /*9db0*/  SHFL.IDX PT, R7, R6, 0x5, 0x181f ;  /* 0x00b81f0006077f89 */ /* 0x0000a800000e0000 */
[----:B------:R0:W-:Y:S04]  /*9dc0*/  @P0 LDGSTS.E.BYPASS.LTC128B.128 [R9+0x20400], desc[UR36][R2.64], !P4 ;  /* 0x2040000002090fae */ /* 0x0001e8000e101d64 */
[----:B------:R0:W-:Y:S04]  /*9dd0*/  @P0 LDGSTS.E.BYPASS.LTC128B.128 [R9+0x23400], desc[UR36][R2.64+0x80], !P3 ;  /* 0x2340008002090fae */ /* 0x0001e8000d901d64 */
[----:B------:R0:W-:Y:S02]  /*9de0*/  @P0 LDGSTS.E.BYPASS.LTC128B.128 [R9+0x26400], desc[UR36][R2.64+0x100], !P2 ;  /* 0x2640010002090fae */ /* 0x0001e4000d101d64 */
.L_x_107:
[----:B------:R-:W-:-:S13]  /*9df0*/  ISETP.GE.AND P0, PT, R33, 0x51, PT ;  /* 0x000000512100780c */ /* 0x000fda0003f06270 */
[----:B01----:R-:W-:Y:S02]  /*9e00*/  @P0 LEA R2, P1, R37, R14, 0x1 ;  /* 0x0000000e25020211 */ /* 0x003fe400078208ff */
[----:B------:R-:W-:Y:S02]  /*9e10*/  @P0 LEA R5, R5, UR39, 0x1 ;  /* 0x0000002705050c11 */ /* 0x000fe4000f8e08ff */
[----:B--2---:R-:W-:-:S05]  /*9e20*/  @P0 IADD3.X R3, RZ, R7, RZ, P1, !PT ;  /* 0x00000007ff030210 */ /* 0x004fca0000ffe4ff */
[----:B------:R-:W-:Y:S01]  /*9e30*/  @!PT LDS RZ, [RZ] ;  /* 0x00000000fffff984 */ /* 0x000fe20000000800 */
[----:B------:R-:W-:Y:S01]  /*9e40*/  @!PT LDS RZ, [RZ] ;  /* 0x00000000fffff984 */ /* 0x000fe20000000800 */
[----:B------:R-:W-:Y:S01]  /*9e50*/  @!PT LDS RZ, [RZ] ;  /* 0x00000000fffff984 */ /* 0x000fe20000000800 */
[----:B------:R0:W-:Y:S04]  /*9e60*/  @P0 LDGSTS.E.BYPASS.LTC128B.128 [R5+0x20c00], desc[UR36][R2.64], !P4 ;  /* 0x20c0000002050fae */ /* 0x0001e8000e101d64 */
[----:B------:R0:W-:Y:S04]  /*9e70*/  @P0 LDGSTS.E.BYPASS.LTC128B.128 [R5+0x23c00], desc[UR36][R2.64+0x80], !P3 ;  /* 0x23c0008002050fae */ /* 0x0001e8000d901d64 */
[----:B------:R0:W-:Y:S01]  /*9e80*/  @P0 LDGSTS.E.BYPASS.LTC128B.128 [R5+0x26c00], desc[UR36][R2.64+0x100], !P2 ;  /* 0x26c0010002050fae */ /* 0x0001e2000d101d64 */
[----:B------:R-:W-:Y:S01]  /*9e90*/  PLOP3.LUT P0, PT, PT, PT, PT, 0x80, 0x0 ;  /* 0x000000000000781c */ /* 0x000fe20003f0f070 */
[----:B------:R-:W-:-:S12]  /*9ea0*/  NOP ;  /* 0x0000000000007918 */ /* 0x000fd80000000000 */
.L_x_49:
[----:B------:R-:W-:Y:S02]  /*9eb0*/  PLOP3.LUT P1, PT, P1, P0, PT, 0xa2, 0x0 ;  /* 0x000000000000781c */ /* 0x000fe40000f21472 */
[----:B------:R-:W-:-:S08]  /*9ec0*/  @P0 R2UR P1, UR4, R0 ;  /* 0x00000000000402ca */ /* 0x000fd00000020000 */
[----:B------:R-:W-:-:S05]  /*9ed0*/  @P0 PLOP3.LUT P0, PT, P1, PT, PT, 0x80, 0x0 ;  /* 0x000000000000081c */ /* 0x000fca0000f0f070 */
[----:B------:R-:W-:Y:S01]  /*9ee0*/  @!P1 SYNCS.ARRIVE.TRANS64.RED.A0T1 RZ, [UR4+0x30830], RZ ;  /* 0x030830ffffff99a7 */ /* 0x000fe20008200404 */
[----:B------:R-:W-:Y:S07]  /*9ef0*/  @!P1 ARRIVES.LDGSTSBAR.64.TRANSCNT [UR4+0x30830] ;  /* 0x03083000ff0099b0 */ /* 0x000fee0008000a84 */
[----:B------:R-:W-:Y:S05]  /*9f00*/  @P0 BRA.U.ANY `(.L_x_49) ;  /* 0xfffffffd00e80947 */ /* 0x000fea000393ffff */
[----:B------:R-:W-:Y:S01]  /*9f10*/  NOP ;  /* 0x0000000000007918 */ /* 0x000fe20000000000 */
[----:B------:R-:W-:-:S13]  /*9f20*/  LOP3.LUT P2, RZ, R16, 0x40, RZ, 0xc0, !PT ;  /* 0x0000004010ff7812 */ /* 0x000fda000784c0ff */
[----:B------:R-:W-:Y:S05]  /*9f30*/  @!P2 BRA `(.L_x_50) ;  /* 0x000000000004a947 */ /* 0x000fea0003800000 */
[----:B------:R-:W-:Y:S01]  /*9f40*/  BPT.TRAP 0x1 ;  /* 0x000000040000795c */ /* 0x000fe20000300000 */
.L_x_50:
[----:B------:R1:W-:Y:S02]  /*9f50*/  SYNCS.ARRIVE.TRANS64.A1T0 RZ, [R0+URZ+0x30830], RZ ;  /* 0x030830ff00ff79a7 */ /* 0x0003e4000810003f */
[----:B------:R-:W-:Y:S05]  /*9f60*/  WARPSYNC.ALL ;  /* 0x0000000000007948 */ /* 0x000fea0003800000 */
[----:B------:R-:W-:-:S04]  /*9f70*/  UIADD3 UR4, UR39, 0x12400, URZ ;  /* 0x0001240027047890 */ /* 0x000fc8000fffe03f */
[----:B------:R-:W-:Y:S01]  /*9f80*/  ULOP3.LUT UP0, URZ, UR4, 0x3ff, URZ, 0xc0, !UPT ;  /* 0x000003ff043f7892 */ /* 0x000fe2000f80c03f */
[----:B------:R-:W-:Y:S05]  /*9f90*/  BAR.SYNC.DEFER_BLOCKING 0x8, 0x180 ;  /* 0x0206000000007b1d */ /* 0x000fea0000010000 */
[----:B------:R-:W-:-:S13]  /*9fa0*/  PLOP3.LUT P0, PT, PT, PT, UP0, 0x80, 0x0 ;  /* 0x000000000000781c */ /* 0x000fda0003f0f008 */
[----:B------:R-:W-:Y:S05]  /*9fb0*/  @!P0 BRA `(.L_x_51) ;  /* 0x0000000000408947 */ /* 0x000fea0003800000 */
[----:B0-----:R-:W-:Y:S01]  /*9fc0*/  MOV R2, 0x0 ;  /* 0x0000000000027802 */ /* 0x001fe20000000f00 */
[----:B------:R-:W-:Y:S01]  /*9fd0*/  ULDC.64 UR6, c[0x4][0x88] ;  /* 0x0100220000067ab9 */ /* 0x000fe20000000a00 */
[----:B------:R-:W-:Y:S01]  /*9fe0*/  ULDC.64 UR8, c[0x4][0x90] ;  /* 0x0100240000087ab9 */ /* 0x000fe20000000a00 */
[----:B------:R-:W-:Y:S01]  /*9ff0*/  ULDC.64 UR4, c[0x4][0x20] ;  /* 0x0100080000047ab9 */ /* 0x000fe20000000a00 */
[----:B------:R-:W-:Y:S01]  /*a000*/  IMAD.U32 R4, RZ, RZ, UR6 ;  /* 0x00000006ff047e24 */ /* 0x000fe2000f8e00ff */
[----:B------:R-:W-:Y:S01]  /*a010*/  MOV R6, UR8 ;  /* 0x0000000800067c02 */ /* 0x000fe20008000f00 */
[----:B------:R-:W0:Y:S01]  /*a020*/  LDC.64 R2, c[0x4][R2] ;  /* 0x0100000002027b82 */ /* 0x000e220000000a00 */
[----:B------:R-:W-:Y:S01]  /*a030*/  IMAD.U32 R5, RZ, RZ, UR7 ;  /* 0x00000007ff057e24 */ /* 0x000fe2000f8e00ff */
[----:B------:R-:W-:Y:S01]  /*a040*/  MOV R11, UR5 ;  /* 0x00000005000b7c02 */ /* 0x000fe20008000f00 */
[----:B------:R-:W-:Y:S01]  /*a050*/  IMAD.U32 R7, RZ, RZ, UR9 ;  /* 0x00000009ff077e24 */ /* 0x000fe2000f8e00ff */
[----:B------:R-:W-:Y:S01]  /*a060*/  MOV R13, RZ ;  /* 0x000000ff000d7202 */ /* 0x000fe20000000f00 */
[----:B------:R-:W-:-:S02]  /*a070*/  IMAD.U32 R10, RZ, RZ, UR4 ;  /* 0x00000004ff0a7e24 */ /* 0x000fc4000f8e00ff */
[----:B------:R-:W-:Y:S02]  /*a080*/  IMAD.MOV.U32 R8, RZ, RZ, 0x70 ;  /* 0x00000070ff087424 */ /* 0x000fe400078e00ff */
[----:B------:R-:W-:-:S07]  /*a090*/  IMAD.MOV.U32 R12, RZ, RZ, 0x1 ;  /* 0x00000001ff0c7424 */ /* 0x000fce00078e00ff */
[----:B------:R-:W-:-:S07]  /*a0a0*/  LEPC R20, `(.L_x_51) ;  /* 0x000000001014794e */ /* 0x000fce0000000000 */
[----:B01----:R-:W-:Y:S05]  /*a0b0*/  CALL.ABS.NOINC R2 ;  /* 0x0000000002007343 */ /* 0x003fea0003c00000 */
.L_x_51:
[----:B-1----:R-:W1:Y:S01]  /*a0c0*/  LDC R0, c[0x0][0x448] ;  /* 0x00011200ff007b82 */ /* 0x002e620000000800 */
[----:B0-----:R-:W-:Y:S01]  /*a0d0*/  IMAD.MOV R3, RZ, RZ, -R24 ;  /* 0x000000ffff037224 */ /* 0x001fe200078e0a18 */
[----:B------:R-:W-:Y:S01]  /*a0e0*/  ULDC UR4, c[0x0][0xc38] ;  /* 0x00030e0000047ab9 */ /* 0x000fe20000000800 */
[----:B------:R-:W-:Y:S02]  /*a0f0*/  SHF.R.S32.HI R6, RZ, 0x1f, R23 ;  /* 0x0000001fff067819 */ /* 0x000fe40000011417 */
[----:B------:R-:W-:Y:S01]  /*a100*/  IMAD R4, R3, UR4, R36 ;  /* 0x0000000403047c24 */ /* 0x000fe2000f8e0224 */
[----:B------:R-:W-:Y:S01]  /*a110*/  ULDC.64 UR4, c[0x0][0x2d8] ;  /* 0x0000b60000047ab9 */ /* 0x000fe20000000a00 */
[----:B------:R-:W-:Y:S02]  /*a120*/  LOP3.LUT P3, RZ, R16, 0x800, RZ, 0xc0, !PT ;  /* 0x0000080010ff7812 */ /* 0x000fe4000786c0ff */
[----:B------:R-:W-:Y:S01]  /*a130*/  IMAD.SHL.U32 R4, R4, 0x80, RZ ;  /* 0x0000008004047824 */ /* 0x000fe200078e00ff */
[----:B------:R-:W-:-:S02]  /*a140*/  LOP3.LUT P4, RZ, R16, 0x400, RZ, 0xc0, !PT ;  /* 0x0000040010ff7812 */ /* 0x000fc4000788c0ff */
[----:B------:R-:W-:Y:S02]  /*a150*/  LOP3.LUT P5, RZ, R16, 0x200, RZ, 0xc0, !PT ;  /* 0x0000020010ff7812 */ /* 0x000fe400078ac0ff */
[----:B------:R-:W-:Y:S02]  /*a160*/  LOP3.LUT R7, R26, R4, RZ, 0xfc, !PT ;  /* 0x000000041a077212 */ /* 0x000fe400078efcff */
[----:B------:R-:W-:Y:S02]  /*a170*/  LEA R20, R27, UR39, 0x1 ;  /* 0x000000271b147c11 */ /* 0x000fe4000f8e08ff */
[----:B------:R-:W-:Y:S02]  /*a180*/  MOV R5, R7 ;  /* 0x0000000700057202 */ /* 0x000fe40000000f00 */
[----:B-1----:R-:W-:-:S13]  /*a190*/  ISETP.NE.AND P0, PT, R0, 0x1, PT ;  /* 0x000000010000780c */ /* 0x002fda0003f05270 */
[----:B------:R-:W0:Y:S08]  /*a1a0*/  @P0 LDC R2, c[0x0][0x44c] ;  /* 0x00011300ff020b82 */ /* 0x000e300000000800 */
[----:B------:R-:W1:Y:S01]  /*a1b0*/  @P0 LDC R9, c[0x0][0x450] ;  /* 0x00011400ff090b82 */ /* 0x000e620000000800 */
[----:B0-----:R-:W-:-:S05]  /*a1c0*/  @P0 IMAD.HI.U32 R2, R7, R2, RZ ;  /* 0x0000000207020227 */ /* 0x001fca00078e00ff */
[----:B-1----:R-:W-:Y:S01]  /*a1d0*/  @P0 SHF.R.U32.HI R5, RZ, R9, R2 ;  /* 0x00000009ff050219 */ /* 0x002fe20000011602 */
[----:B------:R-:W-:-:S04]  /*a1e0*/  IMAD R2, R29, UR4, RZ ;  /* 0x000000041d027c24 */ /* 0x000fc8000f8e02ff */
[C---:B------:R-:W-:Y:S02]  /*a1f0*/  IMAD R9, R19.reuse, UR5, R2 ;  /* 0x0000000513097c24 */ /* 0x040fe4000f8e0202 */
[----:B------:R-:W-:Y:S01]  /*a200*/  IMAD.WIDE.U32 R2, R19, UR4, RZ ;  /* 0x0000000413027c25 */ /* 0x000fe2000f8e00ff */
[----:B------:R-:W-:-:S03]  /*a210*/  ULDC.64 UR4, c[0x0][0x2e0] ;  /* 0x0000b80000047ab9 */ /* 0x000fc60000000a00 */
[----:B------:R-:W-:Y:S02]  /*a220*/  IMAD R6, R6, UR4, RZ ;  /* 0x0000000406067c24 */ /* 0x000fe4000f8e02ff */
[----:B------:R-:W-:Y:S02]  /*a230*/  IMAD.IADD R3, R3, 0x1, R9 ;  /* 0x0000000103037824 */ /* 0x000fe400078e0209 */
[C---:B------:R-:W-:Y:S02]  /*a240*/  IMAD R9, R23.reuse, UR5, R6 ;  /* 0x0000000517097c24 */ /* 0x040fe4000f8e0206 */
[----:B------:R-:W-:Y:S02]  /*a250*/  IMAD.MOV R6, RZ, RZ, -R5 ;  /* 0x000000ffff067224 */ /* 0x000fe400078e0a05 */
[----:B------:R-:W-:Y:S01]  /*a260*/  IMAD.WIDE.U32 R2, R23, UR4, R2 ;  /* 0x0000000417027c25 */ /* 0x000fe2000f8e0002 */
[----:B------:R-:W-:-:S03]  /*a270*/  ULDC.64 UR4, c[0x0][0x2d0] ;  /* 0x0000b40000047ab9 */ /* 0x000fc60000000a00 */
[----:B------:R-:W-:Y:S01]  /*a280*/  IMAD R7, R0, R6, R7 ;  /* 0x0000000600077224 */ /* 0x000fe200078e0207 */
[----:B------:R-:W-:Y:S02]  /*a290*/  SHF.R.S32.HI R0, RZ, 0x1f, R5 ;  /* 0x0000001fff007819 */ /* 0x000fe40000011405 */
[----:B------:R-:W-:-:S03]  /*a2a0*/  IADD3 R3, R3, R9, RZ ;  /* 0x0000000903037210 */ /* 0x000fc60007ffe0ff */
[----:B------:R-:W-:Y:S02]  /*a2b0*/  IMAD R0, R0, UR4, RZ ;  /* 0x0000000400007c24 */ /* 0x000fe4000f8e02ff */
[----:B------:R-:W-:-:S04]  /*a2c0*/  IMAD.WIDE.U32 R2, R5, UR4, R2 ;  /* 0x0000000405027c25 */ /* 0x000fc8000f8e0002 */
[----:B------:R-:W-:Y:S01]  /*a2d0*/  IMAD R5, R5, UR5, R0 ;  /* 0x0000000505057c24 */ /* 0x000fe2000f8e0200 */
[----:B------:R-:W-:Y:S01]  /*a2e0*/  SHF.R.S32.HI R0, RZ, 0x1f, R7 ;  /* 0x0000001fff007819 */ /* 0x000fe20000011407 */
[----:B------:R-:W-:Y:S02]  /*a2f0*/  ULDC.64 UR4, c[0x0][0x2c8] ;  /* 0x0000b20000047ab9 */ /* 0x000fe40000000a00 */
[----:B------:R-:W-:Y:S02]  /*a300*/  IMAD.IADD R3, R3, 0x1, R5 ;  /* 0x0000000103037824 */ /* 0x000fe400078e0205 */
[----:B------:R-:W-:Y:S02]  /*a310*/  IMAD R0, R0, UR4, RZ ;  /* 0x0000000400007c24 */ /* 0x000fe4000f8e02ff */
[----:B------:R-:W-:-:S04]  /*a320*/  IMAD.WIDE.U32 R2, R7, UR4, R2 ;  /* 0x0000000407027c25 */ /* 0x000fc8000f8e0002 */
[----:B------:R-:W-:Y:S01]  /*a330*/  IMAD R5, R7, UR5, R0 ;  /* 0x0000000507057c24 */ /* 0x000fe2000f8e0200 */
[----:B------:R-:W-:Y:S02]  /*a340*/  ULDC.64 UR4, c[0x0][0x280] ;  /* 0x0000a00000047ab9 */ /* 0x000fe40000000a00 */
[----:B------:R-:W-:Y:S01]  /*a350*/  LEA R0, P0, R2, UR4, 0x1 ;  /* 0x0000000402007c11 */ /* 0x000fe2000f8008ff */
[----:B------:R-:W-:Y:S01]  /*a360*/  IMAD.IADD R5, R3, 0x1, R5 ;  /* 0x0000000103057824 */ /* 0x000fe200078e0205 */
[----:B------:R-:W-:-:S04]  /*a370*/  UMOV UR4, 0xffffffff ;  /* 0xffffffff00047882 */ /* 0x000fc80000000000 */
[----:B------:R-:W-:Y:S01]  /*a380*/  LEA.HI.X R5, R2, UR5, R5, 0x1, P0 ;  /* 0x0000000502057c11 */ /* 0x000fe200080f0c05 */
[----:B------:R-:W-:Y:S06]  /*a390*/  BRA.DIV UR4, `(.L_x_52) ;  /* 0x0000002a04d07947 */ /* 0x000fec000b800000 */
[----:B------:R-:W0:Y:S01]  /*a3a0*/  SHFL.IDX PT, R14, R0, RZ, 0x181f ;  /* 0x00181fff000e7589 */ /* 0x000e2200000e0000 */
[----:B------:R-:W-:-:S03]  /*a3b0*/  IADD3 R4, R34, R4, RZ ;  /* 0x0000000422047210 */ /* 0x000fc60007ffe0ff */
[----:B------:R-:W1:Y:S01]  /*a3c0*/  SHFL.IDX PT, R2, R5, RZ, 0x181f ;  /* 0x00181fff05027589 */ /* 0x000e6200000e0000 */
[C---:B------:R-:W-:Y:S02]  /*a3d0*/  ISETP.GE.AND P0, PT, R4.reuse, UR40, PT ;  /* 0x0000002804007c0c */ /* 0x040fe4000bf06270 */
[----:B------:R-:W-:Y:S01]  /*a3e0*/  IADD3 R7, R4, 0x10, RZ ;  /* 0x0000001004077810 */ /* 0x000fe20007ffe0ff */
[----:B------:R-:W-:Y:S10]  /*a3f0*/  SHFL.IDX PT, R6, R5, 0x1, 0x181f ;  /* 0x00381f0005067f89 */ /* 0x000ff400000e0000 */
[----:B0-----:R-:W-:-:S05]  /*a400*/  @!P0 LEA R14, P1, R37, R14, 0x1 ;  /* 0x0000000e250e8211 */ /* 0x001fca00078208ff */
[----:B-1----:R-:W-:Y:S02]  /*a410*/  @!P0 IMAD.X R3, RZ, RZ, R2, P1 ;  /* 0x000000ffff038224 */ /* 0x002fe400008e0602 */
[----:B------:R-:W-:Y:S02]  /*a420*/  @!P0 IMAD.MOV.U32 R2, RZ, RZ, R14 ;  /* 0x000000ffff028224 */ /* 0x000fe400078e000e */
[----:B------:R-:W0:Y:S04]  /*a430*/  SHFL.IDX PT, R14, R0, 0x1, 0x181f ;  /* 0x00381f00000e7f89 */ /* 0x000e2800000e0000 */
[----:B------:R-:W-:Y:S04]  /*a440*/  @!P0 LDGSTS.E.BYPASS.LTC128B.128 [R20+0x12400], desc[UR36][R2.64], !P3 ;  /* 0x1240000002148fae */ /* 0x000fe8000d901d64 */
[----:B------:R-:W-:Y:S04]  /*a450*/  @!P0 LDGSTS.E.BYPASS.LTC128B.128 [R20+0x16400], desc[UR36][R2.64+0x80], !P4 ;  /* 0x1640008002148fae */ /* 0x000fe8000e101d64 */
[----:B------:R1:W-:Y:S01]  /*a460*/  @!P0 LDGSTS.E.BYPASS.LTC128B.128 [R20+0x1a400], desc[UR36][R2.64+0x100], !P5 ;  /* 0x1a40010002148fae */ /* 0x0003e2000e901d64 */
[----:B------:R-:W-:-:S13]  /*a470*/  ISETP.GE.AND P0, PT, R7, UR40, PT ;  /* 0x0000002807007c0c */ /* 0x000fda000bf06270 */
[----:B0-----:R-:W-:-:S05]  /*a480*/  @!P0 LEA R14, P1, R37, R14, 0x1 ;  /* 0x0000000e250e8211 */ /* 0x001fca00078208ff */
[----:B------:R-:W-:Y:S02]  /*a490*/  @!P0 IMAD.X R7, RZ, RZ, R6, P1 ;  /* 0x000000ffff078224 */ /* 0x000fe400008e0606 */
[----:B-1----:R-:W-:Y:S01]  /*a4a0*/  @!P0 IMAD.MOV.U32 R2, RZ, RZ, R14 ;  /* 0x000000ffff028224 */ /* 0x002fe200078e000e */
[----:B------:R-:W-:Y:S02]  /*a4b0*/  SHFL.IDX PT, R6, R5, 0x2, 0x181f ;  /* 0x00581f0005067f89 */ /* 0x000fe400000e0000 */
[----:B------:R-:W-:Y:S01]  /*a4c0*/  @!P0 MOV R3, R7 ;  /* 0x0000000700038202 */ /* 0x000fe20000000f00 */
[----:B------:R-:W-:Y:S01]  /*a4d0*/  VIADD R7, R4, 0x20 ;  /* 0x0000002004077836 */ /* 0x000fe20000000000 */
[----:B------:R-:W0:Y:S04]  /*a4e0*/  SHFL.IDX PT, R14, R0, 0x2, 0x181f ;  /* 0x00581f00000e7f89 */ /* 0x000e2800000e0000 */
[----:B------:R-:W-:Y:S04]  /*a4f0*/  @!P0 LDGSTS.E.BYPASS.LTC128B.128 [R20+0x12c00], desc[UR36][R2.64], !P3 ;  /* 0x12c0000002148fae */ /* 0x000fe8000d901d64 */
[----:B------:R-:W-:Y:S04]  /*a500*/  @!P0 LDGSTS.E.BYPASS.LTC128B.128 [R20+0x16c00], desc[UR36][R2.64+0x80], !P4 ;  /* 0x16c0008002148fae */ /* 0x000fe8000e101d64 */
[----:B------:R1:W-:Y:S01]  /*a510*/  @!P0 LDGSTS.E.BYPASS.LTC128B.128 [R20+0x1ac00], desc[UR36][R2.64+0x100], !P5 ;  /* 0x1ac0010002148fae */ /* 0x0003e2000e901d64 */
[----:B------:R-:W-:-:S13]  /*a520*/  ISETP.GE.AND P0, PT, R7, UR40, PT ;  /* 0x0000002807007c0c */ /* 0x000fda000bf06270 */
[----:B0-----:R-:W-:-:S04]  /*a530*/  @!P0 LEA R14, P1, R37, R14, 0x1 ;  /* 0x0000000e250e8211 */ /* 0x001fc800078208ff */
[----:B-1----:R-:W-:Y:S01]  /*a540*/  @!P0 MOV R2, R14 ;  /* 0x0000000e00028202 */ /* 0x002fe20000000f00 */
[----:B------:R-:W-:Y:S01]  /*a550*/  @!P0 IMAD.X R7, RZ, RZ, R6, P1 ;  /* 0x000000ffff078224 */ /* 0x000fe200008e0606 */
[----:B------:R-:W0:Y:S03]  /*a560*/  SHFL.IDX PT, R14, R0, 0x3, 0x181f ;  /* 0x00781f00000e7f89 */ /* 0x000e2600000e0000 */
[----:B------:R-:W-:Y:S01]  /*a570*/  @!P0 IMAD.MOV.U32 R3, RZ, RZ, R7 ;  /* 0x000000ffff038224 */ /* 0x000fe200078e0007 */
[----:B------:R-:W1:Y:S01]  /*a580*/  SHFL.IDX PT, R6, R5, 0x3, 0x181f ;  /* 0x00781f0005067f89 */ /* 0x000e6200000e0000 */
[----:B------:R-:W-:-:S03]  /*a590*/  VIADD R7, R4, 0x30 ;  /* 0x0000003004077836 */ /* 0x000fc60000000000 */
[----:B------:R-:W-:Y:S04]  /*a5a0*/  @!P0 LDGSTS.E.BYPASS.LTC128B.128 [R20+0x13400], desc[UR36][R2.64], !P3 ;  /* 0x1340000002148fae */ /* 0x000fe8000d901d64 */
[----:B------:R-:W-:Y:S04]  /*a5b0*/  @!P0 LDGSTS.E.BYPASS.LTC128B.128 [R20+0x17400], desc[UR36][R2.64+0x80], !P4 ;  /* 0x1740008002148fae */ /* 0x000fe8000e101d64 */
[----:B------:R2:W-:Y:S01]  /*a5c0*/  @!P0 LDGSTS.E.BYPASS.LTC128B.128 [R20+0x1b400], desc[UR36][R2.64+0x100], !P5 ;  /* 0x1b40010002148fae */ /* 0x0005e2000e901d64 */
[----:B------:R-:W-:-:S13]  /*a5d0*/  ISETP.GE.AND P0, PT, R7, UR40, PT ;  /* 0x0000002807007c0c */ /* 0x000fda000bf06270 */
[----:B0-----:R-:W-:-:S04]  /*a5e0*/  @!P0 LEA R14, P1, R37, R14, 0x1 ;  /* 0x0000000e250e8211 */ /* 0x001fc800078208ff */
[----:B-1----:R-:W-:Y:S01]  /*a5f0*/  @!P0 IADD3.X R7, RZ, R6, RZ, P1, !PT ;  /* 0x00000006ff078210 */ /* 0x002fe20000ffe4ff */
[----:B--2---:R-:W-:Y:S01]  /*a600*/  @!P0 IMAD.MOV.U32 R2, RZ, RZ, R14 ;  /* 0x000000ffff028224 */ /* 0x004fe200078e000e */
[----:B------:R-:W-:Y:S03]  /*a610*/  SHFL.IDX PT, R6, R5, 0x4, 0x181f ;  /* 0x00981f0005067f89 */ /* 0x000fe600000e0000 */
[----:B------:R-:W-:Y:S01]  /*a620*/  @!P0 IMAD.MOV.U32 R3, RZ, RZ, R7 ;  /* 0x000000ffff038224 */ /* 0x000fe200078e0007 */
[----:B------:R-:W0:Y:S01]  /*a630*/  SHFL.IDX PT, R14, R0, 0x4, 0x181f ;  /* 0x00981f00000e7f89 */ /* 0x000e2200000e0000 */
[----:B------:R-:W-:-:S03]  /*a640*/  IADD3 R7, R4, 0x40, RZ ;  /* 0x0000004004077810 */ /* 0x000fc60007ffe0ff */
        /* <DEDUP_REMOVED lines=29> */
[----:B------:R0:W1:Y:S03]  /*a820*/  SHFL.IDX PT, R6, R5, 0x7, 0x181f ;  /* 0x00f81f0005067f89 */ /* 0x00006600000e0000 */
[----:B------:R-:W-:Y:S01]  /*a830*/  @!P0 IMAD.MOV.U32 R3, RZ, RZ, R7 ;  /* 0x000000ffff038224 */ /* 0x000fe200078e0007 */
[----:B------:R0:W2:Y:S04]  /*a840*/  SHFL.IDX PT, R14, R0, 0x7, 0x181f ;  /* 0x00f81f00000e7f89 */ /* 0x0000a800000e0000 */
[----:B------:R0:W-:Y:S04]  /*a850*/  @!P0 LDGSTS.E.BYPASS.LTC128B.128 [R20+0x15400], desc[UR36][R2.64], !P3 ;  /* 0x1540000002148fae */ /* 0x0001e8000d901d64 */
[----:B------:R0:W-:Y:S04]  /*a860*/  @!P0 LDGSTS.E.BYPASS.LTC128B.128 [R20+0x19400], desc[UR36][R2.64+0x80], !P4 ;  /* 0x1940008002148fae */ /* 0x0001e8000e101d64 */
[----:B------:R0:W-:Y:S02]  /*a870*/  @!P0 LDGSTS.E.BYPASS.LTC128B.128 [R20+0x1d400], desc[UR36][R2.64+0x100], !P5 ;  /* 0x1d40010002148fae */ /* 0x0001e4000e901d64 */
.L_x_124:
[----:B0-----:R-:W3:Y:S01]  /*a880*/  LDL R0, [R1] ;  /* 0x0000000001007983 */ /* 0x001ee20000100800 */
[----:B------:R-:W-:-:S04]  /*a890*/  IADD3 R4, R4, 0x70, RZ ;  /* 0x0000007004047810 */ /* 0x000fc80007ffe0ff */
[----:B------:R-:W-:-:S13]  /*a8a0*/  ISETP.GE.AND P0, PT, R4, UR40, PT ;  /* 0x0000002804007c0c */ /* 0x000fda000bf06270 */
[----:B--2---:R-:W-:-:S05]  /*a8b0*/  @!P0 LEA R2, P1, R37, R14, 0x1 ;  /* 0x0000000e25028211 */ /* 0x004fca00078208ff */
[----:B-1----:R-:W-:-:S05]  /*a8c0*/  @!P0 IMAD.X R3, RZ, RZ, R6, P1 ;  /* 0x000000ffff038224 */ /* 0x002fca00008e0606 */
[----:B------:R-:W-:Y:S01]  /*a8d0*/  @!PT LDS RZ, [RZ] ;  /* 0x00000000fffff984 */ /* 0x000fe20000000800 */
[----:B------:R-:W-:Y:S01]  /*a8e0*/  @!PT LDS RZ, [RZ] ;  /* 0x00000000fffff984 */ /* 0x000fe20000000800 */
[----:B------:R-:W-:Y:S01]  /*a8f0*/  @!PT LDS RZ, [RZ] ;  /* 0x00000000fffff984 */ /* 0x000fe20000000800 */
[----:B------:R0:W-:Y:S04]  /*a900*/  @!P0 LDGSTS.E.BYPASS.LTC128B.128 [R20+0x15c00], desc[UR36][R2.64], !P3 ;  /* 0x15c0000002148fae */ /* 0x0001e8000d901d64 */
[----:B------:R0:W-:Y:S04]  /*a910*/  @!P0 LDGSTS.E.BYPASS.LTC128B.128 [R20+0x19c00], desc[UR36][R2.64+0x80], !P4 ;  /* 0x19c0008002148fae */ /* 0x0001e8000e101d64 */
[----:B------:R0:W-:Y:S01]  /*a920*/  @!P0 LDGSTS.E.BYPASS.LTC128B.128 [R20+0x1dc00], desc[UR36][R2.64+0x100], !P5 ;  /* 0x1dc0010002148fae */ /* 0x0001e2000e901d64 */
[----:B------:R-:W-:Y:S01]  /*a930*/  NOP ;  /* 0x0000000000007918 */ /* 0x000fe20000000000 */
[----:B------:R-:W-:Y:S02]  /*a940*/  SYNCS.ARRIVE.TRANS64.RED.A0T1 RZ, [UR39+0x30800], RZ ;  /* 0x030800ffffff79a7 */ /* 0x000fe40008200427 */
[----:B------:R-:W-:Y:S01]  /*a950*/  ARRIVES.LDGSTSBAR.64.TRANSCNT [UR39+0x30800] ;  /* 0x03080000ff0079b0 */ /* 0x000fe20008000aa7 */
[----:B---3--:R-:W-:-:S04]  /*a960*/  LOP3.LUT R0, R0, 0x1, RZ, 0xc, !PT ;  /* 0x0000000100007812 */ /* 0x008fc800078e0cff */
[----:B------:R-:W-:Y:S01]  /*a970*/  SHF.L.U32 R0, R0, 0x1f, RZ ;  /* 0x0000001f00007819 */ /* 0x000fe200000006ff */
[----:B------:R-:W-:Y:S01]  /*a980*/  NOP ;  /* 0x0000000000007918 */ /* 0x000fe20000000000 */
[----:B------:R-:W-:Y:S01]  /*a990*/  SYNCS.ARRIVE.TRANS64.A1T0 RZ, [UR39+0x30800], RZ ;  /* 0x030800ffffff79a7 */ /* 0x000fe20008100027 */
[----:B------:R-:W-:Y:S01]  /*a9a0*/  BSSY B0, `(.L_x_53) ;  /* 0x0000003000007945 */ /* 0x000fe20003800000 */
[----:B------:R-:W1:Y:S03]  /*a9b0*/  SYNCS.PHASECHK.TRANS64.TRYWAIT P0, [UR39+0x30820], R0 ;  /* 0x03082000ff0075a7 */ /* 0x000e660008000167 */
[----:B01----:R-:W-:Y:S05]  /*a9c0*/  @!P0 BRA `(.L_x_54) ;  /* 0x0000002c00dc8947 */ /* 0x003fea0003800000 */
.L_x_125:
[----:B------:R-:W-:Y:S05]  /*a9d0*/  BSYNC B0 ;  /* 0x0000000000007941 */ /* 0x000fea0003800000 */
.L_x_53:
[----:B------:R-:W-:Y:S01]  /*a9e0*/  UISETP.GE.AND UP0, UPT, UR38, 0x61, UPT ;  /* 0x000000612600788c */ /* 0x000fe2000bf06270 */
[----:B------:R-:W-:-:S05]  /*a9f0*/  IMAD.U32 R20, RZ, RZ, UR43 ;  /* 0x0000002bff147e24 */ /* 0x000fca000f8e00ff */
[----:B------:R-:W-:-:S13]  /*aa00*/  PLOP3.LUT P0, PT, PT, PT, UP0, 0x40, 0x0 ;  /* 0x000000000000781c */ /* 0x000fda0003f0e808 */
[----:B------:R-:W-:Y:S05]  /*aa10*/  @P0 BRA `(.L_x_55) ;  /* 0x0000000c00e80947 */ /* 0x000fea0003800000 */
[----:B------:R-:W-:Y:S01]  /*aa20*/  BSSY B0, `(.L_x_55) ;  /* 0x00000f9000007945 */ /* 0x000fe20003800000 */
[----:B------:R-:W-:Y:S01]  /*aa30*/  MOV R21, R25 ;  /* 0x0000001900157202 */ /* 0x000fe20000000f00 */
[----:B------:R-:W-:Y:S01]  /*aa40*/  IMAD.MOV.U32 R7, RZ, RZ, R22 ;  /* 0x000000ffff077224 */ /* 0x000fe200078e0016 */
[----:B------:R-:W-:Y:S01]  /*aa50*/  MOV R28, UR43 ;  /* 0x0000002b001c7c02 */ /* 0x000fe20008000f00 */
[----:B------:R-:W-:-:S07]  /*aa60*/  IMAD.U32 R6, RZ, RZ, UR41 ;  /* 0x00000029ff067e24 */ /* 0x000fce000f8e00ff */
.L_x_68:
[----:B0-----:R-:W0:Y:S01]  /*aa70*/  LDC R0, c[0x0][0x430] ;  /* 0x00010c00ff007b82 */ /* 0x001e220000000800 */
[----:B------:R-:W-:Y:S01]  /*aa80*/  ISETP.GT.U32.AND P0, PT, R26, 0x5f, PT ;  /* 0x0000005f1a00780c */ /* 0x000fe20003f04070 */
[----:B------:R-:W-:Y:S01]  /*aa90*/  IMAD R3, R6, 0x60, R31 ;  /* 0x0000006006037824 */ /* 0x000fe200078e021f */
[----:B------:R-:W-:Y:S01]  /*aaa0*/  LOP3.LUT P2, RZ, R16, 0x40, RZ, 0xc0, !PT ;  /* 0x0000004010ff7812 */ /* 0x000fe2000784c0ff */
[----:B------:R-:W-:Y:S02]  /*aab0*/  ULDC UR4, c[0x0][0x430] ;  /* 0x00010c0000047ab9 */ /* 0x000fe40000000800 */
[----:B------:R-:W-:-:S04]  /*aac0*/  IMAD.IADD R10, R26, 0x1, R3 ;  /* 0x000000011a0a7824 */ /* 0x000fc800078e0203 */
[----:B------:R-:W-:-:S04]  /*aad0*/  IMAD.MOV.U32 R11, RZ, RZ, R10 ;  /* 0x000000ffff0b7224 */ /* 0x000fc800078e000a */
[----:B------:R-:W1:Y:S01]  /*aae0*/  @!P0 LDC.64 R8, c[0x0][0x428] ;  /* 0x00010a00ff088b82 */ /* 0x000e620000000a00 */
[----:B0-----:R-:W-:-:S13]  /*aaf0*/  ISETP.NE.AND P1, PT, R0, 0x1, PT ;  /* 0x000000010000780c */ /* 0x001fda0003f25270 */
[----:B------:R-:W0:Y:S08]  /*ab00*/  @P1 LDC R5, c[0x0][0x434] ;  /* 0x00010d00ff051b82 */ /* 0x000e300000000800 */
[----:B------:R-:W2:Y:S01]  /*ab10*/  @P1 LDC R3, c[0x0][0x438] ;  /* 0x00010e00ff031b82 */ /* 0x000ea20000000800 */
[----:B0-----:R-:W-:-:S07]  /*ab20*/  @P1 IMAD.HI.U32 R0, R10, R5, RZ ;  /* 0x000000050a001227 */ /* 0x001fce00078e00ff */
[----:B------:R-:W0:Y:S01]  /*ab30*/  @!P0 LDC.64 R4, c[0x0][0x418] ;  /* 0x00010600ff048b82 */ /* 0x000e220000000a00 */
[----:B--2---:R-:W-:Y:S01]  /*ab40*/  @P1 SHF.R.U32.HI R11, RZ, R3, R0 ;  /* 0x00000003ff0b1219 */ /* 0x004fe20000011600 */
[----:B-1----:R-:W-:-:S03]  /*ab50*/  @!P0 IMAD R0, R32, R8, RZ ;  /* 0x0000000820008224 */ /* 0x002fc600078e02ff */
[----:B------:R-:W-:Y:S01]  /*ab60*/  @!P0 SHF.R.S32.HI R3, RZ, 0x1f, R11 ;  /* 0x0000001fff038819 */ /* 0x000fe2000001140b */
[----:B------:R-:W-:Y:S01]  /*ab70*/  @!P0 IMAD R9, R30, R9, R0 ;  /* 0x000000091e098224 */ /* 0x000fe200078e0200 */
[----:B------:R-:W-:-:S05]  /*ab80*/  @!P0 MOV R2, R11 ;  /* 0x0000000b00028202 */ /* 0x000fca0000000f00 */
[----:B------:R-:W-:-:S04]  /*ab90*/  @!P0 IMAD.WIDE.U32 R2, R30, R8, R2 ;  /* 0x000000081e028225 */ /* 0x000fc800078e0002 */
[----:B------:R-:W-:Y:S01]  /*aba0*/  @!P0 IMAD.IADD R0, R9, 0x1, R3 ;  /* 0x0000000109008824 */ /* 0x000fe200078e0203 */
[----:B0-----:R-:W-:-:S04]  /*abb0*/  @!P0 LEA R4, P1, R2, R4, 0x2 ;  /* 0x0000000402048211 */ /* 0x001fc800078210ff */
[----:B------:R-:W-:Y:S01]  /*abc0*/  @!P0 LEA.HI.X R5, R2, R5, R0, 0x2, P1 ;  /* 0x0000000502058211 */ /* 0x000fe200008f1400 */
[----:B------:R-:W-:Y:S01]  /*abd0*/  IMAD.MOV.U32 R0, RZ, RZ, RZ ;  /* 0x000000ffff007224 */ /* 0x000fe200078e00ff */
[----:B------:R-:W-:Y:S01]  /*abe0*/  IADD3 R22, R7, 0x1, RZ ;  /* 0x0000000107167810 */ /* 0x000fe20007ffe0ff */
[----:B------:R-:W-:-:S04]  /*abf0*/  IMAD.MOV R3, RZ, RZ, -R11 ;  /* 0x000000ffff037224 */ /* 0x000fc800078e0a0b */
[----:B------:R0:W5:Y:S01]  /*ac00*/  @!P0 LDG.E R0, desc[UR36][R4.64] ;  /* 0x0000002404008981 */ /* 0x000162000c1e1900 */
[----:B------:R-:W-:Y:S01]  /*ac10*/  ISETP.NE.AND P0, PT, R22, 0x2, PT ;  /* 0x000000021600780c */ /* 0x000fe20003f05270 */
[----:B------:R-:W-:-:S03]  /*ac20*/  IMAD.MOV.U32 R20, RZ, RZ, R6 ;  /* 0x000000ffff147224 */ /* 0x000fc600078e0006 */
[----:B------:R-:W-:Y:S02]  /*ac30*/  SEL R2, RZ, 0x1, P0 ;  /* 0x00000001ff027807 */ /* 0x000fe40000000000 */
[----:B------:R-:W-:Y:S02]  /*ac40*/  SEL R22, R22, RZ, P0 ;  /* 0x000000ff16167207 */ /* 0x000fe40000000000 */
[----:B------:R-:W-:Y:S01]  /*ac50*/  LOP3.LUT R25, R21, R2, RZ, 0x3c, !PT ;  /* 0x0000000215197212 */ /* 0x000fe200078e3cff */
[----:B0-----:R-:W-:Y:S01]  /*ac60*/  IMAD R5, R3, UR4, R10 ;  /* 0x0000000403057c24 */ /* 0x001fe2000f8e020a */
[----:B------:R-:W-:Y:S06]  /*ac70*/  @!P2 BRA `(.L_x_56) ;  /* 0x000000000004a947 */ /* 0x000fec0003800000 */
[----:B------:R-:W-:Y:S01]  /*ac80*/  BPT.TRAP 0x1 ;  /* 0x000000040000795c */ /* 0x000fe20000300000 */
.L_x_56:
[----:B------:R-:W-:Y:S01]  /*ac90*/  LEA R6, R22, UR39, 0x3 ;  /* 0x0000002716067c11 */ /* 0x000fe2000f8e18ff */
[----:B------:R-:W-:Y:S01]  /*aca0*/  BSSY B1, `(.L_x_57) ;  /* 0x0000004000017945 */ /* 0x000fe20003800000 */
[----:B------:R-:W-:-:S04]  /*acb0*/  SHF.L.U32 R3, R25, 0x1f, RZ ;  /* 0x0000001f19037819 */ /* 0x000fc800000006ff */
[----:B------:R-:W0:Y:S02]  /*acc0*/  SYNCS.PHASECHK.TRANS64.TRYWAIT P0, [R6+URZ+0x30840], R3 ;  /* 0x03084003060075a7 */ /* 0x000e24000800017f */
[----:B0-----:R-:W-:Y:S05]  /*acd0*/  @!P0 BRA `(.L_x_58) ;  /* 0x0000002c00308947 */ /* 0x001fea0003800000 */
.L_x_126:
[----:B------:R-:W-:Y:S05]  /*ace0*/  BSYNC B1 ;  /* 0x0000000000017941 */ /* 0x000fea0003800000 */
.L_x_57:
[----:B------:R-:W-:Y:S01]  /*acf0*/  SHF.R.S32.HI R23, RZ, 0x1f, R5 ;  /* 0x0000001fff177819 */ /* 0x000fe20000011405 */
[----:B------:R-:W-:Y:S01]  /*ad00*/  ULDC.64 UR4, c[0x0][0x300] ;  /* 0x0000c00000047ab9 */ /* 0x000fe20000000a00 */
[----:B-----5:R-:W-:Y:S02]  /*ad10*/  SHF.R.S32.HI R24, RZ, 0x1f, R0 ;  /* 0x0000001fff187819 */ /* 0x020fe40000011400 */
[C---:B------:R-:W-:Y:S01]  /*ad20*/  LOP3.LUT P3, RZ, R16.reuse, 0x4, RZ, 0xc0, !PT ;  /* 0x0000000410ff7812 */ /* 0x040fe2000786c0ff */
[----:B------:R-:W-:Y:S01]  /*ad30*/  IMAD R2, R23, UR4, RZ ;  /* 0x0000000417027c24 */ /* 0x000fe2000f8e02ff */
[C---:B------:R-:W-:Y:S02]  /*ad40*/  LOP3.LUT P2, RZ, R16.reuse, 0x2, RZ, 0xc0, !PT ;  /* 0x0000000210ff7812 */ /* 0x040fe4000784c0ff */
[----:B------:R-:W-:Y:S01]  /*ad50*/  LOP3.LUT P1, RZ, R16, 0x1, RZ, 0xc0, !PT ;  /* 0x0000000110ff7812 */ /* 0x000fe2000782c0ff */
[C---:B------:R-:W-:Y:S02]  /*ad60*/  IMAD R9, R5.reuse, UR5, R2 ;  /* 0x0000000505097c24 */ /* 0x040fe4000f8e0202 */
[----:B0-----:R-:W-:Y:S01]  /*ad70*/  IMAD.WIDE.U32 R2, R5, UR4, RZ ;  /* 0x0000000405027c25 */ /* 0x001fe2000f8e00ff */
[----:B------:R-:W-:-:S04]  /*ad80*/  ULDC.64 UR4, c[0x0][0x310] ;  /* 0x0000c40000047ab9 */ /* 0x000fc80000000a00 */
[----:B------:R-:W-:Y:S01]  /*ad90*/  IADD3 R3, R3, R9, RZ ;  /* 0x0000000903037210 */ /* 0x000fe20007ffe0ff */
[----:B------:R-:W-:-:S04]  /*ada0*/  IMAD R9, R24, UR4, RZ ;  /* 0x0000000418097c24 */ /* 0x000fc8000f8e02ff */
[C---:B------:R-:W-:Y:S02]  /*adb0*/  IMAD R9, R0.reuse, UR5, R9 ;  /* 0x0000000500097c24 */ /* 0x040fe4000f8e0209 */
[----:B------:R-:W-:Y:S01]  /*adc0*/  IMAD.WIDE.U32 R2, R0, UR4, R2 ;  /* 0x0000000400027c25 */ /* 0x000fe2000f8e0002 */
[----:B------:R-:W-:-:S03]  /*add0*/  ULDC.64 UR4, c[0x0][0x308] ;  /* 0x0000c20000047ab9 */ /* 0x000fc60000000a00 */
[----:B------:R-:W-:Y:S02]  /*ade0*/  IMAD.IADD R3, R3, 0x1, R9 ;  /* 0x0000000103037824 */ /* 0x000fe400078e0209 */
[----:B------:R-:W-:Y:S02]  /*adf0*/  IMAD R4, R29, UR4, RZ ;  /* 0x000000041d047c24 */ /* 0x000fe4000f8e02ff */
[----:B------:R-:W-:-:S04]  /*ae00*/  IMAD.WIDE.U32 R2, R19, UR4, R2 ;  /* 0x0000000413027c25 */ /* 0x000fc8000f8e0002 */
[----:B------:R-:W-:Y:S01]  /*ae10*/  IMAD R9, R19, UR5, R4 ;  /* 0x0000000513097c24 */ /* 0x000fe2000f8e0204 */
[----:B------:R-:W-:Y:S02]  /*ae20*/  ULDC.64 UR4, c[0x0][0x2e8] ;  /* 0x0000ba0000047ab9 */ /* 0x000fe40000000a00 */
[----:B------:R-:W-:Y:S01]  /*ae30*/  LEA R8, P0, R2, UR4, 0x1 ;  /* 0x0000000402087c11 */ /* 0x000fe2000f8008ff */
[----:B------:R-:W-:Y:S01]  /*ae40*/  IMAD.IADD R3, R9, 0x1, R3 ;  /* 0x0000000109037824 */ /* 0x000fe200078e0203 */
[----:B------:R-:W-:Y:S01]  /*ae50*/  UMOV UR4, 0xffffffff ;  /* 0xffffffff00047882 */ /* 0x000fe20000000000 */
[----:B------:R-:W-:-:S03]  /*ae60*/  IMAD R9, R22, 0x4800, R27 ;  /* 0x0000480016097824 */ /* 0x000fc600078e021b */
[----:B------:R-:W-:Y:S01]  /*ae70*/  LEA.HI.X R10, R2, UR5, R3, 0x1, P0 ;  /* 0x00000005020a7c11 */ /* 0x000fe200080f0c03 */
[----:B------:R-:W-:Y:S06]  /*ae80*/  BRA.DIV UR4, `(.L_x_59) ;  /* 0x0000002a04d87947 */ /* 0x000fec000b800000 */
[----:B------:R-:W0:Y:S01]  /*ae90*/  SHFL.IDX PT, R14, R8, RZ, 0x181f ;  /* 0x00181fff080e7589 */ /* 0x000e2200000e0000 */
[----:B------:R-:W-:Y:S02]  /*aea0*/  SHF.L.U32 R4, R37, 0x1, RZ ;  /* 0x0000000125047819 */ /* 0x000fe400000006ff */
[----:B------:R-:W-:Y:S01]  /*aeb0*/  LEA R9, R9, UR39, 0x1 ;  /* 0x0000002709097c11 */ /* 0x000fe2000f8e08ff */
[----:B------:R-:W1:Y:S04]  /*aec0*/  SHFL.IDX PT, R3, R10, RZ, 0x181f ;  /* 0x00181fff0a037589 */ /* 0x000e6800000e0000 */
[----:B------:R-:W-:Y:S01]  /*aed0*/  SHFL.IDX PT, R35, R10, 0x2, 0x181f ;  /* 0x00581f000a237f89 */ /* 0x000fe200000e0000 */
[----:B0-----:R-:W-:-:S03]  /*aee0*/  IADD3 R2, P0, R14, R4, RZ ;  /* 0x000000040e027210 */ /* 0x001fc60007f1e0ff */
[----:B------:R-:W0:Y:S02]  /*aef0*/  SHFL.IDX PT, R14, R8, 0x1, 0x181f ;  /* 0x00381f00080e7f89 */ /* 0x000e2400000e0000 */
[----:B-1----:R-:W-:-:S05]  /*af00*/  IMAD.X R3, RZ, RZ, R3, P0 ;  /* 0x000000ffff037224 */ /* 0x002fca00000e0603 */
[----:B------:R-:W-:Y:S04]  /*af10*/  LDGSTS.E.BYPASS.LTC128B.128 [R9+0x1e400], desc[UR36][R2.64], !P3 ;  /* 0x1e40000002097fae */ /* 0x000fe8000d901d64 */
[----:B------:R-:W-:Y:S04]  /*af20*/  LDGSTS.E.BYPASS.LTC128B.128 [R9+0x21400], desc[UR36][R2.64+0x80], !P2 ;  /* 0x2140008002097fae */ /* 0x000fe8000d101d64 */
[----:B------:R1:W-:Y:S04]  /*af30*/  LDGSTS.E.BYPASS.LTC128B.128 [R9+0x24400], desc[UR36][R2.64+0x100], !P1 ;  /* 0x2440010002097fae */ /* 0x0003e8000c901d64 */
[----:B-1----:R-:W1:Y:S01]  /*af40*/  SHFL.IDX PT, R3, R10, 0x1, 0x181f ;  /* 0x00381f000a037f89 */ /* 0x002e6200000e0000 */
[----:B0-----:R-:W-:-:S03]  /*af50*/  IADD3 R2, P0, R14, R4, RZ ;  /* 0x000000040e027210 */ /* 0x001fc60007f1e0ff */
[----:B------:R-:W0:Y:S02]  /*af60*/  SHFL.IDX PT, R14, R8, 0x2, 0x181f ;  /* 0x00581f00080e7f89 */ /* 0x000e2400000e0000 */
[----:B-1----:R-:W-:-:S05]  /*af70*/  IMAD.X R3, RZ, RZ, R3, P0 ;  /* 0x000000ffff037224 */ /* 0x002fca00000e0603 */
[----:B------:R-:W-:Y:S04]  /*af80*/  LDGSTS.E.BYPASS.LTC128B.128 [R9+0x1ec00], desc[UR36][R2.64], !P3 ;  /* 0x1ec0000002097fae */ /* 0x000fe8000d901d64 */
[----:B------:R-:W-:Y:S04]  /*af90*/  LDGSTS.E.BYPASS.LTC128B.128 [R9+0x21c00], desc[UR36][R2.64+0x80], !P2 ;  /* 0x21c0008002097fae */ /* 0x000fe8000d101d64 */
[----:B------:R0:W-:Y:S02]  /*afa0*/  LDGSTS.E.BYPASS.LTC128B.128 [R9+0x24c00], desc[UR36][R2.64+0x100], !P1 ;  /* 0x24c0010002097fae */ /* 0x0001e4000c901d64 */
[----:B0-----:R-:W-:-:S02]  /*afb0*/  IADD3 R2, P0, R14, R4, RZ ;  /* 0x000000040e027210 */ /* 0x001fc40007f1e0ff */
[----:B------:R-:W0:Y:S02]  /*afc0*/  SHFL.IDX PT, R14, R8, 0x3, 0x181f ;  /* 0x00781f00080e7f89 */ /* 0x000e2400000e0000 */
[----:B------:R-:W-:Y:S02]  /*afd0*/  IADD3.X R3, RZ, R35, RZ, P0, !PT ;  /* 0x00000023ff037210 */ /* 0x000fe400007fe4ff */
[----:B------:R-:W1:Y:S04]  /*afe0*/  SHFL.IDX PT, R35, R10, 0x3, 0x181f ;  /* 0x00781f000a237f89 */ /* 0x000e6800000e0000 */
[----:B------:R-:W-:Y:S04]  /*aff0*/  LDGSTS.E.BYPASS.LTC128B.128 [R9+0x1f400], desc[UR36][R2.64], !P3 ;  /* 0x1f40000002097fae */ /* 0x000fe8000d901d64 */
[----:B------:R-:W-:Y:S04]  /*b000*/  LDGSTS.E.BYPASS.LTC128B.128 [R9+0x22400], desc[UR36][R2.64+0x80], !P2 ;  /* 0x2240008002097fae */ /* 0x000fe8000d101d64 */
[----:B------:R0:W-:Y:S02]  /*b010*/  LDGSTS.E.BYPASS.LTC128B.128 [R9+0x25400], desc[UR36][R2.64+0x100], !P1 ;  /* 0x2540010002097fae */ /* 0x0001e4000c901d64 */
[----:B0-----:R-:W-:-:S02]  /*b020*/  IADD3 R2, P0, R14, R4, RZ ;  /* 0x000000040e027210 */ /* 0x001fc40007f1e0ff */
[----:B------:R-:W0:Y:S03]  /*b030*/  SHFL.IDX PT, R14, R8, 0x4, 0x181f ;  /* 0x00981f00080e7f89 */ /* 0x000e2600000e0000 */
[----:B-1----:R-:W-:Y:S02]  /*b040*/  IMAD.X R3, RZ, RZ, R35, P0 ;  /* 0x000000ffff037224 */ /* 0x002fe400000e0623 */
[----:B------:R-:W1:Y:S04]  /*b050*/  SHFL.IDX PT, R35, R10, 0x4, 0x181f ;  /* 0x00981f000a237f89 */ /* 0x000e6800000e0000 */
[----:B------:R-:W-:Y:S04]  /*b060*/  LDGSTS.E.BYPASS.LTC128B.128 [R9+0x1fc00], desc[UR36][R2.64], !P3 ;  /* 0x1fc0000002097fae */ /* 0x000fe8000d901d64 */
[----:B------:R-:W-:Y:S04]  /*b070*/  LDGSTS.E.BYPASS.LTC128B.128 [R9+0x22c00], desc[UR36][R2.64+0x80], !P2 ;  /* 0x22c0008002097fae */ /* 0x000fe8000d101d64 */
[----:B------:R0:W-:Y:S02]  /*b080*/  LDGSTS.E.BYPASS.LTC128B.128 [R9+0x25c00], desc[UR36][R2.64+0x100], !P1 ;  /* 0x25c0010002097fae */ /* 0x0001e4000c901d64 */
[----:B0-----:R-:W-:-:S02]  /*b090*/  IADD3 R2, P0, R14, R4, RZ ;  /* 0x000000040e027210 */ /* 0x001fc40007f1e0ff */
[----:B------:R0:W2:Y:S03]  /*b0a0*/  SHFL.IDX PT, R14, R8, 0x5, 0x181f ;  /* 0x00b81f00080e7f89 */ /* 0x0000a600000e0000 */
[----:B-1----:R-:W-:Y:S02]  /*b0b0*/  IMAD.X R3, RZ, RZ, R35, P0 ;  /* 0x000000ffff037224 */ /* 0x002fe400000e0623 */
[----:B------:R0:W1:Y:S04]  /*b0c0*/  SHFL.IDX PT, R35, R10, 0x5, 0x181f ;  /* 0x00b81f000a237f89 */ /* 0x00006800000e0000 */
[----:B------:R0:W-:Y:S04]  /*b0d0*/  LDGSTS.E.BYPASS.LTC128B.128 [R9+0x20400], desc[UR36][R2.64], !P3 ;  /* 0x2040000002097fae */ /* 0x0001e8000d901d64 */
[----:B------:R0:W-:Y:S04]  /*b0e0*/  LDGSTS.E.BYPASS.LTC128B.128 [R9+0x23400], desc[UR36][R2.64+0x80], !P2 ;  /* 0x2340008002097fae */ /* 0x0001e8000d101d64 */
[----:B------:R0:W-:Y:S02]  /*b0f0*/  LDGSTS.E.BYPASS.LTC128B.128 [R9+0x26400], desc[UR36][R2.64+0x100], !P1 ;  /* 0x2640010002097fae */ /* 0x0001e4000c901d64 */
.L_x_140:
[----:B0-2---:R-:W-:-:S04]  /*b100*/  IADD3 R2, P0, R14, R4, RZ ;  /* 0x000000040e027210 */ /* 0x005fc80007f1e0ff */
[----:B-1----:R-:W-:Y:S02]  /*b110*/  IADD3.X R3, RZ, R35, RZ, P0, !PT ;  /* 0x00000023ff037210 */ /* 0x002fe400007fe4ff */
[----:B------:R-:W-:-:S03]  /*b120*/  PLOP3.LUT P0, PT, PT, PT, PT, 0x80, 0x0 ;  /* 0x000000000000781c */ /* 0x000fc60003f0f070 */
[----:B------:R-:W-:Y:S01]  /*b130*/  @!PT LDS RZ, [RZ] ;  /* 0x00000000fffff984 */ /* 0x000fe20000000800 */
[----:B------:R-:W-:Y:S01]  /*b140*/  @!PT LDS RZ, [RZ] ;  /* 0x00000000fffff984 */ /* 0x000fe20000000800 */
[----:B------:R-:W-:Y:S01]  /*b150*/  @!PT LDS RZ, [RZ] ;  /* 0x00000000fffff984 */ /* 0x000fe20000000800 */
[----:B------:R0:W-:Y:S04]  /*b160*/  LDGSTS.E.BYPASS.LTC128B.128 [R9+0x20c00], desc[UR36][R2.64], !P3 ;  /* 0x20c0000002097fae */ /* 0x0001e8000d901d64 */
[----:B------:R0:W-:Y:S04]  /*b170*/  LDGSTS.E.BYPASS.LTC128B.128 [R9+0x23c00], desc[UR36][R2.64+0x80], !P2 ;  /* 0x23c0008002097fae */ /* 0x0001e8000d101d64 */
[----:B------:R0:W-:Y:S01]  /*b180*/  LDGSTS.E.BYPASS.LTC128B.128 [R9+0x26c00], desc[UR36][R2.64+0x100], !P1 ;  /* 0x26c0010002097fae */ /* 0x0001e2000c901d64 */
[----:B------:R-:W-:Y:S01]  /*b190*/  NOP ;  /* 0x0000000000007918 */ /* 0x000fe20000000000 */
.L_x_60:
        /* <DEDUP_REMOVED lines=10> */
.L_x_61:
[----:B------:R1:W-:Y:S01]  /*b240*/  SYNCS.ARRIVE.TRANS64.A1T0 RZ, [R6+URZ+0x30830], RZ ;  /* 0x030830ff06ff79a7 */ /* 0x0003e2000810003f */
[----:B------:R-:W-:Y:S05]  /*b250*/  @!P2 BRA `(.L_x_62) ;  /* 0x000000000004a947 */ /* 0x000fea0003800000 */
[----:B------:R-:W-:Y:S01]  /*b260*/  BPT.TRAP 0x1 ;  /* 0x000000040000795c */ /* 0x000fe20000300000 */
.L_x_62:
[----:B0-----:R-:W-:Y:S01]  /*b270*/  SHF.L.U32 R9, R21, 0x1f, RZ ;  /* 0x0000001f15097819 */ /* 0x001fe200000006ff */
[----:B------:R-:W-:Y:S01]  /*b280*/  IMAD.MOV.U32 R3, RZ, RZ, -0x60 ;  /* 0xffffffa0ff037424 */ /* 0x000fe200078e00ff */
[----:B-1----:R-:W-:Y:S01]  /*b290*/  LEA R6, R7, UR39, 0x3 ;  /* 0x0000002707067c11 */ /* 0x002fe2000f8e18ff */
[----:B------:R-:W-:Y:S02]  /*b2a0*/  BSSY B1, `(.L_x_63) ;  /* 0x0000004000017945 */ /* 0x000fe40003800000 */
[----:B------:R-:W-:Y:S01]  /*b2b0*/  IMAD R3, R28, R3, UR38 ;  /* 0x000000261c037e24 */ /* 0x000fe2000f8e0203 */
[----:B------:R-:W0:Y:S02]  /*b2c0*/  SYNCS.PHASECHK.TRANS64.TRYWAIT P0, [R6+URZ+0x30860], R9 ;  /* 0x03086009060075a7 */ /* 0x000e24000800017f */
[----:B0-----:R-:W-:Y:S05]  /*b2d0*/  @!P0 BRA `(.L_x_64) ;  /* 0x0000002c007c8947 */ /* 0x001fea0003800000 */
.L_x_141:
[----:B------:R-:W-:Y:S05]  /*b2e0*/  BSYNC B1 ;  /* 0x0000000000017941 */ /* 0x000fea0003800000 */
.L_x_63:
[----:B------:R-:W-:Y:S01]  /*b2f0*/  UMOV UR4, 0xffffffff ;  /* 0xffffffff00047882 */ /* 0x000fe20000000000 */
[C---:B------:R-:W-:Y:S01]  /*b300*/  LOP3.LUT P3, RZ, R16.reuse, 0x20, RZ, 0xc0, !PT ;  /* 0x0000002010ff7812 */ /* 0x040fe2000786c0ff */
[----:B------:R-:W-:Y:S01]  /*b310*/  IMAD R7, R7, 0x4800, R27 ;  /* 0x0000480007077824 */ /* 0x000fe200078e021b */
[C---:B------:R-:W-:Y:S01]  /*b320*/  LOP3.LUT P2, RZ, R16.reuse, 0x10, RZ, 0xc0, !PT ;  /* 0x0000001010ff7812 */ /* 0x040fe2000784c0ff */
[----:B------:R-:W-:Y:S01]  /*b330*/  IMAD.IADD R8, R3, 0x1, -R34 ;  /* 0x0000000103087824 */ /* 0x000fe200078e0a22 */
[----:B------:R-:W-:Y:S01]  /*b340*/  LOP3.LUT P1, RZ, R16, 0x8, RZ, 0xc0, !PT ;  /* 0x0000000810ff7812 */ /* 0x000fe2000782c0ff */
[----:B------:R-:W-:-:S12]  /*b350*/  BRA.DIV UR4, `(.L_x_65) ;  /* 0x0000002e04707947 */ /* 0x000fd8000b800000 */
[----:B------:R-:W1:Y:S01]  /*b360*/  SHFL.IDX PT, R14, R17, RZ, 0x181f ;  /* 0x00181fff110e7589 */ /* 0x000e6200000e0000 */
[----:B------:R-:W-:-:S03]  /*b370*/  LEA R7, R7, UR39, 0x1 ;  /* 0x0000002707077c11 */ /* 0x000fc6000f8e08ff */
[----:B------:R-:W2:Y:S01]  /*b380*/  SHFL.IDX PT, R3, R18, RZ, 0x181f ;  /* 0x00181fff12037589 */ /* 0x000ea200000e0000 */
[----:B-1----:R-:W-:-:S03]  /*b390*/  IADD3 R2, P0, R14, R4, RZ ;  /* 0x000000040e027210 */ /* 0x002fc60007f1e0ff */
[----:B------:R-:W1:Y:S01]  /*b3a0*/  SHFL.IDX PT, R14, R17, 0x1, 0x181f ;  /* 0x00381f00110e7f89 */ /* 0x000e6200000e0000 */
[----:B--2---:R-:W-:Y:S02]  /*b3b0*/  IADD3.X R3, RZ, R3, RZ, P0, !PT ;  /* 0x00000003ff037210 */ /* 0x004fe400007fe4ff */
[----:B------:R-:W-:-:S13]  /*b3c0*/  ISETP.LT.OR P0, PT, R8, 0x1, P3 ;  /* 0x000000010800780c */ /* 0x000fda0001f01670 */
[----:B------:R-:W-:Y:S01]  /*b3d0*/  LDGSTS.E.BYPASS.LTC128B.128 [R7+0x400], desc[UR36][R2.64], !P0 ;  /* 0x0040000002077fae */ /* 0x000fe2000c101d64 */
[----:B------:R-:W-:-:S13]  /*b3e0*/  ISETP.LT.OR P0, PT, R8, 0x1, P2 ;  /* 0x000000010800780c */ /* 0x000fda0001701670 */
[----:B------:R-:W-:Y:S01]  /*b3f0*/  LDGSTS.E.BYPASS.LTC128B.128 [R7+0x3400], desc[UR36][R2.64+0x80], !P0 ;  /* 0x0340008002077fae */ /* 0x000fe2000c101d64 */
[----:B------:R-:W-:-:S13]  /*b400*/  ISETP.LT.OR P0, PT, R8, 0x1, P1 ;  /* 0x000000010800780c */ /* 0x000fda0000f01670 */
[----:B------:R2:W-:Y:S04]  /*b410*/  LDGSTS.E.BYPASS.LTC128B.128 [R7+0x6400], desc[UR36][R2.64+0x100], !P0 ;  /* 0x0640010002077fae */ /* 0x0005e8000c101d64 */
[----:B--2---:R-:W2:Y:S01]  /*b420*/  SHFL.IDX PT, R3, R18, 0x1, 0x181f ;  /* 0x00381f0012037f89 */ /* 0x004ea200000e0000 */
[----:B-1----:R-:W-:-:S03]  /*b430*/  IADD3 R2, P0, R14, R4, RZ ;  /* 0x000000040e027210 */ /* 0x002fc60007f1e0ff */
[----:B------:R-:W1:Y:S02]  /*b440*/  SHFL.IDX PT, R14, R17, 0x2, 0x181f ;  /* 0x00581f00110e7f89 */ /* 0x000e6400000e0000 */
[----:B--2---:R-:W-:Y:S01]  /*b450*/  IMAD.X R3, RZ, RZ, R3, P0 ;  /* 0x000000ffff037224 */ /* 0x004fe200000e0603 */
        /* <DEDUP_REMOVED lines=28> */
[----:B------:R-:W1:Y:S04]  /*b620*/  SHFL.IDX PT, R18, R18, 0x5, 0x181f ;  /* 0x00b81f0012127f89 */ /* 0x000e6800000e0000 */
[----:B------:R3:W4:Y:S01]  /*b630*/  SHFL.IDX PT, R14, R17, 0x5, 0x181f ;  /* 0x00b81f00110e7f89 */ /* 0x00072200000e0000 */
[----:B--2---:R-:W-:Y:S01]  /*b640*/  IMAD.X R3, RZ, RZ, R3, P0 ;  /* 0x000000ffff037224 */ /* 0x004fe200000e0603 */
[----:B------:R-:W-:-:S13]  /*b650*/  ISETP.LT.OR P0, PT, R8, 0x41, P3 ;  /* 0x000000410800780c */ /* 0x000fda0001f01670 */
[----:B------:R3:W-:Y:S01]  /*b660*/  LDGSTS.E.BYPASS.LTC128B.128 [R7+0x2400], desc[UR36][R2.64], !P0 ;  /* 0x0240000002077fae */ /* 0x0007e2000c101d64 */
[----:B------:R-:W-:-:S13]  /*b670*/  ISETP.LT.OR P0, PT, R8, 0x41, P2 ;  /* 0x000000410800780c */ /* 0x000fda0001701670 */
[----:B------:R3:W-:Y:S01]  /*b680*/  LDGSTS.E.BYPASS.LTC128B.128 [R7+0x5400], desc[UR36][R2.64+0x80], !P0 ;  /* 0x0540008002077fae */ /* 0x0007e2000c101d64 */
[----:B------:R-:W-:-:S13]  /*b690*/  ISETP.LT.OR P0, PT, R8, 0x41, P1 ;  /* 0x000000410800780c */ /* 0x000fda0000f01670 */
[----:B-1--4-:R3:W-:Y:S02]  /*b6a0*/  LDGSTS.E.BYPASS.LTC128B.128 [R7+0x8400], desc[UR36][R2.64+0x100], !P0 ;  /* 0x0840010002077fae */ /* 0x0127e4000c101d64 */
.L_x_155:
[----:B0--3--:R-:W-:Y:S01]  /*b6b0*/  IADD3 R2, P0, R14, R4, RZ ;  /* 0x000000040e027210 */ /* 0x009fe20007f1e0ff */
[----:B------:R-:W-:Y:S02]  /*b6c0*/  ULDC.64 UR4, c[0x0][0x328] ;  /* 0x0000ca0000047ab9 */ /* 0x000fe40000000a00 */
[----:B------:R-:W-:Y:S02]  /*b6d0*/  IMAD R4, R23, UR4, RZ ;  /* 0x0000000417047c24 */ /* 0x000fe4000f8e02ff */
[----:B------:R-:W-:Y:S01]  /*b6e0*/  IMAD.X R3, RZ, RZ, R18, P0 ;  /* 0x000000ffff037224 */ /* 0x000fe200000e0612 */
[----:B------:R-:W-:Y:S01]  /*b6f0*/  ISETP.LT.OR P0, PT, R8, 0x51, P3 ;  /* 0x000000510800780c */ /* 0x000fe20001f01670 */
[----:B------:R-:W-:-:S12]  /*b700*/  IMAD R9, R5, UR5, R4 ;  /* 0x0000000505097c24 */ /* 0x000fd8000f8e0204 */
[----:B------:R-:W-:Y:S01]  /*b710*/  @!PT LDS RZ, [RZ] ;  /* 0x00000000fffff984 */ /* 0x000fe20000000800 */
[----:B------:R-:W-:Y:S01]  /*b720*/  @!PT LDS RZ, [RZ] ;  /* 0x00000000fffff984 */ /* 0x000fe20000000800 */
[----:B------:R-:W-:Y:S01]  /*b730*/  @!PT LDS RZ, [RZ] ;  /* 0x00000000fffff984 */ /* 0x000fe20000000800 */
[----:B------:R-:W-:Y:S01]  /*b740*/  LDGSTS.E.BYPASS.LTC128B.128 [R7+0x2c00], desc[UR36][R2.64], !P0 ;  /* 0x02c0000002077fae */ /* 0x000fe2000c101d64 */
[----:B------:R-:W-:-:S13]  /*b750*/  ISETP.LT.OR P0, PT, R8, 0x51, P2 ;  /* 0x000000510800780c */ /* 0x000fda0001701670 */
[----:B------:R-:W-:Y:S01]  /*b760*/  LDGSTS.E.BYPASS.LTC128B.128 [R7+0x5c00], desc[UR36][R2.64+0x80], !P0 ;  /* 0x05c0008002077fae */ /* 0x000fe2000c101d64 */
[----:B------:R-:W-:-:S13]  /*b770*/  ISETP.LT.OR P0, PT, R8, 0x51, P1 ;  /* 0x000000510800780c */ /* 0x000fda0000f01670 */
[----:B------:R0:W-:Y:S02]  /*b780*/  LDGSTS.E.BYPASS.LTC128B.128 [R7+0x8c00], desc[UR36][R2.64+0x100], !P0 ;  /* 0x08c0010002077fae */ /* 0x0001e4000c101d64 */
[----:B0-----:R-:W-:Y:S01]  /*b790*/  IMAD.WIDE.U32 R2, R5, UR4, RZ ;  /* 0x0000000405027c25 */ /* 0x001fe2000f8e00ff */
[----:B------:R-:W-:-:S03]  /*b7a0*/  ULDC.64 UR4, c[0x0][0x338] ;  /* 0x0000ce0000047ab9 */ /* 0x000fc60000000a00 */
[----:B------:R-:W-:Y:S01]  /*b7b0*/  IMAD R5, R24, UR4, RZ ;  /* 0x0000000418057c24 */ /* 0x000fe2000f8e02ff */
[----:B------:R-:W-:-:S03]  /*b7c0*/  IADD3 R3, R3, R9, RZ ;  /* 0x0000000903037210 */ /* 0x000fc60007ffe0ff */
[C---:B------:R-:W-:Y:S02]  /*b7d0*/  IMAD R5, R0.reuse, UR5, R5 ;  /* 0x0000000500057c24 */ /* 0x040fe4000f8e0205 */
[----:B------:R-:W-:Y:S01]  /*b7e0*/  IMAD.WIDE.U32 R2, R0, UR4, R2 ;  /* 0x0000000400027c25 */ /* 0x000fe2000f8e0002 */
[----:B------:R-:W-:-:S03]  /*b7f0*/  ULDC.64 UR4, c[0x0][0x330] ;  /* 0x0000cc0000047ab9 */ /* 0x000fc60000000a00 */
[----:B------:R-:W-:Y:S02]  /*b800*/  IMAD R0, R29, UR4, RZ ;  /* 0x000000041d007c24 */ /* 0x000fe4000f8e02ff */
[----:B------:R-:W-:Y:S02]  /*b810*/  IMAD.IADD R3, R3, 0x1, R5 ;  /* 0x0000000103037824 */ /* 0x000fe400078e0205 */
[C---:B------:R-:W-:Y:S01]  /*b820*/  IMAD R5, R19.reuse, UR5, R0 ;  /* 0x0000000513057c24 */ /* 0x040fe2000f8e0200 */
[----:B------:R-:W-:Y:S01]  /*b830*/  NOP ;  /* 0x0000000000007918 */ /* 0x000fe20000000000 */
[----:B------:R-:W-:Y:S01]  /*b840*/  IMAD.WIDE.U32 R2, R19, UR4, R2 ;  /* 0x0000000413027c25 */ /* 0x000fe2000f8e0002 */
[----:B------:R-:W-:-:S03]  /*b850*/  ULDC.64 UR4, c[0x0][0x318] ;  /* 0x0000c60000047ab9 */ /* 0x000fc60000000a00 */
[----:B------:R-:W-:Y:S01]  /*b860*/  IMAD.IADD R3, R5, 0x1, R3 ;  /* 0x0000000105037824 */ /* 0x000fe200078e0203 */
[----:B------:R-:W-:-:S04]  /*b870*/  LEA R17, P0, R2, UR4, 0x1 ;  /* 0x0000000402117c11 */ /* 0x000fc8000f8008ff */
[----:B------:R-:W-:Y:S02]  /*b880*/  LEA.HI.X R18, R2, UR5, R3, 0x1, P0 ;  /* 0x0000000502127c11 */ /* 0x000fe400080f0c03 */
[----:B------:R-:W-:-:S13]  /*b890*/  PLOP3.LUT P0, PT, PT, PT, PT, 0x80, 0x0 ;  /* 0x000000000000781c */ /* 0x000fda0003f0f070 */
.L_x_66:
        /* <DEDUP_REMOVED lines=10> */
.L_x_67:
[C---:B------:R-:W-:Y:S01]  /*b940*/  ISETP.GT.AND P0, PT, R20.reuse, RZ, PT ;  /* 0x000000ff1400720c */ /* 0x040fe20003f04270 */
[----:B------:R0:W-:Y:S01]  /*b950*/  SYNCS.ARRIVE.TRANS64.A1T0 RZ, [R6+URZ+0x30850], RZ ;  /* 0x030850ff06ff79a7 */ /* 0x0001e2000810003f */
[----:B------:R-:W-:Y:S01]  /*b960*/  IMAD.MOV.U32 R21, RZ, RZ, R25 ;  /* 0x000000ffff157224 */ /* 0x000fe200078e0019 */
[----:B------:R-:W-:Y:S01]  /*b970*/  MOV R28, R20 ;  /* 0x00000014001c7202 */ /* 0x000fe20000000f00 */
[----:B------:R-:W-:Y:S01]  /*b980*/  IMAD.MOV.U32 R7, RZ, RZ, R22 ;  /* 0x000000ffff077224 */ /* 0x000fe200078e0016 */
[----:B0-----:R-:W-:-:S08]  /*b990*/  IADD3 R6, R20, -0x1, RZ ;  /* 0xffffffff14067810 */ /* 0x001fd00007ffe0ff */
[----:B------:R-:W-:Y:S05]  /*b9a0*/  @P0 BRA `(.L_x_68) ;  /* 0xfffffff000300947 */ /* 0x000fea000383ffff */
[----:B------:R-:W-:Y:S05]  /*b9b0*/  BSYNC B0 ;  /* 0x0000000000007941 */ /* 0x000fea0003800000 */
.L_x_55:
[----:B------:R-:W-:-:S13]  /*b9c0*/  LOP3.LUT P0, RZ, R16, 0x40, RZ, 0xc0, !PT ;  /* 0x0000004010ff7812 */ /* 0x000fda000780c0ff */
[----:B------:R-:W-:Y:S05]  /*b9d0*/  @!P0 BRA `(.L_x_69) ;  /* 0x0000000000048947 */ /* 0x000fea0003800000 */
[----:B------:R-:W-:Y:S01]  /*b9e0*/  BPT.TRAP 0x1 ;  /* 0x000000040000795c */ /* 0x000fe20000300000 */
.L_x_69:
[----:B------:R-:W-:Y:S01]  /*b9f0*/  LEA R4, R22, UR39, 0x3 ;  /* 0x0000002716047c11 */ /* 0x000fe2000f8e18ff */
[----:B------:R-:W-:Y:S01]  /*ba00*/  IMAD.MOV.U32 R5, RZ, RZ, -0x60 ;  /* 0xffffffa0ff057424 */ /* 0x000fe200078e00ff */
[----:B0-----:R-:W-:Y:S01]  /*ba10*/  SHF.L.U32 R3, R25, 0x1f, RZ ;  /* 0x0000001f19037819 */ /* 0x001fe200000006ff */
[----:B------:R-:W-:Y:S02]  /*ba20*/  BSSY B0, `(.L_x_70) ;  /* 0x0000004000007945 */ /* 0x000fe40003800000 */
[----:B------:R-:W-:Y:S01]  /*ba30*/  IMAD R5, R20, R5, UR38 ;  /* 0x0000002614057e24 */ /* 0x000fe2000f8e0205 */
[----:B------:R-:W0:Y:S02]  /*ba40*/  SYNCS.PHASECHK.TRANS64.TRYWAIT P0, [R4+URZ+0x30860], R3 ;  /* 0x03086003040075a7 */ /* 0x000e24000800017f */
[----:B0-----:R-:W-:Y:S05]  /*ba50*/  @!P0 BRA `(.L_x_71) ;  /* 0x0000002c00ac8947 */ /* 0x001fea0003800000 */
.L_x_156:
[----:B------:R-:W-:Y:S05]  /*ba60*/  BSYNC B0 ;  /* 0x0000000000007941 */ /* 0x000fea0003800000 */
.L_x_70:
[----:B------:R-:W-:Y:S01]  /*ba70*/  UMOV UR4, 0xffffffff ;  /* 0xffffffff00047882 */ /* 0x000fe20000000000 */
[----:B------:R-:W-:Y:S01]  /*ba80*/  LOP3.LUT P3, RZ, R16, 0x20, RZ, 0xc0, !PT ;  /* 0x0000002010ff7812 */ /* 0x000fe2000786c0ff */
[----:B------:R-:W-:Y:S01]  /*ba90*/  IMAD R7, R22, 0x4800, R27 ;  /* 0x0000480016077824 */ /* 0x000fe200078e021b */
[C---:B------:R-:W-:Y:S01]  /*baa0*/  LOP3.LUT P2, RZ, R16.reuse, 0x10, RZ, 0xc0, !PT ;  /* 0x0000001010ff7812 */ /* 0x040fe2000784c0ff */
[----:B------:R-:W-:Y:S01]  /*bab0*/  IMAD.IADD R5, R5, 0x1, -R34 ;  /* 0x0000000105057824 */ /* 0x000fe200078e0a22 */
[----:B------:R-:W-:Y:S01]  /*bac0*/  LOP3.LUT P1, RZ, R16, 0x8, RZ, 0xc0, !PT ;  /* 0x0000000810ff7812 */ /* 0x000fe2000782c0ff */
[----:B------:R-:W-:-:S12]  /*bad0*/  BRA.DIV UR4, `(.L_x_72) ;  /* 0x0000002e04a07947 */ /* 0x000fd8000b800000 */
[----:B------:R-:W1:Y:S01]  /*bae0*/  SHFL.IDX PT, R14, R17, RZ, 0x181f ;  /* 0x00181fff110e7589 */ /* 0x000e6200000e0000 */
[----:B------:R-:W-:-:S03]  /*baf0*/  SHF.L.U32 R6, R37, 0x1, RZ ;  /* 0x0000000125067819 */ /* 0x000fc600000006ff */
[----:B------:R-:W0:Y:S01]  /*bb00*/  SHFL.IDX PT, R0, R18, RZ, 0x181f ;  /* 0x00181fff12007589 */ /* 0x000e2200000e0000 */
[----:B-1----:R-:W-:-:S03]  /*bb10*/  IADD3 R2, P0, R14, R6, RZ ;  /* 0x000000060e027210 */ /* 0x002fc60007f1e0ff */
[----:B------:R-:W1:Y:S02]  /*bb20*/  SHFL.IDX PT, R14, R17, 0x1, 0x181f ;  /* 0x00381f00110e7f89 */ /* 0x000e6400000e0000 */
[----:B0-----:R-:W-:Y:S01]  /*bb30*/  IMAD.X R3, RZ, RZ, R0, P0 ;  /* 0x000000ffff037224 */ /* 0x001fe200000e0600 */
[----:B------:R-:W-:Y:S02]  /*bb40*/  ISETP.LT.OR P0, PT, R5, 0x1, P3 ;  /* 0x000000010500780c */ /* 0x000fe40001f01670 */
[----:B------:R-:W-:Y:S02]  /*bb50*/  LEA R0, R7, UR39, 0x1 ;  /* 0x0000002707007c11 */ /* 0x000fe4000f8e08ff */
[----:B------:R-:W0:Y:S09]  /*bb60*/  SHFL.IDX PT, R7, R18, 0x1, 0x181f ;  /* 0x00381f0012077f89 */ /* 0x000e3200000e0000 */
[----:B------:R-:W-:Y:S01]  /*bb70*/  LDGSTS.E.BYPASS.LTC128B.128 [R0+0x400], desc[UR36][R2.64], !P0 ;  /* 0x0040000002007fae */ /* 0x000fe2000c101d64 */
[----:B------:R-:W-:-:S13]  /*bb80*/  ISETP.LT.OR P0, PT, R5, 0x1, P2 ;  /* 0x000000010500780c */ /* 0x000fda0001701670 */
[----:B------:R-:W-:Y:S01]  /*bb90*/  LDGSTS.E.BYPASS.LTC128B.128 [R0+0x3400], desc[UR36][R2.64+0x80], !P0 ;  /* 0x0340008002007fae */ /* 0x000fe2000c101d64 */
[----:B------:R-:W-:-:S13]  /*bba0*/  ISETP.LT.OR P0, PT, R5, 0x1, P1 ;  /* 0x000000010500780c */ /* 0x000fda0000f01670 */
[----:B------:R1:W-:Y:S02]  /*bbb0*/  LDGSTS.E.BYPASS.LTC128B.128 [R0+0x6400], desc[UR36][R2.64+0x100], !P0 ;  /* 0x0640010002007fae */ /* 0x0003e4000c101d64 */
[----:B-1----:R-:W-:Y:S02]  /*bbc0*/  IADD3 R2, P0, R14, R6, RZ ;  /* 0x000000060e027210 */ /* 0x002fe40007f1e0ff */
[----:B------:R-:W1:Y:S03]  /*bbd0*/  SHFL.IDX PT, R14, R17, 0x2, 0x181f ;  /* 0x00581f00110e7f89 */ /* 0x000e6600000e0000 */
[----:B0-----:R-:W-:Y:S01]  /*bbe0*/  IMAD.X R3, RZ, RZ, R7, P0 ;  /* 0x000000ffff037224 */ /* 0x001fe200000e0607 */
[----:B------:R-:W-:Y:S01]  /*bbf0*/  ISETP.LT.OR P0, PT, R5, 0x11, P3 ;  /* 0x000000110500780c */ /* 0x000fe20001f01670 */
[----:B------:R-:W0:-:S12]  /*bc00*/  SHFL.IDX PT, R7, R18, 0x2, 0x181f ;  /* 0x00581f0012077f89 */ /* 0x000e1800000e0000 */
[----:B------:R-:W-:Y:S01]  /*bc10*/  LDGSTS.E.BYPASS.LTC128B.128 [R0+0xc00], desc[UR36][R2.64], !P0 ;  /* 0x00c0000002007fae */ /* 0x000fe2000c101d64 */
[----:B------:R-:W-:-:S13]  /*bc20*/  ISETP.LT.OR P0, PT, R5, 0x11, P2 ;  /* 0x000000110500780c */ /* 0x000fda0001701670 */
[----:B------:R-:W-:Y:S01]  /*bc30*/  LDGSTS.E.BYPASS.LTC128B.128 [R0+0x3c00], desc[UR36][R2.64+0x80], !P0 ;  /* 0x03c0008002007fae */ /* 0x000fe2000c101d64 */
[----:B------:R-:W-:-:S13]  /*bc40*/  ISETP.LT.OR P0, PT, R5, 0x11, P1 ;  /* 0x000000110500780c */ /* 0x000fda0000f01670 */
[----:B------:R1:W-:Y:S02]  /*bc50*/  LDGSTS.E.BYPASS.LTC128B.128 [R0+0x6c00], desc[UR36][R2.64+0x100], !P0 ;  /* 0x06c0010002007fae */ /* 0x0003e4000c101d64 */
[----:B-1----:R-:W-:Y:S02]  /*bc60*/  IADD3 R2, P0, R14, R6, RZ ;  /* 0x000000060e027210 */ /* 0x002fe40007f1e0ff */
[----:B------:R-:W1:Y:S02]  /*bc70*/  SHFL.IDX PT, R14, R17, 0x3, 0x181f ;  /* 0x00781f00110e7f89 */ /* 0x000e6400000e0000 */
[----:B0-----:R-:W-:Y:S02]  /*bc80*/  IADD3.X R3, RZ, R7, RZ, P0, !PT ;  /* 0x00000007ff037210 */ /* 0x001fe400007fe4ff */
        /* <DEDUP_REMOVED lines=18> */
[----:B------:R1:W2:Y:S03]  /*bdb0*/  SHFL.IDX PT, R14, R17, 0x5, 0x181f ;  /* 0x00b81f00110e7f89 */ /* 0x0002a600000e0000 */
[----:B0-----:R-:W-:Y:S01]  /*bdc0*/  IMAD.X R3, RZ, RZ, R7, P0 ;  /* 0x000000ffff037224 */ /* 0x001fe200000e0607 */
[----:B------:R-:W-:Y:S01]  /*bdd0*/  ISETP.LT.OR P0, PT, R5, 0x41, P3 ;  /* 0x000000410500780c */ /* 0x000fe20001f01670 */
[----:B------:R1:W3:-:S12]  /*bde0*/  SHFL.IDX PT, R7, R18, 0x5, 0x181f ;  /* 0x00b81f0012077f89 */ /* 0x0002d800000e0000 */
[----:B------:R1:W-:Y:S01]  /*bdf0*/  LDGSTS.E.BYPASS.LTC128B.128 [R0+0x2400], desc[UR36][R2.64], !P0 ;  /* 0x0240000002007fae */ /* 0x0003e2000c101d64 */
[----:B------:R-:W-:-:S13]  /*be00*/  ISETP.LT.OR P0, PT, R5, 0x41, P2 ;  /* 0x000000410500780c */ /* 0x000fda0001701670 */
[----:B------:R1:W-:Y:S01]  /*be10*/  LDGSTS.E.BYPASS.LTC128B.128 [R0+0x5400], desc[UR36][R2.64+0x80], !P0 ;  /* 0x0540008002007fae */ /* 0x0003e2000c101d64 */
[----:B------:R-:W-:-:S13]  /*be20*/  ISETP.LT.OR P0, PT, R5, 0x41, P1 ;  /* 0x000000410500780c */ /* 0x000fda0000f01670 */
[----:B--23--:R1:W-:Y:S02]  /*be30*/  LDGSTS.E.BYPASS.LTC128B.128 [R0+0x8400], desc[UR36][R2.64+0x100], !P0 ;  /* 0x0840010002007fae */ /* 0x00c3e4000c101d64 */
.L_x_170:
[----:B01----:R-:W-:-:S04]  /*be40*/  IADD3 R2, P0, R14, R6, RZ ;  /* 0x000000060e027210 */ /* 0x003fc80007f1e0ff */
[----:B------:R-:W-:Y:S02]  /*be50*/  IADD3.X R3, RZ, R7, RZ, P0, !PT ;  /* 0x00000007ff037210 */ /* 0x000fe400007fe4ff */
[----:B------:R-:W-:-:S13]  /*be60*/  ISETP.LT.OR P0, PT, R5, 0x51, P3 ;  /* 0x000000510500780c */ /* 0x000fda0001f01670 */
[----:B------:R-:W-:Y:S01]  /*be70*/  @!PT LDS RZ, [RZ] ;  /* 0x00000000fffff984 */ /* 0x000fe20000000800 */
[----:B------:R-:W-:Y:S01]  /*be80*/  @!PT LDS RZ, [RZ] ;  /* 0x00000000fffff984 */ /* 0x000fe20000000800 */
[----:B------:R-:W-:Y:S01]  /*be90*/  @!PT LDS RZ, [RZ] ;  /* 0x00000000fffff984 */ /* 0x000fe20000000800 */
[----:B------:R0:W-:Y:S01]  /*bea0*/  LDGSTS.E.BYPASS.LTC128B.128 [R0+0x2c00], desc[UR36][R2.64], !P0 ;  /* 0x02c0000002007fae */ /* 0x0001e2000c101d64 */
[----:B------:R-:W-:-:S13]  /*beb0*/  ISETP.LT.OR P0, PT, R5, 0x51, P2 ;  /* 0x000000510500780c */ /* 0x000fda0001701670 */
[----:B------:R0:W-:Y:S01]  /*bec0*/  LDGSTS.E.BYPASS.LTC128B.128 [R0+0x5c00], desc[UR36][R2.64+0x80], !P0 ;  /* 0x05c0008002007fae */ /* 0x0001e2000c101d64 */
[----:B------:R-:W-:-:S13]  /*bed0*/  ISETP.LT.OR P0, PT, R5, 0x51, P1 ;  /* 0x000000510500780c */ /* 0x000fda0000f01670 */
[----:B------:R0:W-:Y:S01]  /*bee0*/  LDGSTS.E.BYPASS.LTC128B.128 [R0+0x8c00], desc[UR36][R2.64+0x100], !P0 ;  /* 0x08c0010002007fae */ /* 0x0001e2000c101d64 */
[----:B------:R-:W-:Y:S01]  /*bef0*/  PLOP3.LUT P0, PT, PT, PT, PT, 0x80, 0x0 ;  /* 0x000000000000781c */ /* 0x000fe20003f0f070 */
[----:B------:R-:W-:-:S12]  /*bf00*/  NOP ;  /* 0x0000000000007918 */ /* 0x000fd80000000000 */
.L_x_73:
        /* <DEDUP_REMOVED lines=10> */
.L_x_74:
[----:B0-----:R-:W2:Y:S01]  /*bfb0*/  LDL.LU R2, [R1] ;  /* 0x0000000001027983 */ /* 0x001ea20000300800 */
[----:B------:R-:W-:Y:S01]  /*bfc0*/  VIADD R22, R22, 0x1 ;  /* 0x0000000116167836 */ /* 0x000fe20000000000 */
[----:B------:R-:W-:Y:S01]  /*bfd0*/  ULDC UR4, c[0x0][0xc34] ;  /* 0x00030d0000047ab9 */ /* 0x000fe20000000800 */
[----:B------:R-:W-:Y:S01]  /*bfe0*/  VIADD R36, R36, UR44 ;  /* 0x0000002c24247c36 */ /* 0x000fe20008000000 */
[----:B------:R0:W-:Y:S02]  /*bff0*/  SYNCS.ARRIVE.TRANS64.A1T0 RZ, [R4+URZ+0x30850], RZ ;  /* 0x030850ff04ff79a7 */ /* 0x0001e4000810003f */
[----:B------:R-:W-:-:S04]  /*c000*/  ISETP.NE.AND P0, PT, R22, 0x2, PT ;  /* 0x000000021600780c */ /* 0x000fc80003f05270 */
[----:B------:R-:W-:Y:S02]  /*c010*/  SEL R22, R22, RZ, P0 ;  /* 0x000000ff16167207 */ /* 0x000fe40000000000 */
[----:B------:R-:W-:Y:S02]  /*c020*/  SEL R0, RZ, 0x1, P0 ;  /* 0x00000001ff007807 */ /* 0x000fe40000000000 */
[----:B------:R-:W-:Y:S02]  /*c030*/  ISETP.GE.AND P0, PT, R36, UR4, PT ;  /* 0x0000000424007c0c */ /* 0x000fe4000bf06270 */
[----:B------:R-:W-:Y:S02]  /*c040*/  LOP3.LUT R25, R25, R0, RZ, 0x3c, !PT ;  /* 0x0000000019197212 */ /* 0x000fe400078e3cff */
[----:B--2---:R-:W-:-:S05]  /*c050*/  IADD3 R2, R2, 0x1, RZ ;  /* 0x0000000102027810 */ /* 0x004fca0007ffe0ff */
[----:B------:R0:W-:Y:S04]  /*c060*/  STL [R1], R2 ;  /* 0x0000000201007387 */ /* 0x0001e80000100800 */
[----:B------:R-:W-:Y:S05]  /*c070*/  @!P0 BRA `(.L_x_75) ;  /* 0xffffffcc00c88947 */ /* 0x000fea000383ffff */
[----:B------:R-:W-:-:S07]  /*c080*/  LOP3.LUT R0, R2, 0x1, RZ, 0xc, !PT ;  /* 0x0000000102007812 */ /* 0x000fce00078e0cff */
.L_x_40:
[----:B------:R-:W1:Y:S01]  /*c090*/  S2R R3, SR_CgaCtaId ;  /* 0x0000000000037919 */ /* 0x000e620000008800 */
[----:B0-----:R-:W-:Y:S01]  /*c0a0*/  MOV R2, 0x400 ;  /* 0x0000040000027802 */ /* 0x001fe20000000f00 */
[----:B------:R-:W-:Y:S01]  /*c0b0*/  BSSY B0, `(.L_x_76) ;  /* 0x0000005000007945 */ /* 0x000fe20003800000 */
[----:B------:R-:W-:Y:S02]  /*c0c0*/  SHF.L.U32 R0, R0, 0x1f, RZ ;  /* 0x0000001f00007819 */ /* 0x000fe400000006ff */
[----:B-1----:R-:W-:-:S04]  /*c0d0*/  LEA R5, R3, R2, 0x18 ;  /* 0x0000000203057211 */ /* 0x002fc800078ec0ff */
[----:B------:R-:W0:Y:S02]  /*c0e0*/  SYNCS.PHASECHK.TRANS64.TRYWAIT P0, [R5+URZ+0x30820], R0 ;  /* 0x03082000050075a7 */ /* 0x000e24000800017f */
[----:B0-----:R-:W-:Y:S05]  /*c0f0*/  @!P0 BRA `(.L_x_77) ;  /* 0x0000003000488947 */ /* 0x001fea0003800000 */
.L_x_171:
[----:B------:R-:W-:Y:S05]  /*c100*/  BSYNC B0 ;  /* 0x0000000000007941 */ /* 0x000fea0003800000 */
.L_x_76:
[----:B------:R-:W-:-:S03]  /*c110*/  UMOV UR4, 0xffffffff ;  /* 0xffffffff00047882 */ /* 0x000fc60000000000 */
[----:B------:R-:W-:Y:S05]  /*c120*/  BRA.DIV UR4, `(.L_x_78) ;  /* 0x0000003204507947 */ /* 0x000fea000b800000 */
[----:B0-----:R-:W0:Y:S02]  /*c130*/  S2R R0, SR_TID.X ;  /* 0x0000000000007919 */ /* 0x001e240000002100 */
[----:B0-----:R-:W-:-:S04]  /*c140*/  SHF.R.U32.HI R0, RZ, 0x5, R0 ;  /* 0x00000005ff007819 */ /* 0x001fc80000011600 */
[----:B------:R-:W-:-:S05]  /*c150*/  LOP3.LUT R0, R0, 0x3, RZ, 0xc0, !PT ;  /* 0x0000000300007812 */ /* 0x000fca00078ec0ff */
[----:B------:R0:W1:Y:S02]  /*c160*/  SHFL.IDX PT, R14, R0, RZ, 0x1f ;  /* 0x00001fff000e7589 */ /* 0x00006400000e0000 */
.L_x_174:
[----:B-1----:R-:W-:Y:S01]  /*c170*/  ISETP.NE.AND P0, PT, R14, RZ, PT ;  /* 0x000000ff0e00720c */ /* 0x002fe20003f05270 */
[----:B------:R-:W-:-:S12]  /*c180*/  BSSY B0, `(.L_x_79) ;  /* 0x0000026000007945 */ /* 0x000fd80003800000 */
[----:B------:R-:W-:Y:S05]  /*c190*/  @P0 BRA `(.L_x_80) ;  /* 0x0000000000900947 */ /* 0x000fea0003800000 */
[----:B------:R-:W-:-:S03]  /*c1a0*/  UMOV UR4, 0xffffffff ;  /* 0xffffffff00047882 */ /* 0x000fc60000000000 */
[----:B------:R-:W-:Y:S05]  /*c1b0*/  BRA.DIV UR4, `(.L_x_81) ;  /* 0x0000003204607947 */ /* 0x000fea000b800000 */
[----:B------:R-:W-:-:S13]  /*c1c0*/  ELECT P6, URZ, PT ;  /* 0x00000000003f782f */ /* 0x000fda00038c0000 */
.L_x_177:
[----:B------:R-:W-:Y:S05]  /*c1d0*/  @!P6 BRA `(.L_x_80) ;  /* 0x000000000080e947 */ /* 0x000fea0003800000 */
[----:B0-----:R-:W2:Y:S02]  /*c1e0*/  LDL R0, [R1+0x4] ;  /* 0x0000040001007983 */ /* 0x001ea40000100800 */
[----:B--2---:R-:W-:-:S13]  /*c1f0*/  R2UR UR4, R0 ;  /* 0x00000000000472ca */ /* 0x004fda00000e0000 */
[----:B------:R-:W-:-:S06]  /*c200*/  ULOP3.LUT UR4, UR4, 0x2, URZ, 0xfc, !UPT ;  /* 0x0000000204047892 */ /* 0x000fcc000f8efc3f */
[----:B------:R-:W-:-:S05]  /*c210*/  IMAD.U32 R0, RZ, RZ, UR4 ;  /* 0x00000004ff007e24 */ /* 0x000fca000f8e00ff */
[----:B------:R-:W-:-:S13]  /*c220*/  ISETP.NE.AND P0, PT, R0, 0x3, PT ;  /* 0x000000030000780c */ /* 0x000fda0003f05270 */
[----:B------:R-:W-:Y:S05]  /*c230*/  @!P0 BRA `(.L_x_82) ;  /* 0x0000000000048947 */ /* 0x000fea0003800000 */
[----:B------:R-:W-:Y:S01]  /*c240*/  BPT.TRAP 0x1 ;  /* 0x000000040000795c */ /* 0x000fe20000300000 */
.L_x_82:
[C---:B------:R-:W-:Y:S01]  /*c250*/  IMAD R3, R22.reuse, 0x8, R5 ;  /* 0x0000000816037824 */ /* 0x040fe200078e0205 */
[----:B------:R-:W-:Y:S02]  /*c260*/  SHF.L.U32 R2, R25, 0x1f, RZ ;  /* 0x0000001f19027819 */ /* 0x000fe400000006ff */
[----:B------:R-:W-:Y:S02]  /*c270*/  IADD3 R22, R22, 0x1, RZ ;  /* 0x0000000116167810 */ /* 0x000fe40007ffe0ff */
[----:B------:R-:W0:Y:S02]  /*c280*/  SYNCS.PHASECHK.TRANS64.TRYWAIT P1, [R3+URZ+0x30840], R2 ;  /* 0x03084002030075a7 */ /* 0x000e24000802017f */
[----:B------:R-:W-:-:S04]  /*c290*/  ISETP.NE.AND P2, PT, R22, 0x2, PT ;  /* 0x000000021600780c */ /* 0x000fc80003f45270 */
[----:B------:R-:W-:Y:S01]  /*c2a0*/  SEL R0, RZ, 0x1, P2 ;  /* 0x00000001ff007807 */ /* 0x000fe20001000000 */
[----:B0-----:R-:W-:Y:S08]  /*c2b0*/  @!P1 BRA `(.L_x_83) ;  /* 0x0000003000409947 */ /* 0x001ff00003800000 */
.L_x_178:
[----:B------:R-:W-:Y:S02]  /*c2c0*/  SEL R22, R22, RZ, P2 ;  /* 0x000000ff16167207 */ /* 0x000fe40001000000 */
[----:B------:R-:W-:Y:S01]  /*c2d0*/  LOP3.LUT R0, R25, R0, RZ, 0x3c, !PT ;  /* 0x0000000019007212 */ /* 0x000fe200078e3cff */
[----:B------:R-:W-:Y:S06]  /*c2e0*/  @!P0 BRA `(.L_x_84) ;  /* 0x0000000000048947 */ /* 0x000fec0003800000 */
[----:B------:R-:W-:Y:S01]  /*c2f0*/  BPT.TRAP 0x1 ;  /* 0x000000040000795c */ /* 0x000fe20000300000 */
.L_x_84:
[----:B------:R-:W-:Y:S01]  /*c300*/  IMAD R5, R22, 0x8, R5 ;  /* 0x0000000816057824 */ /* 0x000fe200078e0205 */
[----:B------:R-:W-:-:S04]  /*c310*/  SHF.L.U32 R0, R0, 0x1f, RZ ;  /* 0x0000001f00007819 */ /* 0x000fc800000006ff */
[----:B------:R-:W1:Y:S02]  /*c320*/  SYNCS.PHASECHK.TRANS64.TRYWAIT P1, [R5+URZ+0x30840], R0 ;  /* 0x03084000050075a7 */ /* 0x000e64000802017f */
[----:B-1----:R-:W-:Y:S05]  /*c330*/  @!P1 BRA `(.L_x_85) ;  /* 0x0000003000349947 */ /* 0x002fea0003800000 */
.L_x_179:
[----:B------:R-:W-:Y:S05]  /*c340*/  @!P0 BRA `(.L_x_86) ;  /* 0x0000000000048947 */ /* 0x000fea0003800000 */
[----:B------:R-:W-:Y:S01]  /*c350*/  BPT.TRAP 0x1 ;  /* 0x000000040000795c */ /* 0x000fe20000300000 */
.L_x_86:
[----:B------:R-:W2:Y:S02]  /*c360*/  SYNCS.PHASECHK.TRANS64.TRYWAIT P1, [R3+URZ+0x30860], R2 ;  /* 0x03086002030075a7 */ /* 0x000ea4000802017f */
[----:B--2---:R-:W-:Y:S05]  /*c370*/  @!P1 BRA `(.L_x_87) ;  /* 0x0000003000389947 */ /* 0x004fea0003800000 */
.L_x_180:
[----:B------:R-:W-:Y:S05]  /*c380*/  @!P0 BRA `(.L_x_88) ;  /* 0x0000000000048947 */ /* 0x000fea0003800000 */
[----:B------:R-:W-:Y:S01]  /*c390*/  BPT.TRAP 0x1 ;  /* 0x000000040000795c */ /* 0x000fe20000300000 */
.L_x_88:
[----:B---3--:R3:W4:Y:S02]  /*c3a0*/  SYNCS.PHASECHK.TRANS64.TRYWAIT P0, [R5+URZ+0x30860], R0 ;  /* 0x03086000050075a7 */ /* 0x008724000800017f */
[----:B----4-:R-:W-:Y:S05]  /*c3b0*/  @!P0 NANOSLEEP.SYNCS 0x989680 ;  /* 0x009896800000895d */ /* 0x010fea0003900000 */
[----:B------:R-:W4:Y:S02]  /*c3c0*/  @!P0 SYNCS.PHASECHK.TRANS64 P0, [R5+URZ+0x30860], R0 ;  /* 0x03086000050085a7 */ /* 0x000f24000800007f */
[----:B----4-:R-:W-:Y:S05]  /*c3d0*/  @!P0 BRA `(.L_x_88) ;  /* 0xfffffffc00f08947 */ /* 0x010fea000383ffff */
.L_x_80:
[----:B------:R-:W-:Y:S05]  /*c3e0*/  BSYNC B0 ;  /* 0x0000000000007941 */ /* 0x000fea0003800000 */
.L_x_79:
[----:B------:R-:W-:Y:S05]  /*c3f0*/  EXIT ;  /* 0x000000000000794d */ /* 0x000fea0003800000 */
.L_x_8:
[----:B0-----:R-:W-:-:S04]  /*c400*/  IMAD.U32 R3, RZ, RZ, UR40 ;  /* 0x00000028ff037e24 */ /* 0x001fc8000f8e00ff */
[----:B------:R0:W1:Y:S03]  /*c410*/  SYNCS.PHASECHK.TRANS64.TRYWAIT P1, [R3+URZ+0x30800], R0 ;  /* 0x03080000030075a7 */ /* 0x000066000802017f */
[----:B-1----:R-:W-:Y:S05]  /*c420*/  @!P1 NANOSLEEP.SYNCS 0x989680 ;  /* 0x009896800000995d */ /* 0x002fea0003900000 */
[----:B------:R-:W1:Y:S02]  /*c430*/  @!P1 SYNCS.PHASECHK.TRANS64 P1, [R3+URZ+0x30800], R0 ;  /* 0x03080000030095a7 */ /* 0x000e64000802007f */
[----:B-1----:R-:W-:Y:S05]  /*c440*/  @!P1 BRA `(.L_x_8) ;  /* 0xfffffffc00ec9947 */ /* 0x002fea000383ffff */
[----:B------:R-:W-:Y:S05]  /*c450*/  BRA `(.L_x_89) ;  /* 0xffffff4c00447947 */ /* 0x000fea000383ffff */
.L_x_12:
[----:B-1----:R1:W2:Y:S02]  /*c460*/  SYNCS.PHASECHK.TRANS64.TRYWAIT P1, [R0+URZ+0x30830], R3 ;  /* 0x03083003000075a7 */ /* 0x0022a4000802017f */
[----:B--2---:R-:W-:Y:S05]  /*c470*/  @!P1 NANOSLEEP.SYNCS 0x989680 ;  /* 0x009896800000995d */ /* 0x004fea0003900000 */
[----:B------:R-:W2:Y:S02]  /*c480*/  @!P1 SYNCS.PHASECHK.TRANS64 P1, [R0+URZ+0x30830], R3 ;  /* 0x03083003000095a7 */ /* 0x000ea4000802007f */
[----:B--2---:R-:W-:Y:S05]  /*c490*/  @!P1 BRA `(.L_x_12) ;  /* 0xfffffffc00f09947 */ /* 0x004fea000383ffff */
[----:B------:R-:W-:Y:S05]  /*c4a0*/  BRA `(.L_x_11) ;  /* 0xffffff4c00647947 */ /* 0x000fea000383ffff */
.L_x_18:
[----:B-1----:R-:W-:-:S04]  /*c4b0*/  MOV R4, UR9 ;  /* 0x0000000900047c02 */ /* 0x002fc80008000f00 */
[----:B------:R1:W2:Y:S03]  /*c4c0*/  SYNCS.PHASECHK.TRANS64.TRYWAIT P1, [R4+URZ+0x30830], R3 ;  /* 0x03083003040075a7 */ /* 0x0002a6000802017f */
[----:B--2---:R-:W-:Y:S05]  /*c4d0*/  @!P1 NANOSLEEP.SYNCS 0x989680 ;  /* 0x009896800000995d */ /* 0x004fea0003900000 */
[----:B------:R-:W2:Y:S02]  /*c4e0*/  @!P1 SYNCS.PHASECHK.TRANS64 P1, [R4+URZ+0x30830], R3 ;  /* 0x03083003040095a7 */ /* 0x000ea4000802007f */
[----:B--2---:R-:W-:Y:S05]  /*c4f0*/  @!P1 BRA `(.L_x_18) ;  /* 0xfffffffc00ec9947 */ /* 0x004fea000383ffff */
[----:B------:R-:W-:Y:S05]  /*c500*/  BRA `(.L_x_17) ;  /* 0xffffff7400f87947 */ /* 0x000fea000383ffff */
.L_x_22:
[----:B01----:R-:W-:-:S04]  /*c510*/  IMAD.U32 R3, RZ, RZ, UR10 ;  /* 0x0000000aff037e24 */ /* 0x003fc8000f8e00ff */
[----:B------:R0:W1:Y:S03]  /*c520*/  SYNCS.PHASECHK.TRANS64.TRYWAIT P1, [R3+URZ+0x30850], R0 ;  /* 0x03085000030075a7 */ /* 0x000066000802017f */
[----:B-1----:R-:W-:Y:S05]  /*c530*/  @!P1 NANOSLEEP.SYNCS 0x989680 ;  /* 0x009896800000995d */ /* 0x002fea0003900000 */
[----:B------:R-:W1:Y:S02]  /*c540*/  @!P1 SYNCS.PHASECHK.TRANS64 P1, [R3+URZ+0x30850], R0 ;  /* 0x03085000030095a7 */ /* 0x000e64000802007f */
[----:B-1----:R-:W-:Y:S05]  /*c550*/  @!P1 BRA `(.L_x_22) ;  /* 0xfffffffc00ec9947 */ /* 0x002fea000383ffff */
[----:B------:R-:W-:Y:S05]  /*c560*/  BRA `(.L_x_21) ;  /* 0xffffff8000b87947 */ /* 0x000fea000383ffff */
.L_x_29:
[----:B-1----:R-:W-:-:S04]  /*c570*/  IMAD.U32 R7, RZ, RZ, UR10 ;  /* 0x0000000aff077e24 */ /* 0x002fc8000f8e00ff */
[----:B------:R1:W2:Y:S03]  /*c580*/  SYNCS.PHASECHK.TRANS64.TRYWAIT P1, [R7+URZ+0x30850], R0 ;  /* 0x03085000070075a7 */ /* 0x0002a6000802017f */
[----:B--2---:R-:W-:Y:S05]  /*c590*/  @!P1 NANOSLEEP.SYNCS 0x989680 ;  /* 0x009896800000995d */ /* 0x004fea0003900000 */
[----:B------:R-:W2:Y:S02]  /*c5a0*/  @!P1 SYNCS.PHASECHK.TRANS64 P1, [R7+URZ+0x30850], R0 ;  /* 0x03085000070095a7 */ /* 0x000ea4000802007f */
[----:B--2---:R-:W-:Y:S05]  /*c5b0*/  @!P1 BRA `(.L_x_29) ;  /* 0xfffffffc00ec9947 */ /* 0x004fea000383ffff */
[----:B------:R-:W-:Y:S05]  /*c5c0*/  BRA `(.L_x_28) ;  /* 0xffffffa000507947 */ /* 0x000fea000383ffff */
.L_x_44:
[----:B------:R-:W0:Y:S01]  /*c5d0*/  S2R R17, SR_TID.X ;  /* 0x0000000000117919 */ /* 0x000e220000002100 */
[----:B------:R-:W-:Y:S01]  /*c5e0*/  BSSY B0, `(.L_x_90) ;  /* 0x000000a000007945 */ /* 0x000fe20003800000 */
[----:B------:R-:W-:Y:S01]  /*c5f0*/  IMAD.MOV.U32 R12, RZ, RZ, RZ ;  /* 0x000000ffff0c7224 */ /* 0x000fe200078e00ff */
[----:B------:R-:W-:Y:S01]  /*c600*/  MOV R15, 0xffffffff ;  /* 0xffffffff000f7802 */ /* 0x000fe20000000f00 */
[----:B------:R-:W-:Y:S01]  /*c610*/  IMAD.MOV.U32 R11, RZ, RZ, 0x1f ;  /* 0x0000001fff0b7424 */ /* 0x000fe200078e00ff */
[----:B0-----:R-:W-:-:S04]  /*c620*/  SHF.R.U32.HI R17, RZ, 0x5, R17 ;  /* 0x00000005ff117819 */ /* 0x001fc80000011611 */
[----:B------:R-:W-:-:S04]  /*c630*/  LOP3.LUT R17, R17, 0x3, RZ, 0xc0, !PT ;  /* 0x0000000311117812 */ /* 0x000fc800078ec0ff */
[----:B------:R-:W-:-:S07]  /*c640*/  MOV R13, R17 ;  /* 0x00000011000d7202 */ /* 0x000fce0000000f00 */
[----:B-1---5:R-:W-:Y:S05]  /*c650*/  WARPSYNC.COLLECTIVE R15, `(.L_x_91) ;  /* 0x000000000f087348 */ /* 0x022fea0003c00000 */
[----:B------:R0:W2:Y:S02]  /*c660*/  SHFL.IDX P6, R14, R13, R12, R11 ;  /* 0x0000000c0d0e7389 */ /* 0x0000a400000c000b */
[----:B012--5:R-:W-:Y:S01]  /*c670*/  ENDCOLLECTIVE ;  /* 0x000000000000791b */ /* 0x027fe20003800000 */
.L_x_91:
[----:B------:R-:W-:Y:S05]  /*c680*/  BSYNC B0 ;  /* 0x0000000000007941 */ /* 0x000fea0003800000 */
.L_x_90:
[----:B------:R-:W-:Y:S05]  /*c690*/  BRA `(.L_x_92) ;  /* 0xffffffcc00a47947 */ /* 0x000fea000383ffff */
.L_x_47:
[----:B0-----:R0:W1:Y:S02]  /*c6a0*/  SYNCS.PHASECHK.TRANS64.TRYWAIT P0, [R0+URZ+0x30840], R3 ;  /* 0x03084003000075a7 */ /* 0x001064000800017f */
[----:B-1----:R-:W-:Y:S05]  /*c6b0*/  @!P0 NANOSLEEP.SYNCS 0x989680 ;  /* 0x009896800000895d */ /* 0x002fea0003900000 */
[----:B------:R-:W1:Y:S02]  /*c6c0*/  @!P0 SYNCS.PHASECHK.TRANS64 P0, [R0+URZ+0x30840], R3 ;  /* 0x03084003000085a7 */ /* 0x000e64000800007f */
[----:B-1----:R-:W-:Y:S05]  /*c6d0*/  @!P0 BRA `(.L_x_47) ;  /* 0xfffffffc00f08947 */ /* 0x002fea000383ffff */
[----:B------:R-:W-:Y:S05]  /*c6e0*/  BRA `(.L_x_93) ;  /* 0xffffffd0007c7947 */ /* 0x000fea000383ffff */
.L_x_48:
[----:B------:R-:W-:Y:S01]  /*c6f0*/  BSSY B0, `(.L_x_94) ;  /* 0x0000008000007945 */ /* 0x000fe20003800000 */
[----:B------:R-:W-:Y:S01]  /*c700*/  IMAD.MOV.U32 R13, RZ, RZ, R6 ;  /* 0x000000ffff0d7224 */ /* 0x000fe200078e0006 */
[----:B------:R-:W-:Y:S01]  /*c710*/  MOV R11, 0x181f ;  /* 0x0000181f000b7802 */ /* 0x000fe20000000f00 */
[----:B------:R-:W-:Y:S02]  /*c720*/  IMAD.MOV.U32 R12, RZ, RZ, RZ ;  /* 0x000000ffff0c7224 */ /* 0x000fe400078e00ff */
[----:B------:R-:W-:-:S07]  /*c730*/  IMAD.MOV.U32 R15, RZ, RZ, -0x1 ;  /* 0xffffffffff0f7424 */ /* 0x000fce00078e00ff */
[----:B------:R-:W-:Y:S05]  /*c740*/  WARPSYNC.COLLECTIVE R15, `(.L_x_95) ;  /* 0x000000000f087348 */ /* 0x000fea0003c00000 */
[----:B------:R0:W1:Y:S02]  /*c750*/  SHFL.IDX P6, R14, R13, R12, R11 ;  /* 0x0000000c0d0e7389 */ /* 0x00006400000c000b */
[----:B01----:R-:W-:Y:S01]  /*c760*/  ENDCOLLECTIVE ;  /* 0x000000000000791b */ /* 0x003fe20003800000 */
.L_x_95:
[----:B------:R-:W-:Y:S05]  /*c770*/  BSYNC B0 ;  /* 0x0000000000007941 */ /* 0x000fea0003800000 */
.L_x_94:
[----:B------:R-:W-:Y:S01]  /*c780*/  MOV R13, R4 ;  /* 0x00000004000d7202 */ /* 0x000fe20000000f00 */
[----:B------:R-:W-:Y:S01]  /*c790*/  IMAD.MOV.U32 R12, RZ, RZ, RZ ;  /* 0x000000ffff0c7224 */ /* 0x000fe200078e00ff */
[----:B------:R-:W-:Y:S01]  /*c7a0*/  MOV R15, 0xffffffff ;  /* 0xffffffff000f7802 */ /* 0x000fe20000000f00 */
[----:B------:R-:W-:Y:S01]  /*c7b0*/  IMAD.MOV.U32 R11, RZ, RZ, 0x181f ;  /* 0x0000181fff0b7424 */ /* 0x000fe200078e00ff */
[----:B------:R-:W-:Y:S01]  /*c7c0*/  ISETP.GE.AND P0, PT, R33, 0x1, PT ;  /* 0x000000012100780c */ /* 0x000fe20003f06270 */
[----:B------:R-:W-:-:S12]  /*c7d0*/  IMAD.MOV.U32 R2, RZ, RZ, R14 ;  /* 0x000000ffff027224 */ /* 0x000fd800078e000e */
[----:B------:R-:W-:Y:S05]  /*c7e0*/  WARPSYNC.COLLECTIVE R15, `(.L_x_96) ;  /* 0x000000000f087348 */ /* 0x000fea0003c00000 */
[----:B------:R0:W1:Y:S02]  /*c7f0*/  SHFL.IDX P6, R14, R13, R12, R11 ;  /* 0x0000000c0d0e7389 */ /* 0x00006400000c000b */
[----:B01----:R-:W-:Y:S01]  /*c800*/  ENDCOLLECTIVE ;  /* 0x000000000000791b */ /* 0x003fe20003800000 */
.L_x_96:
[----:B------:R-:W-:Y:S02]  /*c810*/  @P0 LEA R7, R5, UR39, 0x1 ;  /* 0x0000002705070c11 */ /* 0x000fe4000f8e08ff */
[----:B------:R-:W-:Y:S01]  /*c820*/  MOV R13, R6 ;  /* 0x00000006000d7202 */ /* 0x000fe20000000f00 */
[----:B------:R-:W-:Y:S01]  /*c830*/  IMAD.MOV.U32 R12, RZ, RZ, 0x1 ;  /* 0x00000001ff0c7424 */ /* 0x000fe200078e00ff */
[----:B------:R-:W-:-:S05]  /*c840*/  @P0 LEA R14, P1, R37, R14, 0x1 ;  /* 0x0000000e250e0211 */ /* 0x000fca00078208ff */
[----:B------:R-:W-:Y:S02]  /*c850*/  @P0 IMAD.X R3, RZ, RZ, R2, P1 ;  /* 0x000000ffff030224 */ /* 0x000fe400008e0602 */
[----:B------:R-:W-:-:S07]  /*c860*/  @P0 IMAD.MOV.U32 R2, RZ, RZ, R14 ;  /* 0x000000ffff020224 */ /* 0x000fce00078e000e */
[----:B------:R-:W-:Y:S05]  /*c870*/  WARPSYNC.COLLECTIVE R15, `(.L_x_97) ;  /* 0x000000000f087348 */ /* 0x000fea0003c00000 */
[----:B------:R0:W1:Y:S02]  /*c880*/  SHFL.IDX P6, R14, R13, R12, R11 ;  /* 0x0000000c0d0e7389 */ /* 0x00006400000c000b */
[----:B01----:R-:W-:Y:S01]  /*c890*/  ENDCOLLECTIVE ;  /* 0x000000000000791b */ /* 0x003fe20003800000 */
.L_x_97:
[----:B------:R-:W-:Y:S01]  /*c8a0*/  @!PT LDS RZ, [RZ] ;  /* 0x00000000fffff984 */ /* 0x000fe20000000800 */
[----:B------:R-:W-:Y:S01]  /*c8b0*/  @!PT LDS RZ, [RZ] ;  /* 0x00000000fffff984 */ /* 0x000fe20000000800 */
[----:B------:R-:W-:Y:S01]  /*c8c0*/  @!PT LDS RZ, [RZ] ;  /* 0x00000000fffff984 */ /* 0x000fe20000000800 */
[----:B------:R0:W-:Y:S04]  /*c8d0*/  @P0 LDGSTS.E.BYPASS.LTC128B.128 [R7+0x1e400], desc[UR36][R2.64], !P4 ;  /* 0x1e40000002070fae */ /* 0x0001e8000e101d64 */
[----:B------:R0:W-:Y:S04]  /*c8e0*/  @P0 LDGSTS.E.BYPASS.LTC128B.128 [R7+0x21400], desc[UR36][R2.64+0x80], !P3 ;  /* 0x2140008002070fae */ /* 0x0001e8000d901d64 */
[----:B------:R0:W-:Y:S01]  /*c8f0*/  @P0 LDGSTS.E.BYPASS.LTC128B.128 [R7+0x24400], desc[UR36][R2.64+0x100], !P2 ;  /* 0x2440010002070fae */ /* 0x0001e2000d101d64 */
[----:B------:R-:W-:Y:S02]  /*c900*/  ISETP.GE.AND P0, PT, R33, 0x11, PT ;  /* 0x000000112100780c */ /* 0x000fe40003f06270 */
[----:B------:R-:W-:Y:S01]  /*c910*/  MOV R13, R4 ;  /* 0x00000004000d7202 */ /* 0x000fe20000000f00 */
[----:B------:R-:W-:-:S10]  /*c920*/  IMAD.MOV.U32 R8, RZ, RZ, R14 ;  /* 0x000000ffff087224 */ /* 0x000fd400078e000e */
[----:B0-----:R-:W-:Y:S05]  /*c930*/  WARPSYNC.COLLECTIVE R15, `(.L_x_98) ;  /* 0x000000000f087348 */ /* 0x001fea0003c00000 */
[----:B------:R1:W2:Y:S02]  /*c940*/  SHFL.IDX P6, R14, R13, R12, R11 ;  /* 0x0000000c0d0e7389 */ /* 0x0002a400000c000b */
[----:B012---:R-:W-:Y:S01]  /*c950*/  ENDCOLLECTIVE ;  /* 0x000000000000791b */ /* 0x007fe20003800000 */
.L_x_98:
[----:B------:R-:W-:Y:S01]  /*c960*/  @P0 LEA R21, R5, UR39, 0x1 ;  /* 0x0000002705150c11 */ /* 0x000fe2000f8e08ff */
[----:B------:R-:W-:Y:S02]  /*c970*/  IMAD.MOV.U32 R13, RZ, RZ, R6 ;  /* 0x000000ffff0d7224 */ /* 0x000fe400078e0006 */
[----:B------:R-:W-:Y:S01]  /*c980*/  IMAD.MOV.U32 R12, RZ, RZ, 0x2 ;  /* 0x00000002ff0c7424 */ /* 0x000fe200078e00ff */
[----:B------:R-:W-:-:S05]  /*c990*/  @P0 LEA R14, P1, R37, R14, 0x1 ;  /* 0x0000000e250e0211 */ /* 0x000fca00078208ff */
[----:B------:R-:W-:-:S08]  /*c9a0*/  @P0 IMAD.MOV.U32 R2, RZ, RZ, R14 ;  /* 0x000000ffff020224 */ /* 0x000fd000078e000e */
[----:B------:R-:W-:Y:S05]  /*c9b0*/  WARPSYNC.COLLECTIVE R15, `(.L_x_99) ;  /* 0x000000000f087348 */ /* 0x000fea0003c00000 */
[----:B------:R0:W1:Y:S02]  /*c9c0*/  SHFL.IDX P6, R14, R13, R12, R11 ;  /* 0x0000000c0d0e7389 */ /* 0x00006400000c000b */
[----:B01----:R-:W-:Y:S01]  /*c9d0*/  ENDCOLLECTIVE ;  /* 0x000000000000791b */ /* 0x003fe20003800000 */
.L_x_99:
[----:B------:R-:W-:-:S05]  /*c9e0*/  @P0 IMAD.X R9, RZ, RZ, R8, P1 ;  /* 0x000000ffff090224 */ /* 0x000fca00008e0608 */
[----:B------:R-:W-:-:S05]  /*c9f0*/  @P0 MOV R3, R9 ;  /* 0x0000000900030202 */ /* 0x000fca0000000f00 */
[----:B------:R-:W-:Y:S01]  /*ca00*/  @!PT LDS RZ, [RZ] ;  /* 0x00000000fffff984 */ /* 0x000fe20000000800 */
[----:B------:R-:W-:Y:S01]  /*ca10*/  @!PT LDS RZ, [RZ] ;  /* 0x00000000fffff984 */ /* 0x000fe20000000800 */
[----:B------:R-:W-:Y:S01]  /*ca20*/  @!PT LDS RZ, [RZ] ;  /* 0x00000000fffff984 */ /* 0x000fe20000000800 */
[----:B------:R0:W-:Y:S01]  /*ca30*/  @P0 LDGSTS.E.BYPASS.LTC128B.128 [R21+0x1ec00], desc[UR36][R2.64], !P4 ;  /* 0x1ec0000002150fae */ /* 0x0001e2000e101d64 */
[----:B------:R-:W-:-:S03]  /*ca40*/  IMAD.MOV.U32 R13, RZ, RZ, R4 ;  /* 0x000000ffff0d7224 */ /* 0x000fc600078e0004 */
[----:B------:R0:W-:Y:S04]  /*ca50*/  @P0 LDGSTS.E.BYPASS.LTC128B.128 [R21+0x21c00], desc[UR36][R2.64+0x80], !P3 ;  /* 0x21c0008002150fae */ /* 0x0001e8000d901d64 */
[----:B------:R0:W-:Y:S01]  /*ca60*/  @P0 LDGSTS.E.BYPASS.LTC128B.128 [R21+0x24c00], desc[UR36][R2.64+0x100], !P2 ;  /* 0x24c0010002150fae */ /* 0x0001e2000d101d64 */
[----:B------:R-:W-:Y:S02]  /*ca70*/  ISETP.GE.AND P0, PT, R33, 0x21, PT ;  /* 0x000000212100780c */ /* 0x000fe40003f06270 */
[----:B------:R-:W-:-:S11]  /*ca80*/  MOV R7, R14 ;  /* 0x0000000e00077202 */ /* 0x000fd60000000f00 */
[----:B0-----:R-:W-:Y:S05]  /*ca90*/  WARPSYNC.COLLECTIVE R15, `(.L_x_100) ;  /* 0x000000000f087348 */ /* 0x001fea0003c00000 */
[----:B------:R1:W2:Y:S02]  /*caa0*/  SHFL.IDX P6, R14, R13, R12, R11 ;  /* 0x0000000c0d0e7389 */ /* 0x0002a400000c000b */
[----:B012---:R-:W-:Y:S01]  /*cab0*/  ENDCOLLECTIVE ;  /* 0x000000000000791b */ /* 0x007fe20003800000 */
.L_x_100:
[----:B------:R-:W-:Y:S01]  /*cac0*/  @P0 LEA R9, R5, UR39, 0x1 ;  /* 0x0000002705090c11 */ /* 0x000fe2000f8e08ff */
[----:B------:R-:W-:Y:S01]  /*cad0*/  IMAD.MOV.U32 R13, RZ, RZ, R6 ;  /* 0x000000ffff0d7224 */ /* 0x000fe200078e0006 */
[----:B------:R-:W-:Y:S02]  /*cae0*/  MOV R12, 0x3 ;  /* 0x00000003000c7802 */ /* 0x000fe40000000f00 */
[----:B------:R-:W-:-:S04]  /*caf0*/  @P0 LEA R14, P1, R37, R14, 0x1 ;  /* 0x0000000e250e0211 */ /* 0x000fc800078208ff */
[----:B------:R-:W-:Y:S01]  /*cb00*/  @P0 MOV R2, R14 ;  /* 0x0000000e00020202 */ /* 0x000fe20000000f00 */
[----:B------:R-:W-:-:S08]  /*cb10*/  @P0 IMAD.X R7, RZ, RZ, R7, P1 ;  /* 0x000000ffff070224 */ /* 0x000fd000008e0607 */
[----:B------:R-:W-:Y:S05]  /*cb20*/  WARPSYNC.COLLECTIVE R15, `(.L_x_101) ;  /* 0x000000000f087348 */ /* 0x000fea0003c00000 */
[----:B------:R0:W1:Y:S02]  /*cb30*/  SHFL.IDX P6, R14, R13, R12, R11 ;  /* 0x0000000c0d0e7389 */ /* 0x00006400000c000b */
[----:B01----:R-:W-:Y:S01]  /*cb40*/  ENDCOLLECTIVE ;  /* 0x000000000000791b */ /* 0x003fe20003800000 */
.L_x_101:
[----:B------:R-:W-:-:S05]  /*cb50*/  @P0 IMAD.MOV.U32 R3, RZ, RZ, R7 ;  /* 0x000000ffff030224 */ /* 0x000fca00078e0007 */
[----:B------:R-:W-:Y:S01]  /*cb60*/  @!PT LDS RZ, [RZ] ;  /* 0x00000000fffff984 */ /* 0x000fe20000000800 */
[----:B------:R-:W-:Y:S01]  /*cb70*/  @!PT LDS RZ, [RZ] ;  /* 0x00000000fffff984 */ /* 0x000fe20000000800 */
[----:B------:R-:W-:Y:S01]  /*cb80*/  @!PT LDS RZ, [RZ] ;  /* 0x00000000fffff984 */ /* 0x000fe20000000800 */
[----:B------:R0:W-:Y:S04]  /*cb90*/  @P0 LDGSTS.E.BYPASS.LTC128B.128 [R9+0x1f400], desc[UR36][R2.64], !P4 ;  /* 0x1f40000002090fae */ /* 0x0001e8000e101d64 */
[----:B------:R0:W-:Y:S01]  /*cba0*/  @P0 LDGSTS.E.BYPASS.LTC128B.128 [R9+0x22400], desc[UR36][R2.64+0x80], !P3 ;  /* 0x2240008002090fae */ /* 0x0001e2000d901d64 */
[----:B------:R-:W-:-:S03]  /*cbb0*/  IMAD.MOV.U32 R13, RZ, RZ, R4 ;  /* 0x000000ffff0d7224 */ /* 0x000fc600078e0004 */
[----:B------:R0:W-:Y:S01]  /*cbc0*/  @P0 LDGSTS.E.BYPASS.LTC128B.128 [R9+0x25400], desc[UR36][R2.64+0x100], !P2 ;  /* 0x2540010002090fae */ /* 0x0001e2000d101d64 */
[----:B------:R-:W-:Y:S01]  /*cbd0*/  ISETP.GE.AND P0, PT, R33, 0x31, PT ;  /* 0x000000312100780c */ /* 0x000fe20003f06270 */
[----:B------:R-:W-:-:S12]  /*cbe0*/  IMAD.MOV.U32 R7, RZ, RZ, R14 ;  /* 0x000000ffff077224 */ /* 0x000fd800078e000e */
[----:B0-----:R-:W-:Y:S05]  /*cbf0*/  WARPSYNC.COLLECTIVE R15, `(.L_x_102) ;  /* 0x000000000f087348 */ /* 0x001fea0003c00000 */
[----:B------:R1:W2:Y:S02]  /*cc00*/  SHFL.IDX P6, R14, R13, R12, R11 ;  /* 0x0000000c0d0e7389 */ /* 0x0002a400000c000b */
[----:B012---:R-:W-:Y:S01]  /*cc10*/  ENDCOLLECTIVE ;  /* 0x000000000000791b */ /* 0x007fe20003800000 */
.L_x_102:
[----:B------:R-:W-:Y:S02]  /*cc20*/  @P0 LEA R21, R5, UR39, 0x1 ;  /* 0x0000002705150c11 */ /* 0x000fe4000f8e08ff */
[----:B------:R-:W-:Y:S01]  /*cc30*/  MOV R13, R6 ;  /* 0x00000006000d7202 */ /* 0x000fe20000000f00 */
[----:B------:R-:W-:Y:S01]  /*cc40*/  IMAD.MOV.U32 R12, RZ, RZ, 0x4 ;  /* 0x00000004ff0c7424 */ /* 0x000fe200078e00ff */
[----:B------:R-:W-:-:S04]  /*cc50*/  @P0 LEA R14, P1, R37, R14, 0x1 ;  /* 0x0000000e250e0211 */ /* 0x000fc800078208ff */
[----:B------:R-:W-:Y:S01]  /*cc60*/  @P0 IADD3.X R7, RZ, R7, RZ, P1, !PT ;  /* 0x00000007ff070210 */ /* 0x000fe20000ffe4ff */
[----:B------:R-:W-:-:S08]  /*cc70*/  @P0 IMAD.MOV.U32 R2, RZ, RZ, R14 ;  /* 0x000000ffff020224 */ /* 0x000fd000078e000e */
[----:B------:R-:W-:Y:S05]  /*cc80*/  WARPSYNC.COLLECTIVE R15, `(.L_x_103) ;  /* 0x000000000f087348 */ /* 0x000fea0003c00000 */
[----:B------:R0:W1:Y:S02]  /*cc90*/  SHFL.IDX P6, R14, R13, R12, R11 ;  /* 0x0000000c0d0e7389 */ /* 0x00006400000c000b */
[----:B01----:R-:W-:Y:S01]  /*cca0*/  ENDCOLLECTIVE ;  /* 0x000000000000791b */ /* 0x003fe20003800000 */
.L_x_103:
[----:B------:R-:W-:-:S05]  /*ccb0*/  @P0 IMAD.MOV.U32 R3, RZ, RZ, R7 ;  /* 0x000000ffff030224 */ /* 0x000fca00078e0007 */
[----:B------:R-:W-:Y:S01]  /*ccc0*/  @!PT LDS RZ, [RZ] ;  /* 0x00000000fffff984 */ /* 0x000fe20000000800 */
[----:B------:R-:W-:Y:S01]  /*ccd0*/  @!PT LDS RZ, [RZ] ;  /* 0x00000000fffff984 */ /* 0x000fe20000000800 */
[----:B------:R-:W-:Y:S01]  /*cce0*/  @!PT LDS RZ, [RZ] ;  /* 0x00000000fffff984 */ /* 0x000fe20000000800 */
[----:B------:R0:W-:Y:S04]  /*ccf0*/  @P0 LDGSTS.E.BYPASS.LTC128B.128 [R21+0x1fc00], desc[UR36][R2.64], !P4 ;  /* 0x1fc0000002150fae */ /* 0x0001e8000e101d64 */
[----:B------:R0:W-:Y:S01]  /*cd00*/  @P0 LDGSTS.E.BYPASS.LTC128B.128 [R21+0x22c00], desc[UR36][R2.64+0x80], !P3 ;  /* 0x22c0008002150fae */ /* 0x0001e2000d901d64 */
[----:B------:R-:W-:-:S03]  /*cd10*/  MOV R13, R4 ;  /* 0x00000004000d7202 */ /* 0x000fc60000000f00 */
[----:B------:R0:W-:Y:S01]  /*cd20*/  @P0 LDGSTS.E.BYPASS.LTC128B.128 [R21+0x25c00], desc[UR36][R2.64+0x100], !P2 ;  /* 0x25c0010002150fae */ /* 0x0001e2000d101d64 */
[----:B------:R-:W-:Y:S01]  /*cd30*/  ISETP.GE.AND P0, PT, R33, 0x41, PT ;  /* 0x000000412100780c */ /* 0x000fe20003f06270 */
[----:B------:R-:W-:-:S12]  /*cd40*/  IMAD.MOV.U32 R7, RZ, RZ, R14 ;  /* 0x000000ffff077224 */ /* 0x000fd800078e000e */
[----:B0-----:R-:W-:Y:S05]  /*cd50*/  WARPSYNC.COLLECTIVE R15, `(.L_x_104) ;  /* 0x000000000f087348 */ /* 0x001fea0003c00000 */
[----:B------:R1:W2:Y:S02]  /*cd60*/  SHFL.IDX P6, R14, R13, R12, R11 ;  /* 0x0000000c0d0e7389 */ /* 0x0002a400000c000b */
[----:B012---:R-:W-:Y:S01]  /*cd70*/  ENDCOLLECTIVE ;  /* 0x000000000000791b */ /* 0x007fe20003800000 */
.L_x_104:
        /* <DEDUP_REMOVED lines=8> */
.L_x_105:
        /* <DEDUP_REMOVED lines=9> */
[----:B------:R-:W-:-:S07]  /*ce90*/  MOV R7, R14 ;  /* 0x0000000e00077202 */ /* 0x000fce0000000f00 */
[----:B0-----:R-:W-:Y:S05]  /*cea0*/  WARPSYNC.COLLECTIVE R15, `(.L_x_106) ;  /* 0x000000000f087348 */ /* 0x001fea0003c00000 */
[----:B------:R1:W2:Y:S02]  /*ceb0*/  SHFL.IDX P6, R14, R13, R12, R11 ;  /* 0x0000000c0d0e7389 */ /* 0x0002a400000c000b */
[----:B012---:R-:W-:Y:S01]  /*cec0*/  ENDCOLLECTIVE ;  /* 0x000000000000791b */ /* 0x007fe20003800000 */
.L_x_106:
[----:B------:R-:W-:Y:S05]  /*ced0*/  BRA `(.L_x_107) ;  /* 0xffffffcc00c47947 */ /* 0x000fea000383ffff */
.L_x_52:
[----:B------:R-:W-:Y:S01]  /*cee0*/  IMAD.MOV.U32 R13, RZ, RZ, R5 ;  /* 0x000000ffff0d7224 */ /* 0x000fe200078e0005 */
[----:B------:R-:W-:Y:S01]  /*cef0*/  MOV R12, RZ ;  /* 0x000000ff000c7202 */ /* 0x000fe20000000f00 */
[----:B------:R-:W-:Y:S02]  /*cf00*/  IMAD.MOV.U32 R11, RZ, RZ, 0x181f ;  /* 0x0000181fff0b7424 */ /* 0x000fe400078e00ff */
[----:B------:R-:W-:Y:S02]  /*cf10*/  IMAD.MOV.U32 R15, RZ, RZ, -0x1 ;  /* 0xffffffffff0f7424 */ /* 0x000fe400078e00ff */
[----:B------:R-:W-:-:S07]  /*cf20*/  IMAD.IADD R4, R34, 0x1, R4 ;  /* 0x0000000122047824 */ /* 0x000fce00078e0204 */
[----:B------:R-:W-:Y:S05]  /*cf30*/  WARPSYNC.COLLECTIVE R15, `(.L_x_108) ;  /* 0x000000000f087348 */ /* 0x000fea0003c00000 */
[----:B------:R0:W1:Y:S02]  /*cf40*/  SHFL.IDX P6, R14, R13, R12, R11 ;  /* 0x0000000c0d0e7389 */ /* 0x00006400000c000b */
[----:B01----:R-:W-:Y:S01]  /*cf50*/  ENDCOLLECTIVE ;  /* 0x000000000000791b */ /* 0x003fe20003800000 */
.L_x_108:
[C---:B------:R-:W-:Y:S01]  /*cf60*/  VIADD R6, R4.reuse, 0x10 ;  /* 0x0000001004067836 */ /* 0x040fe20000000000 */
[----:B------:R-:W-:Y:S01]  /*cf70*/  ISETP.GE.AND P0, PT, R4, UR40, PT ;  /* 0x0000002804007c0c */ /* 0x000fe2000bf06270 */
[----:B------:R-:W-:Y:S01]  /*cf80*/  IMAD.MOV.U32 R13, RZ, RZ, R0 ;  /* 0x000000ffff0d7224 */ /* 0x000fe200078e0000 */
[----:B------:R-:W-:-:S11]  /*cf90*/  MOV R2, R14 ;  /* 0x0000000e00027202 */ /* 0x000fd60000000f00 */
[----:B------:R-:W-:Y:S05]  /*cfa0*/  WARPSYNC.COLLECTIVE R15, `(.L_x_109) ;  /* 0x000000000f087348 */ /* 0x000fea0003c00000 */
[----:B------:R0:W1:Y:S02]  /*cfb0*/  SHFL.IDX P6, R14, R13, R12, R11 ;  /* 0x0000000c0d0e7389 */ /* 0x00006400000c000b */
[----:B01----:R-:W-:Y:S01]  /*cfc0*/  ENDCOLLECTIVE ;  /* 0x000000000000791b */ /* 0x003fe20003800000 */
.L_x_109:
[----:B------:R-:W-:Y:S01]  /*cfd0*/  MOV R13, R5 ;  /* 0x00000005000d7202 */ /* 0x000fe20000000f00 */
[----:B------:R-:W-:Y:S01]  /*cfe0*/  IMAD.MOV.U32 R12, RZ, RZ, 0x1 ;  /* 0x00000001ff0c7424 */ /* 0x000fe200078e00ff */
[----:B------:R-:W-:-:S04]  /*cff0*/  @!P0 LEA R14, P1, R37, R14, 0x1 ;  /* 0x0000000e250e8211 */ /* 0x000fc800078208ff */
[----:B------:R-:W-:Y:S01]  /*d000*/  @!P0 IADD3.X R3, RZ, R2, RZ, P1, !PT ;  /* 0x00000002ff038210 */ /* 0x000fe20000ffe4ff */
[----:B------:R-:W-:-:S08]  /*d010*/  @!P0 IMAD.MOV.U32 R2, RZ, RZ, R14 ;  /* 0x000000ffff028224 */ /* 0x000fd000078e000e */
[----:B------:R-:W-:Y:S05]  /*d020*/  WARPSYNC.COLLECTIVE R15, `(.L_x_110) ;  /* 0x000000000f087348 */ /* 0x000fea0003c00000 */
[----:B------:R0:W1:Y:S02]  /*d030*/  SHFL.IDX P6, R14, R13, R12, R11 ;  /* 0x0000000c0d0e7389 */ /* 0x00006400000c000b */
[----:B01----:R-:W-:Y:S01]  /*d040*/  ENDCOLLECTIVE ;  /* 0x000000000000791b */ /* 0x003fe20003800000 */
.L_x_110:
[----:B------:R-:W-:Y:S01]  /*d050*/  @!PT LDS RZ, [RZ] ;  /* 0x00000000fffff984 */ /* 0x000fe20000000800 */
[----:B------:R-:W-:Y:S01]  /*d060*/  @!PT LDS RZ, [RZ] ;  /* 0x00000000fffff984 */ /* 0x000fe20000000800 */
[----:B------:R-:W-:Y:S01]  /*d070*/  @!PT LDS RZ, [RZ] ;  /* 0x00000000fffff984 */ /* 0x000fe20000000800 */
[----:B------:R0:W-:Y:S04]  /*d080*/  @!P0 LDGSTS.E.BYPASS.LTC128B.128 [R20+0x12400], desc[UR36][R2.64], !P3 ;  /* 0x1240000002148fae */ /* 0x0001e8000d901d64 */
[----:B------:R0:W-:Y:S04]  /*d090*/  @!P0 LDGSTS.E.BYPASS.LTC128B.128 [R20+0x16400], desc[UR36][R2.64+0x80], !P4 ;  /* 0x1640008002148fae */ /* 0x0001e8000e101d64 */
[----:B------:R0:W-:Y:S01]  /*d0a0*/  @!P0 LDGSTS.E.BYPASS.LTC128B.128 [R20+0x1a400], desc[UR36][R2.64+0x100], !P5 ;  /* 0x1a40010002148fae */ /* 0x0001e2000e901d64 */
[----:B------:R-:W-:Y:S02]  /*d0b0*/  ISETP.GE.AND P0, PT, R6, UR40, PT ;  /* 0x0000002806007c0c */ /* 0x000fe4000bf06270 */
[----:B------:R-:W-:Y:S01]  /*d0c0*/  MOV R13, R0 ;  /* 0x00000000000d7202 */ /* 0x000fe20000000f00 */
[----:B------:R-:W-:-:S10]  /*d0d0*/  IMAD.MOV.U32 R6, RZ, RZ, R14 ;  /* 0x000000ffff067224 */ /* 0x000fd400078e000e */
[----:B0-----:R-:W-:Y:S05]  /*d0e0*/  WARPSYNC.COLLECTIVE R15, `(.L_x_111) ;  /* 0x000000000f087348 */ /* 0x001fea0003c00000 */
[----:B------:R1:W2:Y:S02]  /*d0f0*/  SHFL.IDX P6, R14, R13, R12, R11 ;  /* 0x0000000c0d0e7389 */ /* 0x0002a400000c000b */
[----:B012---:R-:W-:Y:S01]  /*d100*/  ENDCOLLECTIVE ;  /* 0x000000000000791b */ /* 0x007fe20003800000 */
.L_x_111:
[----:B------:R-:W-:Y:S01]  /*d110*/  IMAD.MOV.U32 R13, RZ, RZ, R5 ;  /* 0x000000ffff0d7224 */ /* 0x000fe200078e0005 */
[----:B------:R-:W-:Y:S02]  /*d120*/  MOV R12, 0x2 ;  /* 0x00000002000c7802 */ /* 0x000fe40000000f00 */
[----:B------:R-:W-:-:S05]  /*d130*/  @!P0 LEA R14, P1, R37, R14, 0x1 ;  /* 0x0000000e250e8211 */ /* 0x000fca00078208ff */
[----:B------:R-:W-:-:S08]  /*d140*/  @!P0 IMAD.MOV.U32 R2, RZ, RZ, R14 ;  /* 0x000000ffff028224 */ /* 0x000fd000078e000e */
[----:B------:R-:W-:Y:S05]  /*d150*/  WARPSYNC.COLLECTIVE R15, `(.L_x_112) ;  /* 0x000000000f087348 */ /* 0x000fea0003c00000 */
[----:B------:R0:W1:Y:S02]  /*d160*/  SHFL.IDX P6, R14, R13, R12, R11 ;  /* 0x0000000c0d0e7389 */ /* 0x00006400000c000b */
[----:B01----:R-:W-:Y:S01]  /*d170*/  ENDCOLLECTIVE ;  /* 0x000000000000791b */ /* 0x003fe20003800000 */
.L_x_112:
[----:B------:R-:W-:Y:S02]  /*d180*/  @!P0 IMAD.X R7, RZ, RZ, R6, P1 ;  /* 0x000000ffff078224 */ /* 0x000fe400008e0606 */
[----:B------:R-:W-:-:S03]  /*d190*/  VIADD R6, R4, 0x20 ;  /* 0x0000002004067836 */ /* 0x000fc60000000000 */
[----:B------:R-:W-:-:S05]  /*d1a0*/  @!P0 MOV R3, R7 ;  /* 0x0000000700038202 */ /* 0x000fca0000000f00 */
[----:B------:R-:W-:Y:S01]  /*d1b0*/  @!PT LDS RZ, [RZ] ;  /* 0x00000000fffff984 */ /* 0x000fe20000000800 */
[----:B------:R-:W-:Y:S01]  /*d1c0*/  @!PT LDS RZ, [RZ] ;  /* 0x00000000fffff984 */ /* 0x000fe20000000800 */
[----:B------:R-:W-:Y:S01]  /*d1d0*/  @!PT LDS RZ, [RZ] ;  /* 0x00000000fffff984 */ /* 0x000fe20000000800 */
[----:B------:R0:W-:Y:S01]  /*d1e0*/  @!P0 LDGSTS.E.BYPASS.LTC128B.128 [R20+0x12c00], desc[UR36][R2.64], !P3 ;  /* 0x12c0000002148fae */ /* 0x0001e2000d901d64 */
[----:B------:R-:W-:-:S03]  /*d1f0*/  IMAD.MOV.U32 R13, RZ, RZ, R0 ;  /* 0x000000ffff0d7224 */ /* 0x000fc600078e0000 */
[----:B------:R0:W-:Y:S04]  /*d200*/  @!P0 LDGSTS.E.BYPASS.LTC128B.128 [R20+0x16c00], desc[UR36][R2.64+0x80], !P4 ;  /* 0x16c0008002148fae */ /* 0x0001e8000e101d64 */
[----:B------:R0:W-:Y:S01]  /*d210*/  @!P0 LDGSTS.E.BYPASS.LTC128B.128 [R20+0x1ac00], desc[UR36][R2.64+0x100], !P5 ;  /* 0x1ac0010002148fae */ /* 0x0001e2000e901d64 */
[----:B------:R-:W-:Y:S01]  /*d220*/  ISETP.GE.AND P0, PT, R6, UR40, PT ;  /* 0x0000002806007c0c */ /* 0x000fe2000bf06270 */
[----:B------:R-:W-:-:S12]  /*d230*/  IMAD.MOV.U32 R6, RZ, RZ, R14 ;  /* 0x000000ffff067224 */ /* 0x000fd800078e000e */
[----:B0-----:R-:W-:Y:S05]  /*d240*/  WARPSYNC.COLLECTIVE R15, `(.L_x_113) ;  /* 0x000000000f087348 */ /* 0x001fea0003c00000 */
[----:B------:R1:W2:Y:S02]  /*d250*/  SHFL.IDX P6, R14, R13, R12, R11 ;  /* 0x0000000c0d0e7389 */ /* 0x0002a400000c000b */
[----:B012---:R-:W-:Y:S01]  /*d260*/  ENDCOLLECTIVE ;  /* 0x000000000000791b */ /* 0x007fe20003800000 */
.L_x_113:
[----:B------:R-:W-:Y:S02]  /*d270*/  IMAD.MOV.U32 R13, RZ, RZ, R5 ;  /* 0x000000ffff0d7224 */ /* 0x000fe400078e0005 */
[----:B------:R-:W-:Y:S01]  /*d280*/  IMAD.MOV.U32 R12, RZ, RZ, 0x3 ;  /* 0x00000003ff0c7424 */ /* 0x000fe200078e00ff */
[----:B------:R-:W-:-:S04]  /*d290*/  @!P0 LEA R14, P1, R37, R14, 0x1 ;  /* 0x0000000e250e8211 */ /* 0x000fc800078208ff */
[----:B------:R-:W-:Y:S01]  /*d2a0*/  @!P0 IADD3.X R7, RZ, R6, RZ, P1, !PT ;  /* 0x00000006ff078210 */ /* 0x000fe20000ffe4ff */
[----:B------:R-:W-:Y:S01]  /*d2b0*/  @!P0 IMAD.MOV.U32 R2, RZ, RZ, R14 ;  /* 0x000000ffff028224 */ /* 0x000fe200078e000e */
[----:B------:R-:W-:-:S07]  /*d2c0*/  IADD3 R6, R4, 0x30, RZ ;  /* 0x0000003004067810 */ /* 0x000fce0007ffe0ff */
[----:B------:R-:W-:Y:S05]  /*d2d0*/  WARPSYNC.COLLECTIVE R15, `(.L_x_114) ;  /* 0x000000000f087348 */ /* 0x000fea0003c00000 */
[----:B------:R0:W1:Y:S02]  /*d2e0*/  SHFL.IDX P6, R14, R13, R12, R11 ;  /* 0x0000000c0d0e7389 */ /* 0x00006400000c000b */
[----:B01----:R-:W-:Y:S01]  /*d2f0*/  ENDCOLLECTIVE ;  /* 0x000000000000791b */ /* 0x003fe20003800000 */
.L_x_114:
[----:B------:R-:W-:-:S05]  /*d300*/  @!P0 IMAD.MOV.U32 R3, RZ, RZ, R7 ;  /* 0x000000ffff038224 */ /* 0x000fca00078e0007 */
[----:B------:R-:W-:Y:S01]  /*d310*/  @!PT LDS RZ, [RZ] ;  /* 0x00000000fffff984 */ /* 0x000fe20000000800 */
[----:B------:R-:W-:Y:S01]  /*d320*/  @!PT LDS RZ, [RZ] ;  /* 0x00000000fffff984 */ /* 0x000fe20000000800 */
[----:B------:R-:W-:Y:S01]  /*d330*/  @!PT LDS RZ, [RZ] ;  /* 0x00000000fffff984 */ /* 0x000fe20000000800 */
[----:B------:R0:W-:Y:S04]  /*d340*/  @!P0 LDGSTS.E.BYPASS.LTC128B.128 [R20+0x13400], desc[UR36][R2.64], !P3 ;  /* 0x1340000002148fae */ /* 0x0001e8000d901d64 */
[----:B------:R0:W-:Y:S01]  /*d350*/  @!P0 LDGSTS.E.BYPASS.LTC128B.128 [R20+0x17400], desc[UR36][R2.64+0x80], !P4 ;  /* 0x1740008002148fae */ /* 0x0001e2000e101d64 */
[----:B------:R-:W-:-:S03]  /*d360*/  IMAD.MOV.U32 R13, RZ, RZ, R0 ;  /* 0x000000ffff0d7224 */ /* 0x000fc600078e0000 */
[----:B------:R0:W-:Y:S01]  /*d370*/  @!P0 LDGSTS.E.BYPASS.LTC128B.128 [R20+0x1b400], desc[UR36][R2.64+0x100], !P5 ;  /* 0x1b40010002148fae */ /* 0x0001e2000e901d64 */
[----:B------:R-:W-:Y:S02]  /*d380*/  ISETP.GE.AND P0, PT, R6, UR40, PT ;  /* 0x0000002806007c0c */ /* 0x000fe4000bf06270 */
[----:B------:R-:W-:-:S11]  /*d390*/  MOV R6, R14 ;  /* 0x0000000e00067202 */ /* 0x000fd60000000f00 */
[----:B0-----:R-:W-:Y:S05]  /*d3a0*/  WARPSYNC.COLLECTIVE R15, `(.L_x_115) ;  /* 0x000000000f087348 */ /* 0x001fea0003c00000 */
[----:B------:R1:W2:Y:S02]  /*d3b0*/  SHFL.IDX P6, R14, R13, R12, R11 ;  /* 0x0000000c0d0e7389 */ /* 0x0002a400000c000b */
[----:B012---:R-:W-:Y:S01]  /*d3c0*/  ENDCOLLECTIVE ;  /* 0x000000000000791b */ /* 0x007fe20003800000 */
.L_x_115:
[----:B------:R-:W-:Y:S01]  /*d3d0*/  MOV R13, R5 ;  /* 0x00000005000d7202 */ /* 0x000fe20000000f00 */
[----:B------:R-:W-:Y:S01]  /*d3e0*/  IMAD.MOV.U32 R12, RZ, RZ, 0x4 ;  /* 0x00000004ff0c7424 */ /* 0x000fe200078e00ff */
[----:B------:R-:W-:-:S04]  /*d3f0*/  @!P0 LEA R14, P1, R37, R14, 0x1 ;  /* 0x0000000e250e8211 */ /* 0x000fc800078208ff */
[----:B------:R-:W-:Y:S01]  /*d400*/  @!P0 MOV R2, R14 ;  /* 0x0000000e00028202 */ /* 0x000fe20000000f00 */
[----:B------:R-:W-:-:S08]  /*d410*/  @!P0 IMAD.X R7, RZ, RZ, R6, P1 ;  /* 0x000000ffff078224 */ /* 0x000fd000008e0606 */
[----:B------:R-:W-:Y:S05]  /*d420*/  WARPSYNC.COLLECTIVE R15, `(.L_x_116) ;  /* 0x000000000f087348 */ /* 0x000fea0003c00000 */
[----:B------:R0:W1:Y:S02]  /*d430*/  SHFL.IDX P6, R14, R13, R12, R11 ;  /* 0x0000000c0d0e7389 */ /* 0x00006400000c000b */
[----:B01----:R-:W-:Y:S01]  /*d440*/  ENDCOLLECTIVE ;  /* 0x000000000000791b */ /* 0x003fe20003800000 */
.L_x_116:
[----:B------:R-:W-:Y:S02]  /*d450*/  VIADD R6, R4, 0x40 ;  /* 0x0000004004067836 */ /* 0x000fe40000000000 */
[----:B------:R-:W-:-:S05]  /*d460*/  @!P0 IMAD.MOV.U32 R3, RZ, RZ, R7 ;  /* 0x000000ffff038224 */ /* 0x000fca00078e0007 */
[----:B------:R-:W-:Y:S01]  /*d470*/  @!PT LDS RZ, [RZ] ;  /* 0x00000000fffff984 */ /* 0x000fe20000000800 */
[----:B------:R-:W-:Y:S01]  /*d480*/  @!PT LDS RZ, [RZ] ;  /* 0x00000000fffff984 */ /* 0x000fe20000000800 */
[----:B------:R-:W-:Y:S01]  /*d490*/  @!PT LDS RZ, [RZ] ;  /* 0x00000000fffff984 */ /* 0x000fe20000000800 */
[----:B------:R0:W-:Y:S04]  /*d4a0*/  @!P0 LDGSTS.E.BYPASS.LTC128B.128 [R20+0x13c00], desc[UR36][R2.64], !P3 ;  /* 0x13c0000002148fae */ /* 0x0001e8000d901d64 */
[----:B------:R0:W-:Y:S01]  /*d4b0*/  @!P0 LDGSTS.E.BYPASS.LTC128B.128 [R20+0x17c00], desc[UR36][R2.64+0x80], !P4 ;  /* 0x17c0008002148fae */ /* 0x0001e2000e101d64 */
[----:B------:R-:W-:-:S03]  /*d4c0*/  MOV R13, R0 ;  /* 0x00000000000d7202 */ /* 0x000fc60000000f00 */
[----:B------:R0:W-:Y:S01]  /*d4d0*/  @!P0 LDGSTS.E.BYPASS.LTC128B.128 [R20+0x1bc00], desc[UR36][R2.64+0x100], !P5 ;  /* 0x1bc0010002148fae */ /* 0x0001e2000e901d64 */
[----:B------:R-:W-:Y:S01]  /*d4e0*/  ISETP.GE.AND P0, PT, R6, UR40, PT ;  /* 0x0000002806007c0c */ /* 0x000fe2000bf06270 */
[----:B------:R-:W-:-:S12]  /*d4f0*/  IMAD.MOV.U32 R6, RZ, RZ, R14 ;  /* 0x000000ffff067224 */ /* 0x000fd800078e000e */
[----:B0-----:R-:W-:Y:S05]  /*d500*/  WARPSYNC.COLLECTIVE R15, `(.L_x_117) ;  /* 0x000000000f087348 */ /* 0x001fea0003c00000 */
[----:B------:R1:W2:Y:S02]  /*d510*/  SHFL.IDX P6, R14, R13, R12, R11 ;  /* 0x0000000c0d0e7389 */ /* 0x0002a400000c000b */
[----:B012---:R-:W-:Y:S01]  /*d520*/  ENDCOLLECTIVE ;  /* 0x000000000000791b */ /* 0x007fe20003800000 */
.L_x_117:
[----:B------:R-:W-:Y:S01]  /*d530*/  IMAD.MOV.U32 R13, RZ, RZ, R5 ;  /* 0x000000ffff0d7224 */ /* 0x000fe200078e0005 */
[----:B------:R-:W-:Y:S02]  /*d540*/  MOV R12, 0x5 ;  /* 0x00000005000c7802 */ /* 0x000fe40000000f00 */
[----:B------:R-:W-:-:S05]  /*d550*/  @!P0 LEA R14, P1, R37, R14, 0x1 ;  /* 0x0000000e250e8211 */ /* 0x000fca00078208ff */
[----:B------:R-:W-:-:S08]  /*d560*/  @!P0 IMAD.MOV.U32 R2, RZ, RZ, R14 ;  /* 0x000000ffff028224 */ /* 0x000fd000078e000e */
[----:B------:R-:W-:Y:S05]  /*d570*/  WARPSYNC.COLLECTIVE R15, `(.L_x_118) ;  /* 0x000000000f087348 */ /* 0x000fea0003c00000 */
[----:B------:R0:W1:Y:S02]  /*d580*/  SHFL.IDX P6, R14, R13, R12, R11 ;  /* 0x0000000c0d0e7389 */ /* 0x00006400000c000b */
[----:B01----:R-:W-:Y:S01]  /*d590*/  ENDCOLLECTIVE ;  /* 0x000000000000791b */ /* 0x003fe20003800000 */
.L_x_118:
        /* <DEDUP_REMOVED lines=15> */
.L_x_119:
        /* <DEDUP_REMOVED lines=9> */
.L_x_120:
        /* <DEDUP_REMOVED lines=13> */
.L_x_121:
[----:B------:R-:W-:Y:S01]  /*d7f0*/  IMAD.MOV.U32 R13, RZ, RZ, R5 ;  /* 0x000000ffff0d7224 */ /* 0x000fe200078e0005 */
[----:B------:R-:W-:Y:S02]  /*d800*/  MOV R12, 0x7 ;  /* 0x00000007000c7802 */ /* 0x000fe40000000f00 */
[----:B------:R-:W-:-:S04]  /*d810*/  @!P0 LEA R14, P1, R37, R14, 0x1 ;  /* 0x0000000e250e8211 */ /* 0x000fc800078208ff */
[----:B------:R-:W-:Y:S01]  /*d820*/  @!P0 MOV R2, R14 ;  /* 0x0000000e00028202 */ /* 0x000fe20000000f00 */
[----:B------:R-:W-:-:S08]  /*d830*/  @!P0 IMAD.X R7, RZ, RZ, R6, P1 ;  /* 0x000000ffff078224 */ /* 0x000fd000008e0606 */
[----:B------:R-:W-:Y:S05]  /*d840*/  WARPSYNC.COLLECTIVE R15, `(.L_x_122) ;  /* 0x000000000f087348 */ /* 0x000fea0003c00000 */
[----:B------:R0:W1:Y:S02]  /*d850*/  SHFL.IDX P6, R14, R13, R12, R11 ;  /* 0x0000000c0d0e7389 */ /* 0x00006400000c000b */
[----:B01----:R-:W-:Y:S01]  /*d860*/  ENDCOLLECTIVE ;  /* 0x000000000000791b */ /* 0x003fe20003800000 */
.L_x_122:
        /* <DEDUP_REMOVED lines=8> */
[----:B------:R-:W-:-:S07]  /*d8f0*/  IMAD.MOV.U32 R6, RZ, RZ, R14 ;  /* 0x000000ffff067224 */ /* 0x000fce00078e000e */
[----:B0-----:R-:W-:Y:S05]  /*d900*/  WARPSYNC.COLLECTIVE R15, `(.L_x_123) ;  /* 0x000000000f087348 */ /* 0x001fea0003c00000 */
[----:B------:R1:W2:Y:S02]  /*d910*/  SHFL.IDX P6, R14, R13, R12, R11 ;  /* 0x0000000c0d0e7389 */ /* 0x0002a400000c000b */
[----:B012---:R-:W-:Y:S01]  /*d920*/  ENDCOLLECTIVE ;  /* 0x000000000000791b */ /* 0x007fe20003800000 */
.L_x_123:
[----:B------:R-:W-:Y:S05]  /*d930*/  BRA `(.L_x_124) ;  /* 0xffffffcc00d07947 */ /* 0x000fea000383ffff */
.L_x_54:
[----:B0-----:R-:W-:-:S04]  /*d940*/  MOV R3, UR39 ;  /* 0x0000002700037c02 */ /* 0x001fc80008000f00 */
[----:B------:R0:W1:Y:S03]  /*d950*/  SYNCS.PHASECHK.TRANS64.TRYWAIT P0, [R3+URZ+0x30820], R0 ;  /* 0x03082000030075a7 */ /* 0x000066000800017f */
[----:B-1----:R-:W-:Y:S05]  /*d960*/  @!P0 NANOSLEEP.SYNCS 0x989680 ;  /* 0x009896800000895d */ /* 0x002fea0003900000 */
[----:B------:R-:W1:Y:S02]  /*d970*/  @!P0 SYNCS.PHASECHK.TRANS64 P0, [R3+URZ+0x30820], R0 ;  /* 0x03082000030085a7 */ /* 0x000e64000800007f */
[----:B-1----:R-:W-:Y:S05]  /*d980*/  @!P0 BRA `(.L_x_54) ;  /* 0xfffffffc00ec8947 */ /* 0x002fea000383ffff */
[----:B------:R-:W-:Y:S05]  /*d990*/  BRA `(.L_x_125) ;  /* 0xffffffd0000c7947 */ /* 0x000fea000383ffff */
.L_x_58:
[----:B0-----:R0:W1:Y:S02]  /*d9a0*/  SYNCS.PHASECHK.TRANS64.TRYWAIT P0, [R6+URZ+0x30840], R3 ;  /* 0x03084003060075a7 */ /* 0x001064000800017f */
[----:B-1----:R-:W-:Y:S05]  /*d9b0*/  @!P0 NANOSLEEP.SYNCS 0x989680 ;  /* 0x009896800000895d */ /* 0x002fea0003900000 */
[----:B------:R-:W1:Y:S02]  /*d9c0*/  @!P0 SYNCS.PHASECHK.TRANS64 P0, [R6+URZ+0x30840], R3 ;  /* 0x03084003060085a7 */ /* 0x000e64000800007f */
[----:B-1----:R-:W-:Y:S05]  /*d9d0*/  @!P0 BRA `(.L_x_58) ;  /* 0xfffffffc00f08947 */ /* 0x002fea000383ffff */
[----:B------:R-:W-:Y:S05]  /*d9e0*/  BRA `(.L_x_126) ;  /* 0xffffffd000bc7947 */ /* 0x000fea000383ffff */
.L_x_59:
        /* <DEDUP_REMOVED lines=8> */
.L_x_128:
[----:B------:R-:W-:Y:S05]  /*da70*/  BSYNC B1 ;  /* 0x0000000000017941 */ /* 0x000fea0003800000 */
.L_x_127:
[----:B------:R-:W-:Y:S01]  /*da80*/  MOV R13, R8 ;  /* 0x00000008000d7202 */ /* 0x000fe20000000f00 */
[----:B------:R-:W-:Y:S01]  /*da90*/  IMAD.MOV.U32 R12, RZ, RZ, RZ ;  /* 0x000000ffff0c7224 */ /* 0x000fe200078e00ff */
[----:B------:R-:W-:Y:S01]  /*daa0*/  MOV R15, 0xffffffff ;  /* 0xffffffff000f7802 */ /* 0x000fe20000000f00 */
[----:B------:R-:W-:Y:S01]  /*dab0*/  IMAD.MOV.U32 R11, RZ, RZ, 0x181f ;  /* 0x0000181fff0b7424 */ /* 0x000fe200078e00ff */
[----:B------:R-:W-:Y:S01]  /*dac0*/  LEA R9, R9, UR39, 0x1 ;  /* 0x0000002709097c11 */ /* 0x000fe2000f8e08ff */
[----:B------:R-:W-:Y:S02]  /*dad0*/  IMAD.MOV.U32 R3, RZ, RZ, R14 ;  /* 0x000000ffff037224 */ /* 0x000fe400078e000e */
[----:B------:R-:W-:-:S07]  /*dae0*/  IMAD.SHL.U32 R4, R37, 0x2, RZ ;  /* 0x0000000225047824 */ /* 0x000fce00078e00ff */
[----:B------:R-:W-:Y:S05]  /*daf0*/  WARPSYNC.COLLECTIVE R15, `(.L_x_129) ;  /* 0x000000000f087348 */ /* 0x000fea0003c00000 */
[----:B------:R0:W1:Y:S02]  /*db00*/  SHFL.IDX P6, R14, R13, R12, R11 ;  /* 0x0000000c0d0e7389 */ /* 0x00006400000c000b */
[----:B01----:R-:W-:Y:S01]  /*db10*/  ENDCOLLECTIVE ;  /* 0x000000000000791b */ /* 0x003fe20003800000 */
.L_x_129:
[----:B------:R-:W-:Y:S01]  /*db20*/  MOV R13, R10 ;  /* 0x0000000a000d7202 */ /* 0x000fe20000000f00 */
[----:B------:R-:W-:Y:S01]  /*db30*/  IMAD.MOV.U32 R12, RZ, RZ, 0x1 ;  /* 0x00000001ff0c7424 */ /* 0x000fe200078e00ff */
[----:B------:R-:W-:-:S13]  /*db40*/  IADD3 R2, P0, R14, R4, RZ ;  /* 0x000000040e027210 */ /* 0x000fda0007f1e0ff */
[----:B------:R-:W-:Y:S05]  /*db50*/  WARPSYNC.COLLECTIVE R15, `(.L_x_130) ;  /* 0x000000000f087348 */ /* 0x000fea0003c00000 */
[----:B------:R0:W1:Y:S02]  /*db60*/  SHFL.IDX P6, R14, R13, R12, R11 ;  /* 0x0000000c0d0e7389 */ /* 0x00006400000c000b */
[----:B01----:R-:W-:Y:S01]  /*db70*/  ENDCOLLECTIVE ;  /* 0x000000000000791b */ /* 0x003fe20003800000 */
.L_x_130:
[----:B------:R-:W-:-:S05]  /*db80*/  IMAD.X R3, RZ, RZ, R3, P0 ;  /* 0x000000ffff037224 */ /* 0x000fca00000e0603 */
[----:B------:R-:W-:Y:S01]  /*db90*/  @!PT LDS RZ, [RZ] ;  /* 0x00000000fffff984 */ /* 0x000fe20000000800 */
[----:B------:R-:W-:Y:S01]  /*dba0*/  @!PT LDS RZ, [RZ] ;  /* 0x00000000fffff984 */ /* 0x000fe20000000800 */
[----:B------:R-:W-:Y:S01]  /*dbb0*/  @!PT LDS RZ, [RZ] ;  /* 0x00000000fffff984 */ /* 0x000fe20000000800 */
[----:B------:R-:W-:Y:S04]  /*dbc0*/  LDGSTS.E.BYPASS.LTC128B.128 [R9+0x1e400], desc[UR36][R2.64], !P3 ;  /* 0x1e40000002097fae */ /* 0x000fe8000d901d64 */
[----:B------:R-:W-:Y:S01]  /*dbd0*/  LDGSTS.E.BYPASS.LTC128B.128 [R9+0x21400], desc[UR36][R2.64+0x80], !P2 ;  /* 0x2140008002097fae */ /* 0x000fe2000d101d64 */
[----:B------:R-:W-:-:S03]  /*dbe0*/  MOV R13, R8 ;  /* 0x00000008000d7202 */ /* 0x000fc60000000f00 */
[----:B------:R0:W-:Y:S02]  /*dbf0*/  LDGSTS.E.BYPASS.LTC128B.128 [R9+0x24400], desc[UR36][R2.64+0x100], !P1 ;  /* 0x2440010002097fae */ /* 0x0001e4000c901d64 */
[----:B0-----:R-:W-:-:S07]  /*dc00*/  IMAD.MOV.U32 R3, RZ, RZ, R14 ;  /* 0x000000ffff037224 */ /* 0x001fce00078e000e */
[----:B------:R-:W-:Y:S05]  /*dc10*/  WARPSYNC.COLLECTIVE R15, `(.L_x_131) ;  /* 0x000000000f087348 */ /* 0x000fea0003c00000 */
[----:B------:R0:W1:Y:S02]  /*dc20*/  SHFL.IDX P6, R14, R13, R12, R11 ;  /* 0x0000000c0d0e7389 */ /* 0x00006400000c000b */
[----:B01----:R-:W-:Y:S01]  /*dc30*/  ENDCOLLECTIVE ;  /* 0x000000000000791b */ /* 0x003fe20003800000 */
.L_x_131:
[----:B------:R-:W-:Y:S01]  /*dc40*/  IMAD.MOV.U32 R13, RZ, RZ, R10 ;  /* 0x000000ffff0d7224 */ /* 0x000fe200078e000a */
[----:B------:R-:W-:Y:S02]  /*dc50*/  MOV R12, 0x2 ;  /* 0x00000002000c7802 */ /* 0x000fe40000000f00 */
[----:B------:R-:W-:-:S13]  /*dc60*/  IADD3 R2, P0, R14, R4, RZ ;  /* 0x000000040e027210 */ /* 0x000fda0007f1e0ff */
[----:B------:R-:W-:Y:S05]  /*dc70*/  WARPSYNC.COLLECTIVE R15, `(.L_x_132) ;  /* 0x000000000f087348 */ /* 0x000fea0003c00000 */
[----:B------:R0:W1:Y:S02]  /*dc80*/  SHFL.IDX P6, R14, R13, R12, R11 ;  /* 0x0000000c0d0e7389 */ /* 0x00006400000c000b */
[----:B01----:R-:W-:Y:S01]  /*dc90*/  ENDCOLLECTIVE ;  /* 0x000000000000791b */ /* 0x003fe20003800000 */
.L_x_132:
[----:B------:R-:W-:-:S05]  /*dca0*/  IMAD.X R3, RZ, RZ, R3, P0 ;  /* 0x000000ffff037224 */ /* 0x000fca00000e0603 */
[----:B------:R-:W-:Y:S01]  /*dcb0*/  @!PT LDS RZ, [RZ] ;  /* 0x00000000fffff984 */ /* 0x000fe20000000800 */
[----:B------:R-:W-:Y:S01]  /*dcc0*/  @!PT LDS RZ, [RZ] ;  /* 0x00000000fffff984 */ /* 0x000fe20000000800 */
[----:B------:R-:W-:Y:S01]  /*dcd0*/  @!PT LDS RZ, [RZ] ;  /* 0x00000000fffff984 */ /* 0x000fe20000000800 */
[----:B------:R0:W-:Y:S04]  /*dce0*/  LDGSTS.E.BYPASS.LTC128B.128 [R9+0x1ec00], desc[UR36][R2.64], !P3 ;  /* 0x1ec0000002097fae */ /* 0x0001e8000d901d64 */
[----:B------:R0:W-:Y:S01]  /*dcf0*/  LDGSTS.E.BYPASS.LTC128B.128 [R9+0x21c00], desc[UR36][R2.64+0x80], !P2 ;  /* 0x21c0008002097fae */ /* 0x0001e2000d101d64 */
[----:B------:R-:W-:-:S03]  /*dd00*/  IMAD.MOV.U32 R13, RZ, RZ, R8 ;  /* 0x000000ffff0d7224 */ /* 0x000fc600078e0008 */
[----:B------:R0:W-:Y:S01]  /*dd10*/  LDGSTS.E.BYPASS.LTC128B.128 [R9+0x24c00], desc[UR36][R2.64+0x100], !P1 ;  /* 0x24c0010002097fae */ /* 0x0001e2000c901d64 */
[----:B------:R-:W-:-:S07]  /*dd20*/  IMAD.MOV.U32 R35, RZ, RZ, R14 ;  /* 0x000000ffff237224 */ /* 0x000fce00078e000e */
[----:B0-----:R-:W-:Y:S05]  /*dd30*/  WARPSYNC.COLLECTIVE R15, `(.L_x_133) ;  /* 0x000000000f087348 */ /* 0x001fea0003c00000 */
[----:B------:R1:W2:Y:S02]  /*dd40*/  SHFL.IDX P6, R14, R13, R12, R11 ;  /* 0x0000000c0d0e7389 */ /* 0x0002a400000c000b */
[----:B012---:R-:W-:Y:S01]  /*dd50*/  ENDCOLLECTIVE ;  /* 0x000000000000791b */ /* 0x007fe20003800000 */
.L_x_133:
[----:B------:R-:W-:Y:S02]  /*dd60*/  IMAD.MOV.U32 R13, RZ, RZ, R10 ;  /* 0x000000ffff0d7224 */ /* 0x000fe400078e000a */
[----:B------:R-:W-:Y:S01]  /*dd70*/  IMAD.MOV.U32 R12, RZ, RZ, 0x3 ;  /* 0x00000003ff0c7424 */ /* 0x000fe200078e00ff */
[----:B------:R-:W-:-:S13]  /*dd80*/  IADD3 R2, P0, R14, R4, RZ ;  /* 0x000000040e027210 */ /* 0x000fda0007f1e0ff */
[----:B------:R-:W-:Y:S05]  /*dd90*/  WARPSYNC.COLLECTIVE R15, `(.L_x_134) ;  /* 0x000000000f087348 */ /* 0x000fea0003c00000 */
[----:B------:R0:W1:Y:S02]  /*dda0*/  SHFL.IDX P6, R14, R13, R12, R11 ;  /* 0x0000000c0d0e7389 */ /* 0x00006400000c000b */
[----:B01----:R-:W-:Y:S01]  /*ddb0*/  ENDCOLLECTIVE ;  /* 0x000000000000791b */ /* 0x003fe20003800000 */
.L_x_134:
[----:B------:R-:W-:-:S05]  /*ddc0*/  IADD3.X R3, RZ, R35, RZ, P0, !PT ;  /* 0x00000023ff037210 */ /* 0x000fca00007fe4ff */
[----:B------:R-:W-:Y:S01]  /*ddd0*/  @!PT LDS RZ, [RZ] ;  /* 0x00000000fffff984 */ /* 0x000fe20000000800 */
[----:B------:R-:W-:Y:S01]  /*dde0*/  @!PT LDS RZ, [RZ] ;  /* 0x00000000fffff984 */ /* 0x000fe20000000800 */
[----:B------:R-:W-:Y:S01]  /*ddf0*/  @!PT LDS RZ, [RZ] ;  /* 0x00000000fffff984 */ /* 0x000fe20000000800 */
[----:B------:R0:W-:Y:S04]  /*de00*/  LDGSTS.E.BYPASS.LTC128B.128 [R9+0x1f400], desc[UR36][R2.64], !P3 ;  /* 0x1f40000002097fae */ /* 0x0001e8000d901d64 */
[----:B------:R0:W-:Y:S01]  /*de10*/  LDGSTS.E.BYPASS.LTC128B.128 [R9+0x22400], desc[UR36][R2.64+0x80], !P2 ;  /* 0x2240008002097fae */ /* 0x0001e2000d101d64 */
[----:B------:R-:W-:-:S03]  /*de20*/  IMAD.MOV.U32 R13, RZ, RZ, R8 ;  /* 0x000000ffff0d7224 */ /* 0x000fc600078e0008 */
[----:B------:R0:W-:Y:S01]  /*de30*/  LDGSTS.E.BYPASS.LTC128B.128 [R9+0x25400], desc[UR36][R2.64+0x100], !P1 ;  /* 0x2540010002097fae */ /* 0x0001e2000c901d64 */
[----:B------:R-:W-:-:S07]  /*de40*/  MOV R35, R14 ;  /* 0x0000000e00237202 */ /* 0x000fce0000000f00 */
[----:B0-----:R-:W-:Y:S05]  /*de50*/  WARPSYNC.COLLECTIVE R15, `(.L_x_135) ;  /* 0x000000000f087348 */ /* 0x001fea0003c00000 */
[----:B------:R1:W2:Y:S02]  /*de60*/  SHFL.IDX P6, R14, R13, R12, R11 ;  /* 0x0000000c0d0e7389 */ /* 0x0002a400000c000b */
[----:B012---:R-:W-:Y:S01]  /*de70*/  ENDCOLLECTIVE ;  /* 0x000000000000791b */ /* 0x007fe20003800000 */
.L_x_135:
[----:B------:R-:W-:Y:S01]  /*de80*/  MOV R13, R10 ;  /* 0x0000000a000d7202 */ /* 0x000fe20000000f00 */
[----:B------:R-:W-:Y:S01]  /*de90*/  IMAD.MOV.U32 R12, RZ, RZ, 0x4 ;  /* 0x00000004ff0c7424 */ /* 0x000fe200078e00ff */
[----:B------:R-:W-:-:S13]  /*dea0*/  IADD3 R2, P0, R14, R4, RZ ;  /* 0x000000040e027210 */ /* 0x000fda0007f1e0ff */
[----:B------:R-:W-:Y:S05]  /*deb0*/  WARPSYNC.COLLECTIVE R15, `(.L_x_136) ;  /* 0x000000000f087348 */ /* 0x000fea0003c00000 */
[----:B------:R0:W1:Y:S02]  /*dec0*/  SHFL.IDX P6, R14, R13, R12, R11 ;  /* 0x0000000c0d0e7389 */ /* 0x00006400000c000b */
[----:B01----:R-:W-:Y:S01]  /*ded0*/  ENDCOLLECTIVE ;  /* 0x000000000000791b */ /* 0x003fe20003800000 */
.L_x_136:
[----:B------:R-:W-:-:S05]  /*dee0*/  IMAD.X R3, RZ, RZ, R35, P0 ;  /* 0x000000ffff037224 */ /* 0x000fca00000e0623 */
[----:B------:R-:W-:Y:S01]  /*def0*/  @!PT LDS RZ, [RZ] ;  /* 0x00000000fffff984 */ /* 0x000fe20000000800 */
[----:B------:R-:W-:Y:S01]  /*df00*/  @!PT LDS RZ, [RZ] ;  /* 0x00000000fffff984 */ /* 0x000fe20000000800 */
[----:B------:R-:W-:Y:S01]  /*df10*/  @!PT LDS RZ, [RZ] ;  /* 0x00000000fffff984 */ /* 0x000fe20000000800 */
[----:B------:R0:W-:Y:S04]  /*df20*/  LDGSTS.E.BYPASS.LTC128B.128 [R9+0x1fc00], desc[UR36][R2.64], !P3 ;  /* 0x1fc0000002097fae */ /* 0x0001e8000d901d64 */
[----:B------:R0:W-:Y:S01]  /*df30*/  LDGSTS.E.BYPASS.LTC128B.128 [R9+0x22c00], desc[UR36][R2.64+0x80], !P2 ;  /* 0x22c0008002097fae */ /* 0x0001e2000d101d64 */
[----:B------:R-:W-:-:S03]  /*df40*/  MOV R13, R8 ;  /* 0x00000008000d7202 */ /* 0x000fc60000000f00 */
[----:B------:R0:W-:Y:S01]  /*df50*/  LDGSTS.E.BYPASS.LTC128B.128 [R9+0x25c00], desc[UR36][R2.64+0x100], !P1 ;  /* 0x25c0010002097fae */ /* 0x0001e2000c901d64 */
[----:B------:R-:W-:-:S07]  /*df60*/  IMAD.MOV.U32 R35, RZ, RZ, R14 ;  /* 0x000000ffff237224 */ /* 0x000fce00078e000e */
[----:B0-----:R-:W-:Y:S05]  /*df70*/  WARPSYNC.COLLECTIVE R15, `(.L_x_137) ;  /* 0x000000000f087348 */ /* 0x001fea0003c00000 */
[----:B------:R1:W2:Y:S02]  /*df80*/  SHFL.IDX P6, R14, R13, R12, R11 ;  /* 0x0000000c0d0e7389 */ /* 0x0002a400000c000b */
[----:B012---:R-:W-:Y:S01]  /*df90*/  ENDCOLLECTIVE ;  /* 0x000000000000791b */ /* 0x007fe20003800000 */
.L_x_137:
[----:B------:R-:W-:Y:S01]  /*dfa0*/  IMAD.MOV.U32 R13, RZ, RZ, R10 ;  /* 0x000000ffff0d7224 */ /* 0x000fe200078e000a */
[----:B------:R-:W-:Y:S02]  /*dfb0*/  MOV R12, 0x5 ;  /* 0x00000005000c7802 */ /* 0x000fe40000000f00 */
[----:B------:R-:W-:-:S13]  /*dfc0*/  IADD3 R2, P0, R14, R4, RZ ;  /* 0x000000040e027210 */ /* 0x000fda0007f1e0ff */
[----:B------:R-:W-:Y:S05]  /*dfd0*/  WARPSYNC.COLLECTIVE R15, `(.L_x_138) ;  /* 0x000000000f087348 */ /* 0x000fea0003c00000 */
[----:B------:R0:W1:Y:S02]  /*dfe0*/  SHFL.IDX P6, R14, R13, R12, R11 ;  /* 0x0000000c0d0e7389 */ /* 0x00006400000c000b */
[----:B01----:R-:W-:Y:S01]  /*dff0*/  ENDCOLLECTIVE ;  /* 0x000000000000791b */ /* 0x003fe20003800000 */
.L_x_138:
        /* <DEDUP_REMOVED lines=12> */
.L_x_139:
[----:B------:R-:W-:Y:S05]  /*e0c0*/  BRA `(.L_x_140) ;  /* 0xffffffd0000c7947 */ /* 0x000fea000383ffff */
.L_x_64:
[----:B0-----:R0:W1:Y:S02]  /*e0d0*/  SYNCS.PHASECHK.TRANS64.TRYWAIT P0, [R6+URZ+0x30860], R9 ;  /* 0x03086009060075a7 */ /* 0x001064000800017f */
[----:B-1----:R-:W-:Y:S05]  /*e0e0*/  @!P0 NANOSLEEP.SYNCS 0x989680 ;  /* 0x009896800000895d */ /* 0x002fea0003900000 */
[----:B------:R-:W1:Y:S02]  /*e0f0*/  @!P0 SYNCS.PHASECHK.TRANS64 P0, [R6+URZ+0x30860], R9 ;  /* 0x03086009060085a7 */ /* 0x000e64000800007f */
[----:B-1----:R-:W-:Y:S05]  /*e100*/  @!P0 BRA `(.L_x_64) ;  /* 0xfffffffc00f08947 */ /* 0x002fea000383ffff */
[----:B------:R-:W-:Y:S05]  /*e110*/  BRA `(.L_x_141) ;  /* 0xffffffd000707947 */ /* 0x000fea000383ffff */
.L_x_65:
[----:B------:R-:W-:Y:S01]  /*e120*/  BSSY B1, `(.L_x_142) ;  /* 0x0000008000017945 */ /* 0x000fe20003800000 */
[----:B------:R-:W-:Y:S01]  /*e130*/  MOV R13, R18 ;  /* 0x00000012000d7202 */ /* 0x000fe20000000f00 */
[----:B------:R-:W-:Y:S01]  /*e140*/  IMAD.MOV.U32 R12, RZ, RZ, RZ ;  /* 0x000000ffff0c7224 */ /* 0x000fe200078e00ff */
[----:B------:R-:W-:Y:S01]  /*e150*/  MOV R15, 0xffffffff ;  /* 0xffffffff000f7802 */ /* 0x000fe20000000f00 */
[----:B------:R-:W-:-:S07]  /*e160*/  IMAD.MOV.U32 R11, RZ, RZ, 0x181f ;  /* 0x0000181fff0b7424 */ /* 0x000fce00078e00ff */
[----:B0-----:R-:W-:Y:S05]  /*e170*/  WARPSYNC.COLLECTIVE R15, `(.L_x_143) ;  /* 0x000000000f087348 */ /* 0x001fea0003c00000 */
[----:B------:R1:W2:Y:S02]  /*e180*/  SHFL.IDX P6, R14, R13, R12, R11 ;  /* 0x0000000c0d0e7389 */ /* 0x0002a400000c000b */
[----:B012---:R-:W-:Y:S01]  /*e190*/  ENDCOLLECTIVE ;  /* 0x000000000000791b */ /* 0x007fe20003800000 */
.L_x_143:
[----:B------:R-:W-:Y:S05]  /*e1a0*/  BSYNC B1 ;  /* 0x0000000000017941 */ /* 0x000fea0003800000 */
.L_x_142:
[----:B------:R-:W-:Y:S01]  /*e1b0*/  IMAD.MOV.U32 R13, RZ, RZ, R17 ;  /* 0x000000ffff0d7224 */ /* 0x000fe200078e0011 */
[----:B------:R-:W-:Y:S01]  /*e1c0*/  MOV R12, RZ ;  /* 0x000000ff000c7202 */ /* 0x000fe20000000f00 */
[----:B------:R-:W-:Y:S01]  /*e1d0*/  IMAD.MOV.U32 R11, RZ, RZ, 0x181f ;  /* 0x0000181fff0b7424 */ /* 0x000fe200078e00ff */
[----:B------:R-:W-:Y:S01]  /*e1e0*/  LEA R7, R7, UR39, 0x1 ;  /* 0x0000002707077c11 */ /* 0x000fe2000f8e08ff */
[----:B------:R-:W-:Y:S02]  /*e1f0*/  IMAD.MOV.U32 R15, RZ, RZ, -0x1 ;  /* 0xffffffffff0f7424 */ /* 0x000fe400078e00ff */
[----:B------:R-:W-:-:S07]  /*e200*/  IMAD.MOV.U32 R3, RZ, RZ, R14 ;  /* 0x000000ffff037224 */ /* 0x000fce00078e000e */
[----:B------:R-:W-:Y:S05]  /*e210*/  WARPSYNC.COLLECTIVE R15, `(.L_x_144) ;  /* 0x000000000f087348 */ /* 0x000fea0003c00000 */
[----:B------:R0:W1:Y:S02]  /*e220*/  SHFL.IDX P6, R14, R13, R12, R11 ;  /* 0x0000000c0d0e7389 */ /* 0x00006400000c000b */
[----:B01----:R-:W-:Y:S01]  /*e230*/  ENDCOLLECTIVE ;  /* 0x000000000000791b */ /* 0x003fe20003800000 */
.L_x_144:
[----:B------:R-:W-:Y:S02]  /*e240*/  IMAD.MOV.U32 R13, RZ, RZ, R18 ;  /* 0x000000ffff0d7224 */ /* 0x000fe400078e0012 */
[----:B------:R-:W-:Y:S01]  /*e250*/  IMAD.MOV.U32 R12, RZ, RZ, 0x1 ;  /* 0x00000001ff0c7424 */ /* 0x000fe200078e00ff */
[----:B------:R-:W-:-:S13]  /*e260*/  IADD3 R2, P0, R14, R4, RZ ;  /* 0x000000040e027210 */ /* 0x000fda0007f1e0ff */
[----:B------:R-:W-:Y:S05]  /*e270*/  WARPSYNC.COLLECTIVE R15, `(.L_x_145) ;  /* 0x000000000f087348 */ /* 0x000fea0003c00000 */
[----:B------:R0:W1:Y:S02]  /*e280*/  SHFL.IDX P6, R14, R13, R12, R11 ;  /* 0x0000000c0d0e7389 */ /* 0x00006400000c000b */
[----:B01----:R-:W-:Y:S01]  /*e290*/  ENDCOLLECTIVE ;  /* 0x000000000000791b */ /* 0x003fe20003800000 */
.L_x_145:
[----:B------:R-:W-:Y:S02]  /*e2a0*/  IADD3.X R3, RZ, R3, RZ, P0, !PT ;  /* 0x00000003ff037210 */ /* 0x000fe400007fe4ff */
[----:B------:R-:W-:Y:S01]  /*e2b0*/  ISETP.LT.OR P0, PT, R8, 0x1, P3 ;  /* 0x000000010800780c */ /* 0x000fe20001f01670 */
[----:B------:R-:W-:-:S12]  /*e2c0*/  IMAD.MOV.U32 R13, RZ, RZ, R17 ;  /* 0x000000ffff0d7224 */ /* 0x000fd800078e0011 */
        /* <DEDUP_REMOVED lines=8> */
[----:B0-----:R-:W-:-:S07]  /*e350*/  MOV R3, R14 ;  /* 0x0000000e00037202 */ /* 0x001fce0000000f00 */
[----:B------:R-:W-:Y:S05]  /*e360*/  WARPSYNC.COLLECTIVE R15, `(.L_x_146) ;  /* 0x000000000f087348 */ /* 0x000fea0003c00000 */
[----:B------:R0:W1:Y:S02]  /*e370*/  SHFL.IDX P6, R14, R13, R12, R11 ;  /* 0x0000000c0d0e7389 */ /* 0x00006400000c000b */
[----:B01----:R-:W-:Y:S01]  /*e380*/  ENDCOLLECTIVE ;  /* 0x000000000000791b */ /* 0x003fe20003800000 */
.L_x_146:
[----:B------:R-:W-:Y:S01]  /*e390*/  MOV R13, R18 ;  /* 0x00000012000d7202 */ /* 0x000fe20000000f00 */
[----:B------:R-:W-:Y:S01]  /*e3a0*/  IMAD.MOV.U32 R12, RZ, RZ, 0x2 ;  /* 0x00000002ff0c7424 */ /* 0x000fe200078e00ff */
[----:B------:R-:W-:-:S13]  /*e3b0*/  IADD3 R2, P0, R14, R4, RZ ;  /* 0x000000040e027210 */ /* 0x000fda0007f1e0ff */
[----:B------:R-:W-:Y:S05]  /*e3c0*/  WARPSYNC.COLLECTIVE R15, `(.L_x_147) ;  /* 0x000000000f087348 */ /* 0x000fea0003c00000 */
[----:B------:R0:W1:Y:S02]  /*e3d0*/  SHFL.IDX P6, R14, R13, R12, R11 ;  /* 0x0000000c0d0e7389 */ /* 0x00006400000c000b */
[----:B01----:R-:W-:Y:S01]  /*e3e0*/  ENDCOLLECTIVE ;  /* 0x000000000000791b */ /* 0x003fe20003800000 */
.L_x_147:
[----:B------:R-:W-:Y:S01]  /*e3f0*/  IMAD.X R3, RZ, RZ, R3, P0 ;  /* 0x000000ffff037224 */ /* 0x000fe200000e0603 */
[----:B------:R-:W-:Y:S02]  /*e400*/  ISETP.LT.OR P0, PT, R8, 0x11, P3 ;  /* 0x000000110800780c */ /* 0x000fe40001f01670 */
[----:B------:R-:W-:-:S11]  /*e410*/  MOV R13, R17 ;  /* 0x00000011000d7202 */ /* 0x000fd60000000f00 */
        /* <DEDUP_REMOVED lines=8> */
[----:B0-----:R-:W-:-:S07]  /*e4a0*/  IMAD.MOV.U32 R3, RZ, RZ, R14 ;  /* 0x000000ffff037224 */ /* 0x001fce00078e000e */
[----:B------:R-:W-:Y:S05]  /*e4b0*/  WARPSYNC.COLLECTIVE R15, `(.L_x_148) ;  /* 0x000000000f087348 */ /* 0x000fea0003c00000 */
[----:B------:R0:W1:Y:S02]  /*e4c0*/  SHFL.IDX P6, R14, R13, R12, R11 ;  /* 0x0000000c0d0e7389 */ /* 0x00006400000c000b */
[----:B01----:R-:W-:Y:S01]  /*e4d0*/  ENDCOLLECTIVE ;  /* 0x000000000000791b */ /* 0x003fe20003800000 */
.L_x_148:
[----:B------:R-:W-:Y:S01]  /*e4e0*/  IMAD.MOV.U32 R13, RZ, RZ, R18 ;  /* 0x000000ffff0d7224 */ /* 0x000fe200078e0012 */
[----:B------:R-:W-:Y:S02]  /*e4f0*/  MOV R12, 0x3 ;  /* 0x00000003000c7802 */ /* 0x000fe40000000f00 */
[----:B------:R-:W-:-:S13]  /*e500*/  IADD3 R2, P0, R14, R4, RZ ;  /* 0x000000040e027210 */ /* 0x000fda0007f1e0ff */
[----:B------:R-:W-:Y:S05]  /*e510*/  WARPSYNC.COLLECTIVE R15, `(.L_x_149) ;  /* 0x000000000f087348 */ /* 0x000fea0003c00000 */
[----:B------:R0:W1:Y:S02]  /*e520*/  SHFL.IDX P6, R14, R13, R12, R11 ;  /* 0x0000000c0d0e7389 */ /* 0x00006400000c000b */
[----:B01----:R-:W-:Y:S01]  /*e530*/  ENDCOLLECTIVE ;  /* 0x000000000000791b */ /* 0x003fe20003800000 */
.L_x_149:
[----:B------:R-:W-:Y:S01]  /*e540*/  IMAD.X R3, RZ, RZ, R3, P0 ;  /* 0x000000ffff037224 */ /* 0x000fe200000e0603 */
        /* <DEDUP_REMOVED lines=14> */
.L_x_150:
[----:B------:R-:W-:Y:S02]  /*e630*/  IMAD.MOV.U32 R13, RZ, RZ, R18 ;  /* 0x000000ffff0d7224 */ /* 0x000fe400078e0012 */
[----:B------:R-:W-:Y:S01]  /*e640*/  IMAD.MOV.U32 R12, RZ, RZ, 0x4 ;  /* 0x00000004ff0c7424 */ /* 0x000fe200078e00ff */
[----:B------:R-:W-:-:S13]  /*e650*/  IADD3 R2, P0, R14, R4, RZ ;  /* 0x000000040e027210 */ /* 0x000fda0007f1e0ff */
[----:B------:R-:W-:Y:S05]  /*e660*/  WARPSYNC.COLLECTIVE R15, `(.L_x_151) ;  /* 0x000000000f087348 */ /* 0x000fea0003c00000 */
[----:B------:R0:W1:Y:S02]  /*e670*/  SHFL.IDX P6, R14, R13, R12, R11 ;  /* 0x0000000c0d0e7389 */ /* 0x00006400000c000b */
[----:B01----:R-:W-:Y:S01]  /*e680*/  ENDCOLLECTIVE ;  /* 0x000000000000791b */ /* 0x003fe20003800000 */
.L_x_151:
        /* <DEDUP_REMOVED lines=15> */
.L_x_152:
[----:B------:R-:W-:Y:S01]  /*e780*/  MOV R13, R18 ;  /* 0x00000012000d7202 */ /* 0x000fe20000000f00 */
[----:B------:R-:W-:Y:S01]  /*e790*/  IMAD.MOV.U32 R12, RZ, RZ, 0x5 ;  /* 0x00000005ff0c7424 */ /* 0x000fe200078e00ff */
[----:B------:R-:W-:-:S13]  /*e7a0*/  IADD3 R2, P0, R14, R4, RZ ;  /* 0x000000040e027210 */ /* 0x000fda0007f1e0ff */
[----:B------:R-:W-:Y:S05]  /*e7b0*/  WARPSYNC.COLLECTIVE R15, `(.L_x_153) ;  /* 0x000000000f087348 */ /* 0x000fea0003c00000 */
[----:B------:R0:W1:Y:S02]  /*e7c0*/  SHFL.IDX P6, R14, R13, R12, R11 ;  /* 0x0000000c0d0e7389 */ /* 0x00006400000c000b */
[----:B01----:R-:W-:Y:S01]  /*e7d0*/  ENDCOLLECTIVE ;  /* 0x000000000000791b */ /* 0x003fe20003800000 */
.L_x_153:
[----:B------:R-:W-:Y:S01]  /*e7e0*/  IMAD.X R3, RZ, RZ, R3, P0 ;  /* 0x000000ffff037224 */ /* 0x000fe200000e0603 */
[----:B------:R-:W-:Y:S02]  /*e7f0*/  ISETP.LT.OR P0, PT, R8, 0x41, P3 ;  /* 0x000000410800780c */ /* 0x000fe40001f01670 */
[----:B------:R-:W-:-:S11]  /*e800*/  MOV R13, R17 ;  /* 0x00000011000d7202 */ /* 0x000fd60000000f00 */
[----:B------:R-:W-:Y:S01]  /*e810*/  @!PT LDS RZ, [RZ] ;  /* 0x00000000fffff984 */ /* 0x000fe20000000800 */
[----:B------:R-:W-:Y:S01]  /*e820*/  @!PT LDS RZ, [RZ] ;  /* 0x00000000fffff984 */ /* 0x000fe20000000800 */
[----:B------:R-:W-:Y:S01]  /*e830*/  @!PT LDS RZ, [RZ] ;  /* 0x00000000fffff984 */ /* 0x000fe20000000800 */
[----:B------:R0:W-:Y:S01]  /*e840*/  LDGSTS.E.BYPASS.LTC128B.128 [R7+0x2400], desc[UR36][R2.64], !P0 ;  /* 0x0240000002077fae */ /* 0x0001e2000c101d64 */
[----:B------:R-:W-:Y:S01]  /*e850*/  ISETP.LT.OR P0, PT, R8, 0x41, P2 ;  /* 0x000000410800780c */ /* 0x000fe20001701670 */
[----:B------:R-:W-:-:S12]  /*e860*/  IMAD.MOV.U32 R18, RZ, RZ, R14 ;  /* 0x000000ffff127224 */ /* 0x000fd800078e000e */
[----:B0-----:R-:W-:Y:S05]  /*e870*/  WARPSYNC.COLLECTIVE R15, `(.L_x_154) ;  /* 0x000000000f087348 */ /* 0x001fea0003c00000 */
[----:B------:R1:W2:Y:S02]  /*e880*/  SHFL.IDX P6, R14, R13, R12, R11 ;  /* 0x0000000c0d0e7389 */ /* 0x0002a400000c000b */
[----:B012---:R-:W-:Y:S01]  /*e890*/  ENDCOLLECTIVE ;  /* 0x000000000000791b */ /* 0x007fe20003800000 */
.L_x_154:
[----:B------:R-:W-:Y:S01]  /*e8a0*/  @!PT LDS RZ, [RZ] ;  /* 0x00000000fffff984 */ /* 0x000fe20000000800 */
[----:B------:R-:W-:Y:S01]  /*e8b0*/  @!PT LDS RZ, [RZ] ;  /* 0x00000000fffff984 */ /* 0x000fe20000000800 */
[----:B------:R-:W-:Y:S01]  /*e8c0*/  @!PT LDS RZ, [RZ] ;  /* 0x00000000fffff984 */ /* 0x000fe20000000800 */
[----:B------:R0:W-:Y:S01]  /*e8d0*/  LDGSTS.E.BYPASS.LTC128B.128 [R7+0x5400], desc[UR36][R2.64+0x80], !P0 ;  /* 0x0540008002077fae */ /* 0x0001e2000c101d64 */
[----:B------:R-:W-:-:S13]  /*e8e0*/  ISETP.LT.OR P0, PT, R8, 0x41, P1 ;  /* 0x000000410800780c */ /* 0x000fda0000f01670 */
[----:B------:R0:W-:Y:S01]  /*e8f0*/  LDGSTS.E.BYPASS.LTC128B.128 [R7+0x8400], desc[UR36][R2.64+0x100], !P0 ;  /* 0x0840010002077fae */ /* 0x0001e2000c101d64 */
[----:B------:R-:W-:Y:S05]  /*e900*/  BRA `(.L_x_155) ;  /* 0xffffffcc00687947 */ /* 0x000fea000383ffff */
.L_x_71:
[----:B0-----:R0:W1:Y:S02]  /*e910*/  SYNCS.PHASECHK.TRANS64.TRYWAIT P0, [R4+URZ+0x30860], R3 ;  /* 0x03086003040075a7 */ /* 0x001064000800017f */
[----:B-1----:R-:W-:Y:S05]  /*e920*/  @!P0 NANOSLEEP.SYNCS 0x989680 ;  /* 0x009896800000895d */ /* 0x002fea0003900000 */
[----:B------:R-:W1:Y:S02]  /*e930*/  @!P0 SYNCS.PHASECHK.TRANS64 P0, [R4+URZ+0x30860], R3 ;  /* 0x03086003040085a7 */ /* 0x000e64000800007f */
[----:B-1----:R-:W-:Y:S05]  /*e940*/  @!P0 BRA `(.L_x_71) ;  /* 0xfffffffc00f08947 */ /* 0x002fea000383ffff */
[----:B------:R-:W-:Y:S05]  /*e950*/  BRA `(.L_x_156) ;  /* 0xffffffd000407947 */ /* 0x000fea000383ffff */
.L_x_72:
[----:B------:R-:W-:Y:S01]  /*e960*/  BSSY B0, `(.L_x_157) ;  /* 0x0000008000007945 */ /* 0x000fe20003800000 */
[----:B------:R-:W-:Y:S01]  /*e970*/  IMAD.MOV.U32 R13, RZ, RZ, R18 ;  /* 0x000000ffff0d7224 */ /* 0x000fe200078e0012 */
[----:B------:R-:W-:Y:S01]  /*e980*/  MOV R11, 0x181f ;  /* 0x0000181f000b7802 */ /* 0x000fe20000000f00 */
[----:B------:R-:W-:Y:S02]  /*e990*/  IMAD.MOV.U32 R12, RZ, RZ, RZ ;  /* 0x000000ffff0c7224 */ /* 0x000fe400078e00ff */
[----:B------:R-:W-:-:S07]  /*e9a0*/  IMAD.MOV.U32 R15, RZ, RZ, -0x1 ;  /* 0xffffffffff0f7424 */ /* 0x000fce00078e00ff */
[----:B0-----:R-:W-:Y:S05]  /*e9b0*/  WARPSYNC.COLLECTIVE R15, `(.L_x_158) ;  /* 0x000000000f087348 */ /* 0x001fea0003c00000 */
[----:B------:R1:W2:Y:S02]  /*e9c0*/  SHFL.IDX P6, R14, R13, R12, R11 ;  /* 0x0000000c0d0e7389 */ /* 0x0002a400000c000b */
[----:B012---:R-:W-:Y:S01]  /*e9d0*/  ENDCOLLECTIVE ;  /* 0x000000000000791b */ /* 0x007fe20003800000 */
.L_x_158:
[----:B------:R-:W-:Y:S05]  /*e9e0*/  BSYNC B0 ;  /* 0x0000000000007941 */ /* 0x000fea0003800000 */
.L_x_157:
[----:B------:R-:W-:Y:S01]  /*e9f0*/  MOV R13, R17 ;  /* 0x00000011000d7202 */ /* 0x000fe20000000f00 */
[----:B------:R-:W-:Y:S01]  /*ea00*/  IMAD.MOV.U32 R12, RZ, RZ, RZ ;  /* 0x000000ffff0c7224 */ /* 0x000fe200078e00ff */
[----:B------:R-:W-:Y:S01]  /*ea10*/  MOV R15, 0xffffffff ;  /* 0xffffffff000f7802 */ /* 0x000fe20000000f00 */
[----:B------:R-:W-:Y:S02]  /*ea20*/  IMAD.MOV.U32 R11, RZ, RZ, 0x181f ;  /* 0x0000181fff0b7424 */ /* 0x000fe400078e00ff */
[----:B------:R-:W-:Y:S02]  /*ea30*/  IMAD.MOV.U32 R0, RZ, RZ, R14 ;  /* 0x000000ffff007224 */ /* 0x000fe400078e000e */
[----:B------:R-:W-:-:S07]  /*ea40*/  IMAD.SHL.U32 R6, R37, 0x2, RZ ;  /* 0x0000000225067824 */ /* 0x000fce00078e00ff */
[----:B------:R-:W-:Y:S05]  /*ea50*/  WARPSYNC.COLLECTIVE R15, `(.L_x_159) ;  /* 0x000000000f087348 */ /* 0x000fea0003c00000 */
[----:B------:R0:W1:Y:S02]  /*ea60*/  SHFL.IDX P6, R14, R13, R12, R11 ;  /* 0x0000000c0d0e7389 */ /* 0x00006400000c000b */
[----:B01----:R-:W-:Y:S01]  /*ea70*/  ENDCOLLECTIVE ;  /* 0x000000000000791b */ /* 0x003fe20003800000 */
.L_x_159:
[----:B------:R-:W-:Y:S01]  /*ea80*/  MOV R13, R18 ;  /* 0x00000012000d7202 */ /* 0x000fe20000000f00 */
[----:B------:R-:W-:Y:S01]  /*ea90*/  IMAD.MOV.U32 R12, RZ, RZ, 0x1 ;  /* 0x00000001ff0c7424 */ /* 0x000fe200078e00ff */
[----:B------:R-:W-:-:S13]  /*eaa0*/  IADD3 R2, P0, R14, R6, RZ ;  /* 0x000000060e027210 */ /* 0x000fda0007f1e0ff */
[----:B------:R-:W-:Y:S05]  /*eab0*/  WARPSYNC.COLLECTIVE R15, `(.L_x_160) ;  /* 0x000000000f087348 */ /* 0x000fea0003c00000 */
[----:B------:R0:W1:Y:S02]  /*eac0*/  SHFL.IDX P6, R14, R13, R12, R11 ;  /* 0x0000000c0d0e7389 */ /* 0x00006400000c000b */
[----:B01----:R-:W-:Y:S01]  /*ead0*/  ENDCOLLECTIVE ;  /* 0x000000000000791b */ /* 0x003fe20003800000 */
.L_x_160:
[----:B------:R-:W-:Y:S01]  /*eae0*/  IMAD.X R3, RZ, RZ, R0, P0 ;  /* 0x000000ffff037224 */ /* 0x000fe200000e0600 */
[----:B------:R-:W-:Y:S02]  /*eaf0*/  ISETP.LT.OR P0, PT, R5, 0x1, P3 ;  /* 0x000000010500780c */ /* 0x000fe40001f01670 */
[----:B------:R-:W-:Y:S02]  /*eb00*/  LEA R0, R7, UR39, 0x1 ;  /* 0x0000002707007c11 */ /* 0x000fe4000f8e08ff */
[----:B------:R-:W-:-:S09]  /*eb10*/  MOV R13, R17 ;  /* 0x00000011000d7202 */ /* 0x000fd20000000f00 */
        /* <DEDUP_REMOVED lines=9> */
.L_x_161:
[----:B------:R-:W-:Y:S01]  /*ebb0*/  @!PT LDS RZ, [RZ] ;  /* 0x00000000fffff984 */ /* 0x000fe20000000800 */
[----:B------:R-:W-:Y:S01]  /*ebc0*/  @!PT LDS RZ, [RZ] ;  /* 0x00000000fffff984 */ /* 0x000fe20000000800 */
[----:B------:R-:W-:Y:S01]  /*ebd0*/  @!PT LDS RZ, [RZ] ;  /* 0x00000000fffff984 */ /* 0x000fe20000000800 */
[----:B------:R-:W-:Y:S01]  /*ebe0*/  LDGSTS.E.BYPASS.LTC128B.128 [R0+0x3400], desc[UR36][R2.64+0x80], !P0 ;  /* 0x0340008002007fae */ /* 0x000fe2000c101d64 */
[----:B------:R-:W-:Y:S01]  /*ebf0*/  ISETP.LT.OR P0, PT, R5, 0x1, P1 ;  /* 0x000000010500780c */ /* 0x000fe20000f01670 */
[----:B------:R-:W-:Y:S01]  /*ec00*/  IMAD.MOV.U32 R13, RZ, RZ, R18 ;  /* 0x000000ffff0d7224 */ /* 0x000fe200078e0012 */
[----:B------:R-:W-:-:S11]  /*ec10*/  MOV R12, 0x2 ;  /* 0x00000002000c7802 */ /* 0x000fd60000000f00 */
[----:B------:R0:W-:Y:S02]  /*ec20*/  LDGSTS.E.BYPASS.LTC128B.128 [R0+0x6400], desc[UR36][R2.64+0x100], !P0 ;  /* 0x0640010002007fae */ /* 0x0001e4000c101d64 */
[----:B0-----:R-:W-:-:S13]  /*ec30*/  IADD3 R2, P0, R14, R6, RZ ;  /* 0x000000060e027210 */ /* 0x001fda0007f1e0ff */
[----:B------:R-:W-:Y:S05]  /*ec40*/  WARPSYNC.COLLECTIVE R15, `(.L_x_162) ;  /* 0x000000000f087348 */ /* 0x000fea0003c00000 */
[----:B------:R0:W1:Y:S02]  /*ec50*/  SHFL.IDX P6, R14, R13, R12, R11 ;  /* 0x0000000c0d0e7389 */ /* 0x00006400000c000b */
[----:B01----:R-:W-:Y:S01]  /*ec60*/  ENDCOLLECTIVE ;  /* 0x000000000000791b */ /* 0x003fe20003800000 */
.L_x_162:
[----:B------:R-:W-:Y:S01]  /*ec70*/  IMAD.X R3, RZ, RZ, R7, P0 ;  /* 0x000000ffff037224 */ /* 0x000fe200000e0607 */
[----:B------:R-:W-:Y:S01]  /*ec80*/  ISETP.LT.OR P0, PT, R5, 0x11, P3 ;  /* 0x000000110500780c */ /* 0x000fe20001f01670 */
[----:B------:R-:W-:-:S12]  /*ec90*/  IMAD.MOV.U32 R13, RZ, RZ, R17 ;  /* 0x000000ffff0d7224 */ /* 0x000fd800078e0011 */
        /* <DEDUP_REMOVED lines=9> */
.L_x_163:
[----:B------:R-:W-:Y:S01]  /*ed30*/  @!PT LDS RZ, [RZ] ;  /* 0x00000000fffff984 */ /* 0x000fe20000000800 */
[----:B------:R-:W-:Y:S01]  /*ed40*/  @!PT LDS RZ, [RZ] ;  /* 0x00000000fffff984 */ /* 0x000fe20000000800 */
[----:B------:R-:W-:Y:S01]  /*ed50*/  @!PT LDS RZ, [RZ] ;  /* 0x00000000fffff984 */ /* 0x000fe20000000800 */
[----:B------:R-:W-:Y:S01]  /*ed60*/  LDGSTS.E.BYPASS.LTC128B.128 [R0+0x3c00], desc[UR36][R2.64+0x80], !P0 ;  /* 0x03c0008002007fae */ /* 0x000fe2000c101d64 */
[----:B------:R-:W-:Y:S01]  /*ed70*/  ISETP.LT.OR P0, PT, R5, 0x11, P1 ;  /* 0x000000110500780c */ /* 0x000fe20000f01670 */
[----:B------:R-:W-:Y:S02]  /*ed80*/  IMAD.MOV.U32 R13, RZ, RZ, R18 ;  /* 0x000000ffff0d7224 */ /* 0x000fe400078e0012 */
[----:B------:R-:W-:-:S10]  /*ed90*/  IMAD.MOV.U32 R12, RZ, RZ, 0x3 ;  /* 0x00000003ff0c7424 */ /* 0x000fd400078e00ff */
[----:B------:R0:W-:Y:S02]  /*eda0*/  LDGSTS.E.BYPASS.LTC128B.128 [R0+0x6c00], desc[UR36][R2.64+0x100], !P0 ;  /* 0x06c0010002007fae */ /* 0x0001e4000c101d64 */
[----:B0-----:R-:W-:-:S13]  /*edb0*/  IADD3 R2, P0, R14, R6, RZ ;  /* 0x000000060e027210 */ /* 0x001fda0007f1e0ff */
[----:B------:R-:W-:Y:S05]  /*edc0*/  WARPSYNC.COLLECTIVE R15, `(.L_x_164) ;  /* 0x000000000f087348 */ /* 0x000fea0003c00000 */
[----:B------:R0:W1:Y:S02]  /*edd0*/  SHFL.IDX P6, R14, R13, R12, R11 ;  /* 0x0000000c0d0e7389 */ /* 0x00006400000c000b */
[----:B01----:R-:W-:Y:S01]  /*ede0*/  ENDCOLLECTIVE ;  /* 0x000000000000791b */ /* 0x003fe20003800000 */
.L_x_164:
[----:B------:R-:W-:Y:S02]  /*edf0*/  IADD3.X R3, RZ, R7, RZ, P0, !PT ;  /* 0x00000007ff037210 */ /* 0x000fe400007fe4ff */
[----:B------:R-:W-:Y:S01]  /*ee00*/  ISETP.LT.OR P0, PT, R5, 0x21, P3 ;  /* 0x000000210500780c */ /* 0x000fe20001f01670 */
[----:B------:R-:W-:-:S12]  /*ee10*/  IMAD.MOV.U32 R13, RZ, RZ, R17 ;  /* 0x000000ffff0d7224 */ /* 0x000fd800078e0011 */
[----:B------:R-:W-:Y:S01]  /*ee20*/  @!PT LDS RZ, [RZ] ;  /* 0x00000000fffff984 */ /* 0x000fe20000000800 */
[----:B------:R-:W-:Y:S01]  /*ee30*/  @!PT LDS RZ, [RZ] ;  /* 0x00000000fffff984 */ /* 0x000fe20000000800 */
[----:B------:R-:W-:Y:S01]  /*ee40*/  @!PT LDS RZ, [RZ] ;  /* 0x00000000fffff984 */ /* 0x000fe20000000800 */
[----:B------:R0:W-:Y:S01]  /*ee50*/  LDGSTS.E.BYPASS.LTC128B.128 [R0+0x1400], desc[UR36][R2.64], !P0 ;  /* 0x0140000002007fae */ /* 0x0001e2000c101d64 */
[----:B------:R-:W-:Y:S02]  /*ee60*/  ISETP.LT.OR P0, PT, R5, 0x21, P2 ;  /* 0x000000210500780c */ /* 0x000fe40001701670 */
[----:B------:R-:W-:-:S11]  /*ee70*/  MOV R7, R14 ;  /* 0x0000000e00077202 */ /* 0x000fd60000000f00 */
[----:B0-----:R-:W-:Y:S05]  /*ee80*/  WARPSYNC.COLLECTIVE R15, `(.L_x_165) ;  /* 0x000000000f087348 */ /* 0x001fea0003c00000 */
[----:B------:R1:W2:Y:S02]  /*ee90*/  SHFL.IDX P6, R14, R13, R12, R11 ;  /* 0x0000000c0d0e7389 */ /* 0x0002a400000c000b */
[----:B012---:R-:W-:Y:S01]  /*eea0*/  ENDCOLLECTIVE ;  /* 0x000000000000791b */ /* 0x007fe20003800000 */
.L_x_165:
[----:B------:R-:W-:Y:S01]  /*eeb0*/  @!PT LDS RZ, [RZ] ;  /* 0x00000000fffff984 */ /* 0x000fe20000000800 */
[----:B------:R-:W-:Y:S01]  /*eec0*/  @!PT LDS RZ, [RZ] ;  /* 0x00000000fffff984 */ /* 0x000fe20000000800 */
[----:B------:R-:W-:Y:S01]  /*eed0*/  @!PT LDS RZ, [RZ] ;  /* 0x00000000fffff984 */ /* 0x000fe20000000800 */
[----:B------:R-:W-:Y:S01]  /*eee0*/  LDGSTS.E.BYPASS.LTC128B.128 [R0+0x4400], desc[UR36][R2.64+0x80], !P0 ;  /* 0x0440008002007fae */ /* 0x000fe2000c101d64 */
[----:B------:R-:W-:Y:S02]  /*eef0*/  ISETP.LT.OR P0, PT, R5, 0x21, P1 ;  /* 0x000000210500780c */ /* 0x000fe40000f01670 */
[----:B------:R-:W-:Y:S01]  /*ef00*/  MOV R13, R18 ;  /* 0x00000012000d7202 */ /* 0x000fe20000000f00 */
[----:B------:R-:W-:-:S10]  /*ef10*/  IMAD.MOV.U32 R12, RZ, RZ, 0x4 ;  /* 0x00000004ff0c7424 */ /* 0x000fd400078e00ff */
[----:B------:R0:W-:Y:S02]  /*ef20*/  LDGSTS.E.BYPASS.LTC128B.128 [R0+0x7400], desc[UR36][R2.64+0x100], !P0 ;  /* 0x0740010002007fae */ /* 0x0001e4000c101d64 */
[----:B0-----:R-:W-:-:S13]  /*ef30*/  IADD3 R2, P0, R14, R6, RZ ;  /* 0x000000060e027210 */ /* 0x001fda0007f1e0ff */
[----:B------:R-:W-:Y:S05]  /*ef40*/  WARPSYNC.COLLECTIVE R15, `(.L_x_166) ;  /* 0x000000000f087348 */ /* 0x000fea0003c00000 */
[----:B------:R0:W1:Y:S02]  /*ef50*/  SHFL.IDX P6, R14, R13, R12, R11 ;  /* 0x0000000c0d0e7389 */ /* 0x00006400000c000b */
[----:B01----:R-:W-:Y:S01]  /*ef60*/  ENDCOLLECTIVE ;  /* 0x000000000000791b */ /* 0x003fe20003800000 */
.L_x_166:
        /* <DEDUP_REMOVED lines=12> */
.L_x_167:
        /* <DEDUP_REMOVED lines=12> */
.L_x_168:
        /* <DEDUP_REMOVED lines=12> */
.L_x_169:
[----:B------:R-:W-:Y:S01]  /*f1b0*/  @!PT LDS RZ, [RZ] ;  /* 0x00000000fffff984 */ /* 0x000fe20000000800 */
[----:B------:R-:W-:Y:S01]  /*f1c0*/  @!PT LDS RZ, [RZ] ;  /* 0x00000000fffff984 */ /* 0x000fe20000000800 */
[----:B------:R-:W-:Y:S01]  /*f1d0*/  @!PT LDS RZ, [RZ] ;  /* 0x00000000fffff984 */ /* 0x000fe20000000800 */
[----:B------:R0:W-:Y:S01]  /*f1e0*/  LDGSTS.E.BYPASS.LTC128B.128 [R0+0x5400], desc[UR36][R2.64+0x80], !P0 ;  /* 0x0540008002007fae */ /* 0x0001e2000c101d64 */
[----:B------:R-:W-:-:S13]  /*f1f0*/  ISETP.LT.OR P0, PT, R5, 0x41, P1 ;  /* 0x000000410500780c */ /* 0x000fda0000f01670 */
[----:B------:R0:W-:Y:S01]  /*f200*/  LDGSTS.E.BYPASS.LTC128B.128 [R0+0x8400], desc[UR36][R2.64+0x100], !P0 ;  /* 0x0840010002007fae */ /* 0x0001e2000c101d64 */
[----:B------:R-:W-:Y:S05]  /*f210*/  BRA `(.L_x_170) ;  /* 0xffffffcc00087947 */ /* 0x000fea000383ffff */
.L_x_77:
[----:B0-----:R0:W1:Y:S02]  /*f220*/  SYNCS.PHASECHK.TRANS64.TRYWAIT P0, [R5+URZ+0x30820], R0 ;  /* 0x03082000050075a7 */ /* 0x001064000800017f */
[----:B-1----:R-:W-:Y:S05]  /*f230*/  @!P0 NANOSLEEP.SYNCS 0x989680 ;  /* 0x009896800000895d */ /* 0x002fea0003900000 */
[----:B------:R-:W1:Y:S02]  /*f240*/  @!P0 SYNCS.PHASECHK.TRANS64 P0, [R5+URZ+0x30820], R0 ;  /* 0x03082000050085a7 */ /* 0x000e64000800007f */
[----:B-1----:R-:W-:Y:S05]  /*f250*/  @!P0 BRA `(.L_x_77) ;  /* 0xfffffffc00f08947 */ /* 0x002fea000383ffff */
[----:B------:R-:W-:Y:S05]  /*f260*/  BRA `(.L_x_171) ;  /* 0xffffffcc00a47947 */ /* 0x000fea000383ffff */
.L_x_78:
[----:B------:R-:W1:Y:S01]  /*f270*/  S2R R2, SR_TID.X ;  /* 0x0000000000027919 */ /* 0x000e620000002100 */
[----:B------:R-:W-:Y:S01]  /*f280*/  BSSY B0, `(.L_x_172) ;  /* 0x000000a000007945 */ /* 0x000fe20003800000 */
[----:B------:R-:W-:Y:S01]  /*f290*/  IMAD.MOV.U32 R12, RZ, RZ, RZ ;  /* 0x000000ffff0c7224 */ /* 0x000fe200078e00ff */
[----:B------:R-:W-:Y:S01]  /*f2a0*/  MOV R15, 0xffffffff ;  /* 0xffffffff000f7802 */ /* 0x000fe20000000f00 */
[----:B------:R-:W-:Y:S01]  /*f2b0*/  IMAD.MOV.U32 R11, RZ, RZ, 0x1f ;  /* 0x0000001fff0b7424 */ /* 0x000fe200078e00ff */
[----:B-1----:R-:W-:-:S04]  /*f2c0*/  SHF.R.U32.HI R2, RZ, 0x5, R2 ;  /* 0x00000005ff027819 */ /* 0x002fc80000011602 */
[----:B------:R-:W-:-:S04]  /*f2d0*/  LOP3.LUT R2, R2, 0x3, RZ, 0xc0, !PT ;  /* 0x0000000302027812 */ /* 0x000fc800078ec0ff */
[----:B------:R-:W-:-:S07]  /*f2e0*/  MOV R13, R2 ;  /* 0x00000002000d7202 */ /* 0x000fce0000000f00 */
[----:B0-----:R-:W-:Y:S05]  /*f2f0*/  WARPSYNC.COLLECTIVE R15, `(.L_x_173) ;  /* 0x000000000f087348 */ /* 0x001fea0003c00000 */
[----:B------:R1:W2:Y:S02]  /*f300*/  SHFL.IDX P6, R14, R13, R12, R11 ;  /* 0x0000000c0d0e7389 */ /* 0x0002a400000c000b */
[----:B012---:R-:W-:Y:S01]  /*f310*/  ENDCOLLECTIVE ;  /* 0x000000000000791b */ /* 0x007fe20003800000 */
.L_x_173:
[----:B------:R-:W-:Y:S05]  /*f320*/  BSYNC B0 ;  /* 0x0000000000007941 */ /* 0x000fea0003800000 */
.L_x_172:
[----:B------:R-:W-:Y:S05]  /*f330*/  BRA `(.L_x_174) ;  /* 0xffffffcc008c7947 */ /* 0x000fea000383ffff */
.L_x_81:
[----:B------:R-:W-:Y:S01]  /*f340*/  BSSY B1, `(.L_x_175) ;  /* 0x0000006000017945 */ /* 0x000fe20003800000 */
[----:B------:R-:W-:-:S07]  /*f350*/  IMAD.MOV.U32 R15, RZ, RZ, -0x1 ;  /* 0xffffffffff0f7424 */ /* 0x000fce00078e00ff */
[----:B0-----:R-:W-:Y:S05]  /*f360*/  WARPSYNC.COLLECTIVE R15, `(.L_x_176) ;  /* 0x000000000f0c7348 */ /* 0x001fea0003c00000 */
[----:B------:R-:W-:Y:S02]  /*f370*/  ELECT P6, UR62, PT ;  /* 0x00000000003e782f */ /* 0x000fe400038c0000 */
[----:B------:R-:W-:Y:S01]  /*f380*/  MOV R14, UR62 ;  /* 0x0000003e000e7c02 */ /* 0x000fe20008000f00 */
[----:B0-----:R-:W-:Y:S10]  /*f390*/  ENDCOLLECTIVE ;  /* 0x000000000000791b */ /* 0x001ff40003800000 */
.L_x_176:
[----:B------:R-:W-:Y:S05]  /*f3a0*/  BSYNC B1 ;  /* 0x0000000000017941 */ /* 0x000fea0003800000 */
.L_x_175:
[----:B------:R-:W-:Y:S05]  /*f3b0*/  BRA `(.L_x_177) ;  /* 0xffffffcc00847947 */ /* 0x000fea000383ffff */
.L_x_83:
[----:B0-----:R0:W1:Y:S02]  /*f3c0*/  SYNCS.PHASECHK.TRANS64.TRYWAIT P1, [R3+URZ+0x30840], R2 ;  /* 0x03084002030075a7 */ /* 0x001064000802017f */
[----:B-1----:R-:W-:Y:S05]  /*f3d0*/  @!P1 NANOSLEEP.SYNCS 0x989680 ;  /* 0x009896800000995d */ /* 0x002fea0003900000 */
[----:B------:R-:W1:Y:S02]  /*f3e0*/  @!P1 SYNCS.PHASECHK.TRANS64 P1, [R3+URZ+0x30840], R2 ;  /* 0x03084002030095a7 */ /* 0x000e64000802007f */
[----:B-1----:R-:W-:Y:S05]  /*f3f0*/  @!P1 BRA `(.L_x_83) ;  /* 0xfffffffc00f09947 */ /* 0x002fea000383ffff */
[----:B------:R-:W-:Y:S05]  /*f400*/  BRA `(.L_x_178) ;  /* 0xffffffcc00ac7947 */ /* 0x000fea000383ffff */
.L_x_85:
[----:B-1----:R1:W2:Y:S02]  /*f410*/  SYNCS.PHASECHK.TRANS64.TRYWAIT P1, [R5+URZ+0x30840], R0 ;  /* 0x03084000050075a7 */ /* 0x0022a4000802017f */
[----:B--2---:R-:W-:Y:S05]  /*f420*/  @!P1 NANOSLEEP.SYNCS 0x989680 ;  /* 0x009896800000995d */ /* 0x004fea0003900000 */
[----:B------:R-:W2:Y:S02]  /*f430*/  @!P1 SYNCS.PHASECHK.TRANS64 P1, [R5+URZ+0x30840], R0 ;  /* 0x03084000050095a7 */ /* 0x000ea4000802007f */
[----:B--2---:R-:W-:Y:S05]  /*f440*/  @!P1 BRA `(.L_x_85) ;  /* 0xfffffffc00f09947 */ /* 0x004fea000383ffff */
[----:B------:R-:W-:Y:S05]  /*f450*/  BRA `(.L_x_179) ;  /* 0xffffffcc00b87947 */ /* 0x000fea000383ffff */
.L_x_87:
[----:B--2---:R2:W3:Y:S02]  /*f460*/  SYNCS.PHASECHK.TRANS64.TRYWAIT P1, [R3+URZ+0x30860], R2 ;  /* 0x03086002030075a7 */ /* 0x0044e4000802017f */
[----:B---3--:R-:W-:Y:S05]  /*f470*/  @!P1 NANOSLEEP.SYNCS 0x989680 ;  /* 0x009896800000995d */ /* 0x008fea0003900000 */
[----:B------:R-:W3:Y:S02]  /*f480*/  @!P1 SYNCS.PHASECHK.TRANS64 P1, [R3+URZ+0x30860], R2 ;  /* 0x03086002030095a7 */ /* 0x000ee4000802007f */
[----:B---3--:R-:W-:Y:S05]  /*f490*/  @!P1 BRA `(.L_x_87) ;  /* 0xfffffffc00f09947 */ /* 0x008fea000383ffff */
[----:B------:R-:W-:Y:S05]  /*f4a0*/  BRA `(.L_x_180) ;  /* 0xffffffcc00b47947 */ /* 0x000fea000383ffff */
.L_x_181:
[----:B------:R-:W-:-:S00]  /*f4b0*/  BRA `(.L_x_181) ;  /* 0xfffffffc00fc7947 */ /* 0x000fc0000383ffff */
[----:B------:R-:W-:-:S00]  /*f4c0*/  NOP ;  /* 0x0000000000007918 */ /* 0x000fc00000000000 */
        /* <DEDUP_REMOVED lines=11> */
.L_x_3233:


//--------------------- .text._ZN7cutlass13device_kernelIN5flash11enable_sm90INS1_16FlashAttnFwdSm90INS1_25CollectiveMainloopFwdSm90ILi2EN4cute5tupleIJNS5_1CILi1EEES8_S8_EEENS6_IJNS7_ILi128EEENS7_ILi96EEENS7_ILi192EEEEEELi192ENS_6half_tEfNS_4arch4Sm90ELb0ELb0ELb1ELb1ELb1ELb0ELb0ELb1ELb1ELb1ELb0ELb0EEENS1_21CollectiveEpilogueFwdINS6_IJSA_SC_SB_EEES9_SE_SG_Li256ELb1ELb1ELb0ELb0EEENS1_36VarlenDynamicPersistentTileSchedulerILi128ELi96ELi256ELi128ELb0ELb1ELb1ELb0ELb1ELb1EEEEEEEEEvNT_6ParamsE --------------------------
	.section	.text._ZN7cutlass13device_kernelIN5flash11enable_sm90INS1_16FlashAttnFwdSm90INS1_25CollectiveMainloopFwdSm90ILi2EN4cute5tupleIJNS5_1CILi1EEES8_S8_EEENS6_IJNS7_ILi128EEENS7_ILi96EEENS7_ILi192EEEEEELi192ENS_6half_tEfNS_4arch4Sm90ELb0ELb0ELb1ELb1ELb1ELb0ELb0ELb1ELb1ELb1ELb0ELb0EEENS1_21CollectiveEpilogueFwdINS6_IJSA_SC_SB_EEES9_SE_SG_Li256ELb1ELb1ELb0ELb0EEENS1_36VarlenDynamicPersistentTileSchedulerILi128ELi96ELi256ELi128ELb0ELb1ELb1ELb0ELb1ELb1EEEEEEEEEvNT_6ParamsE,"ax",@progbits
	.align	128
.text._ZN7cutlass13device_kernelIN5flash11enable_sm90INS1_16FlashAttnFwdSm90INS1_25CollectiveMainloopFwdSm90ILi2EN4cute5tupleIJNS5_1CILi1EEES8_S8_EEENS6_IJNS7_ILi128EEENS7_ILi96EEENS7_ILi192EEEEEELi192ENS_6half_tEfNS_4arch4Sm90ELb0ELb0ELb1ELb1ELb1ELb0ELb0ELb1ELb1ELb1ELb0ELb0EEENS1_21CollectiveEpilogueFwdINS6_IJSA_SC_SB_EEES9_SE_SG_Li256ELb1ELb1ELb0ELb0EEENS1_36VarlenDynamicPersistentTileSchedulerILi128ELi96ELi256ELi128ELb0ELb1ELb1ELb0ELb1ELb1EEEEEEEEEvNT_6ParamsE:
        .type           _ZN7cutlass13device_kernelIN5flash11enable_sm90INS1_16FlashAttnFwdSm90INS1_25CollectiveMainloopFwdSm90ILi2EN4cute5tupleIJNS5_1CILi1EEES8_S8_EEENS6_IJNS7_ILi128EEENS7_ILi96EEENS7_ILi192EEEEEELi192ENS_6half_tEfNS_4arch4Sm90ELb0ELb0ELb1ELb1ELb1ELb0ELb0ELb1ELb1ELb1ELb0ELb0EEENS1_21CollectiveEpilogueFwdINS6_IJSA_SC_SB_EEES9_SE_SG_Li256ELb1ELb1ELb0ELb0EEENS1_36VarlenDynamicPersistentTileSchedulerILi128ELi96ELi256ELi128ELb0ELb1ELb1ELb0ELb1ELb1EEEEEEEEEvNT_6ParamsE,@function
        .size           _ZN7cutlass13device_kernelIN5flash11enable_sm90INS1_16FlashAttnFwdSm90INS1_25CollectiveMainloopFwdSm90ILi2EN4cute5tupleIJNS5_1CILi1EEES8_S8_EEENS6_IJNS7_ILi128EEENS7_ILi96EEENS7_ILi192EEEEEELi192ENS_6half_tEfNS_4arch4Sm90ELb0ELb0ELb1ELb1ELb1ELb0ELb0ELb1ELb1ELb1ELb0ELb0EEENS1_21CollectiveEpilogueFwdINS6_IJSA_SC_SB_EEES9_SE_SG_Li256ELb1ELb1ELb0ELb0EEENS1_36VarlenDynamicPersistentTileSchedulerILi128ELi96ELi256ELi128ELb0ELb1ELb1ELb0ELb1ELb1EEEEEEEEEvNT_6ParamsE,(.L_x_3234 - _ZN7cutlass13device_kernelIN5flash11enable_sm90INS1_16FlashAttnFwdSm90INS1_25CollectiveMainloopFwdSm90ILi2EN4cute5tupleIJNS5_1CILi1EEES8_S8_EEENS6_IJNS7_ILi128EEENS7_ILi96EEENS7_ILi192EEEEEELi192ENS_6half_tEfNS_4arch4Sm90ELb0ELb0ELb1ELb1ELb1ELb0ELb0ELb1ELb1ELb1ELb0ELb0EEENS1_21CollectiveEpilogueFwdINS6_IJSA_SC_SB_EEES9_SE_SG_Li256ELb1ELb1ELb0ELb0EEENS1_36VarlenDynamicPersistentTileSchedulerILi128ELi96ELi256ELi128ELb0ELb1ELb1ELb0ELb1ELb1EEEEEEEEEvNT_6ParamsE)
        .other          _ZN7cutlass13device_kernelIN5flash11enable_sm90INS1_16FlashAttnFwdSm90INS1_25CollectiveMainloopFwdSm90ILi2EN4cute5tupleIJNS5_1CILi1EEES8_S8_EEENS6_IJNS7_ILi128EEENS7_ILi96EEENS7_ILi192EEEEEELi192ENS_6half_tEfNS_4arch4Sm90ELb0ELb0ELb1ELb1ELb1ELb0ELb0ELb1ELb1ELb1ELb0ELb0EEENS1_21CollectiveEpilogueFwdINS6_IJSA_SC_SB_EEES9_SE_SG_Li256ELb1ELb1ELb0ELb0EEENS1_36VarlenDynamicPersistentTileSchedulerILi128ELi96ELi256ELi128ELb0ELb1ELb1ELb0ELb1ELb1EEEEEEEEEvNT_6ParamsE,@"STO_CUDA_ENTRY STV_DEFAULT"
_ZN7cutlass13device_kernelIN5flash11enable_sm90INS1_16FlashAttnFwdSm90INS1_25CollectiveMainloopFwdSm90ILi2EN4cute5tupleIJNS5_1CILi1EEES8_S8_EEENS6_IJNS7_ILi128EEENS7_ILi96EEENS7_ILi192EEEEEELi192ENS_6half_tEfNS_4arch4Sm90ELb0ELb0ELb1ELb1ELb1ELb0ELb0ELb1ELb1ELb1ELb0ELb0EEENS1_21CollectiveEpilogueFwdINS6_IJSA_SC_SB_EEES9_SE_SG_Li256ELb1ELb1ELb0ELb0EEENS1_36VarlenDynamicPersistentTileSchedulerILi128ELi96ELi256ELi128ELb0ELb1ELb1ELb0ELb1ELb1EEEEEEEEEvNT_6ParamsE:
        /* <DEDUP_REMOVED lines=45> */
.L_x_182:
        /* <DEDUP_REMOVED lines=22> */
.L_x_183:
        /* <DEDUP_REMOVED lines=18> */
.L_x_184:
        /* <DEDUP_REMOVED lines=22> */
.L_x_185:
        /* <DEDUP_REMOVED lines=23> */
.L_x_186:
        /* <DEDUP_REMOVED lines=10> */
.L_x_188:
[----:B------:R-:W-:-:S08]  /*08c0*/  NOP ;  /* 0x0000000000007918 */ /* 0x000fd00000000000 */
[----:B------:R-:W1:Y:S02]  /*08d0*/  USETMAXREG.TRY_ALLOC.CTAPOOL UP0, 0xe8 ;  /* 0x000000e8000079c8 */ /* 0x000e640008000600 */
[----:B-1----:R-:W-:-:S13]  /*08e0*/  PLOP3.LUT P0, PT, PT, PT, UP0, 0x80, 0x0 ;  /* 0x000000000000781c */ /* 0x002fda0003f0f008 */
[----:B------:R-:W-:Y:S05]  /*08f0*/  @!P0 BRA `(.L_x_188) ;  /* 0xfffffffc00f08947 */ /* 0x000fea000383ffff */
[----:B------:R-:W1:Y:S08]  /*0900*/  S2UR UR5, SR_CgaCtaId ;  /* 0x00000000000579c3 */ /* 0x000e700000008800 */
[----:B------:R-:W-:Y:S06]  /*0910*/  BAR.ARV 0x8, 0x180 ;  /* 0x0206000000007b1d */ /* 0x000fec0000002000 */
[----:B------:R-:W-:-:S02]  /*0920*/  UMOV UR4, 0x400 ;  /* 0x0000040000047882 */ /* 0x000fc40000000000 */
[----:B------:R-:W-:Y:S01]  /*0930*/  BAR.SYNC.DEFER_BLOCKING 0x5, 0x180 ;  /* 0x0146000000007b1d */ /* 0x000fe20000010000 */
[----:B-1----:R-:W-:-:S09]  /*0940*/  ULEA UR4, UR5, UR4, 0x18 ;  /* 0x0000000405047291 */ /* 0x002fd2000f8ec03f */
[----:B------:R-:W1:Y:S01]  /*0950*/  LDS.128 R36, [UR4+0x308d0] ;  /* 0x0308d004ff247984 */ /* 0x000e620008000c00 */
[----:B------:R-:W-:Y:S01]  /*0960*/  ULDC UR4, c[0x0][0xc3c] ;  /* 0x00030f0000047ab9 */ /* 0x000fe20000000800 */
[----:B------:R-:W-:Y:S06]  /*0970*/  BAR.ARV 0x4, 0x180 ;  /* 0x0106000000007b1d */ /* 0x000fec0000002000 */
[----:B-1----:R-:W-:-:S13]  /*0980*/  ISETP.GE.AND P0, PT, R39, UR4, PT ;  /* 0x0000000427007c0c */ /* 0x002fda000bf06270 */
[----:B------:R-:W-:Y:S05]  /*0990*/  @P0 EXIT ;  /* 0x000000000000094d */ /* 0x000fea0003800000 */
[----:B0-----:R-:W2:Y:S01]  /*09a0*/  LDL R2, [R1+0x28] ;  /* 0x0000280001027983 */ /* 0x001ea20000100800 */
[----:B------:R-:W-:Y:S01]  /*09b0*/  R2UR UR5, R37 ;  /* 0x00000000250572ca */ /* 0x000fe200000e0000 */
[----:B------:R-:W-:Y:S01]  /*09c0*/  UMOV UR39, URZ ;  /* 0x0000003f00277c82 */ /* 0x000fe20008000000 */
[----:B------:R-:W-:Y:S01]  /*09d0*/  R2UR UR6, R38 ;  /* 0x00000000260672ca */ /* 0x000fe200000e0000 */
[----:B------:R-:W0:Y:S01]  /*09e0*/  S2R R0, SR_TID.X ;  /* 0x0000000000007919 */ /* 0x000e220000002100 */
[----:B------:R-:W-:Y:S01]  /*09f0*/  UMOV UR38, URZ ;  /* 0x0000003f00267c82 */ /* 0x000fe20008000000 */
[----:B0-----:R-:W-:-:S05]  /*0a00*/  VIADD R204, R0, 0xffffff80 ;  /* 0xffffff8000cc7836 */ /* 0x001fca0000000000 */
[----:B------:R-:W-:-:S04]  /*0a10*/  SHF.R.S32.HI R3, RZ, 0x1f, R204 ;  /* 0x0000001fff037819 */ /* 0x000fc800000114cc */
[CC--:B------:R-:W-:Y:S02]  /*0a20*/  LEA.HI R0, R3.reuse, R204.reuse, RZ, 0x7 ;  /* 0x000000cc03007211 */ /* 0x0c0fe400078f38ff */
[----:B------:R-:W-:Y:S02]  /*0a30*/  LEA.HI R4, R3, R204, RZ, 0x5 ;  /* 0x000000cc03047211 */ /* 0x000fe400078f28ff */
[----:B------:R-:W-:Y:S02]  /*0a40*/  LOP3.LUT R5, R0, 0xffffff80, RZ, 0xc0, !PT ;  /* 0xffffff8000057812 */ /* 0x000fe400078ec0ff */
[----:B------:R-:W-:Y:S02]  /*0a50*/  SHF.L.U32 R4, R4, 0x5, RZ ;  /* 0x0000000504047819 */ /* 0x000fe400000006ff */
[----:B------:R-:W-:Y:S01]  /*0a60*/  SHF.R.S32.HI R195, RZ, 0x7, R0 ;  /* 0x00000007ffc37819 */ /* 0x000fe20000011400 */
[----:B------:R-:W-:Y:S01]  /*0a70*/  IMAD.IADD R194, R204, 0x1, -R5 ;  /* 0x00000001ccc27824 */ /* 0x000fe200078e0a05 */
[----:B------:R-:W-:-:S02]  /*0a80*/  LOP3.LUT R4, R4, 0xfffffc00, RZ, 0xc0, !PT ;  /* 0xfffffc0004047812 */ /* 0x000fc400078ec0ff */
[----:B------:R-:W-:Y:S02]  /*0a90*/  LEA.HI R0, R0, R195, RZ, 0x1 ;  /* 0x000000c300007211 */ /* 0x000fe400078f08ff */
[----:B------:R-:W-:Y:S02]  /*0aa0*/  SHF.R.S32.HI R9, RZ, 0x1f, R194 ;  /* 0x0000001fff097819 */ /* 0x000fe400000114c2 */
[----:B------:R-:W-:Y:S02]  /*0ab0*/  LOP3.LUT R0, R0, 0x3fffffe, RZ, 0xc0, !PT ;  /* 0x03fffffe00007812 */ /* 0x000fe400078ec0ff */
[CC--:B------:R-:W-:Y:S02]  /*0ac0*/  LEA.HI R6, R9.reuse, R194.reuse, RZ, 0x2 ;  /* 0x000000c209067211 */ /* 0x0c0fe400078f10ff */
[----:B------:R-:W-:Y:S02]  /*0ad0*/  LEA.HI R9, R9, R194, RZ, 0x5 ;  /* 0x000000c209097211 */ /* 0x000fe400078f28ff */
[----:B------:R-:W-:-:S02]  /*0ae0*/  SHF.R.S32.HI R8, RZ, 0x2, R6 ;  /* 0x00000002ff087819 */ /* 0x000fc40000011406 */
[----:B------:R-:W-:Y:S02]  /*0af0*/  SHF.R.S32.HI R11, RZ, 0x1f, R6 ;  /* 0x0000001fff0b7819 */ /* 0x000fe40000011406 */
[----:B------:R-:W-:Y:S02]  /*0b00*/  SHF.R.S32.HI R9, RZ, 0x5, R9 ;  /* 0x00000005ff097819 */ /* 0x000fe40000011409 */
[----:B------:R-:W-:Y:S02]  /*0b10*/  LEA.HI R11, R11, R8, RZ, 0x3 ;  /* 0x000000080b0b7211 */ /* 0x000fe400078f18ff */
[----:B------:R-:W-:Y:S02]  /*0b20*/  IADD3 R0, R195, -R0, RZ ;  /* 0x80000000c3007210 */ /* 0x000fe40007ffe0ff */
[----:B------:R-:W-:-:S04]  /*0b30*/  LOP3.LUT R11, R11, 0xfffffff8, RZ, 0xc0, !PT ;  /* 0xfffffff80b0b7812 */ /* 0x000fc800078ec0ff */
[----:B------:R-:W-:-:S05]  /*0b40*/  IADD3 R8, R8, -R11, RZ ;  /* 0x8000000b08087210 */ /* 0x000fca0007ffe0ff */
[----:B------:R-:W-:-:S04]  /*0b50*/  IMAD R9, R9, 0x10, R8 ;  /* 0x0000001009097824 */ /* 0x000fc800078e0208 */
[----:B------:R-:W-:Y:S01]  /*0b60*/  IMAD R196, R0, 0x40, R9 ;  /* 0x0000004000c47824 */ /* 0x000fe200078e0209 */
[----:B--2---:R-:W-:Y:S02]  /*0b70*/  R2UR UR4, R2 ;  /* 0x00000000020472ca */ /* 0x004fe400000e0000 */
[----:B------:R-:W-:-:S04]  /*0b80*/  LEA.HI R2, R3, R204, RZ, 0x4 ;  /* 0x000000cc03027211 */ /* 0x000fc800078f20ff */
[----:B------:R-:W-:Y:S02]  /*0b90*/  SHF.R.S32.HI R7, RZ, 0x4, R2 ;  /* 0x00000004ff077819 */ /* 0x000fe40000011402 */
[C---:B------:R-:W-:Y:S02]  /*0ba0*/  LOP3.LUT R5, R2.reuse, 0x3fffff0, RZ, 0xc0, !PT ;  /* 0x03fffff002057812 */ /* 0x040fe400078ec0ff */
[----:B------:R-:W-:-:S03]  /*0bb0*/  LEA.HI R2, R2, R7, RZ, 0x1 ;  /* 0x0000000702027211 */ /* 0x000fc600078f08ff */
[----:B------:R-:W-:Y:S01]  /*0bc0*/  IMAD.IADD R5, R204, 0x1, -R5 ;  /* 0x00000001cc057824 */ /* 0x000fe200078e0a05 */
[----:B------:R-:W-:Y:S01]  /*0bd0*/  LOP3.LUT R2, R2, 0x1ffffffe, RZ, 0xc0, !PT ;  /* 0x1ffffffe02027812 */ /* 0x000fe200078ec0ff */
[----:B------:R-:W-:Y:S02]  /*0be0*/  ULOP3.LUT UR7, UR4, 0x1, URZ, 0xfc, !UPT ;  /* 0x0000000104077892 */ /* 0x000fe4000f8efc3f */
[----:B------:R-:W-:Y:S01]  /*0bf0*/  IMAD R5, R5, 0x40, R4 ;  /* 0x0000004005057824 */ /* 0x000fe200078e0204 */
[-C--:B------:R-:W-:Y:S01]  /*0c00*/  LEA.HI R4, R3, R204.reuse, RZ, 0x2 ;  /* 0x000000cc03047211 */ /* 0x080fe200078f10ff */
[----:B------:R-:W-:Y:S01]  /*0c10*/  IMAD.IADD R2, R7, 0x1, -R2 ;  /* 0x0000000107027824 */ /* 0x000fe200078e0a02 */
[----:B------:R-:W-:Y:S01]  /*0c20*/  LEA.HI R3, R3, R204, RZ, 0x3 ;  /* 0x000000cc03037211 */ /* 0x000fe200078f18ff */
[----:B------:R-:W-:Y:S01]  /*0c30*/  UMOV UR4, URZ ;  /* 0x0000003f00047c82 */ /* 0x000fe20008000000 */
[----:B------:R-:W-:Y:S01]  /*0c40*/  LOP3.LUT R7, R6, 0x7ffffffc, RZ, 0xc0, !PT ;  /* 0x7ffffffc06077812 */ /* 0x000fe200078ec0ff */
[----:B------:R-:W-:Y:S01]  /*0c50*/  IMAD R199, R2, 0x8, R5 ;  /* 0x0000000802c77824 */ /* 0x000fe200078e0205 */
[----:B------:R-:W-:Y:S01]  /*0c60*/  LOP3.LUT R5, R4, 0xfffffffc, RZ, 0xc0, !PT ;  /* 0xfffffffc04057812 */ /* 0x000fe200078ec0ff */
[----:B------:R-:W-:Y:S01]  /*0c70*/  IMAD.MOV.U32 R4, RZ, RZ, -0x2 ;  /* 0xfffffffeff047424 */ /* 0x000fe200078e00ff */
[----:B------:R-:W-:Y:S01]  /*0c80*/  LOP3.LUT R19, R3, 0xfffffff8, RZ, 0xc0, !PT ;  /* 0xfffffff803137812 */ /* 0x000fe200078ec0ff */
[----:B------:R-:W-:Y:S01]  /*0c90*/  IMAD.IADD R7, R194, 0x1, -R7 ;  /* 0x00000001c2077824 */ /* 0x000fe200078e0a07 */
[----:B------:R-:W-:Y:S01]  /*0ca0*/  SHF.R.S32.HI R23, RZ, 0x3, R3 ;  /* 0x00000003ff177819 */ /* 0x000fe20000011403 */
[----:B------:R-:W-:-:S02]  /*0cb0*/  IMAD.IADD R5, R204, 0x1, -R5 ;  /* 0x00000001cc057824 */ /* 0x000fc400078e0a05 */
[----:B------:R-:W-:Y:S02]  /*0cc0*/  IMAD.IADD R19, R204, 0x1, -R19 ;  /* 0x00000001cc137824 */ /* 0x000fe400078e0a13 */
[----:B------:R-:W-:Y:S01]  /*0cd0*/  IMAD R197, R7, R4, 0x60 ;  /* 0x0000006007c57424 */ /* 0x000fe200078e0204 */
[----:B------:R-:W-:Y:S01]  /*0ce0*/  LEA.HI R2, R5, R5, RZ, 0x1 ;  /* 0x0000000505027211 */ /* 0x000fe200078f08ff */
[----:B------:R-:W-:Y:S02]  /*0cf0*/  IMAD.SHL.U32 R16, R19, 0x8, RZ ;  /* 0x0000000813107824 */ /* 0x000fe400078e00ff */
[----:B------:R-:W-:Y:S01]  /*0d00*/  IMAD.U32 R200, RZ, RZ, UR7 ;  /* 0x00000007ffc87e24 */ /* 0x000fe2000f8e00ff */
[----:B------:R-:W-:Y:S01]  /*0d10*/  LOP3.LUT R2, R2, 0x1ffffffe, RZ, 0xc0, !PT ;  /* 0x1ffffffe02027812 */ /* 0x000fe200078ec0ff */
[C---:B------:R-:W-:Y:S01]  /*0d20*/  VIADD R18, R16.reuse, 0x80 ;  /* 0x0000008010127836 */ /* 0x040fe20000000000 */
[----:B------:R-:W-:Y:S01]  /*0d30*/  IADD3 R17, R16, 0x40, RZ ;  /* 0x0000004010117810 */ /* 0x000fe20007ffe0ff */
[----:B------:R-:W-:Y:S01]  /*0d40*/  IMAD.U32 R193, RZ, RZ, UR4 ;  /* 0x00000004ffc17e24 */ /* 0x000fe2000f8e00ff */
[----:B------:R-:W-:Y:S01]  /*0d50*/  SHF.R.S32.HI R203, RZ, 0x1f, R16 ;  /* 0x0000001fffcb7819 */ /* 0x000fe20000011410 */
[----:B------:R-:W-:Y:S01]  /*0d60*/  IMAD.IADD R5, R5, 0x1, -R2 ;  /* 0x0000000105057824 */ /* 0x000fe200078e0a02 */
[----:B------:R-:W-:-:S02]  /*0d70*/  SHF.R.S32.HI R202, RZ, 0x1f, R17 ;  /* 0x0000001fffca7819 */ /* 0x000fc40000011411 */
[----:B------:R-:W-:Y:S01]  /*0d80*/  SHF.R.S32.HI R201, RZ, 0x1f, R18 ;  /* 0x0000001fffc97819 */ /* 0x000fe20000011412 */
[----:B------:R-:W-:-:S07]  /*0d90*/  IMAD R198, R5, 0x8, R196 ;  /* 0x0000000805c67824 */ /* 0x000fce00078e02c4 */
.L_x_234:
[----:B012---:R-:W0:Y:S01]  /*0da0*/  LDC.64 R2, c[0x0][0xc88] ;  /* 0x00032200ff027b82 */ /* 0x007e220000000a00 */
[----:B------:R-:W-:Y:S01]  /*0db0*/  ULDC.64 UR8, c[0x0][0xa28] ;  /* 0x00028a0000087ab9 */ /* 0x000fe20000000a00 */
[----:B------:R-:W-:Y:S01]  /*0dc0*/  ULDC.64 UR10, c[0x0][0xa20] ;  /* 0x00028800000a7ab9 */ /* 0x000fe20000000a00 */
[----:B------:R-:W-:Y:S01]  /*0dd0*/  MOV R22, UR5 ;  /* 0x0000000500167c02 */ /* 0x000fe20008000f00 */
[----:B------:R-:W-:Y:S01]  /*0de0*/  ULDC UR7, c[0x0][0x2f0] ;  /* 0x0000bc0000077ab9 */ /* 0x000fe20000000800 */
[----:B0-----:R-:W-:Y:S01]  /*0df0*/  IMAD.WIDE R2, R39, 0x4, R2 ;  /* 0x0000000427027825 */ /* 0x001fe200078e0202 */
[----:B------:R-:W-:Y:S02]  /*0e00*/  UISETP.NE.U32.AND UP0, UPT, UR8, URZ, UPT ;  /* 0x0000003f0800728c */ /* 0x000fe4000bf05070 */
[----:B------:R-:W-:Y:S01]  /*0e10*/  UISETP.NE.U32.AND UP1, UPT, UR10, URZ, UPT ;  /* 0x0000003f0a00728c */ /* 0x000fe2000bf25070 */
[----:B------:R-:W-:Y:S02]  /*0e20*/  ULDC UR5, c[0x0][0x424] ;  /* 0x0001090000057ab9 */ /* 0x000fe40000000800 */
[----:B------:R-:W2:Y:S01]  /*0e30*/  LDG.E R2, desc[UR36][R2.64] ;  /* 0x0000002402027981 */ /* 0x000ea2000c1e1900 */
[----:B------:R-:W-:-:S02]  /*0e40*/  UISETP.NE.AND.EX UP0, UPT, UR9, URZ, UPT, UP0 ;  /* 0x0000003f0900728c */ /* 0x000fc4000bf05300 */
[----:B------:R-:W-:-:S04]  /*0e50*/  UISETP.NE.AND.EX UP1, UPT, UR11, URZ, UPT, UP1 ;  /* 0x0000003f0b00728c */ /* 0x000fc8000bf25310 */
[----:B------:R-:W-:Y:S02]  /*0e60*/  PLOP3.LUT P0, PT, PT, PT, UP0, 0x80, 0x0 ;  /* 0x000000000000781c */ /* 0x000fe40003f0f008 */
[----:B------:R-:W-:Y:S02]  /*0e70*/  PLOP3.LUT P1, PT, PT, PT, UP1, 0x80, 0x0 ;  /* 0x000000000000781c */ /* 0x000fe40003f2f018 */
[----:B--2---:R-:W-:-:S13]  /*0e80*/  R2UR UR60, R2 ;  /* 0x00000000023c72ca */ /* 0x004fda00000e0000 */
[----:B------:R-:W-:Y:S02]  /*0e90*/  USHF.R.S32.HI UR4, URZ, 0x1f, UR60 ;  /* 0x0000001f3f047899 */ /* 0x000fe4000801143c */
[----:B------:R-:W-:Y:S02]  /*0ea0*/  @UP0 ULEA UR8, UP2, UR60, UR8, 0x2 ;  /* 0x000000083c080291 */ /* 0x000fe4000f84103f */
[----:B------:R-:W-:Y:S02]  /*0eb0*/  @UP1 ULEA UR10, UP3, UR60, UR10, 0x2 ;  /* 0x0000000a3c0a1291 */ /* 0x000fe4000f86103f */
[----:B------:R-:W-:Y:S02]  /*0ec0*/  @UP0 ULEA.HI.X UR9, UR60, UR9, UR4, 0x2, UP2 ;  /* 0x000000093c090291 */ /* 0x000fe400090f1404 */
[----:B------:R-:W-:Y:S01]  /*0ed0*/  MOV R192, UR4 ;  /* 0x0000000400c07c02 */ /* 0x000fe20008000f00 */
[----:B------:R-:W-:Y:S01]  /*0ee0*/  @UP1 ULEA.HI.X UR11, UR60, UR11, UR4, 0x2, UP3 ;  /* 0x0000000b3c0b1291 */ /* 0x000fe200098f1404 */
[----:B------:R-:W-:-:S02]  /*0ef0*/  IMAD.U32 R2, RZ, RZ, UR8 ;  /* 0x00000008ff027e24 */ /* 0x000fc4000f8e00ff */
[----:B------:R-:W-:Y:S02]  /*0f00*/  IMAD.U32 R4, RZ, RZ, UR10 ;  /* 0x0000000aff047e24 */ /* 0x000fe4000f8e00ff */
[----:B------:R-:W-:Y:S01]  /*0f10*/  IMAD.U32 R3, RZ, RZ, UR9 ;  /* 0x00000009ff037e24 */ /* 0x000fe2000f8e00ff */
[----:B------:R-:W-:Y:S01]  /*0f20*/  ULDC.64 UR8, c[0x0][0x418] ;  /* 0x0001060000087ab9 */ /* 0x000fe20000000a00 */
[----:B------:R-:W-:-:S03]  /*0f30*/  IMAD.U32 R5, RZ, RZ, UR11 ;  /* 0x0000000bff057e24 */ /* 0x000fc6000f8e00ff */
[----:B------:R-:W2:Y:S04]  /*0f40*/  @P0 LDG.E R2, desc[UR36][R2.64] ;  /* 0x0000002402020981 */ /* 0x000ea8000c1e1900 */
[----:B---3--:R-:W3:Y:S01]  /*0f50*/  @P1 LDG.E R4, desc[UR36][R4.64] ;  /* 0x0000002404041981 */ /* 0x008ee2000c1e1900 */
[----:B------:R-:W-:Y:S01]  /*0f60*/  UISETP.NE.U32.AND UP0, UPT, UR8, URZ, UPT ;  /* 0x0000003f0800728c */ /* 0x000fe2000bf05070 */
[----:B------:R-:W-:Y:S01]  /*0f70*/  IMAD.MOV.U32 R0, RZ, RZ, RZ ;  /* 0x000000ffff007224 */ /* 0x000fe200078e00ff */
[----:B------:R-:W-:Y:S01]  /*0f80*/  UMOV UR4, URZ ;  /* 0x0000003f00047c82 */ /* 0x000fe20008000000 */
[----:B------:R-:W-:Y:S01]  /*0f90*/  UMOV UR61, UR6 ;  /* 0x00000006003d7c82 */ /* 0x000fe20008000000 */
[----:B------:R-:W-:Y:S01]  /*0fa0*/  UISETP.NE.AND.EX UP0, UPT, UR9, URZ, UPT, UP0 ;  /* 0x0000003f0900728c */ /* 0x000fe2000bf05300 */
[----:B------:R-:W-:-:S02]  /*0fb0*/  CS2R R118, SRZ ;  /* 0x0000000000767805 */ /* 0x000fc4000001ff00 */
[----:B------:R-:W-:Y:S02]  /*0fc0*/  CS2R R116, SRZ ;  /* 0x0000000000747805 */ /* 0x000fe4000001ff00 */
[----:B------:R-:W-:Y:S01]  /*0fd0*/  CS2R R114, SRZ ;  /* 0x0000000000727805 */ /* 0x000fe2000001ff00 */
[----:B------:R-:W-:Y:S01]  /*0fe0*/  USEL UR5, UR5, 0x1, UP0 ;  /* 0x0000000105057887 */ /* 0x000fe20008000000 */
[----:B------:R-:W-:Y:S02]  /*0ff0*/  CS2R R112, SRZ ;  /* 0x0000000000707805 */ /* 0x000fe4000001ff00 */
[----:B------:R-:W-:Y:S02]  /*1000*/  CS2R R110, SRZ ;  /* 0x00000000006e7805 */ /* 0x000fe4000001ff00 */
[----:B------:R-:W-:Y:S01]  /*1010*/  CS2R R108, SRZ ;  /* 0x00000000006c7805 */ /* 0x000fe2000001ff00 */
[----:B------:R-:W-:Y:S01]  /*1020*/  UIMAD UR5, UR5, UR7, URZ ;  /* 0x00000007050572a4 */ /* 0x000fe2000f8e023f */
[----:B------:R-:W-:-:S02]  /*1030*/  CS2R R106, SRZ ;  /* 0x00000000006a7805 */ /* 0x000fc4000001ff00 */
[----:B------:R-:W-:Y:S01]  /*1040*/  CS2R R104, SRZ ;  /* 0x0000000000687805 */ /* 0x000fe2000001ff00 */
[----:B------:R-:W-:Y:S01]  /*1050*/  IMAD.MOV.U32 R46, RZ, RZ, RZ ;  /* 0x000000ffff2e7224 */ /* 0x000fe200078e00ff */
[----:B------:R-:W-:Y:S02]  /*1060*/  CS2R R98, SRZ ;  /* 0x0000000000627805 */ /* 0x000fe4000001ff00 */
[----:B------:R-:W-:Y:S01]  /*1070*/  CS2R R100, SRZ ;  /* 0x0000000000647805 */ /* 0x000fe2000001ff00 */
[----:B------:R-:W-:Y:S01]  /*1080*/  IMAD.MOV.U32 R43, RZ, RZ, RZ ;  /* 0x000000ffff2b7224 */ /* 0x000fe200078e00ff */
        /* <DEDUP_REMOVED lines=25> */
[----:B------:R-:W-:Y:S01]  /*1220*/  MOV R130, RZ ;  /* 0x000000ff00827202 */ /* 0x000fe20000000f00 */
[----:B------:R-:W-:Y:S01]  /*1230*/  IMAD.MOV.U32 R125, RZ, RZ, RZ ;  /* 0x000000ffff7d7224 */ /* 0x000fe200078e00ff */
[----:B------:R-:W-:Y:S01]  /*1240*/  CS2R R44, SRZ ;  /* 0x00000000002c7805 */ /* 0x000fe2000001ff00 */
[----:B------:R-:W-:-:S02]  /*1250*/  IMAD.MOV.U32 R128, RZ, RZ, RZ ;  /* 0x000000ffff807224 */ /* 0x000fc400078e00ff */
[----:B------:R-:W-:Y:S02]  /*1260*/  IMAD.MOV.U32 R127, RZ, RZ, RZ ;  /* 0x000000ffff7f7224 */ /* 0x000fe400078e00ff */
[----:B------:R-:W-:Y:S01]  /*1270*/  IMAD.MOV.U32 R41, RZ, RZ, RZ ;  /* 0x000000ffff297224 */ /* 0x000fe200078e00ff */
[----:B--2---:R-:W-:Y:S01]  /*1280*/  @P0 R2UR UR4, R2 ;  /* 0x00000000020402ca */ /* 0x004fe200000e0000 */
[----:B------:R-:W-:Y:S01]  /*1290*/  IMAD.MOV.U32 R2, RZ, RZ, RZ ;  /* 0x000000ffff027224 */ /* 0x000fe200078e00ff */
[----:B------:R-:W-:Y:S02]  /*12a0*/  PLOP3.LUT P0, PT, PT, PT, PT, 0x80, 0x0 ;  /* 0x000000000000781c */ /* 0x000fe40003f0f070 */
[----:B---3--:R-:W-:Y:S01]  /*12b0*/  @P1 R2UR UR5, R4 ;  /* 0x00000000040512ca */ /* 0x008fe200000e0000 */
[----:B----4-:R-:W-:-:S14]  /*12c0*/  @P1 BRA `(.L_x_189) ;  /* 0x0000000000341947 */ /* 0x010fdc0003800000 */
[----:B------:R-:W-:Y:S02]  /*12d0*/  ULDC.64 UR6, c[0x0][0xa08] ;  /* 0x0002820000067ab9 */ /* 0x000fe40000000a00 */
[----:B------:R-:W-:-:S04]  /*12e0*/  ISETP.NE.U32.AND P1, PT, RZ, UR6, PT ;  /* 0x00000006ff007c0c */ /* 0x000fc8000bf25070 */
[----:B------:R-:W-:-:S13]  /*12f0*/  ISETP.NE.AND.EX P1, PT, RZ, UR7, PT, P1 ;  /* 0x00000007ff007c0c */ /* 0x000fda000bf25310 */
[----:B------:R-:W-:Y:S05]  /*1300*/  @!P1 BRA `(.L_x_189) ;  /* 0x0000000000249947 */ /* 0x000fea0003800000 */
[----:B------:R-:W-:Y:S02]  /*1310*/  ULDC.64 UR6, c[0x0][0xa08] ;  /* 0x0002820000067ab9 */ /* 0x000fe40000000a00 */
[----:B------:R-:W-:-:S06]  /*1320*/  UIMAD.WIDE UR6, UR60, 0x4, UR6 ;  /* 0x000000043c0678a5 */ /* 0x000fcc000f8e0206 */
[----:B------:R-:W-:Y:S01]  /*1330*/  MOV R4, UR6 ;  /* 0x0000000600047c02 */ /* 0x000fe20008000f00 */
[----:B------:R-:W-:-:S05]  /*1340*/  IMAD.U32 R5, RZ, RZ, UR7 ;  /* 0x00000007ff057e24 */ /* 0x000fca000f8e00ff */
[----:B------:R-:W2:Y:S04]  /*1350*/  LDG.E R6, desc[UR36][R4.64] ;  /* 0x0000002404067981 */ /* 0x000ea8000c1e1900 */
[----:B------:R-:W3:Y:S01]  /*1360*/  LDG.E R3, desc[UR36][R4.64+0x4] ;  /* 0x0000042404037981 */ /* 0x000ee2000c1e1900 */
[----:B--2---:R-:W-:Y:S02]  /*1370*/  R2UR UR5, R6 ;  /* 0x00000000060572ca */ /* 0x004fe400000e0000 */
[----:B---3--:R-:W-:-:S13]  /*1380*/  R2UR UR6, R3 ;  /* 0x00000000030672ca */ /* 0x008fda00000e0000 */
[----:B------:R-:W-:-:S12]  /*1390*/  UIADD3 UR5, -UR5, UR6, URZ ;  /* 0x0000000605057290 */ /* 0x000fd8000fffe13f */
.L_x_189:
[----:B------:R-:W-:Y:S01]  /*13a0*/  UIADD3 UR6, -UR4, UR5, URZ ;  /* 0x0000000504067290 */ /* 0x000fe2000fffe13f */
[----:B------:R-:W-:Y:S01]  /*13b0*/  IMAD.MOV.U32 R40, RZ, RZ, RZ ;  /* 0x000000ffff287224 */ /* 0x000fe200078e00ff */
[----:B------:R-:W-:Y:S01]  /*13c0*/  CS2R R134, SRZ ;  /* 0x0000000000867805 */ /* 0x000fe2000001ff00 */
[----:B------:R-:W-:Y:S01]  /*13d0*/  IMAD.MOV.U32 R129, RZ, RZ, RZ ;  /* 0x000000ffff817224 */ /* 0x000fe200078e00ff */
[----:B------:R-:W-:Y:S01]  /*13e0*/  UIADD3 UR4, UR6, 0x5f, URZ ;  /* 0x0000005f06047890 */ /* 0x000fe2000fffe03f */
[----:B------:R-:W-:Y:S01]  /*13f0*/  CS2R R122, SRZ ;  /* 0x00000000007a7805 */ /* 0x000fe2000001ff00 */
[----:B------:R-:W-:Y:S02]  /*1400*/  UISETP.GE.AND UP0, UPT, UR6, 0x1, UPT ;  /* 0x000000010600788c */ /* 0x000fe4000bf06270 */
[----:B------:R-:W-:Y:S01]  /*1410*/  IMAD.U32 R102, RZ, RZ, UR6 ;  /* 0x00000006ff667e24 */ /* 0x000fe2000f8e00ff */
[----:B------:R-:W-:Y:S01]  /*1420*/  UIMAD.WIDE UR4, UR4, 0x2aaaaaab, URZ ;  /* 0x2aaaaaab040478a5 */ /* 0x000fe2000f8e023f */
[----:B------:R-:W-:-:S02]  /*1430*/  MOV R3, RZ ;  /* 0x000000ff00037202 */ /* 0x000fc40000000f00 */
[----:B------:R-:W-:Y:S01]  /*1440*/  CS2R R132, SRZ ;  /* 0x0000000000847805 */ /* 0x000fe2000001ff00 */
[----:B------:R-:W-:Y:S01]  /*1450*/  IMAD.MOV.U32 R131, RZ, RZ, RZ ;  /* 0x000000ffff837224 */ /* 0x000fe200078e00ff */
[----:B------:R-:W-:Y:S01]  /*1460*/  PLOP3.LUT P1, PT, PT, PT, UP0, 0x80, 0x0 ;  /* 0x000000000000781c */ /* 0x000fe20003f2f008 */
[----:B------:R-:W-:Y:S01]  /*1470*/  USHF.R.U32.HI UR4, URZ, 0x1f, UR5 ;  /* 0x0000001f3f047899 */ /* 0x000fe20008011605 */
[----:B------:R-:W-:Y:S01]  /*1480*/  IMAD.MOV.U32 R124, RZ, RZ, RZ ;  /* 0x000000ffff7c7224 */ /* 0x000fe200078e00ff */
[----:B------:R-:W-:Y:S01]  /*1490*/  CS2R R6, SRZ ;  /* 0x0000000000067805 */ /* 0x000fe2000001ff00 */
[----:B------:R-:W-:Y:S01]  /*14a0*/  IMAD.MOV.U32 R121, RZ, RZ, RZ ;  /* 0x000000ffff797224 */ /* 0x000fe200078e00ff */
[----:B------:R-:W-:Y:S01]  /*14b0*/  ULEA.HI.SX32 UR4, UR5, UR4, 0x1c ;  /* 0x0000000405047291 */ /* 0x000fe2000f8fe23f */
[----:B------:R-:W-:Y:S01]  /*14c0*/  IMAD.MOV.U32 R28, RZ, RZ, RZ ;  /* 0x000000ffff1c7224 */ /* 0x000fe200078e00ff */
[----:B------:R-:W-:Y:S01]  /*14d0*/  MOV R136, RZ ;  /* 0x000000ff00887202 */ /* 0x000fe20000000f00 */
[----:B------:R-:W-:-:S03]  /*14e0*/  IMAD.MOV.U32 R126, RZ, RZ, RZ ;  /* 0x000000ffff7e7224 */ /* 0x000fc600078e00ff */
[----:B------:R-:W-:Y:S02]  /*14f0*/  IMAD.U32 R120, RZ, RZ, UR4 ;  /* 0x00000004ff787e24 */ /* 0x000fe4000f8e00ff */
[----:B------:R-:W-:Y:S05]  /*1500*/  @!P1 BRA `(.L_x_190) ;  /* 0x0000006000cc9947 */ /* 0x000fea0003800000 */
[----:B------:R-:W0:Y:S01]  /*1510*/  SHFL.IDX PT, R0, R195, RZ, 0x1f ;  /* 0x00001fffc3007589 */ /* 0x000e2200000e0000 */
[----:B------:R-:W1:Y:S01]  /*1520*/  S2UR UR6, SR_CgaCtaId ;  /* 0x00000000000679c3 */ /* 0x000e620000008800 */
[----:B------:R-:W-:Y:S01]  /*1530*/  UMOV UR40, 0x400 ;  /* 0x0000040000287882 */ /* 0x000fe20000000000 */
[----:B0-----:R-:W-:Y:S01]  /*1540*/  R2UR UR4, R0 ;  /* 0x00000000000472ca */ /* 0x001fe200000e0000 */
[----:B-1----:R-:W-:-:S04]  /*1550*/  ULEA UR40, UR6, UR40, 0x18 ;  /* 0x0000002806287291 */ /* 0x002fc8000f8ec03f */
[----:B------:R-:W-:-:S04]  /*1560*/  UIADD3 UR6, UR40, 0x12400, URZ ;  /* 0x0001240028067890 */ /* 0x000fc8000fffe03f */
[----:B------:R-:W-:-:S04]  /*1570*/  ULOP3.LUT UP0, URZ, UR6, 0x1bf, URZ, 0xc0, !UPT ;  /* 0x000001bf063f7892 */ /* 0x000fc8000f80c03f */
[----:B------:R-:W-:Y:S02]  /*1580*/  ULEA.HI UR5, UR4, UR4, URZ, 0x1 ;  /* 0x0000000404057291 */ /* 0x000fe4000f8f083f */
[----:B------:R-:W-:Y:S02]  /*1590*/  PLOP3.LUT P0, PT, PT, PT, UP0, 0x80, 0x0 ;  /* 0x000000000000781c */ /* 0x000fe40003f0f008 */
[----:B------:R-:W-:-:S04]  /*15a0*/  ULOP3.LUT UR5, UR5, 0x1e, URZ, 0xc0, !UPT ;  /* 0x0000001e05057892 */ /* 0x000fc8000f8ec03f */
[----:B------:R-:W-:-:S04]  /*15b0*/  UIADD3 UR5, UR4, -UR5, URZ ;  /* 0x8000000504057290 */ /* 0x000fc8000fffe03f */
[----:B------:R-:W-:-:S04]  /*15c0*/  ULEA UR5, UR5, UR6, 0xd ;  /* 0x0000000605057291 */ /* 0x000fc8000f8e683f */
[----:B------:R-:W-:-:S04]  /*15d0*/  USHF.R.U32.HI UR5, URZ, 0x4, UR5 ;  /* 0x000000043f057899 */ /* 0x000fc80008011605 */
[----:B------:R-:W-:Y:S01]  /*15e0*/  ULOP3.LUT UR41, UR5, 0x3fff, URZ, 0xc0, !UPT ;  /* 0x00003fff05297892 */ /* 0x000fe2000f8ec03f */
[----:B------:R-:W-:Y:S11]  /*15f0*/  @!P0 BRA `(.L_x_191) ;  /* 0x0000000000408947 */ /* 0x000ff60003800000 */
        /* <DEDUP_REMOVED lines=16> */
.L_x_191:
[----:B------:R-:W-:Y:S02]  /*1700*/  R2UR UR6, R193 ;  /* 0x00000000c10672ca */ /* 0x000fe400000e0000 */
[----:B------:R-:W-:-:S11]  /*1710*/  R2UR UR5, R200 ;  /* 0x00000000c80572ca */ /* 0x000fd600000e0000 */
[----:B------:R-:W-:Y:S02]  /*1720*/  ULEA.HI UR4, UR6, UR6, URZ, 0x1 ;  /* 0x0000000606047291 */ /* 0x000fe4000f8f083f */
[----:B------:R-:W-:Y:S02]  /*1730*/  IMAD.U32 R2, RZ, RZ, UR5 ;  /* 0x00000005ff027e24 */ /* 0x000fe4000f8e00ff */
[----:B------:R-:W-:-:S03]  /*1740*/  ULOP3.LUT UR4, UR4, 0xfffffffe, URZ, 0xc0, !UPT ;  /* 0xfffffffe04047892 */ /* 0x000fc6000f8ec03f */
[----:B------:R-:W-:Y:S01]  /*1750*/  ISETP.NE.AND P0, PT, R2, 0x3, PT ;  /* 0x000000030200780c */ /* 0x000fe20003f05270 */
[----:B------:R-:W-:-:S06]  /*1760*/  UIADD3 UR4, UR6, -UR4, URZ ;  /* 0x8000000406047290 */ /* 0x000fcc000fffe03f */
[----:B------:R-:W-:-:S05]  /*1770*/  IMAD.U32 R0, RZ, RZ, UR4 ;  /* 0x00000004ff007e24 */ /* 0x000fca000f8e00ff */
[----:B------:R-:W-:-:S04]  /*1780*/  SHF.L.U32 R0, R0, 0x1f, RZ ;  /* 0x0000001f00007819 */ /* 0x000fc800000006ff */
[----:B------:R-:W0:Y:S02]  /*1790*/  SYNCS.PHASECHK.TRANS64.TRYWAIT P1, [UR40+0x30800], R0 ;  /* 0x03080000ff0075a7 */ /* 0x000e240008020168 */
[----:B0-----:R-:W-:Y:S05]  /*17a0*/  @!P1 BRA `(.L_x_192) ;  /* 0x000000dc00449947 */ /* 0x001fea0003800000 */
.L_x_321:
[----:B------:R-:W-:Y:S05]  /*17b0*/  @!P0 BRA `(.L_x_193) ;  /* 0x0000000000048947 */ /* 0x000fea0003800000 */
[----:B------:R-:W-:Y:S01]  /*17c0*/  BPT.TRAP 0x1 ;  /* 0x000000040000795c */ /* 0x000fe20000300000 */
.L_x_193:
[----:B0-----:R-:W-:Y:S01]  /*17d0*/  IMAD.U32 R0, RZ, RZ, UR38 ;  /* 0x00000026ff007e24 */ /* 0x001fe2000f8e00ff */
[----:B------:R-:W-:-:S04]  /*17e0*/  MOV R3, UR39 ;  /* 0x0000002700037c02 */ /* 0x000fc80008000f00 */
[----:B------:R-:W-:Y:S02]  /*17f0*/  LEA R0, R0, UR40, 0x3 ;  /* 0x0000002800007c11 */ /* 0x000fe4000f8e18ff */
[----:B------:R-:W-:-:S04]  /*1800*/  SHF.L.U32 R3, R3, 0x1f, RZ ;  /* 0x0000001f03037819 */ /* 0x000fc800000006ff */
[----:B------:R0:W1:Y:S01]  /*1810*/  SYNCS.PHASECHK.TRANS64.TRYWAIT P1, [R0+URZ+0x30830], R3 ;  /* 0x03083003000075a7 */ /* 0x000062000802017f */
[----:B------:R-:W-:Y:S05]  /*1820*/  @!P0 BRA `(.L_x_194) ;  /* 0x0000000000048947 */ /* 0x000fea0003800000 */
[----:B------:R-:W-:Y:S01]  /*1830*/  BPT.TRAP 0x1 ;  /* 0x000000040000795c */ /* 0x000fe20000300000 */
.L_x_194:
[----:B------:R-:W-:Y:S01]  /*1840*/  IMAD.MOV.U32 R119, RZ, RZ, RZ ;  /* 0x000000ffff777224 */ /* 0x000fe200078e00ff */
[----:B-1----:R-:W-:Y:S06]  /*1850*/  @P1 BRA `(.L_x_195) ;  /* 0x0000000000081947 */ /* 0x002fec0003800000 */
[----:B------:R-:W1:Y:S02]  /*1860*/  SYNCS.PHASECHK.TRANS64.TRYWAIT P1, [R0+URZ+0x30830], R3 ;  /* 0x03083003000075a7 */ /* 0x000e64000802017f */
[----:B-1----:R-:W-:Y:S05]  /*1870*/  @!P1 BRA `(.L_x_196) ;  /* 0x000000dc00289947 */ /* 0x002fea0003800000 */
.L_x_195:
        /* <DEDUP_REMOVED lines=8> */
[----:B------:R-:W-:Y:S01]  /*1900*/  IMAD.U32 R9, RZ, RZ, UR13 ;  /* 0x0000000dff097e24 */ /* 0x000fe2000f8e00ff */
        /* <DEDUP_REMOVED lines=22> */
[----:B------:R-:W-:Y:S01]  /*1a70*/  MOV R7, UR13 ;  /* 0x0000000d00077c02 */ /* 0x000fe20008000f00 */
        /* <DEDUP_REMOVED lines=67> */
.L_x_197:
[----:B------:R-:W-:Y:S01]  /*1eb0*/  R2UR UR5, R120 ;  /* 0x00000000780572ca */ /* 0x000fe200000e0000 */
[----:B------:R-:W-:Y:S01]  /*1ec0*/  ULDC UR4, c[0x0][0x9d8] ;  /* 0x0002760000047ab9 */ /* 0x000fe20000000800 */
[----:B------:R-:W-:Y:S01]  /*1ed0*/  R2UR UR6, R102 ;  /* 0x00000000660672ca */ /* 0x000fe200000e0000 */
        /* <DEDUP_REMOVED lines=10> */
[----:B------:R-:W-:-:S02]  /*1f80*/  IMAD.U32 R4, RZ, RZ, UR5 ;  /* 0x00000005ff047e24 */ /* 0x000fc4000f8e00ff */
[----:B------:R-:W-:Y:S01]  /*1f90*/  FMUL.FTZ R36, R36, UR4 ;  /* 0x0000000424247c20 */ /* 0x000fe20008410000 */
[----:B01----:R-:W-:Y:S02]  /*1fa0*/  VIADD R3, R197, UR6 ;  /* 0x00000006c5037c36 */ /* 0x003fe40008000000 */
[----:B------:R-:W-:Y:S01]  /*1fb0*/  FMUL.FTZ R39, R39, UR4 ;  /* 0x0000000427277c20 */ /* 0x000fe20008410000 */
[----:B------:R-:W0:Y:S01]  /*1fc0*/  MUFU.TANH R25, R25 ;  /* 0x0000001900197308 */ /* 0x000e220000002400 */
[----:B------:R-:W-:Y:S01]  /*1fd0*/  FMUL.FTZ R37, R37, UR4 ;  /* 0x0000000425257c20 */ /* 0x000fe20008410000 */
[----:B------:R-:W-:Y:S02]  /*1fe0*/  IMAD R3, R4, -0x60, R3 ;  /* 0xffffffa004037824 */ /* 0x000fe400078e0203 */
[----:B------:R-:W-:Y:S01]  /*1ff0*/  FMUL.FTZ R30, R30, UR4 ;  /* 0x000000041e1e7c20 */ /* 0x000fe20008410000 */
[----:B------:R-:W-:Y:S01]  /*2000*/  FMUL.FTZ R40, R40, UR4 ;  /* 0x0000000428287c20 */ /* 0x000fe20008410000 */
[----:B------:R-:W-:Y:S01]  /*2010*/  FMUL.FTZ R31, R31, UR4 ;  /* 0x000000041f1f7c20 */ /* 0x000fe20008410000 */
[----:B------:R-:W-:Y:S01]  /*2020*/  FMUL.FTZ R41, R41, UR4 ;  /* 0x0000000429297c20 */ /* 0x000fe20008410000 */
[C---:B------:R-:W-:Y:S01]  /*2030*/  ISETP.GT.AND P6, PT, R3.reuse, RZ, PT ;  /* 0x000000ff0300720c */ /* 0x040fe20003fc4270 */
[----:B------:R-:W-:Y:S01]  /*2040*/  MUFU.TANH R28, R28 ;  /* 0x0000001c001c7308 */ /* 0x000fe20000002400 */
[C---:B------:R-:W-:Y:S01]  /*2050*/  ISETP.GT.AND P5, PT, R3.reuse, 0x1, PT ;  /* 0x000000010300780c */ /* 0x040fe20003fa4270 */
[----:B------:R-:W-:Y:S01]  /*2060*/  FMUL.FTZ R34, R34, UR4 ;  /* 0x0000000422227c20 */ /* 0x000fe20008410000 */
[C---:B------:R-:W-:Y:S01]  /*2070*/  ISETP.GT.AND P4, PT, R3.reuse, 0x8, PT ;  /* 0x000000080300780c */ /* 0x040fe20003f84270 */
[----:B------:R-:W-:Y:S01]  /*2080*/  FMUL.FTZ R44, R44, UR4 ;  /* 0x000000042c2c7c20 */ /* 0x000fe20008410000 */
[C---:B------:R-:W-:Y:S01]  /*2090*/  ISETP.GT.AND P3, PT, R3.reuse, 0x9, PT ;  /* 0x000000090300780c */ /* 0x040fe20003f64270 */
        /* <DEDUP_REMOVED lines=18> */
[----:B------:R-:W2:Y:S01]  /*21c0*/  MUFU.TANH R5, R26 ;  /* 0x0000001a00057308 */ /* 0x000ea20000002400 */
[----:B-1----:R-:W-:Y:S01]  /*21d0*/  FSEL R73, R29, -INF , P3 ;  /* 0xff8000001d497808 */ /* 0x002fe20001800000 */
[----:B------:R-:W-:Y:S01]  /*21e0*/  FMUL.FTZ R51, R51, UR4 ;  /* 0x0000000433337c20 */ /* 0x000fe20008410000 */
[----:B------:R-:W-:Y:S01]  /*21f0*/  FMUL.FTZ R60, R60, UR4 ;  /* 0x000000043c3c7c20 */ /* 0x000fe20008410000 */
[----:B------:R-:W-:Y:S01]  /*2200*/  FMUL.FTZ R54, R54, UR4 ;  /* 0x0000000436367c20 */ /* 0x000fe20008410000 */
[----:B------:R-:W-:Y:S01]  /*2210*/  FMUL.FTZ R61, R61, UR4 ;  /* 0x000000043d3d7c20 */ /* 0x000fe20008410000 */
[----:B------:R-:W-:Y:S01]  /*2220*/  FMUL.FTZ R55, R55, UR4 ;  /* 0x0000000437377c20 */ /* 0x000fe20008410000 */
[----:B------:R-:W-:Y:S01]  /*2230*/  FMUL.FTZ R64, R64, UR4 ;  /* 0x0000000440407c20 */ /* 0x000fe20008410000 */
[----:B------:R-:W1:Y:S01]  /*2240*/  MUFU.TANH R33, R33 ;  /* 0x0000002100217308 */ /* 0x000e620000002400 */
[----:B0-----:R-:W-:Y:S01]  /*2250*/  FSEL R75, R32, -INF , P2 ;  /* 0xff800000204b7808 */ /* 0x001fe20001000000 */
[----:B------:R-:W-:Y:S01]  /*2260*/  FMUL.FTZ R65, R65, UR4 ;  /* 0x0000000441417c20 */ /* 0x000fe20008410000 */
[----:B------:R-:W-:Y:S01]  /*2270*/  FMUL.FTZ R58, R58, UR4 ;  /* 0x000000043a3a7c20 */ /* 0x000fe20008410000 */
[----:B------:R-:W-:Y:S01]  /*2280*/  FMUL.FTZ R59, R59, UR4 ;  /* 0x000000043b3b7c20 */ /* 0x000fe20008410000 */
[----:B------:R-:W-:Y:S01]  /*2290*/  FMUL.FTZ R68, R68, UR4 ;  /* 0x0000000444447c20 */ /* 0x000fe20008410000 */
[----:B------:R-:W-:Y:S01]  /*22a0*/  FMUL.FTZ R69, R69, UR4 ;  /* 0x0000000445457c20 */ /* 0x000fe20008410000 */
[----:B------:R-:W-:Y:S01]  /*22b0*/  ULDC UR5, c[0x0][0x988] ;  /* 0x0002620000057ab9 */ /* 0x000fe20000000800 */
[----:B------:R0:W3:Y:S01]  /*22c0*/  MUFU.TANH R21, R35 ;  /* 0x0000002300157308 */ /* 0x0000e20000002400 */
[----:B--2---:R-:W-:Y:S01]  /*22d0*/  FSEL R5, R5, -INF , P6 ;  /* 0xff80000005057808 */ /* 0x004fe20003000000 */
[----:B------:R-:W-:Y:S01]  /*22e0*/  FMUL.FTZ R62, R62, UR4 ;  /* 0x000000043e3e7c20 */ /* 0x000fe20008410000 */
[----:B------:R-:W-:Y:S01]  /*22f0*/  P2R R12, PR, RZ, 0x1 ;  /* 0x00000001ff0c7803 */ /* 0x000fe20000000000 */
[----:B------:R-:W-:Y:S01]  /*2300*/  FMUL.FTZ R63, R63, UR4 ;  /* 0x000000043f3f7c20 */ /* 0x000fe20008410000 */
[----:B------:R-:W-:Y:S01]  /*2310*/  FMUL.FTZ R66, R66, UR4 ;  /* 0x0000000442427c20 */ /* 0x000fe20008410000 */
[----:B------:R-:W-:Y:S01]  /*2320*/  FMUL.FTZ R67, R67, UR4 ;  /* 0x0000000443437c20 */ /* 0x000fe20008410000 */
[----:B------:R-:W-:Y:S01]  /*2330*/  FMUL.FTZ R70, R70, UR4 ;  /* 0x0000000446467c20 */ /* 0x000fe20008410000 */
[----:B------:R-:W2:Y:S01]  /*2340*/  MUFU.TANH R2, R27 ;  /* 0x0000001b00027308 */ /* 0x000ea20000002400 */
[----:B0-----:R-:W-:Y:S01]  /*2350*/  FSEL R35, R24, -INF , P6 ;  /* 0xff80000018237808 */ /* 0x001fe20003000000 */
[----:B------:R-:W-:Y:S01]  /*2360*/  FMUL.FTZ R71, R71, UR4 ;  /* 0x0000000447477c20 */ /* 0x000fe20008410000 */
[----:B------:R-:W-:Y:S01]  /*2370*/  ISETP.GT.AND P6, PT, R3, 0x18, PT ;  /* 0x000000180300780c */ /* 0x000fe20003fc4270 */
[----:B------:R-:W-:Y:S01]  /*2380*/  UISETP.GE.AND UP0, UPT, UR6, 0x61, UPT ;  /* 0x000000610600788c */ /* 0x000fe2000bf06270 */
[----:B------:R-:W-:Y:S01]  /*2390*/  FMNMX.FTZ R4, R35, R10, !PT ;  /* 0x0000000a23047209 */ /* 0x000fe20007810000 */
[--C-:B------:R-:W-:Y:S01]  /*23a0*/  IMAD.MOV.U32 R118, RZ, RZ, R119.reuse ;  /* 0x000000ffff767224 */ /* 0x100fe200078e0077 */
[----:B-1----:R-:W-:Y:S01]  /*23b0*/  FSEL R33, R33, -INF , P1 ;  /* 0xff80000021217808 */ /* 0x002fe20000800000 */
[----:B------:R-:W0:Y:S01]  /*23c0*/  MUFU.TANH R36, R36 ;  /* 0x0000002400247308 */ /* 0x000e220000002400 */
[----:B---3--:R-:W-:Y:S01]  /*23d0*/  FSEL R21, R21, -INF , P1 ;  /* 0xff80000015157808 */ /* 0x008fe20000800000 */
[--C-:B------:R-:W-:Y:S01]  /*23e0*/  IMAD.MOV.U32 R117, RZ, RZ, R119.reuse ;  /* 0x000000ffff757224 */ /* 0x100fe200078e0077 */
[C---:B------:R-:W-:Y:S01]  /*23f0*/  ISETP.GT.AND P1, PT, R3.reuse, 0x29, PT ;  /* 0x000000290300780c */ /* 0x040fe20003f24270 */
[--C-:B------:R-:W-:Y:S01]  /*2400*/  IMAD.MOV.U32 R116, RZ, RZ, R119.reuse ;  /* 0x000000ffff747224 */ /* 0x100fe200078e0077 */
[----:B------:R-:W-:Y:S01]  /*2410*/  R2UR UR4, R0 ;  /* 0x00000000000472ca */ /* 0x000fe200000e0000 */
[--C-:B------:R-:W-:Y:S01]  /*2420*/  IMAD.MOV.U32 R115, RZ, RZ, R119.reuse ;  /* 0x000000ffff737224 */ /* 0x100fe200078e0077 */
[-C--:B------:R-:W-:Y:S01]  /*2430*/  MOV R114, R119.reuse ;  /* 0x0000007700727202 */ /* 0x080fe20000000f00 */
[----:B------:R1:W3:Y:S01]  /*2440*/  MUFU.TANH R27, R39 ;  /* 0x00000027001b7308 */ /* 0x0002e20000002400 */
[----:B--2---:R-:W-:Y:S01]  /*2450*/  FSEL R2, R2, -INF , P5 ;  /* 0xff80000002027808 */ /* 0x004fe20002800000 */
[--C-:B------:R-:W-:Y:S01]  /*2460*/  IMAD.MOV.U32 R113, RZ, RZ, R119.reuse ;  /* 0x000000ffff717224 */ /* 0x100fe200078e0077 */
[----:B------:R-:W-:Y:S01]  /*2470*/  ISETP.GT.AND P5, PT, R3, 0x19, PT ;  /* 0x000000190300780c */ /* 0x000fe20003fa4270 */
[--C-:B------:R-:W-:Y:S01]  /*2480*/  IMAD.MOV.U32 R112, RZ, RZ, R119.reuse ;  /* 0x000000ffff707224 */ /* 0x100fe200078e0077 */
[-C--:B------:R-:W-:Y:S01]  /*2490*/  MOV R109, R119.reuse ;  /* 0x00000077006d7202 */ /* 0x080fe20000000f00 */
[--C-:B------:R-:W-:Y:S01]  /*24a0*/  IMAD.MOV.U32 R111, RZ, RZ, R119.reuse ;  /* 0x000000ffff6f7224 */ /* 0x100fe200078e0077 */
[-C--:B------:R-:W-:Y:S01]  /*24b0*/  MOV R104, R119.reuse ;  /* 0x0000007700687202 */ /* 0x080fe20000000f00 */
[----:B------:R-:W2:Y:S01]  /*24c0*/  MUFU.TANH R11, R30 ;  /* 0x0000001e000b7308 */ /* 0x000ea20000002400 */
[----:B-1----:R-:W-:Y:S01]  /*24d0*/  FSEL R39, R28, -INF , P4 ;  /* 0xff8000001c277808 */ /* 0x002fe20002000000 */
[----:B------:R-:W-:Y:S01]  /*24e0*/  UIADD3 UR4, UR4, 0x30840, URZ ;  /* 0x0003084004047890 */ /* 0x000fe2000fffe03f */
[----:B0-----:R-:W-:Y:S01]  /*24f0*/  FSEL R77, R36, -INF , P6 ;  /* 0xff800000244d7808 */ /* 0x001fe20003000000 */
[--C-:B------:R-:W-:Y:S01]  /*2500*/  IMAD.MOV.U32 R110, RZ, RZ, R119.reuse ;  /* 0x000000ffff6e7224 */ /* 0x100fe200078e0077 */
[----:B------:R-:W-:Y:S01]  /*2510*/  FMNMX.FTZ R4, R39, R4, !PT ;  /* 0x0000000427047209 */ /* 0x000fe20007810000 */
[--C-:B------:R-:W-:Y:S01]  /*2520*/  IMAD.MOV.U32 R108, RZ, RZ, R119.reuse ;  /* 0x000000ffff6c7224 */ /* 0x100fe200078e0077 */
[-C--:B------:R-:W-:Y:S01]  /*2530*/  MOV R94, R119.reuse ;  /* 0x00000077005e7202 */ /* 0x080fe20000000f00 */
[----:B------:R-:W0:Y:S01]  /*2540*/  MUFU.TANH R37, R37 ;  /* 0x0000002500257308 */ /* 0x000e220000002400 */
[----:B------:R-:W-:Y:S01]  /*2550*/  FMNMX.FTZ R4, R73, R4, !PT ;  /* 0x0000000449047209 */ /* 0x000fe20007810000 */
[--C-:B------:R-:W-:Y:S01]  /*2560*/  IMAD.MOV.U32 R107, RZ, RZ, R119.reuse ;  /* 0x000000ffff6b7224 */ /* 0x100fe200078e0077 */
[----:B---3--:R-:W-:Y:S01]  /*2570*/  FSEL R27, R27, -INF , P5 ;  /* 0xff8000001b1b7808 */ /* 0x008fe20002800000 */
[--C-:B------:R-:W-:Y:S01]  /*2580*/  IMAD.MOV.U32 R106, RZ, RZ, R119.reuse ;  /* 0x000000ffff6a7224 */ /* 0x100fe200078e0077 */
[----:B------:R-:W-:Y:S01]  /*2590*/  FMNMX.FTZ R4, R75, R4, !PT ;  /* 0x000000044b047209 */ /* 0x000fe20007810000 */
[--C-:B------:R-:W-:Y:S01]  /*25a0*/  IMAD.MOV.U32 R105, RZ, RZ, R119.reuse ;  /* 0x000000ffff697224 */ /* 0x100fe200078e0077 */
[-C--:B------:R-:W-:Y:S01]  /*25b0*/  MOV R84, R119.reuse ;  /* 0x0000007700547202 */ /* 0x080fe20000000f00 */
[----:B------:R-:W1:Y:S01]  /*25c0*/  MUFU.TANH R13, R31 ;  /* 0x0000001f000d7308 */ /* 0x000e620000002400 */
[----:B------:R-:W-:Y:S01]  /*25d0*/  FMNMX.FTZ R4, R33, R4, !PT ;  /* 0x0000000421047209 */ /* 0x000fe20007810000 */
[--C-:B------:R-:W-:Y:S01]  /*25e0*/  IMAD.MOV.U32 R103, RZ, RZ, R119.reuse ;  /* 0x000000ffff677224 */ /* 0x100fe200078e0077 */
[----:B--2---:R-:W-:Y:S01]  /*25f0*/  FSEL R11, R11, -INF , P4 ;  /* 0xff8000000b0b7808 */ /* 0x004fe20002000000 */
[--C-:B------:R-:W-:Y:S01]  /*2600*/  IMAD.MOV.U32 R102, RZ, RZ, R119.reuse ;  /* 0x000000ffff667224 */ /* 0x100fe200078e0077 */
[----:B------:R-:W-:Y:S01]  /*2610*/  ISETP.GT.AND P4, PT, R3, 0x20, PT ;  /* 0x000000200300780c */ /* 0x000fe20003f84270 */
[--C-:B------:R-:W-:Y:S01]  /*2620*/  IMAD.MOV.U32 R100, RZ, RZ, R119.reuse ;  /* 0x000000ffff647224 */ /* 0x100fe200078e0077 */
[----:B------:R-:W-:Y:S01]  /*2630*/  FMNMX.FTZ R4, R77, R4, !PT ;  /* 0x000000044d047209 */ /* 0x000fe20007810000 */
[----:B------:R-:W2:Y:S01]  /*2640*/  MUFU.TANH R40, R40 ;  /* 0x0000002800287308 */ /* 0x000ea20000002400 */
[----:B0-----:R-:W-:Y:S01]  /*2650*/  FSEL R37, R37, -INF , P5 ;  /* 0xff80000025257808 */ /* 0x001fe20002800000 */
[--C-:B------:R-:W-:Y:S01]  /*2660*/  IMAD.MOV.U32 R98, RZ, RZ, R119.reuse ;  /* 0x000000ffff627224 */ /* 0x100fe200078e0077 */
[----:B------:R-:W-:Y:S01]  /*2670*/  ISETP.GT.AND P5, PT, R3, 0x31, PT ;  /* 0x000000310300780c */ /* 0x000fe20003fa4270 */
[--C-:B------:R-:W-:Y:S01]  /*2680*/  IMAD.MOV.U32 R96, RZ, RZ, R119.reuse ;  /* 0x000000ffff607224 */ /* 0x100fe200078e0077 */
[----:B------:R-:W-:Y:S01]  /*2690*/  FMNMX.FTZ R4, R37, R4, !PT ;  /* 0x0000000425047209 */ /* 0x000fe20007810000 */
[--C-:B------:R-:W-:Y:S01]  /*26a0*/  IMAD.MOV.U32 R92, RZ, RZ, R119.reuse ;  /* 0x000000ffff5c7224 */ /* 0x100fe200078e0077 */
[----:B------:R-:W-:Y:S01]  /*26b0*/  MOV R74, R119 ;  /* 0x00000077004a7202 */ /* 0x000fe20000000f00 */
[----:B------:R-:W0:Y:S01]  /*26c0*/  MUFU.TANH R15, R34 ;  /* 0x00000022000f7308 */ /* 0x000e220000002400 */
[----:B-1----:R-:W-:Y:S01]  /*26d0*/  FSEL R13, R13, -INF , P3 ;  /* 0xff8000000d0d7808 */ /* 0x002fe20001800000 */
[--C-:B------:R-:W-:Y:S01]  /*26e0*/  IMAD.MOV.U32 R90, RZ, RZ, R119.reuse ;  /* 0x000000ffff5a7224 */ /* 0x100fe200078e0077 */
[----:B------:R-:W-:Y:S01]  /*26f0*/  ISETP.GT.AND P3, PT, R3, 0x21, PT ;  /* 0x000000210300780c */ /* 0x000fe20003f64270 */
[----:B------:R-:W-:-:S02]  /*2700*/  IMAD.MOV.U32 R88, RZ, RZ, R119 ;  /* 0x000000ffff587224 */ /* 0x000fc400078e0077 */
[--C-:B------:R-:W-:Y:S02]  /*2710*/  IMAD.MOV.U32 R86, RZ, RZ, R119.reuse ;  /* 0x000000ffff567224 */ /* 0x100fe400078e0077 */
[----:B------:R-:W1:Y:S01]  /*2720*/  MUFU.TANH R41, R41 ;  /* 0x0000002900297308 */ /* 0x000e620000002400 */
[----:B--2---:R-:W-:Y:S01]  /*2730*/  FSEL R79, R40, -INF , P4 ;  /* 0xff800000284f7808 */ /* 0x004fe20002000000 */
[--C-:B------:R-:W-:Y:S02]  /*2740*/  IMAD.MOV.U32 R82, RZ, RZ, R119.reuse ;  /* 0x000000ffff527224 */ /* 0x100fe400078e0077 */
[--C-:B------:R-:W-:Y:S01]  /*2750*/  IMAD.MOV.U32 R80, RZ, RZ, R119.reuse ;  /* 0x000000ffff507224 */ /* 0x100fe200078e0077 */
[----:B------:R-:W-:Y:S01]  /*2760*/  FMNMX.FTZ R4, R79, R4, !PT ;  /* 0x000000044f047209 */ /* 0x000fe20007810000 */
[--C-:B------:R-:W-:Y:S02]  /*2770*/  IMAD.MOV.U32 R78, RZ, RZ, R119.reuse ;  /* 0x000000ffff4e7224 */ /* 0x100fe400078e0077 */
[----:B------:R-:W2:Y:S01]  /*2780*/  MUFU.TANH R44, R44 ;  /* 0x0000002c002c7308 */ /* 0x000ea20000002400 */
[----:B0-----:R-:W-:Y:S01]  /*2790*/  FSEL R15, R15, -INF , P2 ;  /* 0xff8000000f0f7808 */ /* 0x001fe20001000000 */
[--C-:B------:R-:W-:Y:S01]  /*27a0*/  IMAD.MOV.U32 R76, RZ, RZ, R119.reuse ;  /* 0x000000ffff4c7224 */ /* 0x100fe200078e0077 */
[----:B------:R-:W-:Y:S01]  /*27b0*/  ISETP.GT.AND P2, PT, R3, 0x28, PT ;  /* 0x000000280300780c */ /* 0x000fe20003f44270 */
[----:B------:R-:W-:-:S04]  /*27c0*/  IMAD.MOV.U32 R72, RZ, RZ, R119 ;  /* 0x000000ffff487224 */ /* 0x000fc800078e0077 */
[----:B------:R-:W0:Y:S01]  /*27d0*/  MUFU.TANH R38, R38 ;  /* 0x0000002600267308 */ /* 0x000e220000002400 */
[----:B-1----:R-:W-:-:S04]  /*27e0*/  FSEL R81, R41, -INF , P3 ;  /* 0xff80000029517808 */ /* 0x002fc80001800000 */
[----:B------:R-:W-:-:S03]  /*27f0*/  FMNMX.FTZ R4, R81, R4, !PT ;  /* 0x0000000451047209 */ /* 0x000fc60007810000 */
[----:B------:R-:W1:Y:S01]  /*2800*/  MUFU.TANH R45, R45 ;  /* 0x0000002d002d7308 */ /* 0x000e620000002400 */
[----:B--2---:R-:W-:Y:S02]  /*2810*/  FSEL R83, R44, -INF , P2 ;  /* 0xff8000002c537808 */ /* 0x004fe40001000000 */
[----:B------:R-:W-:Y:S02]  /*2820*/  MOV R44, R119 ;  /* 0x00000077002c7202 */ /* 0x000fe40000000f00 */
[----:B------:R-:W-:-:S03]  /*2830*/  FMNMX.FTZ R4, R83, R4, !PT ;  /* 0x0000000453047209 */ /* 0x000fc60007810000 */
[----:B------:R-:W2:Y:S01]  /*2840*/  MUFU.TANH R48, R48 ;  /* 0x0000003000307308 */ /* 0x000ea20000002400 */
[----:B0-----:R-:W-:Y:S02]  /*2850*/  FSEL R25, R38, -INF , P6 ;  /* 0xff80000026197808 */ /* 0x001fe40003000000 */
[----:B------:R-:W-:-:S05]  /*2860*/  ISETP.GT.AND P6, PT, R3, 0x30, PT ;  /* 0x000000300300780c */ /* 0x000fca0003fc4270 */
[----:B------:R-:W0:Y:S01]  /*2870*/  MUFU.TANH R42, R42 ;  /* 0x0000002a002a7308 */ /* 0x000e220000002400 */
[----:B-1----:R-:W-:-:S04]  /*2880*/  FSEL R85, R45, -INF , P1 ;  /* 0xff8000002d557808 */ /* 0x002fc80000800000 */
[----:B------:R-:W-:-:S03]  /*2890*/  FMNMX.FTZ R4, R85, R4, !PT ;  /* 0x0000000455047209 */ /* 0x000fc60007810000 */
[----:B------:R-:W1:Y:S01]  /*28a0*/  MUFU.TANH R49, R49 ;  /* 0x0000003100317308 */ /* 0x000e620000002400 */
[----:B--2---:R-:W-:Y:S01]  /*28b0*/  FSEL R87, R48, -INF , P6 ;  /* 0xff80000030577808 */ /* 0x004fe20003000000 */
[----:B------:R-:W-:-:S03]  /*28c0*/  IMAD.MOV.U32 R48, RZ, RZ, R119 ;  /* 0x000000ffff307224 */ /* 0x000fc600078e0077 */
        /* <DEDUP_REMOVED lines=11> */
[----:B0-----:R-:W-:Y:S01]  /*2980*/  FSEL R91, R52, -INF , P4 ;  /* 0xff800000345b7808 */ /* 0x001fe20002000000 */
[----:B------:R-:W-:-:S03]  /*2990*/  IMAD.MOV.U32 R52, RZ, RZ, R119 ;  /* 0x000000ffff347224 */ /* 0x000fc600078e0077 */
[----:B------:R-:W-:-:S03]  /*29a0*/  FMNMX.FTZ R4, R91, R4, !PT ;  /* 0x000000045b047209 */ /* 0x000fc60007810000 */
[----:B------:R-:W0:Y:S01]  /*29b0*/  MUFU.TANH R47, R47 ;  /* 0x0000002f002f7308 */ /* 0x000e220000002400 */
[----:B-1----:R-:W-:Y:S01]  /*29c0*/  FSEL R45, R46, -INF , P2 ;  /* 0xff8000002e2d7808 */ /* 0x002fe20001000000 */
[----:B------:R-:W-:Y:S01]  /*29d0*/  IMAD.MOV.U32 R46, RZ, RZ, R119 ;  /* 0x000000ffff2e7224 */ /* 0x000fe200078e0077 */
        /* <DEDUP_REMOVED lines=26> */
[----:B0-----:R-:W-:Y:S02]  /*2b80*/  FSEL R53, R54, -INF , P4 ;  /* 0xff80000036357808 */ /* 0x001fe40002000000 */
[----:B------:R-:W-:Y:S02]  /*2b90*/  ISETP.GT.AND P4, PT, R3, 0x50, PT ;  /* 0x000000500300780c */ /* 0x000fe40003f84270 */
[----:B------:R-:W-:-:S03]  /*2ba0*/  MOV R54, R119 ;  /* 0x0000007700367202 */ /* 0x000fc60000000f00 */
[----:B------:R-:W0:Y:S01]  /*2bb0*/  MUFU.TANH R64, R64 ;  /* 0x0000004000407308 */ /* 0x000e220000002400 */
[----:B-1----:R-:W-:-:S04]  /*2bc0*/  FSEL R61, R61, -INF , P5 ;  /* 0xff8000003d3d7808 */ /* 0x002fc80002800000 */
[----:B------:R-:W-:-:S03]  /*2bd0*/  FMNMX.FTZ R4, R61, R4, !PT ;  /* 0x000000043d047209 */ /* 0x000fc60007810000 */
[----:B------:R1:W3:Y:S01]  /*2be0*/  MUFU.TANH R31, R58 ;  /* 0x0000003a001f7308 */ /* 0x0002e20000002400 */
[----:B--2---:R-:W-:Y:S02]  /*2bf0*/  FSEL R55, R55, -INF , P3 ;  /* 0xff80000037377808 */ /* 0x004fe40001800000 */
[----:B------:R-:W-:-:S05]  /*2c00*/  ISETP.GT.AND P3, PT, R3, 0x51, PT ;  /* 0x000000510300780c */ /* 0x000fca0003f64270 */
[----:B------:R-:W2:Y:S01]  /*2c10*/  MUFU.TANH R65, R65 ;  /* 0x0000004100417308 */ /* 0x000ea20000002400 */
[----:B0-----:R-:W-:Y:S01]  /*2c20*/  FSEL R99, R64, -INF , P4 ;  /* 0xff80000040637808 */ /* 0x001fe20002000000 */
[----:B-1----:R-:W-:Y:S01]  /*2c30*/  IMAD.MOV.U32 R58, RZ, RZ, R119 ;  /* 0x000000ffff3a7224 */ /* 0x002fe200078e0077 */
[----:B------:R-:W-:Y:S02]  /*2c40*/  MOV R64, R119 ;  /* 0x0000007700407202 */ /* 0x000fe40000000f00 */
[----:B------:R-:W-:-:S03]  /*2c50*/  FMNMX.FTZ R4, R99, R4, !PT ;  /* 0x0000000463047209 */ /* 0x000fc60007810000 */
[----:B------:R-:W0:Y:S01]  /*2c60*/  MUFU.TANH R59, R59 ;  /* 0x0000003b003b7308 */ /* 0x000e220000002400 */
[----:B---3--:R-:W-:Y:S02]  /*2c70*/  FSEL R31, R31, -INF , P2 ;  /* 0xff8000001f1f7808 */ /* 0x008fe40001000000 */
[----:B------:R-:W-:-:S05]  /*2c80*/  ISETP.GT.AND P2, PT, R3, 0x58, PT ;  /* 0x000000580300780c */ /* 0x000fca0003f44270 */
[----:B------:R-:W1:Y:S01]  /*2c90*/  MUFU.TANH R68, R68 ;  /* 0x0000004400447308 */ /* 0x000e620000002400 */
[----:B--2---:R-:W-:-:S04]  /*2ca0*/  FSEL R65, R65, -INF , P3 ;  /* 0xff80000041417808 */ /* 0x004fc80001800000 */
[----:B------:R-:W-:-:S03]  /*2cb0*/  FMNMX.FTZ R4, R65, R4, !PT ;  /* 0x0000000441047209 */ /* 0x000fc60007810000 */
[----:B------:R-:W2:Y:S01]  /*2cc0*/  MUFU.TANH R69, R69 ;  /* 0x0000004500457308 */ /* 0x000ea20000002400 */
[----:B0-----:R-:W-:Y:S02]  /*2cd0*/  FSEL R29, R59, -INF , P1 ;  /* 0xff8000003b1d7808 */ /* 0x001fe40000800000 */
[----:B------:R-:W-:-:S05]  /*2ce0*/  ISETP.GT.AND P1, PT, R3, 0x59, PT ;  /* 0x000000590300780c */ /* 0x000fca0003f24270 */
[----:B------:R-:W-:Y:S01]  /*2cf0*/  MUFU.TANH R62, R62 ;  /* 0x0000003e003e7308 */ /* 0x000fe20000002400 */
[----:B-1----:R-:W-:Y:S01]  /*2d00*/  FSEL R59, R68, -INF , P2 ;  /* 0xff800000443b7808 */ /* 0x002fe20001000000 */
[----:B------:R-:W-:-:S03]  /*2d10*/  IMAD.MOV.U32 R68, RZ, RZ, R119 ;  /* 0x000000ffff447224 */ /* 0x000fc600078e0077 */
[----:B------:R-:W-:-:S03]  /*2d20*/  FMNMX.FTZ R4, R59, R4, !PT ;  /* 0x000000043b047209 */ /* 0x000fc60007810000 */
[----:B------:R-:W0:Y:S01]  /*2d30*/  MUFU.TANH R63, R63 ;  /* 0x0000003f003f7308 */ /* 0x000e220000002400 */
[----:B--2---:R-:W-:-:S04]  /*2d40*/  FSEL R69, R69, -INF , P1 ;  /* 0xff80000045457808 */ /* 0x004fc80000800000 */
[----:B------:R-:W-:Y:S01]  /*2d50*/  FMNMX.FTZ R14, R69, R4, !PT ;  /* 0x00000004450e7209 */ /* 0x000fe20007810000 */
[----:B------:R-:W-:Y:S01]  /*2d60*/  IMAD.U32 R4, RZ, RZ, UR5 ;  /* 0x00000005ff047e24 */ /* 0x000fe2000f8e00ff */
[----:B------:R-:W1:Y:S01]  /*2d70*/  S2UR UR5, SR_CgaCtaId ;  /* 0x00000000000579c3 */ /* 0x000e620000008800 */
[----:B------:R-:W-:Y:S02]  /*2d80*/  MUFU.TANH R66, R66 ;  /* 0x0000004200427308 */ /* 0x000fe40000002400 */
[----:B------:R-:W2:Y:S06]  /*2d90*/  SHFL.BFLY PT, R3, R14, 0x2, 0x1f ;  /* 0x0c401f000e037f89 */ /* 0x000eac00000e0000 */
[----:B------:R-:W3:Y:S01]  /*2da0*/  MUFU.TANH R67, R67 ;  /* 0x0000004300437308 */ /* 0x000ee20000002400 */
[----:B0-----:R-:W-:-:S07]  /*2db0*/  FSEL R63, R63, -INF , P5 ;  /* 0xff8000003f3f7808 */ /* 0x001fce0002800000 */
[----:B------:R-:W-:Y:S01]  /*2dc0*/  MUFU.TANH R70, R70 ;  /* 0x0000004600467308 */ /* 0x000fe20000002400 */
[----:B-1----:R-:W-:-:S07]  /*2dd0*/  UPRMT UR4, UR5, 0x654, UR4 ;  /* 0x0000065405047896 */ /* 0x002fce0008000004 */
[----:B------:R-:W0:Y:S01]  /*2de0*/  MUFU.TANH R71, R71 ;  /* 0x0000004700477308 */ /* 0x000e220000002400 */
[----:B---3--:R-:W-:Y:S02]  /*2df0*/  FSEL R67, R67, -INF , P3 ;  /* 0xff80000043437808 */ /* 0x008fe40001800000 */
[----:B--2---:R-:W-:-:S05]  /*2e00*/  FMNMX.FTZ R20, R14, R3, !PT ;  /* 0x000000030e147209 */ /* 0x004fca0007810000 */
[----:B------:R-:W1:Y:S01]  /*2e10*/  SHFL.BFLY PT, R3, R20, 0x1, 0x1f ;  /* 0x0c201f0014037f89 */ /* 0x000e6200000e0000 */
[----:B------:R-:W-:Y:S01]  /*2e20*/  SYNCS.ARRIVE.TRANS64.RED.A1T0 RZ, [UR4], RZ ;  /* 0x000000ffffff79a7 */ /* 0x000fe20008100404 */
[----:B0-----:R-:W-:Y:S02]  /*2e30*/  FSEL R71, R71, -INF , P1 ;  /* 0xff80000047477808 */ /* 0x001fe40000800000 */
[----:B-1----:R-:W-:-:S04]  /*2e40*/  FMNMX.FTZ R3, R20, R3, !PT ;  /* 0x0000000314037209 */ /* 0x002fc80007810000 */
[C---:B------:R-:W-:Y:S01]  /*2e50*/  FSETP.NEU.FTZ.AND P0, PT, R3.reuse, -INF , PT ;  /* 0xff8000000300780b */ /* 0x040fe20003f1d000 */
[----:B------:R-:W-:-:S05]  /*2e60*/  FMUL.FTZ R24, R3, R4 ;  /* 0x0000000403187220 */ /* 0x000fca0000410000 */
[----:B------:R-:W-:Y:S02]  /*2e70*/  FSEL R24, R24, RZ, P0 ;  /* 0x000000ff18187208 */ /* 0x000fe40000000000 */
[----:B------:R-:W-:Y:S02]  /*2e80*/  ISETP.NE.AND P0, PT, R12, RZ, PT ;  /* 0x000000ff0c00720c */ /* 0x000fe40003f05270 */
[----:B------:R-:W-:Y:S01]  /*2e90*/  FMNMX.FTZ R12, R5, R2, !PT ;  /* 0x00000002050c7209 */ /* 0x000fe20007810000 */
[-CC-:B------:R-:W-:Y:S01]  /*2ea0*/  FFMA.FTZ R10, R10, R4.reuse, -R24.reuse ;  /* 0x000000040a0a7223 */ /* 0x180fe20000010818 */
[-CC-:B------:R-:W-:Y:S01]  /*2eb0*/  FFMA.FTZ R35, R35, R4.reuse, -R24.reuse ;  /* 0x0000000423237223 */ /* 0x180fe20000010818 */
[--C-:B------:R-:W-:Y:S01]  /*2ec0*/  FFMA.FTZ R14, R37, R4, -R24.reuse ;  /* 0x00000004250e7223 */ /* 0x100fe20000010818 */
[----:B------:R-:W-:Y:S01]  /*2ed0*/  FMNMX.FTZ R12, R11, R12, !PT ;  /* 0x0000000c0b0c7209 */ /* 0x000fe20007810000 */
[----:B------:R0:W-:Y:S01]  /*2ee0*/  MUFU.EX2 R101, R10 ;  /* 0x0000000a00657308 */ /* 0x0001e20000000800 */
[----:B------:R-:W-:Y:S01]  /*2ef0*/  FSEL R37, R70, -INF , P2 ;  /* 0xff80000046257808 */ /* 0x000fe20001000000 */
[--C-:B------:R-:W-:Y:S01]  /*2f00*/  FFMA.FTZ R39, R39, R4, -R24.reuse ;  /* 0x0000000427277223 */ /* 0x100fe20000010818 */
[----:B------:R-:W-:Y:S01]  /*2f10*/  FMNMX.FTZ R12, R13, R12, !PT ;  /* 0x0000000c0d0c7209 */ /* 0x000fe20007810000 */
[-CC-:B------:R-:W-:Y:S01]  /*2f20*/  FFMA.FTZ R73, R73, R4.reuse, -R24.reuse ;  /* 0x0000000449497223 */ /* 0x180fe20000010818 */
[-CC-:B------:R-:W-:Y:S01]  /*2f30*/  FFMA.FTZ R75, R75, R4.reuse, -R24.reuse ;  /* 0x000000044b4b7223 */ /* 0x180fe20000010818 */
[--C-:B------:R-:W-:Y:S01]  /*2f40*/  FFMA.FTZ R77, R77, R4, -R24.reuse ;  /* 0x000000044d4d7223 */ /* 0x100fe20000010818 */
[----:B------:R-:W-:Y:S01]  /*2f50*/  FMNMX.FTZ R12, R15, R12, !PT ;  /* 0x0000000c0f0c7209 */ /* 0x000fe20007810000 */
[----:B------:R1:W-:Y:S01]  /*2f60*/  MUFU.EX2 R188, R35 ;  /* 0x0000002300bc7308 */ /* 0x0003e20000000800 */
[-CC-:B0-----:R-:W-:Y:S01]  /*2f70*/  FFMA.FTZ R10, R33, R4.reuse, -R24.reuse ;  /* 0x00000004210a7223 */ /* 0x181fe20000010818 */
[----:B------:R-:W-:Y:S01]  /*2f80*/  FSEL R33, R62, -INF , P6 ;  /* 0xff8000003e217808 */ /* 0x000fe20003000000 */
[--C-:B------:R-:W-:Y:S01]  /*2f90*/  FFMA.FTZ R79, R79, R4, -R24.reuse ;  /* 0x000000044f4f7223 */ /* 0x100fe20000010818 */
[----:B------:R-:W-:Y:S01]  /*2fa0*/  FMNMX.FTZ R12, R21, R12, !PT ;  /* 0x0000000c150c7209 */ /* 0x000fe20007810000 */
[-CC-:B------:R-:W-:Y:S01]  /*2fb0*/  FFMA.FTZ R81, R81, R4.reuse, -R24.reuse ;  /* 0x0000000451517223 */ /* 0x180fe20000010818 */
[-CC-:B------:R-:W-:Y:S01]  /*2fc0*/  FFMA.FTZ R83, R83, R4.reuse, -R24.reuse ;  /* 0x0000000453537223 */ /* 0x180fe20000010818 */
[--C-:B------:R-:W-:Y:S01]  /*2fd0*/  FFMA.FTZ R85, R85, R4, -R24.reuse ;  /* 0x0000000455557223 */ /* 0x100fe20000010818 */
[----:B------:R-:W-:Y:S01]  /*2fe0*/  FMNMX.FTZ R12, R25, R12, !PT ;  /* 0x0000000c190c7209 */ /* 0x000fe20007810000 */
[----:B------:R-:W-:Y:S01]  /*2ff0*/  MUFU.EX2 R190, R39 ;  /* 0x0000002700be7308 */ /* 0x000fe20000000800 */
[----:B-1----:R-:W-:Y:S01]  /*3000*/  FSEL R35, R66, -INF , P4 ;  /* 0xff80000042237808 */ /* 0x002fe20002000000 */
[--C-:B------:R-:W-:Y:S01]  /*3010*/  FFMA.FTZ R87, R87, R4, -R24.reuse ;  /* 0x0000000457577223 */ /* 0x100fe20000010818 */
[----:B------:R-:W-:Y:S01]  /*3020*/  FMNMX.FTZ R12, R27, R12, !PT ;  /* 0x0000000c1b0c7209 */ /* 0x000fe20007810000 */
[-CC-:B------:R-:W-:Y:S01]  /*3030*/  FFMA.FTZ R89, R89, R4.reuse, -R24.reuse ;  /* 0x0000000459597223 */ /* 0x180fe20000010818 */
[-CC-:B------:R-:W-:Y:S01]  /*3040*/  FFMA.FTZ R91, R91, R4.reuse, -R24.reuse ;  /* 0x000000045b5b7223 */ /* 0x180fe20000010818 */
[--C-:B------:R-:W-:Y:S01]  /*3050*/  FFMA.FTZ R93, R93, R4, -R24.reuse ;  /* 0x000000045d5d7223 */ /* 0x100fe20000010818 */
[----:B------:R-:W-:Y:S01]  /*3060*/  FMNMX.FTZ R12, R41, R12, !PT ;  /* 0x0000000c290c7209 */ /* 0x000fe20007810000 */
[----:B------:R-:W-:Y:S01]  /*3070*/  MUFU.EX2 R184, R10 ;  /* 0x0000000a00b87308 */ /* 0x000fe20000000800 */
[-CC-:B------:R-:W-:Y:S01]  /*3080*/  FFMA.FTZ R95, R95, R4.reuse, -R24.reuse ;  /* 0x000000045f5f7223 */ /* 0x180fe20000010818 */
        /* <DEDUP_REMOVED lines=10> */
[----:B------:R-:W-:Y:S01]  /*3130*/  FFMA.FTZ R24, R69, R4, -R24 ;  /* 0x0000000445187223 */ /* 0x000fe20000010818 */
[--C-:B------:R-:W-:Y:S01]  /*3140*/  IMAD.MOV.U32 R70, RZ, RZ, R119.reuse ;  /* 0x000000ffff467224 */ /* 0x100fe200078e0077 */
[----:B------:R-:W-:Y:S01]  /*3150*/  MOV R69, R119 ;  /* 0x0000007700457202 */ /* 0x000fe20000000f00 */
[--C-:B------:R-:W-:Y:S01]  /*3160*/  IMAD.MOV.U32 R66, RZ, RZ, R119.reuse ;  /* 0x000000ffff427224 */ /* 0x100fe200078e0077 */
[----:B------:R-:W-:Y:S01]  /*3170*/  FMNMX.FTZ R12, R49, R12, !PT ;  /* 0x0000000c310c7209 */ /* 0x000fe20007810000 */
[----:B------:R-:W-:Y:S01]  /*3180*/  MUFU.EX2 R75, R75 ;  /* 0x0000004b004b7308 */ /* 0x000fe20000000800 */
[----:B------:R-:W-:-:S02]  /*3190*/  IMAD.MOV.U32 R62, RZ, RZ, R119 ;  /* 0x000000ffff3e7224 */ /* 0x000fc400078e0077 */
[----:B------:R-:W-:-:S04]  /*31a0*/  FMNMX.FTZ R12, R51, R12, !PT ;  /* 0x0000000c330c7209 */ /* 0x000fc80007810000 */
[----:B------:R-:W-:Y:S01]  /*31b0*/  FMNMX.FTZ R12, R53, R12, !PT ;  /* 0x0000000c350c7209 */ /* 0x000fe20007810000 */
[----:B------:R-:W-:Y:S03]  /*31c0*/  MUFU.EX2 R77, R77 ;  /* 0x0000004d004d7308 */ /* 0x000fe60000000800 */
[----:B------:R-:W-:-:S04]  /*31d0*/  FMNMX.FTZ R12, R55, R12, !PT ;  /* 0x0000000c370c7209 */ /* 0x000fc80007810000 */
[----:B------:R-:W-:Y:S01]  /*31e0*/  FMNMX.FTZ R12, R31, R12, !PT ;  /* 0x0000000c1f0c7209 */ /* 0x000fe20007810000 */
[----:B------:R-:W0:Y:S03]  /*31f0*/  MUFU.EX2 R14, R14 ;  /* 0x0000000e000e7308 */ /* 0x000e260000000800 */
[----:B------:R-:W-:-:S04]  /*3200*/  FMNMX.FTZ R12, R29, R12, !PT ;  /* 0x0000000c1d0c7209 */ /* 0x000fc80007810000 */
[----:B------:R-:W-:Y:S01]  /*3210*/  FMNMX.FTZ R12, R33, R12, !PT ;  /* 0x0000000c210c7209 */ /* 0x000fe20007810000 */
[----:B------:R-:W-:Y:S03]  /*3220*/  MUFU.EX2 R79, R79 ;  /* 0x0000004f004f7308 */ /* 0x000fe60000000800 */
[----:B------:R-:W-:-:S04]  /*3230*/  FMNMX.FTZ R12, R63, R12, !PT ;  /* 0x0000000c3f0c7209 */ /* 0x000fc80007810000 */
[----:B------:R-:W-:Y:S01]  /*3240*/  FMNMX.FTZ R12, R35, R12, !PT ;  /* 0x0000000c230c7209 */ /* 0x000fe20007810000 */
[----:B------:R1:W-:Y:S01]  /*3250*/  MUFU.EX2 R180, R81 ;  /* 0x0000005100b47308 */ /* 0x0003e20000000800 */
[----:B0-----:R-:W-:Y:S02]  /*3260*/  F2FP.F16.F32.PACK_AB R186, R14, R77 ;  /* 0x0000004d0eba723e */ /* 0x001fe400000000ff */
[----:B------:R-:W-:-:S04]  /*3270*/  FMNMX.FTZ R12, R67, R12, !PT ;  /* 0x0000000c430c7209 */ /* 0x000fc80007810000 */
[----:B------:R-:W-:Y:S01]  /*3280*/  FMNMX.FTZ R12, R37, R12, !PT ;  /* 0x0000000c250c7209 */ /* 0x000fe20007810000 */
[----:B------:R-:W-:Y:S01]  /*3290*/  MUFU.EX2 R83, R83 ;  /* 0x0000005300537308 */ /* 0x000fe20000000800 */
[----:B-1----:R-:W-:Y:S02]  /*32a0*/  IMAD.MOV.U32 R81, RZ, RZ, R119 ;  /* 0x000000ffff517224 */ /* 0x002fe400078e0077 */
[----:B------:R-:W-:-:S05]  /*32b0*/  FMNMX.FTZ R12, R71, R12, !PT ;  /* 0x0000000c470c7209 */ /* 0x000fca0007810000 */
[----:B------:R-:W0:Y:S01]  /*32c0*/  SHFL.BFLY PT, R39, R12, 0x2, 0x1f ;  /* 0x0c401f000c277f89 */ /* 0x000e2200000e0000 */
[----:B------:R1:W-:Y:S08]  /*32d0*/  MUFU.EX2 R182, R85 ;  /* 0x0000005500b67308 */ /* 0x0003f00000000800 */
[----:B------:R-:W-:Y:S01]  /*32e0*/  MUFU.EX2 R87, R87 ;  /* 0x0000005700577308 */ /* 0x000fe20000000800 */
[----:B-1----:R-:W-:-:S07]  /*32f0*/  IMAD.MOV.U32 R85, RZ, RZ, R119 ;  /* 0x000000ffff557224 */ /* 0x002fce00078e0077 */
[----:B------:R1:W-:Y:S01]  /*3300*/  MUFU.EX2 R176, R89 ;  /* 0x0000005900b07308 */ /* 0x0003e20000000800 */
[----:B0-----:R-:W-:-:S07]  /*3310*/  FMNMX.FTZ R39, R12, R39, !PT ;  /* 0x000000270c277209 */ /* 0x001fce0007810000 */
[----:B------:R-:W-:Y:S01]  /*3320*/  MUFU.EX2 R91, R91 ;  /* 0x0000005b005b7308 */ /* 0x000fe20000000800 */
[----:B-1----:R-:W-:Y:S01]  /*3330*/  MOV R89, R119 ;  /* 0x0000007700597202 */ /* 0x002fe20000000f00 */
[----:B------:R-:W0:Y:S06]  /*3340*/  SHFL.BFLY PT, R10, R39, 0x1, 0x1f ;  /* 0x0c201f00270a7f89 */ /* 0x000e2c00000e0000 */
[----:B------:R1:W-:Y:S08]  /*3350*/  MUFU.EX2 R178, R93 ;  /* 0x0000005d00b27308 */ /* 0x0003f00000000800 */
[----:B------:R-:W-:Y:S01]  /*3360*/  MUFU.EX2 R95, R95 ;  /* 0x0000005f005f7308 */ /* 0x000fe20000000800 */
[----:B-1----:R-:W-:-:S07]  /*3370*/  IMAD.MOV.U32 R93, RZ, RZ, R119 ;  /* 0x000000ffff5d7224 */ /* 0x002fce00078e0077 */
[----:B------:R1:W-:Y:S01]  /*3380*/  MUFU.EX2 R172, R57 ;  /* 0x0000003900ac7308 */ /* 0x0003e20000000800 */
[----:B0-----:R-:W-:Y:S02]  /*3390*/  FMNMX.FTZ R10, R39, R10, !PT ;  /* 0x0000000a270a7209 */ /* 0x001fe40007810000 */
[----:B------:R-:W-:Y:S02]  /*33a0*/  MOV R39, R119 ;  /* 0x0000007700277202 */ /* 0x000fe40000000f00 */
[C---:B------:R-:W-:Y:S01]  /*33b0*/  FSETP.NEU.FTZ.AND P1, PT, R10.reuse, -INF , PT ;  /* 0xff8000000a00780b */ /* 0x040fe20003f3d000 */
[----:B------:R-:W-:Y:S02]  /*33c0*/  FMUL.FTZ R12, R10, R4 ;  /* 0x000000040a0c7220 */ /* 0x000fe40000410000 */
[----:B------:R-:W-:Y:S01]  /*33d0*/  MUFU.EX2 R97, R97 ;  /* 0x0000006100617308 */ /* 0x000fe20000000800 */
[----:B-1----:R-:W-:Y:S02]  /*33e0*/  IMAD.MOV.U32 R57, RZ, RZ, R119 ;  /* 0x000000ffff397224 */ /* 0x002fe400078e0077 */
[----:B------:R-:W-:-:S02]  /*33f0*/  FSEL R12, R12, RZ, P1 ;  /* 0x000000ff0c0c7208 */ /* 0x000fc40000800000 */
[----:B------:R-:W-:-:S03]  /*3400*/  PLOP3.LUT P1, PT, PT, PT, UP0, 0x80, 0x0 ;  /* 0x000000000000781c */ /* 0x000fc60003f2f008 */
        /* <DEDUP_REMOVED lines=29> */
[----:B------:R-:W-:Y:S01]  /*35e0*/  FADD.FTZ R5, R75, R36 ;  /* 0x000000244b057221 */ /* 0x000fe20000010000 */
[-CC-:B------:R-:W-:Y:S01]  /*35f0*/  FFMA.FTZ R37, R37, R4.reuse, -R12.reuse ;  /* 0x0000000425257223 */ /* 0x180fe2000001080c */
[----:B------:R-:W-:Y:S01]  /*3600*/  FFMA.FTZ R71, R71, R4, -R12 ;  /* 0x0000000447477223 */ /* 0x000fe2000001080c */
[----:B------:R2:W3:Y:S01]  /*3610*/  MUFU.EX2 R20, R13 ;  /* 0x0000000d00147308 */ /* 0x0004e20000000800 */
[----:B-1----:R-:W-:Y:S01]  /*3620*/  FADD.FTZ R36, R189, R2 ;  /* 0x00000002bd247221 */ /* 0x002fe20000010000 */
[----:B------:R-:W-:Y:S01]  /*3630*/  FADD.FTZ R38, R184, R5 ;  /* 0x00000005b8267221 */ /* 0x000fe20000010000 */
[----:B------:R-:W-:Y:S01]  /*3640*/  F2FP.F16.F32.PACK_AB R189, R2, R189 ;  /* 0x000000bd02bd723e */ /* 0x000fe200000000ff */
[--C-:B------:R-:W-:Y:S01]  /*3650*/  IMAD.MOV.U32 R61, RZ, RZ, R119.reuse ;  /* 0x000000ffff3d7224 */ /* 0x100fe200078e0077 */
[----:B------:R-:W-:Y:S01]  /*3660*/  F2FP.F16.F32.PACK_AB R188, R101, R188 ;  /* 0x000000bc65bc723e */ /* 0x000fe200000000ff */
[--C-:B------:R-:W-:Y:S01]  /*3670*/  IMAD.MOV.U32 R101, RZ, RZ, R119.reuse ;  /* 0x000000ffff657224 */ /* 0x100fe200078e0077 */
[----:B------:R-:W-:Y:S01]  /*3680*/  F2FP.F16.F32.PACK_AB R190, R73, R190 ;  /* 0x000000be49be723e */ /* 0x000fe200000000ff */
[----:B------:R-:W1:Y:S01]  /*3690*/  MUFU.EX2 R15, R15 ;  /* 0x0000000f000f7308 */ /* 0x000e620000000800 */
[----:B0-----:R-:W-:Y:S01]  /*36a0*/  FADD.FTZ R5, R11, R36 ;  /* 0x000000240b057221 */ /* 0x001fe20000010000 */
[----:B--2---:R-:W-:Y:S01]  /*36b0*/  FADD.FTZ R13, R77, R38 ;  /* 0x000000264d0d7221 */ /* 0x004fe20000010000 */
[----:B------:R-:W-:Y:S01]  /*36c0*/  F2FP.F16.F32.PACK_AB R184, R184, R75 ;  /* 0x0000004bb8b8723e */ /* 0x000fe200000000ff */
[----:B------:R-:W-:-:S02]  /*36d0*/  IMAD.MOV.U32 R77, RZ, RZ, R119 ;  /* 0x000000ffff4d7224 */ /* 0x000fc400078e0077 */
[----:B------:R-:W-:Y:S01]  /*36e0*/  FADD.FTZ R40, R14, R13 ;  /* 0x0000000d0e287221 */ /* 0x000fe20000010000 */
[----:B------:R-:W-:Y:S01]  /*36f0*/  IMAD.MOV.U32 R75, RZ, RZ, R119 ;  /* 0x000000ffff4b7224 */ /* 0x000fe200078e0077 */
[----:B------:R-:W0:Y:S01]  /*3700*/  MUFU.EX2 R26, R21 ;  /* 0x00000015001a7308 */ /* 0x000e220000000800 */
[C---:B---3--:R-:W-:Y:S01]  /*3710*/  FADD.FTZ R38, R20.reuse, R5 ;  /* 0x0000000514267221 */ /* 0x048fe20000010000 */
[----:B------:R-:W-:Y:S01]  /*3720*/  FADD.FTZ R13, R79, R40 ;  /* 0x000000284f0d7221 */ /* 0x000fe20000010000 */
[----:B------:R-:W-:Y:S01]  /*3730*/  F2FP.F16.F32.PACK_AB R191, R20, R11 ;  /* 0x0000000b14bf723e */ /* 0x000fe200000000ff */
[----:B------:R-:W-:Y:S02]  /*3740*/  IMAD.MOV.U32 R73, RZ, RZ, R119 ;  /* 0x000000ffff497224 */ /* 0x000fe400078e0077 */
        /* <DEDUP_REMOVED lines=12> */
[--C-:B------:R-:W-:Y:S02]  /*3810*/  IMAD.MOV.U32 R83, RZ, RZ, R119.reuse ;  /* 0x000000ffff537224 */ /* 0x100fe400078e0077 */
[--C-:B------:R-:W-:Y:S02]  /*3820*/  IMAD.MOV.U32 R26, RZ, RZ, R119.reuse ;  /* 0x000000ffff1a7224 */ /* 0x100fe400078e0077 */
[----:B------:R-:W0:Y:S01]  /*3830*/  MUFU.EX2 R41, R41 ;  /* 0x0000002900297308 */ /* 0x000e220000000800 */
[----:B--2---:R-:W-:Y:S01]  /*3840*/  FADD.FTZ R5, R25, R38 ;  /* 0x0000002619057221 */ /* 0x004fe20000010000 */
[----:B-1----:R-:W-:-:S06]  /*3850*/  IMAD.MOV.U32 R27, RZ, RZ, R119 ;  /* 0x000000ffff1b7224 */ /* 0x002fcc00078e0077 */
[----:B------:R1:W2:Y:S01]  /*3860*/  MUFU.EX2 R30, R43 ;  /* 0x0000002b001e7308 */ /* 0x0002a20000000800 */
[C---:B---3--:R-:W-:Y:S01]  /*3870*/  FADD.FTZ R40, R28.reuse, R5 ;  /* 0x000000051c287221 */ /* 0x048fe20000010000 */
[----:B------:R-:W-:Y:S01]  /*3880*/  F2FP.F16.F32.PACK_AB R187, R28, R25 ;  /* 0x000000191cbb723e */ /* 0x000fe200000000ff */
[--C-:B------:R-:W-:Y:S02]  /*3890*/  IMAD.MOV.U32 R28, RZ, RZ, R119.reuse ;  /* 0x000000ffff1c7224 */ /* 0x100fe400078e0077 */
[----:B------:R-:W-:-:S03]  /*38a0*/  IMAD.MOV.U32 R25, RZ, RZ, R119 ;  /* 0x000000ffff197224 */ /* 0x000fc600078e0077 */
        /* <DEDUP_REMOVED lines=8> */
[----:B--2---:R-:W-:Y:S01]  /*3930*/  FADD.FTZ R0, R30, R5 ;  /* 0x000000051e007221 */ /* 0x004fe20000010000 */
[C---:B------:R-:W-:Y:S01]  /*3940*/  FADD.FTZ R42, R178.reuse, R13 ;  /* 0x0000000db22a7221 */ /* 0x040fe20000010000 */
[----:B------:R-:W-:Y:S01]  /*3950*/  F2FP.F16.F32.PACK_AB R178, R178, R91 ;  /* 0x0000005bb2b2723e */ /* 0x000fe200000000ff */
[--C-:B------:R-:W-:Y:S01]  /*3960*/  IMAD.MOV.U32 R91, RZ, RZ, R119.reuse ;  /* 0x000000ffff5b7224 */ /* 0x100fe200078e0077 */
[----:B------:R-:W-:Y:S01]  /*3970*/  F2FP.F16.F32.PACK_AB R181, R30, R41 ;  /* 0x000000291eb5723e */ /* 0x000fe200000000ff */
[----:B------:R-:W-:Y:S01]  /*3980*/  FADD.FTZ R13, R95, R42 ;  /* 0x0000002a5f0d7221 */ /* 0x000fe20000010000 */
[--C-:B------:R-:W-:Y:S01]  /*3990*/  IMAD.MOV.U32 R42, RZ, RZ, R119.reuse ;  /* 0x000000ffff2a7224 */ /* 0x100fe200078e0077 */
[----:B------:R-:W2:Y:S01]  /*39a0*/  MUFU.EX2 R49, R49 ;  /* 0x0000003100317308 */ /* 0x000ea20000000800 */
[----:B---3--:R-:W-:Y:S01]  /*39b0*/  FADD.FTZ R5, R45, R0 ;  /* 0x000000002d057221 */ /* 0x008fe20000010000 */
[----:B0-----:R-:W-:-:S02]  /*39c0*/  IMAD.MOV.U32 R47, RZ, RZ, R119 ;  /* 0x000000ffff2f7224 */ /* 0x001fc400078e0077 */
[--C-:B------:R-:W-:Y:S02]  /*39d0*/  IMAD.MOV.U32 R41, RZ, RZ, R119.reuse ;  /* 0x000000ffff297224 */ /* 0x100fe400078e0077 */
[----:B------:R-:W-:Y:S02]  /*39e0*/  IMAD.MOV.U32 R30, RZ, RZ, R119 ;  /* 0x000000ffff1e7224 */ /* 0x000fe400078e0077 */
[----:B------:R0:W3:Y:S01]  /*39f0*/  MUFU.EX2 R34, R51 ;  /* 0x0000003300227308 */ /* 0x0000e20000000800 */
[C---:B-1----:R-:W-:Y:S01]  /*3a00*/  FADD.FTZ R40, R32.reuse, R5 ;  /* 0x0000000520287221 */ /* 0x042fe20000010000 */
[----:B------:R-:W-:Y:S01]  /*3a10*/  F2FP.F16.F32.PACK_AB R183, R32, R45 ;  /* 0x0000002d20b7723e */ /* 0x000fe200000000ff */
[--C-:B------:R-:W-:Y:S02]  /*3a20*/  IMAD.MOV.U32 R45, RZ, RZ, R119.reuse ;  /* 0x000000ffff2d7224 */ /* 0x100fe400078e0077 */
[----:B------:R-:W-:-:S03]  /*3a30*/  IMAD.MOV.U32 R32, RZ, RZ, R119 ;  /* 0x000000ffff207224 */ /* 0x000fc600078e0077 */
[----:B------:R-:W1:Y:S01]  /*3a40*/  MUFU.EX2 R53, R53 ;  /* 0x0000003500357308 */ /* 0x000e620000000800 */
[----:B--2---:R-:W-:Y:S01]  /*3a50*/  FADD.FTZ R5, R49, R40 ;  /* 0x0000002831057221 */ /* 0x004fe20000010000 */
[C---:B------:R-:W-:Y:S01]  /*3a60*/  FADD.FTZ R40, R172.reuse, R13 ;  /* 0x0000000dac287221 */ /* 0x040fe20000010000 */
[----:B------:R-:W-:Y:S01]  /*3a70*/  F2FP.F16.F32.PACK_AB R172, R172, R95 ;  /* 0x0000005facac723e */ /* 0x000fe200000000ff */
[--C-:B------:R-:W-:Y:S02]  /*3a80*/  IMAD.MOV.U32 R95, RZ, RZ, R119.reuse ;  /* 0x000000ffff5f7224 */ /* 0x100fe400078e0077 */
[----:B------:R-:W-:Y:S01]  /*3a90*/  FADD.FTZ R13, R97, R40 ;  /* 0x00000028610d7221 */ /* 0x000fe20000010000 */
[----:B0-----:R-:W-:Y:S01]  /*3aa0*/  IMAD.MOV.U32 R51, RZ, RZ, R119 ;  /* 0x000000ffff337224 */ /* 0x001fe200078e0077 */
[----:B------:R0:W2:Y:S01]  /*3ab0*/  MUFU.EX2 R36, R55 ;  /* 0x0000003700247308 */ /* 0x0000a20000000800 */
[----:B---3--:R-:W-:Y:S01]  /*3ac0*/  FADD.FTZ R12, R34, R5 ;  /* 0x00000005220c7221 */ /* 0x008fe20000010000 */
[C---:B------:R-:W-:Y:S01]  /*3ad0*/  FADD.FTZ R40, R174.reuse, R13 ;  /* 0x0000000dae287221 */ /* 0x040fe20000010000 */
[----:B------:R-:W-:Y:S01]  /*3ae0*/  F2FP.F16.F32.PACK_AB R174, R174, R97 ;  /* 0x00000061aeae723e */ /* 0x000fe200000000ff */
[----:B------:R-:W-:Y:S01]  /*3af0*/  IMAD.MOV.U32 R97, RZ, RZ, R119 ;  /* 0x000000ffff617224 */ /* 0x000fe200078e0077 */
[----:B------:R-:W-:-:S02]  /*3b00*/  F2FP.F16.F32.PACK_AB R177, R34, R49 ;  /* 0x0000003122b1723e */ /* 0x000fc400000000ff */
[-C--:B------:R-:W-:Y:S01]  /*3b10*/  MOV R49, R119.reuse ;  /* 0x0000007700317202 */ /* 0x080fe20000000f00 */
[----:B------:R-:W3:Y:S01]  /*3b20*/  MUFU.EX2 R31, R31 ;  /* 0x0000001f001f7308 */ /* 0x000ee20000000800 */
[----:B-1----:R-:W-:Y:S01]  /*3b30*/  FADD.FTZ R5, R53, R12 ;  /* 0x0000000c35057221 */ /* 0x002fe20000010000 */
[----:B0-----:R-:W-:Y:S01]  /*3b40*/  IMAD.MOV.U32 R55, RZ, RZ, R119 ;  /* 0x000000ffff377224 */ /* 0x001fe200078e0077 */
[----:B------:R-:W-:-:S05]  /*3b50*/  MOV R34, R119 ;  /* 0x0000007700227202 */ /* 0x000fca0000000f00 */
[----:B------:R-:W0:Y:S01]  /*3b60*/  MUFU.EX2 R99, R99 ;  /* 0x0000006300637308 */ /* 0x000e220000000800 */
[C---:B--2---:R-:W-:Y:S01]  /*3b70*/  FADD.FTZ R14, R36.reuse, R5 ;  /* 0x00000005240e7221 */ /* 0x044fe20000010000 */
[----:B------:R-:W-:Y:S01]  /*3b80*/  F2FP.F16.F32.PACK_AB R179, R36, R53 ;  /* 0x0000003524b3723e */ /* 0x000fe200000000ff */
[--C-:B------:R-:W-:Y:S02]  /*3b90*/  IMAD.MOV.U32 R53, RZ, RZ, R119.reuse ;  /* 0x000000ffff357224 */ /* 0x100fe400078e0077 */
[----:B------:R-:W-:-:S03]  /*3ba0*/  IMAD.MOV.U32 R36, RZ, RZ, R119 ;  /* 0x000000ffff247224 */ /* 0x000fc600078e0077 */
[----:B------:R1:W2:Y:S01]  /*3bb0*/  MUFU.EX2 R38, R29 ;  /* 0x0000001d00267308 */ /* 0x0002a20000000800 */
[----:B---3--:R-:W-:-:S07]  /*3bc0*/  FADD.FTZ R5, R31, R14 ;  /* 0x0000000e1f057221 */ /* 0x008fce0000010000 */
[----:B------:R3:W4:Y:S01]  /*3bd0*/  MUFU.EX2 R168, R65 ;  /* 0x0000004100a87308 */ /* 0x0007220000000800 */
[----:B0-----:R-:W-:Y:S01]  /*3be0*/  FADD.FTZ R13, R99, R40 ;  /* 0x00000028630d7221 */ /* 0x001fe20000010000 */
[----:B-1----:R-:W-:-:S06]  /*3bf0*/  MOV R29, R119 ;  /* 0x00000077001d7202 */ /* 0x002fcc0000000f00 */
[----:B------:R-:W0:Y:S01]  /*3c00*/  MUFU.EX2 R33, R33 ;  /* 0x0000002100217308 */ /* 0x000e220000000800 */
[C---:B--2---:R-:W-:Y:S01]  /*3c10*/  FADD.FTZ R14, R38.reuse, R5 ;  /* 0x00000005260e7221 */ /* 0x044fe20000010000 */
[----:B------:R-:W-:Y:S01]  /*3c20*/  F2FP.F16.F32.PACK_AB R173, R38, R31 ;  /* 0x0000001f26ad723e */ /* 0x000fe200000000ff */
[--C-:B---3--:R-:W-:Y:S02]  /*3c30*/  IMAD.MOV.U32 R65, RZ, RZ, R119.reuse ;  /* 0x000000ffff417224 */ /* 0x108fe400078e0077 */
        /* <DEDUP_REMOVED lines=8> */
[----:B------:R-:W0:Y:S01]  /*3cc0*/  MUFU.EX2 R35, R35 ;  /* 0x0000002300237308 */ /* 0x000e220000000800 */
[----:B-1----:R-:W-:Y:S01]  /*3cd0*/  FADD.FTZ R13, R59, R40 ;  /* 0x000000283b0d7221 */ /* 0x002fe20000010000 */
[----:B--2---:R-:W-:-:S06]  /*3ce0*/  IMAD.MOV.U32 R63, RZ, RZ, R119 ;  /* 0x000000ffff3f7224 */ /* 0x004fcc00078e0077 */
[----:B------:R1:W2:Y:S01]  /*3cf0*/  MUFU.EX2 R12, R67 ;  /* 0x00000043000c7308 */ /* 0x0002a20000000800 */
[C---:B---3--:R-:W-:Y:S01]  /*3d00*/  FADD.FTZ R40, R0.reuse, R5 ;  /* 0x0000000500287221 */ /* 0x048fe20000010000 */
[----:B------:R-:W-:Y:S01]  /*3d10*/  F2FP.F16.F32.PACK_AB R175, R0, R33 ;  /* 0x0000002100af723e */ /* 0x000fe200000000ff */
[----:B------:R-:W-:Y:S02]  /*3d20*/  IMAD.MOV.U32 R0, RZ, RZ, 0x3f800000 ;  /* 0x3f800000ff007424 */ /* 0x000fe400078e00ff */
[----:B------:R-:W-:-:S03]  /*3d30*/  IMAD.MOV.U32 R33, RZ, RZ, R119 ;  /* 0x000000ffff217224 */ /* 0x000fc600078e0077 */
[----:B------:R-:W3:Y:S01]  /*3d40*/  MUFU.EX2 R37, R37 ;  /* 0x0000002500257308 */ /* 0x000ee20000000800 */
[----:B0-----:R-:W-:Y:S01]  /*3d50*/  FADD.FTZ R11, R35, R40 ;  /* 0x00000028230b7221 */ /* 0x001fe20000010000 */
[--C-:B-1----:R-:W-:Y:S02]  /*3d60*/  IMAD.MOV.U32 R67, RZ, RZ, R119.reuse ;  /* 0x000000ffff437224 */ /* 0x102fe400078e0077 */
[----:B------:R-:W-:-:S04]  /*3d70*/  IMAD.MOV.U32 R40, RZ, RZ, R119 ;  /* 0x000000ffff287224 */ /* 0x000fc800078e0077 */
[----:B------:R-:W0:Y:S01]  /*3d80*/  MUFU.EX2 R24, R24 ;  /* 0x0000001800187308 */ /* 0x000e220000000800 */
[C---:B--2---:R-:W-:Y:S01]  /*3d90*/  FADD.FTZ R2, R12.reuse, R11 ;  /* 0x0000000b0c027221 */ /* 0x044fe20000010000 */
[----:B------:R-:W-:Y:S01]  /*3da0*/  F2FP.F16.F32.PACK_AB R169, R12, R35 ;  /* 0x000000230ca9723e */ /* 0x000fe200000000ff */
[----:B------:R-:W-:-:S05]  /*3db0*/  IMAD.MOV.U32 R35, RZ, RZ, R119 ;  /* 0x000000ffff237224 */ /* 0x000fca00078e0077 */
[----:B------:R1:W2:Y:S01]  /*3dc0*/  MUFU.EX2 R14, R71 ;  /* 0x00000047000e7308 */ /* 0x0002a20000000800 */
[----:B---3--:R-:W-:Y:S01]  /*3dd0*/  FADD.FTZ R11, R37, R2 ;  /* 0x00000002250b7221 */ /* 0x008fe20000010000 */
[C---:B0-----:R-:W-:Y:S01]  /*3de0*/  FADD.FTZ R5, R24.reuse, R13 ;  /* 0x0000000d18057221 */ /* 0x041fe20000010000 */
[----:B------:R-:W-:Y:S01]  /*3df0*/  F2FP.F16.F32.PACK_AB R170, R24, R59 ;  /* 0x0000003b18aa723e */ /* 0x000fe200000000ff */
[----:B-1----:R-:W-:Y:S01]  /*3e00*/  IMAD.MOV.U32 R71, RZ, RZ, R119 ;  /* 0x000000ffff477224 */ /* 0x002fe200078e0077 */
[-C--:B------:R-:W-:Y:S02]  /*3e10*/  MOV R59, R119.reuse ;  /* 0x00000077003b7202 */ /* 0x080fe40000000f00 */
[----:B------:R-:W-:Y:S01]  /*3e20*/  MOV R24, R119 ;  /* 0x0000007700187202 */ /* 0x000fe20000000f00 */
[C---:B--2---:R-:W-:Y:S01]  /*3e30*/  FADD.FTZ R2, R14.reuse, R11 ;  /* 0x0000000b0e027221 */ /* 0x044fe20000010000 */
[----:B------:R-:W-:Y:S01]  /*3e40*/  F2FP.F16.F32.PACK_AB R171, R14, R37 ;  /* 0x000000250eab723e */ /* 0x000fe200000000ff */
[----:B------:R-:W-:Y:S01]  /*3e50*/  IMAD.MOV.U32 R37, RZ, RZ, R119 ;  /* 0x000000ffff257224 */ /* 0x000fe200078e0077 */
[----:B------:R-:W-:Y:S01]  /*3e60*/  MOV R11, 0x3f800000 ;  /* 0x3f800000000b7802 */ /* 0x000fe20000000f00 */
[----:B------:R-:W-:Y:S06]  /*3e70*/  @!P1 BRA `(.L_x_198) ;  /* 0x0000002400fc9947 */ /* 0x000fec0003800000 */
[----:B------:R-:W-:Y:S01]  /*3e80*/  R2UR UR4, R120 ;  /* 0x00000000780472ca */ /* 0x000fe200000e0000 */
[----:B------:R-:W-:Y:S01]  /*3e90*/  IMAD.MOV.U32 R13, RZ, RZ, R10 ;  /* 0x000000ffff0d7224 */ /* 0x000fe200078e000a */
[----:B------:R-:W-:Y:S01]  /*3ea0*/  CS2R R118, SRZ ;  /* 0x0000000000767805 */ /* 0x000fe2000001ff00 */
[----:B------:R-:W-:Y:S01]  /*3eb0*/  IMAD.MOV.U32 R12, RZ, RZ, R3 ;  /* 0x000000ffff0c7224 */ /* 0x000fe200078e0003 */
[----:B------:R-:W-:Y:S01]  /*3ec0*/  CS2R R114, SRZ ;  /* 0x0000000000727805 */ /* 0x000fe2000001ff00 */
[----:B------:R-:W-:Y:S01]  /*3ed0*/  IMAD.MOV.U32 R0, RZ, RZ, 0x3f800000 ;  /* 0x3f800000ff007424 */ /* 0x000fe200078e00ff */
        /* <DEDUP_REMOVED lines=45> */
[----:B------:R-:W-:Y:S01]  /*41b0*/  CS2R R24, SRZ ;  /* 0x0000000000187805 */ /* 0x000fe2000001ff00 */
[----:B------:R-:W-:Y:S01]  /*41c0*/  UIADD3 UR4, UR4, -0x2, URZ ;  /* 0xfffffffe04047890 */ /* 0x000fe2000fffe03f */
[----:B------:R-:W-:Y:S01]  /*41d0*/  UMOV UR5, UR39 ;  /* 0x0000002700057c82 */ /* 0x000fe20008000000 */
[----:B------:R-:W-:Y:S01]  /*41e0*/  UMOV UR6, UR38 ;  /* 0x0000002600067c82 */ /* 0x000fe20008000000 */
[----:B------:R-:W-:-:S09]  /*41f0*/  ULDC UR7, c[0x0][0x9d8] ;  /* 0x0002760000077ab9 */ /* 0x000fd20000000800 */
.L_x_209:
[----:B------:R-:W-:-:S04]  /*4200*/  UISETP.NE.AND UP0, UPT, UR6, 0x1, UPT ;  /* 0x000000010600788c */ /* 0x000fc8000bf05270 */
[----:B------:R-:W-:-:S04]  /*4210*/  USEL UR39, URZ, 0x1, UP0 ;  /* 0x000000013f277887 */ /* 0x000fc80008000000 */
[----:B------:R-:W-:Y:S01]  /*4220*/  ULOP3.LUT UR39, UR5, UR39, URZ, 0x3c, !UPT ;  /* 0x0000002705277292 */ /* 0x000fe2000f8e3c3f */
[----:B------:R-:W-:Y:S11]  /*4230*/  @!P0 BRA `(.L_x_199) ;  /* 0x0000000000048947 */ /* 0x000ff60003800000 */
[----:B------:R-:W-:Y:S01]  /*4240*/  BPT.TRAP 0x1 ;  /* 0x000000040000795c */ /* 0x000fe20000300000 */
.L_x_199:
[----:B------:R-:W0:Y:S01]  /*4250*/  S2UR UR42, SR_CgaCtaId ;  /* 0x00000000002a79c3 */ /* 0x000e220000008800 */
[----:B------:R-:W-:Y:S01]  /*4260*/  UIADD3 UR38, UR6, 0x1, URZ ;  /* 0x0000000106267890 */ /* 0x000fe2000fffe03f */
[----:B------:R-:W-:Y:S01]  /*4270*/  IMAD.U32 R3, RZ, RZ, UR39 ;  /* 0x00000027ff037e24 */ /* 0x000fe2000f8e00ff */
[----:B------:R-:W-:Y:S02]  /*4280*/  UMOV UR8, 0x400 ;  /* 0x0000040000087882 */ /* 0x000fe40000000000 */
[----:B------:R-:W-:Y:S02]  /*4290*/  UISETP.NE.AND UP0, UPT, UR38, 0x2, UPT ;  /* 0x000000022600788c */ /* 0x000fe4000bf05270 */
[----:B------:R-:W-:Y:S02]  /*42a0*/  SHF.L.U32 R3, R3, 0x1f, RZ ;  /* 0x0000001f03037819 */ /* 0x000fe400000006ff */
[----:B------:R-:W-:Y:S02]  /*42b0*/  USEL UR38, UR38, URZ, UP0 ;  /* 0x0000003f26267287 */ /* 0x000fe40008000000 */
[----:B0-----:R-:W-:-:S04]  /*42c0*/  ULEA UR8, UR42, UR8, 0x18 ;  /* 0x000000082a087291 */ /* 0x001fc8000f8ec03f */
[----:B------:R-:W-:-:S09]  /*42d0*/  ULEA UR9, UR38, UR8, 0x3 ;  /* 0x0000000826097291 */ /* 0x000fd2000f8e183f */
[----:B------:R0:W1:Y:S01]  /*42e0*/  SYNCS.PHASECHK.TRANS64.TRYWAIT P1, [UR9+0x30830], R3 ;  /* 0x03083003ff0075a7 */ /* 0x0000620008020149 */
[----:B------:R-:W-:Y:S05]  /*42f0*/  @!P0 BRA `(.L_x_200) ;  /* 0x0000000000048947 */ /* 0x000fea0003800000 */
[----:B------:R-:W-:Y:S01]  /*4300*/  BPT.TRAP 0x1 ;  /* 0x000000040000795c */ /* 0x000fe20000300000 */
.L_x_200:
[----:B-1----:R-:W-:Y:S05]  /*4310*/  @P1 BRA `(.L_x_201) ;  /* 0x0000000000081947 */ /* 0x002fea0003800000 */
[----:B------:R-:W1:Y:S02]  /*4320*/  SYNCS.PHASECHK.TRANS64.TRYWAIT P1, [UR9+0x30830], R3 ;  /* 0x03083003ff0075a7 */ /* 0x000e640008020149 */
[----:B-1----:R-:W-:Y:S05]  /*4330*/  @!P1 BRA `(.L_x_202) ;  /* 0x000000b0008c9947 */ /* 0x002fea0003800000 */
.L_x_201:
        /* <DEDUP_REMOVED lines=173> */
.L_x_203:
[----:B------:R-:W-:Y:S01]  /*4e10*/  ULEA UR10, UR6, UR8, 0x3 ;  /* 0x00000008060a7291 */ /* 0x000fe2000f8e183f */
[----:B------:R-:W-:-:S04]  /*4e20*/  MOV R0, UR5 ;  /* 0x0000000500007c02 */ /* 0x000fc80008000f00 */
[----:B------:R-:W-:-:S04]  /*4e30*/  SHF.L.U32 R0, R0, 0x1f, RZ ;  /* 0x0000001f00007819 */ /* 0x000fc800000006ff */
[----:B------:R2:W3:Y:S01]  /*4e40*/  SYNCS.PHASECHK.TRANS64.TRYWAIT P1, [UR10+0x30850], R0 ;  /* 0x03085000ff0075a7 */ /* 0x0004e2000802014a */
[----:B------:R-:W-:Y:S05]  /*4e50*/  @!P0 BRA `(.L_x_204) ;  /* 0x0000000000048947 */ /* 0x000fea0003800000 */
[----:B------:R-:W-:Y:S01]  /*4e60*/  BPT.TRAP 0x1 ;  /* 0x000000040000795c */ /* 0x000fe20000300000 */
.L_x_204:
[----:B---3--:R-:W-:Y:S05]  /*4e70*/  @P1 BRA `(.L_x_205) ;  /* 0x0000000000081947 */ /* 0x008fea0003800000 */
[----:B------:R-:W3:Y:S02]  /*4e80*/  SYNCS.PHASECHK.TRANS64.TRYWAIT P1, [UR10+0x30850], R0 ;  /* 0x03085000ff0075a7 */ /* 0x000ee4000802014a */
[----:B---3--:R-:W-:Y:S05]  /*4e90*/  @!P1 BRA `(.L_x_206) ;  /* 0x000000a400cc9947 */ /* 0x008fea0003800000 */
.L_x_205:
        /* <DEDUP_REMOVED lines=37> */
.L_x_207:
        /* <DEDUP_REMOVED lines=209> */
[----:B------:R-:W-:Y:S01]  /*5e00*/  FFMA.FTZ R163, R163, R4, -R12 ;  /* 0x00000004a3a37223 */ /* 0x000fe2000001080c */
[----:B------:R-:W0:Y:S08]  /*5e10*/  MUFU.EX2 R13, R13 ;  /* 0x0000000d000d7308 */ /* 0x000e300000000800 */
        /* <DEDUP_REMOVED lines=26> */
[----:B------:R-:W-:-:S06]  /*5fc0*/  FFMA.FTZ R123, R151, R4, -R12 ;  /* 0x00000004977b7223 */ /* 0x000fcc000001080c */
        /* <DEDUP_REMOVED lines=72> */
.L_x_208:
        /* <DEDUP_REMOVED lines=15> */
[----:B------:R-:W-:Y:S01]  /*6540*/  F2FP.F16.F32.PACK_AB R171, R12, R140 ;  /* 0x0000008c0cab723e */ /* 0x000fe200000000ff */
[----:B------:R-:W-:Y:S01]  /*6550*/  IMAD.MOV.U32 R12, RZ, RZ, R3 ;  /* 0x000000ffff0c7224 */ /* 0x000fe200078e0003 */
        /* <DEDUP_REMOVED lines=15> */
[----:B------:R-:W-:Y:S01]  /*6650*/  F2FP.F16.F32.PACK_AB R170, R161, R170 ;  /* 0x000000aaa1aa723e */ /* 0x000fe200000000ff */
[----:B------:R-:W-:Y:S06]  /*6660*/  @P1 BRA `(.L_x_209) ;  /* 0xffffffd800e41947 */ /* 0x000fec000383ffff */
.L_x_198:
        /* <DEDUP_REMOVED lines=99> */
.L_x_210:
        /* <DEDUP_REMOVED lines=9> */
.L_x_211:
[----:B-1----:R-:W-:Y:S05]  /*6d30*/  @P1 BRA `(.L_x_212) ;  /* 0x0000000000081947 */ /* 0x002fea0003800000 */
[----:B------:R-:W1:Y:S02]  /*6d40*/  SYNCS.PHASECHK.TRANS64.TRYWAIT P1, [UR5+0x30850], R0 ;  /* 0x03085000ff0075a7 */ /* 0x000e640008020145 */
[----:B-1----:R-:W-:Y:S05]  /*6d50*/  @!P1 BRA `(.L_x_213) ;  /* 0x0000008800349947 */ /* 0x002fea0003800000 */
.L_x_212:
[----:B------:R-:W-:Y:S01]  /*6d60*/  UIADD3 UR4, UR4, 0x400, URZ ;  /* 0x0000040004047890 */ /* 0x000fe2000fffe03f */
[----:B------:R-:W-:Y:S01]  /*6d70*/  WARPGROUP.ARRIVE ;  /* 0x00000000000079c5 */ /* 0x000fe20000000000 */
[----:B------:R-:W-:Y:S01]  /*6d80*/  UMOV UR11, 0x40000040 ;  /* 0x40000040000b7882 */ /* 0x000fe20000000000 */
[----:B01----:R-:W0:Y:S01]  /*6d90*/  SHFL.BFLY PT, R0, R5, 0x2, 0x1f ;  /* 0x0c401f0005007f89 */ /* 0x003e2200000e0000 */
[----:B------:R-:W-:Y:S01]  /*6da0*/  USHF.R.U32.HI UR4, URZ, 0x4, UR4 ;  /* 0x000000043f047899 */ /* 0x000fe20008011604 */
[----:B------:R-:W-:Y:S02]  /*6db0*/  MOV R8, RZ ;  /* 0x000000ff00087202 */ /* 0x000fe40000000f00 */
[----:B------:R-:W1:Y:S01]  /*6dc0*/  SHFL.BFLY PT, R7, R2, 0x2, 0x1f ;  /* 0x0c401f0002077f89 */ /* 0x000e6200000e0000 */
[----:B------:R-:W-:-:S04]  /*6dd0*/  ULOP3.LUT UR4, UR4, 0x3fff, URZ, 0xc0, !UPT ;  /* 0x00003fff04047892 */ /* 0x000fc8000f8ec03f */
[----:B------:R-:W-:-:S04]  /*6de0*/  ULOP3.LUT UR4, UR4, 0x3000000, URZ, 0xfc, !UPT ;  /* 0x0300000004047892 */ /* 0x000fc8000f8efc3f */
[----:B------:R-:W-:-:S04]  /*6df0*/  UIMAD UR4, UR38, 0x900, UR4 ;  /* 0x00000900260478a4 */ /* 0x000fc8000f8e0204 */
[----:B------:R-:W-:-:S03]  /*6e00*/  UIADD3 UR6, UR4, 0x80, URZ ;  /* 0x0000008004067890 */ /* 0x000fc6000fffe03f */
[----:B------:R-:W-:Y:S02]  /*6e10*/  UMOV UR10, UR4 ;  /* 0x00000004000a7c82 */ /* 0x000fe40008000000 */
[----:B------:R-:W-:Y:S01]  /*6e20*/  HGMMA.64x192x16.F32 R24, R188, gdesc[UR8].tnspB, R24, gsb0 ;  /* 0x42e00008bc187df0 */ /* 0x000fe20008000818 */
[----:B------:R-:W-:Y:S01]  /*6e30*/  UMOV UR11, 0x40000040 ;  /* 0x40000040000b7882 */ /* 0x000fe20000000000 */
[----:B------:R-:W-:Y:S01]  /*6e40*/  UMOV UR10, UR6 ;  /* 0x00000006000a7c82 */ /* 0x000fe20008000000 */
[----:B------:R-:W-:Y:S01]  /*6e50*/  UIADD3 UR6, UR4, 0x100, URZ ;  /* 0x0000010004067890 */ /* 0x000fe2000fffe03f */
[----:B0-----:R-:W-:Y:S01]  /*6e60*/  FADD.FTZ R0, R0, R5 ;  /* 0x0000000500007221 */ /* 0x001fe20000010000 */
[----:B------:R-:W-:Y:S02]  /*6e70*/  IMAD.MOV.U32 R5, RZ, RZ, RZ ;  /* 0x000000ffff057224 */ /* 0x000fe400078e00ff */
[----:B-1----:R-:W-:Y:S01]  /*6e80*/  FADD.FTZ R6, R7, R2 ;  /* 0x0000000207067221 */ /* 0x002fe20000010000 */
[----:B------:R-:W-:Y:S01]  /*6e90*/  IMAD.MOV.U32 R2, RZ, RZ, -0x800000 ;  /* 0xff800000ff027424 */ /* 0x000fe200078e00ff */
[----:B------:R-:W0:Y:S04]  /*6ea0*/  SHFL.BFLY PT, R7, R0, 0x1, 0x1f ;  /* 0x0c201f0000077f89 */ /* 0x000e2800000e0000 */
[----:B------:R-:W1:Y:S01]  /*6eb0*/  SHFL.BFLY PT, R9, R6, 0x1, 0x1f ;  /* 0x0c201f0006097f89 */ /* 0x000e6200000e0000 */
[----:B0-----:R-:W-:Y:S01]  /*6ec0*/  FADD.FTZ R11, R0, R7 ;  /* 0x00000007000b7221 */ /* 0x001fe20000010000 */
[----:B------:R-:W-:-:S02]  /*6ed0*/  IMAD.MOV.U32 R0, RZ, RZ, -0x800000 ;  /* 0xff800000ff007424 */ /* 0x000fc400078e00ff */
[----:B-1----:R-:W-:Y:S02]  /*6ee0*/  FADD.FTZ R12, R6, R9 ;  /* 0x00000009060c7221 */ /* 0x002fe40000010000 */
[----:B------:R-:W-:-:S03]  /*6ef0*/  FSETP.NE.FTZ.AND P1, PT, R11, RZ, PT ;  /* 0x000000ff0b00720b */ /* 0x000fc60003f35000 */
[----:B------:R-:W-:-:S10]  /*6f00*/  FSETP.NE.FTZ.AND P2, PT, R12, RZ, PT ;  /* 0x000000ff0c00720b */ /* 0x000fd40003f55000 */
[----:B------:R-:W0:Y:S01]  /*6f10*/  @P1 MUFU.LG2 R7, R11 ;  /* 0x0000000b00071308 */ /* 0x000e220000000c00 */
[C---:B------:R-:W-:Y:S02]  /*6f20*/  @P1 FMUL.FTZ R6, R4.reuse, 0.69314718246459960938 ;  /* 0x3f31721804061820 */ /* 0x040fe40000410000 */
[----:B------:R-:W-:-:S05]  /*6f30*/  @P2 FMUL.FTZ R4, R4, 0.69314718246459960938 ;  /* 0x3f31721804042820 */ /* 0x000fca0000410000 */
        /* <DEDUP_REMOVED lines=27> */
[----:B------:R-:W-:Y:S01]  /*70f0*/  HGMMA.64x192x16.F32 R24, R172, gdesc[UR8].tnspB, R24, gsb0 ;  /* 0x42e00008ac187df0 */ /* 0x000fe20008000818 */
[----:B------:R-:W-:Y:S01]  /*7100*/  UMOV UR10, UR4 ;  /* 0x00000004000a7c82 */ /* 0x000fe20008000000 */
[----:B------:R-:W-:Y:S01]  /*7110*/  UMOV UR11, 0x40000040 ;  /* 0x40000040000b7882 */ /* 0x000fe20000000000 */
[----:B------:R-:W-:Y:S02]  /*7120*/  WARPGROUP.DEPBAR.LE gsb0, 0x0 ;  /* 0x00008000000079c5 */ /* 0x000fe40000010000 */
[----:B------:R-:W-:-:S15]  /*7130*/  WARPGROUP.ARRIVE ;  /* 0x00000000000079c5 */ /* 0x000fde0000000000 */
[----:B------:R-:W-:Y:S03]  /*7140*/  HGMMA.64x192x16.F32 R24, R168, gdesc[UR8].tnspB, R24, gsb0 ;  /* 0x42e00008a8187df0 */ /* 0x000fe60008000818 */
[----:B------:R-:W-:Y:S02]  /*7150*/  WARPGROUP.DEPBAR.LE gsb0, 0x0 ;  /* 0x00008000000079c5 */ /* 0x000fe40000010000 */
[----:B0-23--:R-:W-:Y:S05]  /*7160*/  @!P0 BRA `(.L_x_214) ;  /* 0x0000000000048947 */ /* 0x00dfea0003800000 */
[----:B------:R-:W-:Y:S01]  /*7170*/  BPT.TRAP 0x1 ;  /* 0x000000040000795c */ /* 0x000fe20000300000 */
.L_x_214:
[----:B------:R-:W-:Y:S01]  /*7180*/  R2UR UR6, R193 ;  /* 0x00000000c10672ca */ /* 0x000fe200000e0000 */
[----:B------:R-:W-:Y:S01]  /*7190*/  UIADD3 UR4, UR5, 0x30860, URZ ;  /* 0x0003086005047890 */ /* 0x000fe2000fffe03f */
[-C--:B------:R-:W-:Y:S01]  /*71a0*/  FMUL.FTZ R128, R43, R8.reuse ;  /* 0x000000082b807220 */ /* 0x080fe20000410000 */
[----:B------:R-:W-:Y:S01]  /*71b0*/  UIADD3 UR38, UR38, 0x1, URZ ;  /* 0x0000000126267890 */ /* 0x000fe2000fffe03f */
[-C--:B------:R-:W-:Y:S01]  /*71c0*/  FMUL.FTZ R6, R28, R5.reuse ;  /* 0x000000051c067220 */ /* 0x080fe20000410000 */
[----:B------:R-:W-:Y:S01]  /*71d0*/  UPRMT UR4, UR7, 0x654, UR4 ;  /* 0x0000065407047896 */ /* 0x000fe20008000004 */
[-C--:B------:R-:W-:Y:S01]  /*71e0*/  FMUL.FTZ R125, R46, R8.reuse ;  /* 0x000000082e7d7220 */ /* 0x080fe20000410000 */
[----:B------:R-:W-:Y:S01]  /*71f0*/  UISETP.NE.AND UP0, UPT, UR38, 0x2, UPT ;  /* 0x000000022600788c */ /* 0x000fe2000bf05270 */
[-C--:B------:R-:W-:Y:S01]  /*7200*/  FMUL.FTZ R43, R99, R8.reuse ;  /* 0x00000008632b7220 */ /* 0x080fe20000410000 */
[-C--:B------:R-:W-:Y:S01]  /*7210*/  FMUL.FTZ R7, R24, R5.reuse ;  /* 0x0000000518077220 */ /* 0x080fe20000410000 */
[-C--:B------:R-:W-:Y:S01]  /*7220*/  FMUL.FTZ R126, R25, R5.reuse ;  /* 0x00000005197e7220 */ /* 0x080fe20000410000 */
[-C--:B------:R-:W-:Y:S01]  /*7230*/  FMUL.FTZ R123, R29, R5.reuse ;  /* 0x000000051d7b7220 */ /* 0x080fe20000410000 */
[-C--:B------:R-:W-:Y:S01]  /*7240*/  FMUL.FTZ R121, R32, R5.reuse ;  /* 0x0000000520797220 */ /* 0x080fe20000410000 */
[----:B------:R-:W-:Y:S01]  /*7250*/  UIADD3 UR6, UR6, 0x1, URZ ;  /* 0x0000000106067890 */ /* 0x000fe2000fffe03f */
[----:B------:R-:W-:Y:S01]  /*7260*/  SYNCS.ARRIVE.TRANS64.RED.A1T0 RZ, [UR4], RZ ;  /* 0x000000ffffff79a7 */ /* 0x000fe20008100404 */
[----:B------:R-:W-:Y:S01]  /*7270*/  USEL UR4, URZ, 0x1, UP0 ;  /* 0x000000013f047887 */ /* 0x000fe20008000000 */
        /* <DEDUP_REMOVED lines=83> */
[----:B------:R-:W-:Y:S01]  /*77b0*/  IMAD.U32 R193, RZ, RZ, UR6 ;  /* 0x00000006ffc17e24 */ /* 0x000fe2000f8e00ff */
[----:B------:R-:W-:Y:S01]  /*77c0*/  PLOP3.LUT P0, PT, PT, PT, PT, 0x8, 0x0 ;  /* 0x000000000000781c */ /* 0x000fe20003f0e170 */
[-C--:B------:R-:W-:Y:S01]  /*77d0*/  FMUL.FTZ R111, R111, R8.reuse ;  /* 0x000000086f6f7220 */ /* 0x080fe20000410000 */
[-C--:B------:R-:W-:Y:S01]  /*77e0*/  FMUL.FTZ R114, R114, R8.reuse ;  /* 0x0000000872727220 */ /* 0x080fe20000410000 */
[-C--:B------:R-:W-:Y:S01]  /*77f0*/  FMUL.FTZ R115, R115, R8.reuse ;  /* 0x0000000873737220 */ /* 0x080fe20000410000 */
[-C--:B------:R-:W-:Y:S01]  /*7800*/  FMUL.FTZ R118, R118, R8.reuse ;  /* 0x0000000876767220 */ /* 0x080fe20000410000 */
[----:B------:R-:W-:Y:S01]  /*7810*/  FMUL.FTZ R119, R119, R8 ;  /* 0x0000000877777220 */ /* 0x000fe20000410000 */
[----:B------:R-:W-:-:S02]  /*7820*/  USEL UR38, UR38, URZ, UP0 ;  /* 0x0000003f26267287 */ /* 0x000fc40008000000 */
[----:B------:R-:W-:-:S12]  /*7830*/  ULOP3.LUT UR39, UR39, UR4, URZ, 0x3c, !UPT ;  /* 0x0000000427277292 */ /* 0x000fd8000f8e3c3f */
.L_x_190:
[----:B------:R-:W0:Y:S01]  /*7840*/  S2R R5, SR_CgaCtaId ;  /* 0x0000000000057919 */ /* 0x000e220000008800 */
[----:B------:R-:W-:Y:S01]  /*7850*/  MOV R42, 0x400 ;  /* 0x00000400002a7802 */ /* 0x000fe20000000f00 */
[----:B------:R-:W-:Y:S01]  /*7860*/  BSSY B0, `(.L_x_215) ;  /* 0x000027e000007945 */ /* 0x000fe20003800000 */
[----:B------:R-:W-:Y:S02]  /*7870*/  BAR.SYNC.DEFER_BLOCKING 0x5, 0x180 ;  /* 0x0146000000007b1d */ /* 0x000fe40000010000 */
[----:B0-----:R-:W-:-:S05]  /*7880*/  LEA R42, R5, R42, 0x18 ;  /* 0x0000002a052a7211 */ /* 0x001fca00078ec0ff */
[----:B------:R-:W0:Y:S02]  /*7890*/  LDS.128 R36, [R42+0x308d0] ;  /* 0x0308d0002a247984 */ /* 0x000e240000000c00 */
[----:B0-----:R-:W-:Y:S02]  /*78a0*/  R2UR UR5, R37 ;  /* 0x00000000250572ca */ /* 0x001fe400000e0000 */
[----:B------:R-:W-:Y:S01]  /*78b0*/  R2UR UR6, R38 ;  /* 0x00000000260672ca */ /* 0x000fe200000e0000 */
[----:B------:R-:W-:Y:S06]  /*78c0*/  BAR.ARV 0x4, 0x180 ;  /* 0x0106000000007b1d */ /* 0x000fec0000002000 */
[----:B------:R-:W-:Y:S08]  /*78d0*/  @P0 BRA `(.L_x_216) ;  /* 0x0000001800a40947 */ /* 0x000ff00003800000 */
[----:B------:R-:W0:Y:S01]  /*78e0*/  S2R R5, SR_SWINHI ;  /* 0x0000000000057919 */ /* 0x000e220000002f00 */
[----:B------:R-:W-:Y:S01]  /*78f0*/  F2FP.F16.F32.PACK_AB R6, R123, R6 ;  /* 0x000000067b06723e */ /* 0x000fe200000000ff */
[----:B------:R-:W-:Y:S01]  /*7900*/  ULDC.64 UR8, c[0x0][0xc00] ;  /* 0x0003000000087ab9 */ /* 0x000fe20000000a00 */
[----:B------:R-:W-:Y:S01]  /*7910*/  F2FP.F16.F32.PACK_AB R96, R97, R96 ;  /* 0x000000606160723e */ /* 0x000fe200000000ff */
[----:B------:R-:W-:Y:S01]  /*7920*/  UISETP.NE.U32.AND UP0, UPT, UR8, URZ, UPT ;  /* 0x0000003f0800728c */ /* 0x000fe2000bf05070 */
[----:B------:R-:W-:Y:S01]  /*7930*/  F2FP.F16.F32.PACK_AB R97, R43, R98 ;  /* 0x000000622b61723e */ /* 0x000fe200000000ff */
[----:B------:R-:W-:Y:S01]  /*7940*/  USHF.L.U32 UR10, UR60, 0x2, URZ ;  /* 0x000000023c0a7899 */ /* 0x000fe2000800063f */
[----:B------:R-:W-:Y:S01]  /*7950*/  F2FP.F16.F32.PACK_AB R104, R105, R104 ;  /* 0x000000686968723e */ /* 0x000fe200000000ff */
[----:B------:R-:W-:Y:S01]  /*7960*/  UISETP.NE.AND.EX UP0, UPT, UR9, URZ, UPT, UP0 ;  /* 0x0000003f0900728c */ /* 0x000fe2000bf05300 */
        /* <DEDUP_REMOVED lines=9> */
[----:B------:R-:W-:Y:S02]  /*7a00*/  R2UR UR4, R192 ;  /* 0x00000000c00472ca */ /* 0x000fe400000e0000 */
[----:B------:R-:W-:Y:S02]  /*7a10*/  R2UR UR12, R22 ;  /* 0x00000000160c72ca */ /* 0x000fe400000e0000 */
[----:B------:R-:W-:Y:S02]  /*7a20*/  MOV R20, R42 ;  /* 0x0000002a00147202 */ /* 0x000fe40000000f00 */
[----:B0-----:R-:W-:-:S03]  /*7a30*/  MOV R21, R5 ;  /* 0x0000000500157202 */ /* 0x001fc60000000f00 */
[----:B------:R-:W-:-:S04]  /*7a40*/  IMAD.WIDE R4, R199, 0x2, R20 ;  /* 0x00000002c7047825 */ /* 0x000fc800078e0214 */
[----:B------:R-:W-:Y:S01]  /*7a50*/  USHF.L.U64.HI UR11, UR60, 0x2, UR4 ;  /* 0x000000023c0b7899 */ /* 0x000fe20008010204 */
[C---:B------:R-:W-:Y:S01]  /*7a60*/  IADD3 R137, P6, R4.reuse, 0x60, RZ ;  /* 0x0000006004897810 */ /* 0x040fe20007fde0ff */
[----:B------:R-:W-:Y:S01]  /*7a70*/  UIADD3 UR4, UP1, UR10, UR8, URZ ;  /* 0x000000080a047290 */ /* 0x000fe2000ff3e03f */
[C---:B------:R-:W-:Y:S02]  /*7a80*/  LOP3.LUT R29, R4.reuse, 0x380, RZ, 0xc0, !PT ;  /* 0x00000380041d7812 */ /* 0x040fe400078ec0ff */
[C---:B------:R-:W-:Y:S01]  /*7a90*/  IADD3 R47, P2, R4.reuse, 0x20, RZ ;  /* 0x00000020042f7810 */ /* 0x040fe20007f5e0ff */
[--C-:B------:R-:W-:Y:S01]  /*7aa0*/  IMAD.X R13, RZ, RZ, R5.reuse, P6 ;  /* 0x000000ffff0d7224 */ /* 0x100fe200030e0605 */
[C---:B------:R-:W-:Y:S01]  /*7ab0*/  IADD3 R139, P5, R4.reuse, 0x4000, RZ ;  /* 0x00004000048b7810 */ /* 0x040fe20007fbe0ff */
[----:B------:R-:W-:Y:S01]  /*7ac0*/  UIADD3.X UR7, UR11, UR9, URZ, UP1, !UPT ;  /* 0x000000090b077290 */ /* 0x000fe20008ffe43f */
[C---:B------:R-:W-:Y:S01]  /*7ad0*/  IADD3 R103, P1, R4.reuse, 0x40, RZ ;  /* 0x0000004004677810 */ /* 0x040fe20007f3e0ff */
[--C-:B------:R-:W-:Y:S01]  /*7ae0*/  IMAD.X R9, RZ, RZ, R5.reuse, P2 ;  /* 0x000000ffff097224 */ /* 0x100fe200010e0605 */
[----:B------:R-:W-:Y:S01]  /*7af0*/  LOP3.LUT R12, R137, 0x380, RZ, 0xc0, !PT ;  /* 0x00000380890c7812 */ /* 0x000fe200078ec0ff */
[----:B------:R-:W-:Y:S01]  /*7b00*/  IMAD.X R15, RZ, RZ, R5, P5 ;  /* 0x000000ffff0f7224 */ /* 0x000fe200028e0605 */
[----:B------:R-:W-:Y:S01]  /*7b10*/  SHF.R.U64 R29, R29, 0x3, RZ ;  /* 0x000000031d1d7819 */ /* 0x000fe200000012ff */
[----:B------:R-:W-:Y:S01]  /*7b20*/  ULDC.64 UR8, c[0x0][0xc08] ;  /* 0x0003020000087ab9 */ /* 0x000fe20000000a00 */
[----:B------:R-:W-:-:S02]  /*7b30*/  IADD3 R141, P0, R4, 0x4020, RZ ;  /* 0x00004020048d7810 */ /* 0x000fc40007f1e0ff */
[C---:B------:R-:W-:Y:S02]  /*7b40*/  IADD3 R143, P4, R4.reuse, 0x4040, RZ ;  /* 0x00004040048f7810 */ /* 0x040fe40007f9e0ff */
[----:B------:R-:W-:Y:S01]  /*7b50*/  IADD3.X R11, RZ, R5, RZ, P1, !PT ;  /* 0x00000005ff0b7210 */ /* 0x000fe20000ffe4ff */
[--C-:B------:R-:W-:Y:S01]  /*7b60*/  IMAD.X R25, RZ, RZ, R5.reuse, P0 ;  /* 0x000000ffff197224 */ /* 0x100fe200000e0605 */
[C---:B------:R-:W-:Y:S01]  /*7b70*/  IADD3 R151, P6, R4.reuse, 0x8040, RZ ;  /* 0x0000804004977810 */ /* 0x040fe20007fde0ff */
[--C-:B------:R-:W-:Y:S01]  /*7b80*/  IMAD.X R27, RZ, RZ, R5.reuse, P4 ;  /* 0x000000ffff1b7224 */ /* 0x100fe200020e0605 */
[C---:B------:R-:W-:Y:S02]  /*7b90*/  IADD3 R145, P3, R4.reuse, 0x4060, RZ ;  /* 0x0000406004917810 */ /* 0x040fe40007f7e0ff */
[C---:B------:R-:W-:Y:S01]  /*7ba0*/  IADD3 R147, P2, R4.reuse, 0x8000, RZ ;  /* 0x0000800004937810 */ /* 0x040fe20007f5e0ff */
[----:B------:R-:W-:Y:S01]  /*7bb0*/  IMAD.X R37, RZ, RZ, R5, P6 ;  /* 0x000000ffff257224 */ /* 0x000fe200030e0605 */
[----:B------:R-:W-:-:S02]  /*7bc0*/  IADD3 R149, P1, R4, 0x8020, RZ ;  /* 0x0000802004957810 */ /* 0x000fc40007f3e0ff */
[----:B------:R-:W-:Y:S01]  /*7bd0*/  IADD3 R153, P5, R4, 0x8060, RZ ;  /* 0x0000806004997810 */ /* 0x000fe20007fbe0ff */
[--C-:B------:R-:W-:Y:S01]  /*7be0*/  IMAD.X R33, RZ, RZ, R5.reuse, P2 ;  /* 0x000000ffff217224 */ /* 0x100fe200010e0605 */
[----:B------:R-:W-:Y:S01]  /*7bf0*/  SHF.R.U64 R12, R12, 0x3, RZ ;  /* 0x000000030c0c7819 */ /* 0x000fe200000012ff */
[--C-:B------:R-:W-:Y:S01]  /*7c00*/  IMAD.X R35, RZ, RZ, R5.reuse, P1 ;  /* 0x000000ffff237224 */ /* 0x100fe200008e0605 */
[----:B------:R-:W-:Y:S01]  /*7c10*/  LOP3.LUT R4, R29, R4, RZ, 0x3c, !PT ;  /* 0x000000041d047212 */ /* 0x000fe200078e3cff */
[----:B------:R-:W-:Y:S01]  /*7c20*/  IMAD.X R29, RZ, RZ, R5, P5 ;  /* 0x000000ffff1d7224 */ /* 0x000fe200028e0605 */
[----:B------:R-:W-:Y:S02]  /*7c30*/  LOP3.LUT R8, R47, 0x380, RZ, 0xc0, !PT ;  /* 0x000003802f087812 */ /* 0x000fe400078ec0ff */
[----:B------:R-:W-:Y:S02]  /*7c40*/  LOP3.LUT R10, R103, 0x380, RZ, 0xc0, !PT ;  /* 0x00000380670a7812 */ /* 0x000fe400078ec0ff */
[----:B------:R-:W-:-:S02]  /*7c50*/  LOP3.LUT R14, R139, 0x380, RZ, 0xc0, !PT ;  /* 0x000003808b0e7812 */ /* 0x000fc400078ec0ff */
[----:B------:R-:W-:Y:S02]  /*7c60*/  LOP3.LUT R24, R141, 0x380, RZ, 0xc0, !PT ;  /* 0x000003808d187812 */ /* 0x000fe400078ec0ff */
[----:B------:R-:W-:Y:S02]  /*7c70*/  LOP3.LUT R26, R143, 0x380, RZ, 0xc0, !PT ;  /* 0x000003808f1a7812 */ /* 0x000fe400078ec0ff */
[----:B------:R-:W-:Y:S02]  /*7c80*/  LOP3.LUT R36, R151, 0x380, RZ, 0xc0, !PT ;  /* 0x0000038097247812 */ /* 0x000fe400078ec0ff */
[----:B------:R-:W-:Y:S02]  /*7c90*/  LOP3.LUT R12, R12, R137, RZ, 0x3c, !PT ;  /* 0x000000890c0c7212 */ /* 0x000fe400078e3cff */
[----:B------:R-:W-:Y:S02]  /*7ca0*/  LOP3.LUT R30, R145, 0x380, RZ, 0xc0, !PT ;  /* 0x00000380911e7812 */ /* 0x000fe400078ec0ff */
[----:B------:R-:W-:-:S02]  /*7cb0*/  LOP3.LUT R38, R153, 0x380, RZ, 0xc0, !PT ;  /* 0x0000038099267812 */ /* 0x000fc400078ec0ff */
[----:B------:R-:W-:Y:S02]  /*7cc0*/  SHF.R.U64 R8, R8, 0x3, RZ ;  /* 0x0000000308087819 */ /* 0x000fe400000012ff */
[----:B------:R-:W-:Y:S02]  /*7cd0*/  SHF.R.U64 R10, R10, 0x3, RZ ;  /* 0x000000030a0a7819 */ /* 0x000fe400000012ff */
[----:B------:R-:W-:Y:S02]  /*7ce0*/  LOP3.LUT R32, R147, 0x380, RZ, 0xc0, !PT ;  /* 0x0000038093207812 */ /* 0x000fe400078ec0ff */
[----:B------:R-:W-:Y:S02]  /*7cf0*/  MOV R137, R4 ;  /* 0x0000000400897202 */ /* 0x000fe40000000f00 */
[----:B------:R-:W-:Y:S02]  /*7d00*/  LOP3.LUT R34, R149, 0x380, RZ, 0xc0, !PT ;  /* 0x0000038095227812 */ /* 0x000fe400078ec0ff */
[----:B------:R-:W-:-:S02]  /*7d10*/  IADD3.X R31, RZ, R5, RZ, P3, !PT ;  /* 0x00000005ff1f7210 */ /* 0x000fc40001ffe4ff */
[----:B------:R-:W-:Y:S02]  /*7d20*/  SHF.R.U64 R14, R14, 0x3, RZ ;  /* 0x000000030e0e7819 */ /* 0x000fe400000012ff */
[----:B------:R-:W-:Y:S02]  /*7d30*/  F2FP.F16.F32.PACK_AB R4, R126, R7 ;  /* 0x000000077e04723e */ /* 0x000fe400000000ff */
[----:B------:R-:W-:Y:S02]  /*7d40*/  SHF.R.U64 R24, R24, 0x3, RZ ;  /* 0x0000000318187819 */ /* 0x000fe400000012ff */
[----:B------:R-:W-:Y:S02]  /*7d50*/  SHF.R.U64 R26, R26, 0x3, RZ ;  /* 0x000000031a1a7819 */ /* 0x000fe400000012ff */
[----:B------:R-:W-:Y:S02]  /*7d60*/  F2FP.F16.F32.PACK_AB R5, R136, R133 ;  /* 0x000000858805723e */ /* 0x000fe400000000ff */
[----:B------:R-:W-:-:S02]  /*7d70*/  SHF.R.U64 R36, R36, 0x3, RZ ;  /* 0x0000000324247819 */ /* 0x000fc400000012ff */
[----:B------:R-:W-:Y:S01]  /*7d80*/  F2FP.F16.F32.PACK_AB R7, R135, R28 ;  /* 0x0000001c8707723e */ /* 0x000fe200000000ff */
[----:B------:R-:W-:Y:S01]  /*7d90*/  BAR.SYNC.DEFER_BLOCKING 0x1, 0x100 ;  /* 0x0044000000007b1d */ /* 0x000fe20000010000 */
[----:B------:R-:W-:Y:S02]  /*7da0*/  SHF.R.U64 R30, R30, 0x3, RZ ;  /* 0x000000031e1e7819 */ /* 0x000fe400000012ff */
[----:B------:R-:W-:Y:S02]  /*7db0*/  SHF.R.U64 R38, R38, 0x3, RZ ;  /* 0x0000000326267819 */ /* 0x000fe400000012ff */
[----:B------:R-:W-:Y:S02]  /*7dc0*/  LOP3.LUT R8, R8, R47, RZ, 0x3c, !PT ;  /* 0x0000002f08087212 */ /* 0x000fe400078e3cff */
[----:B------:R-:W-:Y:S02]  /*7dd0*/  LOP3.LUT R10, R10, R103, RZ, 0x3c, !PT ;  /* 0x000000670a0a7212 */ /* 0x000fe400078e3cff */
[----:B------:R-:W-:-:S02]  /*7de0*/  SHF.R.U64 R32, R32, 0x3, RZ ;  /* 0x0000000320207819 */ /* 0x000fc400000012ff */
[----:B------:R-:W-:Y:S02]  /*7df0*/  SHF.R.U64 R34, R34, 0x3, RZ ;  /* 0x0000000322227819 */ /* 0x000fe400000012ff */
[----:B------:R-:W-:Y:S02]  /*7e00*/  LOP3.LUT R14, R14, R139, RZ, 0x3c, !PT ;  /* 0x0000008b0e0e7212 */ /* 0x000fe400078e3cff */
[----:B------:R-:W-:Y:S02]  /*7e10*/  LOP3.LUT R24, R24, R141, RZ, 0x3c, !PT ;  /* 0x0000008d18187212 */ /* 0x000fe400078e3cff */
[----:B------:R-:W-:Y:S02]  /*7e20*/  LOP3.LUT R26, R26, R143, RZ, 0x3c, !PT ;  /* 0x0000008f1a1a7212 */ /* 0x000fe400078e3cff */
[----:B------:R-:W-:Y:S02]  /*7e30*/  LOP3.LUT R36, R36, R151, RZ, 0x3c, !PT ;  /* 0x0000009724247212 */ /* 0x000fe400078e3cff */
[----:B------:R-:W-:-:S02]  /*7e40*/  LOP3.LUT R30, R30, R145, RZ, 0x3c, !PT ;  /* 0x000000911e1e7212 */ /* 0x000fc400078e3cff */
[----:B------:R-:W-:Y:S01]  /*7e50*/  LOP3.LUT R28, R38, R153, RZ, 0x3c, !PT ;  /* 0x00000099261c7212 */ /* 0x000fe200078e3cff */
[----:B------:R0:W-:Y:S01]  /*7e60*/  STSM.16.M88.4 [R137], R4 ;  /* 0x0000000489007844 */ /* 0x0001e20000000200 */
[----:B------:R-:W-:Y:S02]  /*7e70*/  LOP3.LUT R32, R32, R147, RZ, 0x3c, !PT ;  /* 0x0000009320207212 */ /* 0x000fe400078e3cff */
[----:B------:R-:W-:Y:S02]  /*7e80*/  LOP3.LUT R34, R34, R149, RZ, 0x3c, !PT ;  /* 0x0000009522227212 */ /* 0x000fe400078e3cff */
[----:B------:R-:W-:Y:S02]  /*7e90*/  MOV R135, R8 ;  /* 0x0000000800877202 */ /* 0x000fe40000000f00 */
[----:B------:R-:W-:Y:S02]  /*7ea0*/  MOV R133, R10 ;  /* 0x0000000a00857202 */ /* 0x000fe40000000f00 */
[----:B------:R-:W-:-:S02]  /*7eb0*/  MOV R126, R12 ;  /* 0x0000000c007e7202 */ /* 0x000fc40000000f00 */
[----:B------:R-:W-:Y:S02]  /*7ec0*/  MOV R123, R14 ;  /* 0x0000000e007b7202 */ /* 0x000fe40000000f00 */
[----:B------:R-:W-:Y:S02]  /*7ed0*/  F2FP.F16.F32.PACK_AB R8, R41, R40 ;  /* 0x000000282908723e */ /* 0x000fe400000000ff */
[----:B------:R-:W-:Y:S02]  /*7ee0*/  F2FP.F16.F32.PACK_AB R9, R128, R127 ;  /* 0x0000007f8009723e */ /* 0x000fe400000000ff */
[----:B0-----:R-:W-:Y:S02]  /*7ef0*/  F2FP.F16.F32.PACK_AB R4, R124, R121 ;  /* 0x000000797c04723e */ /* 0x001fe400000000ff */
[----:B------:R-:W-:Y:S02]  /*7f00*/  F2FP.F16.F32.PACK_AB R5, R132, R131 ;  /* 0x000000838405723e */ /* 0x000fe400000000ff */
[----:B------:R-:W-:-:S02]  /*7f10*/  F2FP.F16.F32.PACK_AB R6, R122, R3 ;  /* 0x000000037a06723e */ /* 0x000fc400000000ff */
[----:B------:R-:W-:Y:S02]  /*7f20*/  F2FP.F16.F32.PACK_AB R7, R134, R129 ;  /* 0x000000818607723e */ /* 0x000fe400000000ff */
[----:B------:R-:W-:Y:S02]  /*7f30*/  F2FP.F16.F32.PACK_AB R10, R45, R44 ;  /* 0x0000002c2d0a723e */ /* 0x000fe400000000ff */
[----:B------:R-:W-:Y:S01]  /*7f40*/  F2FP.F16.F32.PACK_AB R11, R130, R125 ;  /* 0x0000007d820b723e */ /* 0x000fe200000000ff */
[----:B------:R0:W-:Y:S01]  /*7f50*/  STSM.16.M88.4 [R135], R4 ;  /* 0x0000000487007844 */ /* 0x0001e20000000200 */
[----:B------:R-:W-:Y:S02]  /*7f60*/  MOV R120, R24 ;  /* 0x0000001800787202 */ /* 0x000fe40000000f00 */
[----:B------:R-:W-:Y:S01]  /*7f70*/  MOV R103, R26 ;  /* 0x0000001a00677202 */ /* 0x000fe20000000f00 */
[----:B------:R1:W-:Y:S01]  /*7f80*/  STSM.16.M88.4 [R133], R8 ;  /* 0x0000000885007844 */ /* 0x0003e20000000200 */
[----:B------:R-:W-:-:S02]  /*7f90*/  MOV R37, R36 ;  /* 0x0000002400257202 */ /* 0x000fc40000000f00 */
[----:B------:R-:W-:Y:S02]  /*7fa0*/  F2FP.F16.F32.PACK_AB R12, R49, R48 ;  /* 0x00000030310c723e */ /* 0x000fe400000000ff */
[----:B------:R-:W-:Y:S02]  /*7fb0*/  F2FP.F16.F32.PACK_AB R13, R51, R50 ;  /* 0x00000032330d723e */ /* 0x000fe400000000ff */
[----:B------:R-:W-:Y:S02]  /*7fc0*/  F2FP.F16.F32.PACK_AB R14, R53, R52 ;  /* 0x00000034350e723e */ /* 0x000fe400000000ff */
[----:B------:R-:W-:Y:S02]  /*7fd0*/  F2FP.F16.F32.PACK_AB R15, R55, R54 ;  /* 0x00000036370f723e */ /* 0x000fe400000000ff */
[----:B------:R-:W-:Y:S02]  /*7fe0*/  MOV R102, R30 ;  /* 0x0000001e00667202 */ /* 0x000fe40000000f00 */
[----:B------:R-:W-:Y:S01]  /*7ff0*/  F2FP.F16.F32.PACK_AB R24, R57, R56 ;  /* 0x000000383918723e */ /* 0x000fe200000000ff */
[----:B------:R-:W-:Y:S01]  /*8000*/  STSM.16.M88.4 [R126], R12 ;  /* 0x0000000c7e007844 */ /* 0x000fe20000000200 */
[----:B------:R-:W-:-:S02]  /*8010*/  F2FP.F16.F32.PACK_AB R25, R59, R58 ;  /* 0x0000003a3b19723e */ /* 0x000fc400000000ff */
[----:B------:R-:W-:Y:S02]  /*8020*/  F2FP.F16.F32.PACK_AB R26, R61, R60 ;  /* 0x0000003c3d1a723e */ /* 0x000fe400000000ff */
[----:B------:R-:W-:Y:S02]  /*8030*/  F2FP.F16.F32.PACK_AB R27, R63, R62 ;  /* 0x0000003e3f1b723e */ /* 0x000fe400000000ff */
[----:B------:R-:W-:Y:S02]  /*8040*/  MOV R36, R28 ;  /* 0x0000001c00247202 */ /* 0x000fe40000000f00 */
[----:B------:R-:W-:Y:S01]  /*8050*/  MOV R47, R32 ;  /* 0x00000020002f7202 */ /* 0x000fe20000000f00 */
[----:B------:R-:W-:Y:S01]  /*8060*/  STSM.16.M88.4 [R123], R24 ;  /* 0x000000187b007844 */ /* 0x000fe20000000200 */
[----:B------:R-:W-:Y:S02]  /*8070*/  MOV R38, R34 ;  /* 0x0000002200267202 */ /* 0x000fe40000000f00 */
[----:B------:R-:W-:-:S02]  /*8080*/  F2FP.F16.F32.PACK_AB R28, R65, R64 ;  /* 0x00000040411c723e */ /* 0x000fc400000000ff */
[----:B------:R-:W-:Y:S02]  /*8090*/  F2FP.F16.F32.PACK_AB R29, R67, R66 ;  /* 0x00000042431d723e */ /* 0x000fe400000000ff */
[----:B------:R-:W-:Y:S02]  /*80a0*/  F2FP.F16.F32.PACK_AB R30, R69, R68 ;  /* 0x00000044451e723e */ /* 0x000fe400000000ff */
[----:B------:R-:W-:Y:S01]  /*80b0*/  F2FP.F16.F32.PACK_AB R31, R71, R70 ;  /* 0x00000046471f723e */ /* 0x000fe200000000ff */
[----:B------:R-:W-:Y:S01]  /*80c0*/  UISETP.NE.U32.AND UP1, UPT, UR8, URZ, UPT ;  /* 0x0000003f0800728c */ /* 0x000fe2000bf25070 */
[----:B------:R-:W-:Y:S01]  /*80d0*/  F2FP.F16.F32.PACK_AB R32, R73, R72 ;  /* 0x000000484920723e */ /* 0x000fe200000000ff */
[----:B------:R-:W2:Y:S01]  /*80e0*/  LDC R68, c[0x0][0xbe8] ;  /* 0x0002fa00ff447b82 */ /* 0x000ea20000000800 */
[----:B------:R-:W-:Y:S01]  /*80f0*/  F2FP.F16.F32.PACK_AB R33, R75, R74 ;  /* 0x0000004a4b21723e */ /* 0x000fe200000000ff */
[----:B------:R-:W-:Y:S01]  /*8100*/  STSM.16.M88.4 [R120], R28 ;  /* 0x0000001c78007844 */ /* 0x000fe20000000200 */
[----:B------:R-:W-:-:S02]  /*8110*/  F2FP.F16.F32.PACK_AB R34, R77, R76 ;  /* 0x0000004c4d22723e */ /* 0x000fc400000000ff */
[----:B------:R-:W-:Y:S02]  /*8120*/  F2FP.F16.F32.PACK_AB R35, R79, R78 ;  /* 0x0000004e4f23723e */ /* 0x000fe400000000ff */
[----:B0-----:R-:W-:Y:S02]  /*8130*/  F2FP.F16.F32.PACK_AB R4, R81, R80 ;  /* 0x000000505104723e */ /* 0x001fe400000000ff */
[----:B------:R-:W-:Y:S01]  /*8140*/  F2FP.F16.F32.PACK_AB R5, R83, R82 ;  /* 0x000000525305723e */ /* 0x000fe200000000ff */
[----:B------:R-:W-:Y:S01]  /*8150*/  STSM.16.M88.4 [R103], R32 ;  /* 0x0000002067007844 */ /* 0x000fe20000000200 */
[----:B------:R-:W-:Y:S02]  /*8160*/  F2FP.F16.F32.PACK_AB R6, R85, R84 ;  /* 0x000000545506723e */ /* 0x000fe400000000ff */
[----:B------:R-:W-:Y:S02]  /*8170*/  F2FP.F16.F32.PACK_AB R7, R87, R86 ;  /* 0x000000565707723e */ /* 0x000fe400000000ff */
[----:B-1----:R-:W-:-:S02]  /*8180*/  F2FP.F16.F32.PACK_AB R8, R89, R88 ;  /* 0x000000585908723e */ /* 0x002fc400000000ff */
[----:B------:R-:W-:Y:S01]  /*8190*/  F2FP.F16.F32.PACK_AB R9, R91, R90 ;  /* 0x0000005a5b09723e */ /* 0x000fe200000000ff */
[----:B------:R0:W-:Y:S01]  /*81a0*/  STSM.16.M88.4 [R102], R4 ;  /* 0x0000000466007844 */ /* 0x0001e20000000200 */
[----:B------:R-:W-:Y:S02]  /*81b0*/  F2FP.F16.F32.PACK_AB R10, R93, R92 ;  /* 0x0000005c5d0a723e */ /* 0x000fe400000000ff */
[----:B------:R-:W-:Y:S02]  /*81c0*/  F2FP.F16.F32.PACK_AB R11, R95, R94 ;  /* 0x0000005e5f0b723e */ /* 0x000fe400000000ff */
[----:B------:R-:W-:-:S03]  /*81d0*/  PLOP3.LUT P0, PT, PT, PT, UP0, 0x80, 0x0 ;  /* 0x000000000000781c */ /* 0x000fc60003f0f008 */
[----:B------:R1:W-:Y:S04]  /*81e0*/  STSM.16.M88.4 [R47], R8 ;  /* 0x000000082f007844 */ /* 0x0003e80000000200 */
[----:B------:R3:W-:Y:S04]  /*81f0*/  STSM.16.M88.4 [R38], R96 ;  /* 0x0000006026007844 */ /* 0x0007e80000000200 */
[----:B------:R3:W-:Y:S01]  /*8200*/  STSM.16.M88.4 [R37], R104 ;  /* 0x0000006825007844 */ /* 0x0007e20000000200 */
[----:B0-----:R-:W-:Y:S01]  /*8210*/  MOV R4, UR4 ;  /* 0x0000000400047c02 */ /* 0x001fe20008000f00 */
[----:B------:R-:W-:-:S02]  /*8220*/  IMAD.U32 R5, RZ, RZ, UR7 ;  /* 0x00000007ff057e24 */ /* 0x000fc4000f8e00ff */
[----:B------:R3:W-:Y:S01]  /*8230*/  STSM.16.M88.4 [R36], R112 ;  /* 0x0000007024007844 */ /* 0x0007e20000000200 */
[----:B------:R-:W-:Y:S06]  /*8240*/  BAR.SYNC.DEFER_BLOCKING 0x1, 0x100 ;  /* 0x0044000000007b1d */ /* 0x000fec0000010000 */
[----:B------:R-:W4:Y:S01]  /*8250*/  @P0 LDG.E R3, desc[UR36][R4.64] ;  /* 0x0000002404030981 */ /* 0x000f22000c1e1900 */
[----:B------:R-:W-:Y:S01]  /*8260*/  UISETP.NE.AND.EX UP1, UPT, UR9, URZ, UPT, UP1 ;  /* 0x0000003f0900728c */ /* 0x000fe2000bf25310 */
[----:B--2---:R-:W-:Y:S01]  /*8270*/  ISETP.NE.AND P1, PT, R68, 0x1, PT ;  /* 0x000000014400780c */ /* 0x004fe20003f25270 */
[----:B------:R-:W-:Y:S01]  /*8280*/  ULDC UR7, c[0x0][0xa88] ;  /* 0x0002a20000077ab9 */ /* 0x000fe20000000800 */
[----:B------:R-:W-:Y:S01]  /*8290*/  UMOV UR4, URZ ;  /* 0x0000003f00047c82 */ /* 0x000fe20008000000 */
[----:B-1----:R-:W-:-:S02]  /*82a0*/  MOV R9, UR12 ;  /* 0x0000000c00097c02 */ /* 0x002fc40008000f00 */
[----:B------:R-:W-:-:S05]  /*82b0*/  PLOP3.LUT P2, PT, PT, PT, UP1, 0x80, 0x0 ;  /* 0x000000000000781c */ /* 0x000fca0003f4f018 */
[----:B------:R-:W-:-:S03]  /*82c0*/  @UP1 UIADD3 UR8, UP2, UR10, UR8, URZ ;  /* 0x000000080a081290 */ /* 0x000fc6000ff5e03f */
[----:B------:R-:W0:Y:S01]  /*82d0*/  @P1 LDC R6, c[0x0][0xbec] ;  /* 0x0002fb00ff061b82 */ /* 0x000e220000000800 */
[----:B------:R-:W-:Y:S02]  /*82e0*/  @UP1 UIADD3.X UR9, UR11, UR9, URZ, UP2, !UPT ;  /* 0x000000090b091290 */ /* 0x000fe400097fe43f */
[----:B------:R-:W-:-:S04]  /*82f0*/  IMAD.U32 R10, RZ, RZ, UR8 ;  /* 0x00000008ff0a7e24 */ /* 0x000fc8000f8e00ff */
[----:B------:R-:W-:Y:S01]  /*8300*/  IMAD.U32 R11, RZ, RZ, UR9 ;  /* 0x00000009ff0b7e24 */ /* 0x000fe2000f8e00ff */
[----:B------:R-:W1:Y:S01]  /*8310*/  @P1 LDC R8, c[0x0][0xbf0] ;  /* 0x0002fc00ff081b82 */ /* 0x000e620000000800 */
[----:B----4-:R-:W-:Y:S01]  /*8320*/  @P0 R2UR UR4, R3 ;  /* 0x00000000030402ca */ /* 0x010fe200000e0000 */
[----:B------:R-:W-:-:S06]  /*8330*/  IMAD.U32 R3, RZ, RZ, UR7 ;  /* 0x00000007ff037e24 */ /* 0x000fcc000f8e00ff */
[----:B------:R3:W5:Y:S01]  /*8340*/  @P2 LDG.E R3, desc[UR36][R10.64] ;  /* 0x000000240a032981 */ /* 0x000762000c1e1900 */
[----:B01----:R-:W-:Y:S07]  /*8350*/  @P2 BRA `(.L_x_217) ;  /* 0x0000000000102947 */ /* 0x003fee0003800000 */
[----:B------:R-:W-:Y:S05]  /*8360*/  @!P0 BRA `(.L_x_217) ;  /* 0x00000000000c8947 */ /* 0x000fea0003800000 */
[----:B---3--:R-:W2:Y:S04]  /*8370*/  LDG.E R10, desc[UR36][R4.64] ;  /* 0x00000024040a7981 */ /* 0x008ea8000c1e1900 */
[----:B-----5:R-:W2:Y:S02]  /*8380*/  LDG.E R3, desc[UR36][R4.64+0x4] ;  /* 0x0000042404037981 */ /* 0x020ea4000c1e1900 */
[----:B--2---:R-:W-:-:S07]  /*8390*/  IMAD.IADD R3, R3, 0x1, -R10 ;  /* 0x0000000103037824 */ /* 0x004fce00078e0a0a */
.L_x_217:
[----:B------:R-:W-:Y:S01]  /*83a0*/  R2UR UR15, R192 ;  /* 0x00000000c00f72ca */ /* 0x000fe200000e0000 */
[----:B------:R-:W-:Y:S01]  /*83b0*/  USHF.R.S32.HI UR14, URZ, 0x1f, UR61 ;  /* 0x0000001f3f0e7899 */ /* 0x000fe2000801143d */
[----:B------:R-:W-:Y:S01]  /*83c0*/  IMAD R9, R9, 0x80, R198 ;  /* 0x0000008009097824 */ /* 0x000fe200078e02c6 */
[----:B------:R-:W-:Y:S01]  /*83d0*/  ULDC.64 UR12, c[0x0][0xb90] ;  /* 0x0002e400000c7ab9 */ /* 0x000fe20000000a00 */
[----:B------:R-:W-:Y:S01]  /*83e0*/  USHF.R.S32.HI UR11, URZ, 0x1f, UR4 ;  /* 0x0000001f3f0b7899 */ /* 0x000fe20008011404 */
[----:B------:R-:W-:Y:S01]  /*83f0*/  R2UR UR16, R22 ;  /* 0x00000000161072ca */ /* 0x000fe200000e0000 */
[----:B------:R-:W-:Y:S01]  /*8400*/  UIMAD UR7, UR14, UR12, URZ ;  /* 0x0000000c0e0772a4 */ /* 0x000fe2000f8e023f */
[----:B------:R-:W-:Y:S01]  /*8410*/  @P1 IMAD.HI.U32 R5, R9, R6, RZ ;  /* 0x0000000609051227 */ /* 0x000fe200078e00ff */
[----:B------:R-:W-:Y:S01]  /*8420*/  UMOV UR10, UR4 ;  /* 0x00000004000a7c82 */ /* 0x000fe20008000000 */
[----:B------:R-:W-:Y:S02]  /*8430*/  USEL UR60, UR60, URZ, !UP0 ;  /* 0x0000003f3c3c7287 */ /* 0x000fe4000c000000 */
[----:B------:R-:W-:Y:S01]  /*8440*/  UIMAD.WIDE.U32 UR8, UR61, UR12, UR10 ;  /* 0x0000000c3d0872a5 */ /* 0x000fe2000f8e000a */
[----:B------:R-:W-:Y:S01]  /*8450*/  IMAD.MOV.U32 R4, RZ, RZ, R9 ;  /* 0x000000ffff047224 */ /* 0x000fe200078e0009 */
[----:B------:R-:W-:Y:S01]  /*8460*/  UIMAD UR7, UR61, UR13, UR7 ;  /* 0x0000000d3d0772a4 */ /* 0x000fe2000f8e0207 */
[----:B------:R-:W-:Y:S01]  /*8470*/  @P1 SHF.R.U32.HI R4, RZ, R8, R5 ;  /* 0x00000008ff041219 */ /* 0x000fe20000011605 */
[----:B------:R-:W-:Y:S01]  /*8480*/  USEL UR15, UR15, URZ, !UP0 ;  /* 0x0000003f0f0f7287 */ /* 0x000fe2000c000000 */
[----:B------:R-:W-:Y:S01]  /*8490*/  IMAD R5, R23, 0x40, R16 ;  /* 0x0000004017057824 */ /* 0x000fe200078e0210 */
[----:B------:R-:W-:Y:S01]  /*84a0*/  ULDC.64 UR12, c[0x0][0xb98] ;  /* 0x0002e600000c7ab9 */ /* 0x000fe20000000a00 */
[----:B------:R-:W-:Y:S01]  /*84b0*/  UIADD3 UR9, UR9, UR7, URZ ;  /* 0x0000000709097290 */ /* 0x000fe2000fffe03f */
[----:B------:R-:W-:Y:S01]  /*84c0*/  IADD3 R7, -R4, RZ, RZ ;  /* 0x000000ff04077210 */ /* 0x000fe20007ffe1ff */
[----:B------:R-:W-:Y:S01]  /*84d0*/  UIMAD UR7, UR15, UR12, URZ ;  /* 0x0000000c0f0772a4 */ /* 0x000fe2000f8e023f */
[----:B------:R-:W-:Y:S01]  /*84e0*/  IMAD.WIDE R20, R5, 0x2, R20 ;  /* 0x0000000205147825 */ /* 0x000fe200078e0214 */
[----:B------:R-:W-:Y:S01]  /*84f0*/  UIMAD.WIDE.U32 UR8, UR60, UR12, UR8 ;  /* 0x0000000c3c0872a5 */ /* 0x000fe2000f8e0008 */
[----:B------:R-:W-:Y:S01]  /*8500*/  SHF.R.S32.HI R5, RZ, 0x1f, R4 ;  /* 0x0000001fff057819 */ /* 0x000fe20000011404 */
[----:B------:R-:W-:Y:S01]  /*8510*/  UIMAD UR7, UR60, UR13, UR7 ;  /* 0x0000000d3c0772a4 */ /* 0x000fe2000f8e0207 */
[----:B------:R-:W-:Y:S01]  /*8520*/  IMAD R7, R68, R7, R9 ;  /* 0x0000000744077224 */ /* 0x000fe200078e0209 */
[----:B---3--:R-:W-:Y:S01]  /*8530*/  IADD3 R11, P6, R20, 0x2000, RZ ;  /* 0x00002000140b7810 */ /* 0x008fe20007fde0ff */
[----:B-----5:R-:W-:Y:S01]  /*8540*/  IMAD R43, R3, R68, RZ ;  /* 0x00000044032b7224 */ /* 0x020fe200078e02ff */
[----:B------:R-:W-:Y:S01]  /*8550*/  IADD3 R4, P0, R4, UR8, RZ ;  /* 0x0000000804047c10 */ /* 0x000fe2000ff1e0ff */
[----:B------:R-:W-:Y:S01]  /*8560*/  ULDC.64 UR12, c[0x0][0xaa0] ;  /* 0x0002a800000c7ab9 */ /* 0x000fe20000000a00 */
[----:B------:R-:W-:Y:S01]  /*8570*/  IMAD.U32 R6, RZ, RZ, UR7 ;  /* 0x00000007ff067e24 */ /* 0x000fe2000f8e00ff */
[----:B------:R-:W-:-:S02]  /*8580*/  LOP3.LUT R8, R11, 0x380, RZ, 0xc0, !PT ;  /* 0x000003800b087812 */ /* 0x000fc400078ec0ff */
[----:B------:R-:W-:Y:S02]  /*8590*/  IADD3 R13, P2, R20, 0x1000, RZ ;  /* 0x00001000140d7810 */ /* 0x000fe40007f5e0ff */
[----:B------:R-:W-:Y:S01]  /*85a0*/  IADD3.X R5, R5, UR9, R6, P0, !PT ;  /* 0x0000000905057c10 */ /* 0x000fe200087fe406 */
[----:B------:R-:W-:Y:S01]  /*85b0*/  ULDC.64 UR8, c[0x0][0xb88] ;  /* 0x0002e20000087ab9 */ /* 0x000fe20000000a00 */
[----:B------:R-:W-:Y:S02]  /*85c0*/  SHF.R.S32.HI R6, RZ, 0x1f, R7 ;  /* 0x0000001fff067819 */ /* 0x000fe40000011407 */
[----:B------:R-:W-:Y:S01]  /*85d0*/  SHF.R.U64 R8, R8, 0x3, RZ ;  /* 0x0000000308087819 */ /* 0x000fe200000012ff */
[----:B------:R-:W-:Y:S01]  /*85e0*/  IMAD.WIDE.U32 R4, R7, UR8, R4 ;  /* 0x0000000807047c25 */ /* 0x000fe2000f8e0004 */
[----:B------:R-:W-:Y:S02]  /*85f0*/  LOP3.LUT R12, R13, 0x380, RZ, 0xc0, !PT ;  /* 0x000003800d0c7812 */ /* 0x000fe400078ec0ff */
[----:B------:R-:W-:Y:S01]  /*8600*/  LOP3.LUT R8, R8, R11, RZ, 0x3c, !PT ;  /* 0x0000000b08087212 */ /* 0x000fe200078e3cff */
[----:B------:R-:W-:Y:S01]  /*8610*/  IMAD R10, R6, UR8, RZ ;  /* 0x00000008060a7c24 */ /* 0x000fe2000f8e02ff */
[----:B------:R-:W-:-:S02]  /*8620*/  SHF.R.U64 R12, R12, 0x3, RZ ;  /* 0x000000030c0c7819 */ /* 0x000fc400000012ff */
[----:B------:R-:W-:Y:S01]  /*8630*/  IADD3 R45, P0, R20, 0x5000, RZ ;  /* 0x00005000142d7810 */ /* 0x000fe20007f1e0ff */
[----:B------:R-:W-:Y:S01]  /*8640*/  IMAD R11, R7, UR9, R10 ;  /* 0x00000009070b7c24 */ /* 0x000fe2000f8e020a */
[----:B------:R-:W-:Y:S01]  /*8650*/  ULDC.64 UR8, c[0x0][0xb50] ;  /* 0x0002d40000087ab9 */ /* 0x000fe20000000a00 */
[----:B------:R-:W-:Y:S01]  /*8660*/  LOP3.LUT R12, R12, R13, RZ, 0x3c, !PT ;  /* 0x0000000d0c0c7212 */ /* 0x000fe200078e3cff */
[----:B------:R-:W-:Y:S01]  /*8670*/  IMAD.X R13, RZ, RZ, R21, P2 ;  /* 0x000000ffff0d7224 */ /* 0x000fe200010e0615 */
[----:B------:R-:W-:Y:S01]  /*8680*/  LOP3.LUT R44, R45, 0x380, RZ, 0xc0, !PT ;  /* 0x000003802d2c7812 */ /* 0x000fe200078ec0ff */
[----:B------:R-:W-:Y:S01]  /*8690*/  IMAD.IADD R5, R5, 0x1, R11 ;  /* 0x0000000105057824 */ /* 0x000fe200078e020b */
[----:B------:R-:W-:Y:S02]  /*86a0*/  LEA R11, P3, R4, UR8, 0x2 ;  /* 0x00000008040b7c11 */ /* 0x000fe4000f8610ff */
[----:B------:R-:W-:Y:S02]  /*86b0*/  IADD3 R25, P2, R20, 0x7000, RZ ;  /* 0x0000700014197810 */ /* 0x000fe40007f5e0ff */
[----:B------:R-:W-:Y:S01]  /*86c0*/  LEA.HI.X R14, R4, UR9, R5, 0x2, P3 ;  /* 0x00000009040e7c11 */ /* 0x000fe200098f1405 */
[----:B------:R-:W-:Y:S01]  /*86d0*/  SHFL.IDX PT, R36, R11, RZ, 0x1c1f ;  /* 0x001c1fff0b247589 */ /* 0x000fe200000e0000 */
[----:B------:R-:W-:Y:S01]  /*86e0*/  IADD3 R33, P3, R20, 0x6000, RZ ;  /* 0x0000600014217810 */ /* 0x000fe20007f7e0ff */
[----:B------:R-:W-:Y:S01]  /*86f0*/  IMAD.U32 R5, RZ, RZ, UR16 ;  /* 0x00000010ff057e24 */ /* 0x000fe2000f8e00ff */
[----:B------:R-:W-:Y:S01]  /*8700*/  SHF.R.U64 R44, R44, 0x3, RZ ;  /* 0x000000032c2c7819 */ /* 0x000fe200000012ff */
[----:B------:R-:W0:Y:S01]  /*8710*/  SHFL.IDX PT, R37, R14, RZ, 0x1c1f ;  /* 0x001c1fff0e257589 */ /* 0x000e2200000e0000 */
[----:B------:R-:W-:Y:S01]  /*8720*/  LOP3.LUT R32, R33, 0x380, RZ, 0xc0, !PT ;  /* 0x0000038021207812 */ /* 0x000fe200078ec0ff */
[----:B------:R-:W-:Y:S01]  /*8730*/  IMAD R22, R5, 0x80, R196 ;  /* 0x0000008005167824 */ /* 0x000fe200078e02c4 */
[----:B------:R-:W-:Y:S01]  /*8740*/  LOP3.LUT R24, R25, 0x380, RZ, 0xc0, !PT ;  /* 0x0000038019187812 */ /* 0x000fe200078ec0ff */
[----:B------:R-:W-:Y:S01]  /*8750*/  SHFL.IDX PT, R40, R11, 0x1, 0x1c1f ;  /* 0x003c1f000b287f89 */ /* 0x000fe200000e0000 */
[----:B------:R-:W-:-:S02]  /*8760*/  SHF.R.U64 R32, R32, 0x3, RZ ;  /* 0x0000000320207819 */ /* 0x000fc400000012ff */
[----:B------:R-:W-:Y:S01]  /*8770*/  LOP3.LUT R44, R44, R45, RZ, 0x3c, !PT ;  /* 0x0000002d2c2c7212 */ /* 0x000fe200078e3cff */
[--C-:B------:R-:W-:Y:S01]  /*8780*/  IMAD.X R45, RZ, RZ, R21.reuse, P0 ;  /* 0x000000ffff2d7224 */ /* 0x100fe200000e0615 */
[----:B------:R-:W-:Y:S01]  /*8790*/  LOP3.LUT R32, R32, R33, RZ, 0x3c, !PT ;  /* 0x0000002120207212 */ /* 0x000fe200078e3cff */
[----:B------:R-:W-:Y:S01]  /*87a0*/  IMAD.X R33, RZ, RZ, R21, P3 ;  /* 0x000000ffff217224 */ /* 0x000fe200018e0615 */
[----:B------:R-:W-:Y:S01]  /*87b0*/  SHF.R.U64 R24, R24, 0x3, RZ ;  /* 0x0000000318187819 */ /* 0x000fe200000012ff */
[----:B------:R-:W1:Y:S01]  /*87c0*/  SHFL.IDX PT, R41, R14, 0x1, 0x1c1f ;  /* 0x003c1f000e297f89 */ /* 0x000e6200000e0000 */
[----:B------:R-:W-:Y:S02]  /*87d0*/  IADD3 R10, P3, R20, 0xb000, RZ ;  /* 0x0000b000140a7810 */ /* 0x000fe40007f7e0ff */
[----:B------:R-:W-:Y:S02]  /*87e0*/  LOP3.LUT P0, RZ, R194, 0x3, RZ, 0xc0, !PT ;  /* 0x00000003c2ff7812 */ /* 0x000fe4000780c0ff */
[----:B------:R-:W-:-:S02]  /*87f0*/  IADD3 R9, P5, R20, 0x3000, RZ ;  /* 0x0000300014097810 */ /* 0x000fc40007fbe0ff */
[----:B------:R-:W-:Y:S01]  /*8800*/  IADD3 R53, P4, R20, 0x4000, RZ ;  /* 0x0000400014357810 */ /* 0x000fe20007f9e0ff */
[----:B------:R-:W-:Y:S01]  /*8810*/  UIMAD UR7, UR11, UR12, URZ ;  /* 0x0000000c0b0772a4 */ /* 0x000fe2000f8e023f */
[----:B------:R-:W-:Y:S01]  /*8820*/  LOP3.LUT R24, R24, R25, RZ, 0x3c, !PT ;  /* 0x0000001918187212 */ /* 0x000fe200078e3cff */
[--C-:B------:R-:W-:Y:S01]  /*8830*/  IMAD.X R25, RZ, RZ, R21.reuse, P2 ;  /* 0x000000ffff197224 */ /* 0x100fe200010e0615 */
[----:B------:R-:W-:Y:S01]  /*8840*/  LOP3.LUT R3, R10, 0x380, RZ, 0xc0, !PT ;  /* 0x000003800a037812 */ /* 0x000fe200078ec0ff */
[----:B------:R-:W-:Y:S01]  /*8850*/  UIMAD.WIDE.U32 UR8, UR4, UR12, URZ ;  /* 0x0000000c040872a5 */ /* 0x000fe2000f8e003f */
[----:B------:R-:W-:Y:S01]  /*8860*/  ISETP.GE.OR P2, PT, R22, R43, P0 ;  /* 0x0000002b1600720c */ /* 0x000fe20000746670 */
[----:B------:R-:W-:Y:S01]  /*8870*/  IMAD.X R49, RZ, RZ, R21, P3 ;  /* 0x000000ffff317224 */ /* 0x000fe200018e0615 */
[----:B------:R-:W-:Y:S01]  /*8880*/  LOP3.LUT R6, R9, 0x380, RZ, 0xc0, !PT ;  /* 0x0000038009067812 */ /* 0x000fe200078ec0ff */
[----:B------:R-:W-:Y:S01]  /*8890*/  ULDC.64 UR10, c[0x0][0xae8] ;  /* 0x0002ba00000a7ab9 */ /* 0x000fe20000000a00 */
[----:B------:R-:W-:-:S02]  /*88a0*/  LOP3.LUT R52, R53, 0x380, RZ, 0xc0, !PT ;  /* 0x0000038035347812 */ /* 0x000fc400078ec0ff */
[----:B------:R-:W-:Y:S02]  /*88b0*/  SHF.R.U64 R3, R3, 0x3, RZ ;  /* 0x0000000303037819 */ /* 0x000fe400000012ff */
[----:B------:R-:W-:Y:S02]  /*88c0*/  SHF.R.U64 R6, R6, 0x3, RZ ;  /* 0x0000000306067819 */ /* 0x000fe400000012ff */
[----:B------:R-:W-:Y:S02]  /*88d0*/  SHF.R.U64 R52, R52, 0x3, RZ ;  /* 0x0000000334347819 */ /* 0x000fe400000012ff */
[----:B------:R-:W-:Y:S01]  /*88e0*/  IADD3 R4, R22, 0x8, RZ ;  /* 0x0000000816047810 */ /* 0x000fe20007ffe0ff */
[----:B0-----:R0:W-:Y:S01]  /*88f0*/  @!P2 ST.E desc[UR36][R36.64], R0 ;  /* 0x000000002400a985 */ /* 0x0011e2000c101924 */
[----:B------:R-:W-:Y:S02]  /*8900*/  LOP3.LUT R48, R3, R10, RZ, 0x3c, !PT ;  /* 0x0000000a03307212 */ /* 0x000fe400078e3cff */
[----:B------:R-:W-:Y:S01]  /*8910*/  LOP3.LUT R6, R6, R9, RZ, 0x3c, !PT ;  /* 0x0000000906067212 */ /* 0x000fe200078e3cff */
[----:B------:R-:W2:Y:S01]  /*8920*/  @P1 LDC R3, c[0x0][0xbec] ;  /* 0x0002fb00ff031b82 */ /* 0x000ea20000000800 */
[----:B------:R-:W-:Y:S01]  /*8930*/  LOP3.LUT R52, R52, R53, RZ, 0x3c, !PT ;  /* 0x0000003534347212 */ /* 0x000fe200078e3cff */
[--C-:B------:R-:W-:Y:S01]  /*8940*/  IMAD.X R9, RZ, RZ, R21.reuse, P6 ;  /* 0x000000ffff097224 */ /* 0x100fe200030e0615 */
[----:B------:R-:W-:Y:S01]  /*8950*/  IADD3.X R7, RZ, R21, RZ, P5, !PT ;  /* 0x00000015ff077210 */ /* 0x000fe20002ffe4ff */
[----:B------:R-:W-:Y:S01]  /*8960*/  IMAD.X R53, RZ, RZ, R21, P4 ;  /* 0x000000ffff357224 */ /* 0x000fe200020e0615 */
[----:B------:R-:W-:-:S02]  /*8970*/  ISETP.GE.OR P0, PT, R4, R43, P0 ;  /* 0x0000002b0400720c */ /* 0x000fc40000706670 */
[C---:B------:R-:W-:Y:S01]  /*8980*/  IADD3 R65, P6, R20.reuse, 0x8000, RZ ;  /* 0x0000800014417810 */ /* 0x040fe20007fde0ff */
[----:B0-----:R-:W0:Y:S01]  /*8990*/  @P1 LDC R37, c[0x0][0xbf0] ;  /* 0x0002fc00ff251b82 */ /* 0x001e220000000800 */
[C---:B------:R-:W-:Y:S02]  /*89a0*/  IADD3 R61, P5, R20.reuse, 0x9000, RZ ;  /* 0x00009000143d7810 */ /* 0x040fe40007fbe0ff */
[C---:B------:R-:W-:Y:S02]  /*89b0*/  IADD3 R57, P4, R20.reuse, 0xa000, RZ ;  /* 0x0000a00014397810 */ /* 0x040fe40007f9e0ff */
[----:B------:R-:W-:Y:S02]  /*89c0*/  LOP3.LUT R5, R20, 0x380, RZ, 0xc0, !PT ;  /* 0x0000038014057812 */ /* 0x000fe400078ec0ff */
[----:B------:R-:W-:Y:S02]  /*89d0*/  LOP3.LUT R64, R65, 0x380, RZ, 0xc0, !PT ;  /* 0x0000038041407812 */ /* 0x000fe400078ec0ff */
[----:B------:R-:W-:Y:S01]  /*89e0*/  LOP3.LUT R60, R61, 0x380, RZ, 0xc0, !PT ;  /* 0x000003803d3c7812 */ /* 0x000fe200078ec0ff */
[----:B------:R-:W-:Y:S01]  /*89f0*/  UIMAD UR7, UR4, UR13, UR7 ;  /* 0x0000000d040772a4 */ /* 0x000fe2000f8e0207 */
[----:B------:R-:W-:Y:S01]  /*8a00*/  LOP3.LUT R56, R57, 0x380, RZ, 0xc0, !PT ;  /* 0x0000038039387812 */ /* 0x000fe200078ec0ff */
[----:B-1----:R1:W-:Y:S01]  /*8a10*/  @!P0 ST.E desc[UR36][R40.64], R2 ;  /* 0x0000000228008985 */ /* 0x0023e2000c101924 */
[----:B------:R-:W-:-:S02]  /*8a20*/  SHF.R.U64 R5, R5, 0x3, RZ ;  /* 0x0000000305057819 */ /* 0x000fc400000012ff */
[----:B------:R-:W-:Y:S02]  /*8a30*/  SHF.R.U64 R64, R64, 0x3, RZ ;  /* 0x0000000340407819 */ /* 0x000fe400000012ff */
[----:B------:R-:W-:Y:S01]  /*8a40*/  SHF.R.U64 R60, R60, 0x3, RZ ;  /* 0x000000033c3c7819 */ /* 0x000fe200000012ff */
[----:B------:R-:W-:Y:S01]  /*8a50*/  IMAD R0, R19, 0x20, R23 ;  /* 0x0000002013007824 */ /* 0x000fe200078e0217 */
[----:B------:R-:W-:Y:S01]  /*8a60*/  SHF.R.U64 R56, R56, 0x3, RZ ;  /* 0x0000000338387819 */ /* 0x000fe200000012ff */
[----:B------:R-:W-:Y:S01]  /*8a70*/  UIADD3 UR9, UR9, UR7, URZ ;  /* 0x0000000709097290 */ /* 0x000fe2000fffe03f */
[----:B------:R-:W-:Y:S01]  /*8a80*/  LOP3.LUT R20, R5, R20, RZ, 0x3c, !PT ;  /* 0x0000001405147212 */ /* 0x000fe200078e3cff */
[----:B------:R-:W-:Y:S01]  /*8a90*/  UIMAD UR4, UR14, UR10, URZ ;  /* 0x0000000a0e0472a4 */ /* 0x000fe2000f8e023f */
[----:B------:R-:W-:Y:S01]  /*8aa0*/  LOP3.LUT R64, R64, R65, RZ, 0x3c, !PT ;  /* 0x0000004140407212 */ /* 0x000fe200078e3cff */
[--C-:B------:R-:W-:Y:S01]  /*8ab0*/  IMAD.X R65, RZ, RZ, R21.reuse, P6 ;  /* 0x000000ffff417224 */ /* 0x100fe200030e0615 */
[----:B------:R-:W-:Y:S01]  /*8ac0*/  LOP3.LUT R60, R60, R61, RZ, 0x3c, !PT ;  /* 0x0000003d3c3c7212 */ /* 0x000fe200078e3cff */
[----:B------:R-:W-:Y:S01]  /*8ad0*/  IMAD.X R61, RZ, RZ, R21, P5 ;  /* 0x000000ffff3d7224 */ /* 0x000fe200028e0615 */
[----:B------:R-:W-:Y:S01]  /*8ae0*/  LOP3.LUT R56, R56, R57, RZ, 0x3c, !PT ;  /* 0x0000003938387212 */ /* 0x000fe200078e3cff */
[----:B------:R3:W5:Y:S01]  /*8af0*/  LD.E.128 R28, desc[UR36][R20.64] ;  /* 0x00000024141c7980 */ /* 0x000762000c101d00 */
[----:B------:R-:W-:Y:S01]  /*8b00*/  IADD3.X R57, RZ, R21, RZ, P4, !PT ;  /* 0x00000015ff397210 */ /* 0x000fe200027fe4ff */
[----:B------:R-:W-:-:S02]  /*8b10*/  UIMAD UR4, UR61, UR11, UR4 ;  /* 0x0000000b3d0472a4 */ /* 0x000fc4000f8e0204 */
[----:B------:R-:W-:Y:S01]  /*8b20*/  UIMAD.WIDE.U32 UR8, UR61, UR10, UR8 ;  /* 0x0000000a3d0872a5 */ /* 0x000fe2000f8e0008 */
[----:B------:R-:W5:Y:S02]  /*8b30*/  LD.E.128 R12, desc[UR36][R12.64] ;  /* 0x000000240c0c7980 */ /* 0x000f64000c101d00 */
[----:B------:R-:W-:Y:S02]  /*8b40*/  ULDC.64 UR10, c[0x0][0xaf0] ;  /* 0x0002bc00000a7ab9 */ /* 0x000fe40000000a00 */
[----:B------:R-:W5:Y:S01]  /*8b50*/  LD.E.128 R8, desc[UR36][R8.64] ;  /* 0x0000002408087980 */ /* 0x000f62000c101d00 */
[----:B---3--:R-:W-:-:S03]  /*8b60*/  IMAD.U32 R21, RZ, RZ, UR16 ;  /* 0x00000010ff157e24 */ /* 0x008fc6000f8e00ff */
[----:B------:R-:W5:Y:S01]  /*8b70*/  LD.E.128 R4, desc[UR36][R6.64] ;  /* 0x0000002406047980 */ /* 0x000f62000c101d00 */
[----:B------:R-:W-:Y:S01]  /*8b80*/  IMAD R20, R21, 0x80, R0 ;  /* 0x0000008015147824 */ /* 0x000fe200078e0200 */
[----:B------:R-:W-:Y:S02]  /*8b90*/  UIADD3 UR9, UR9, UR4, URZ ;  /* 0x0000000409097290 */ /* 0x000fe4000fffe03f */
[----:B------:R-:W5:Y:S01]  /*8ba0*/  LD.E.128 R52, desc[UR36][R52.64] ;  /* 0x0000002434347980 */ /* 0x000f62000c101d00 */
[----:B--2---:R-:W-:Y:S01]  /*8bb0*/  @P1 IMAD.HI.U32 R0, R20, R3, RZ ;  /* 0x0000000314001227 */ /* 0x004fe200078e00ff */
[----:B------:R-:W-:Y:S01]  /*8bc0*/  UIMAD UR4, UR15, UR10, URZ ;  /* 0x0000000a0f0472a4 */ /* 0x000fe2000f8e023f */
[----:B------:R-:W-:Y:S01]  /*8bd0*/  MOV R21, R20 ;  /* 0x0000001400157202 */ /* 0x000fe20000000f00 */
[----:B------:R-:W-:Y:S01]  /*8be0*/  UIMAD.WIDE.U32 UR8, UR60, UR10, UR8 ;  /* 0x0000000a3c0872a5 */ /* 0x000fe2000f8e0008 */
[----:B------:R-:W5:Y:S01]  /*8bf0*/  LD.E.128 R44, desc[UR36][R44.64] ;  /* 0x000000242c2c7980 */ /* 0x000f62000c101d00 */
[----:B0-----:R-:W-:Y:S01]  /*8c00*/  @P1 SHF.R.U32.HI R21, RZ, R37, R0 ;  /* 0x00000025ff151219 */ /* 0x001fe20000011600 */
[----:B------:R-:W-:-:S02]  /*8c10*/  UIMAD UR4, UR60, UR11, UR4 ;  /* 0x0000000b3c0472a4 */ /* 0x000fc4000f8e0204 */
[----:B------:R-:W5:Y:S01]  /*8c20*/  LD.E.128 R32, desc[UR36][R32.64] ;  /* 0x0000002420207980 */ /* 0x000f62000c101d00 */
[--C-:B------:R-:W-:Y:S01]  /*8c30*/  SHF.R.S32.HI R0, RZ, 0x1f, R21.reuse ;  /* 0x0000001fff007819 */ /* 0x100fe20000011415 */
[----:B------:R-:W-:Y:S01]  /*8c40*/  UIADD3 UR4, UR9, UR4, URZ ;  /* 0x0000000409047290 */ /* 0x000fe2000fffe03f */
[----:B------:R-:W-:Y:S01]  /*8c50*/  IMAD.MOV R37, RZ, RZ, -R21 ;  /* 0x000000ffff257224 */ /* 0x000fe200078e0a15 */
[----:B------:R-:W5:Y:S01]  /*8c60*/  LD.E.128 R24, desc[UR36][R24.64] ;  /* 0x0000002418187980 */ /* 0x000f62000c101d00 */
[----:B-1----:R-:W-:Y:S02]  /*8c70*/  IMAD.U32 R2, RZ, RZ, UR8 ;  /* 0x00000008ff027e24 */ /* 0x002fe4000f8e00ff */
[----:B------:R-:W-:Y:S01]  /*8c80*/  IMAD.U32 R3, RZ, RZ, UR9 ;  /* 0x00000009ff037e24 */ /* 0x000fe2000f8e00ff */
[----:B------:R-:W-:Y:S01]  /*8c90*/  ULDC.64 UR8, c[0x0][0xae0] ;  /* 0x0002b80000087ab9 */ /* 0x000fe20000000a00 */
[----:B------:R-:W-:Y:S01]  /*8ca0*/  IMAD R37, R68, R37, R20 ;  /* 0x0000002544257224 */ /* 0x000fe200078e0214 */
[----:B------:R-:W5:Y:S01]  /*8cb0*/  LD.E.128 R64, desc[UR36][R64.64] ;  /* 0x0000002440407980 */ /* 0x000f62000c101d00 */
[----:B------:R-:W-:-:S02]  /*8cc0*/  IMAD R0, R0, UR8, RZ ;  /* 0x0000000800007c24 */ /* 0x000fc4000f8e02ff */
[----:B------:R-:W-:Y:S01]  /*8cd0*/  IMAD.U32 R3, RZ, RZ, UR4 ;  /* 0x00000004ff037e24 */ /* 0x000fe2000f8e00ff */
[----:B------:R-:W5:Y:S01]  /*8ce0*/  LD.E.128 R60, desc[UR36][R60.64] ;  /* 0x000000243c3c7980 */ /* 0x000f62000c101d00 */
[----:B------:R-:W-:Y:S01]  /*8cf0*/  IMAD R41, R21, UR9, R0 ;  /* 0x0000000915297c24 */ /* 0x000fe2000f8e0200 */
[----:B------:R-:W-:Y:S02]  /*8d00*/  SHF.R.S32.HI R0, RZ, 0x1f, R37 ;  /* 0x0000001fff007819 */ /* 0x000fe40000011425 */
[----:B------:R-:W5:Y:S01]  /*8d10*/  LD.E.128 R56, desc[UR36][R56.64] ;  /* 0x0000002438387980 */ /* 0x000f62000c101d00 */
[----:B------:R-:W-:-:S03]  /*8d20*/  MOV R40, UR16 ;  /* 0x0000001000287c02 */ /* 0x000fc60008000f00 */
[----:B------:R-:W5:Y:S01]  /*8d30*/  LD.E.128 R48, desc[UR36][R48.64] ;  /* 0x0000002430307980 */ /* 0x000f62000c101d00 */
[----:B------:R-:W-:Y:S01]  /*8d40*/  IMAD.WIDE.U32 R2, R21, UR8, R2 ;  /* 0x0000000815027c25 */ /* 0x000fe2000f8e0002 */
[----:B------:R-:W-:Y:S01]  /*8d50*/  ULDC.64 UR8, c[0x0][0xad8] ;  /* 0x0002b60000087ab9 */ /* 0x000fe20000000a00 */
[----:B------:R-:W-:Y:S01]  /*8d60*/  @!PT LDS RZ, [RZ] ;  /* 0x00000000fffff984 */ /* 0x000fe20000000800 */
[----:B------:R-:W-:Y:S01]  /*8d70*/  @!PT LDS RZ, [RZ] ;  /* 0x00000000fffff984 */ /* 0x000fe20000000800 */
[----:B------:R-:W-:Y:S01]  /*8d80*/  @!PT LDS RZ, [RZ] ;  /* 0x00000000fffff984 */ /* 0x000fe20000000800 */
[----:B------:R-:W-:Y:S01]  /*8d90*/  @!PT LDS RZ, [RZ] ;  /* 0x00000000fffff984 */ /* 0x000fe20000000800 */
[----:B------:R0:W-:Y:S06]  /*8da0*/  MEMBAR.ALL.CTA ;  /* 0x0000000000007992 */ /* 0x0001ec0000008000 */
[----:B0-----:R-:W0:Y:S01]  /*8db0*/  FENCE.VIEW.ASYNC.S ;  /* 0x00000000000073c6 */ /* 0x001e220000000000 */
[----:B------:R-:W-:-:S02]  /*8dc0*/  IMAD.IADD R3, R3, 0x1, R41 ;  /* 0x0000000103037824 */ /* 0x000fc400078e0229 */
[----:B------:R-:W-:Y:S02]  /*8dd0*/  IMAD R20, R0, UR8, RZ ;  /* 0x0000000800147c24 */ /* 0x000fe4000f8e02ff */
[----:B------:R-:W-:Y:S02]  /*8de0*/  IMAD R40, R40, 0x80, R23 ;  /* 0x0000008028287824 */ /* 0x000fe400078e0217 */
[C---:B------:R-:W-:Y:S02]  /*8df0*/  IMAD R21, R37.reuse, UR9, R20 ;  /* 0x0000000925157c24 */ /* 0x040fe4000f8e0214 */
[----:B------:R-:W-:Y:S01]  /*8e00*/  IMAD.WIDE.U32 R2, R37, UR8, R2 ;  /* 0x0000000825027c25 */ /* 0x000fe2000f8e0002 */
[C---:B------:R-:W-:Y:S01]  /*8e10*/  ISETP.GE.AND P2, PT, R40.reuse, R43, PT ;  /* 0x0000002b2800720c */ /* 0x040fe20003f46270 */
[----:B------:R-:W-:Y:S02]  /*8e20*/  ULDC.64 UR8, c[0x0][0xa80] ;  /* 0x0002a00000087ab9 */ /* 0x000fe40000000a00 */
[----:B------:R-:W-:Y:S01]  /*8e30*/  VIADD R0, R40, 0x20 ;  /* 0x0000002028007836 */ /* 0x000fe20000000000 */
[----:B------:R-:W-:Y:S01]  /*8e40*/  LEA R22, P3, R2, UR8, 0x1 ;  /* 0x0000000802167c11 */ /* 0x000fe2000f8608ff */
[----:B------:R-:W-:-:S02]  /*8e50*/  IMAD.IADD R3, R3, 0x1, R21 ;  /* 0x0000000103037824 */ /* 0x000fc400078e0215 */
[----:B------:R-:W-:Y:S01]  /*8e60*/  VIADD R42, R42, 0x30820 ;  /* 0x000308202a2a7836 */ /* 0x000fe20000000000 */
[-C--:B------:R-:W-:Y:S02]  /*8e70*/  ISETP.GE.AND P1, PT, R0, R43.reuse, PT ;  /* 0x0000002b0000720c */ /* 0x080fe40003f26270 */
[----:B------:R-:W-:Y:S02]  /*8e80*/  IADD3 R0, R40, 0x40, RZ ;  /* 0x0000004028007810 */ /* 0x000fe40007ffe0ff */
[----:B------:R-:W-:Y:S02]  /*8e90*/  LEA.HI.X R38, R2, UR9, R3, 0x1, P3 ;  /* 0x0000000902267c11 */ /* 0x000fe400098f0c03 */
[----:B------:R-:W-:Y:S01]  /*8ea0*/  PRMT R42, RZ, 0x654, R42 ;  /* 0x00000654ff2a7816 */ /* 0x000fe2000000002a */
[----:B0-----:R0:W1:Y:S01]  /*8eb0*/  SHFL.IDX PT, R37, R22, RZ, 0x181f ;  /* 0x00181fff16257589 */ /* 0x00106200000e0000 */
[----:B------:R-:W-:Y:S01]  /*8ec0*/  ISETP.GE.AND P0, PT, R0, R43, PT ;  /* 0x0000002b0000720c */ /* 0x000fe20003f06270 */
[----:B------:R-:W-:Y:S01]  /*8ed0*/  BSSY B1, `(.L_x_218) ;  /* 0x0000011000017945 */ /* 0x000fe20003800000 */
[----:B------:R0:W-:Y:S01]  /*8ee0*/  SYNCS.ARRIVE.TRANS64.RED.A1T0 RZ, [R42+URZ], RZ ;  /* 0x000000ff2aff79a7 */ /* 0x0001e2000810043f */
[----:B------:R0:W2:Y:S02]  /*8ef0*/  SHFL.IDX PT, R0, R38, RZ, 0x181f ;  /* 0x00181fff26007589 */ /* 0x0000a400000e0000 */
[----:B------:R-:W-:Y:S08]  /*8f00*/  @P2 BRA `(.L_x_219) ;  /* 0x0000000000342947 */ /* 0x000ff00003800000 */
[----:B------:R-:W-:Y:S02]  /*8f10*/  ULDC UR4, c[0x0][0xac8] ;  /* 0x0002b20000047ab9 */ /* 0x000fe40000000800 */
[----:B------:R-:W-:Y:S02]  /*8f20*/  ISETP.GE.AND P4, PT, R16, UR4, PT ;  /* 0x0000000410007c0c */ /* 0x000fe4000bf86270 */
[----:B------:R-:W-:Y:S02]  /*8f30*/  ISETP.GE.AND P3, PT, R17, UR4, PT ;  /* 0x0000000411007c0c */ /* 0x000fe4000bf66270 */
[----:B------:R-:W-:-:S09]  /*8f40*/  ISETP.GE.AND P2, PT, R18, UR4, PT ;  /* 0x0000000412007c0c */ /* 0x000fd2000bf46270 */
[CC--:B-1----:R-:W-:Y:S02]  /*8f50*/  @!P4 LEA R2, P6, R16.reuse, R37.reuse, 0x1 ;  /* 0x000000251002c211 */ /* 0x0c2fe400078c08ff */
[CC--:B------:R-:W-:Y:S02]  /*8f60*/  @!P3 LEA R20, P5, R17.reuse, R37.reuse, 0x1 ;  /* 0x000000251114b211 */ /* 0x0c0fe400078a08ff */
[-C--:B--2---:R-:W-:Y:S02]  /*8f70*/  @!P4 LEA.HI.X R3, R16, R0.reuse, R203, 0x1, P6 ;  /* 0x000000001003c211 */ /* 0x084fe400030f0ccb */
[C---:B------:R-:W-:Y:S02]  /*8f80*/  @!P2 LEA R36, P6, R18.reuse, R37, 0x1 ;  /* 0x000000251224a211 */ /* 0x040fe400078c08ff */
[-C--:B------:R-:W-:Y:S01]  /*8f90*/  @!P3 LEA.HI.X R21, R17, R0.reuse, R202, 0x1, P5 ;  /* 0x000000001115b211 */ /* 0x080fe200028f0cca */
[----:B-----5:R3:W-:Y:S01]  /*8fa0*/  @!P4 ST.E.128 desc[UR36][R2.64], R28 ;  /* 0x0000001c0200c985 */ /* 0x0207e2000c101d24 */
[----:B------:R-:W-:-:S03]  /*8fb0*/  @!P2 LEA.HI.X R37, R18, R0, R201, 0x1, P6 ;  /* 0x000000001225a211 */ /* 0x000fc600030f0cc9 */
[----:B------:R3:W-:Y:S04]  /*8fc0*/  @!P3 ST.E.128 desc[UR36][R20.64], R52 ;  /* 0x000000341400b985 */ /* 0x0007e8000c101d24 */
[----:B------:R3:W-:Y:S02]  /*8fd0*/  @!P2 ST.E.128 desc[UR36][R36.64], R64 ;  /* 0x000000402400a985 */ /* 0x0007e4000c101d24 */
.L_x_219:
[----:B------:R-:W-:Y:S05]  /*8fe0*/  BSYNC B1 ;  /* 0x0000000000017941 */ /* 0x000fea0003800000 */
.L_x_218:
[----:B--2---:R2:W4:Y:S01]  /*8ff0*/  SHFL.IDX PT, R0, R38, 0x1, 0x181f ;  /* 0x00381f0026007f89 */ /* 0x00452200000e0000 */
[----:B------:R-:W-:Y:S03]  /*9000*/  BSSY B1, `(.L_x_220) ;  /* 0x0000010000017945 */ /* 0x000fe60003800000 */
[----:B---3-5:R2:W3:Y:S01]  /*9010*/  SHFL.IDX PT, R29, R22, 0x1, 0x181f ;  /* 0x00381f00161d7f89 */ /* 0x0284e200000e0000 */
[----:B------:R-:W-:Y:S05]  /*9020*/  @P1 BRA `(.L_x_221) ;  /* 0x0000000000341947 */ /* 0x000fea0003800000 */
[----:B------:R-:W-:Y:S02]  /*9030*/  ULDC UR4, c[0x0][0xac8] ;  /* 0x0002b20000047ab9 */ /* 0x000fe40000000800 */
[----:B------:R-:W-:Y:S02]  /*9040*/  ISETP.GE.AND P4, PT, R16, UR4, PT ;  /* 0x0000000410007c0c */ /* 0x000fe4000bf86270 */
[----:B------:R-:W-:Y:S02]  /*9050*/  ISETP.GE.AND P5, PT, R17, UR4, PT ;  /* 0x0000000411007c0c */ /* 0x000fe4000bfa6270 */
[----:B------:R-:W-:-:S09]  /*9060*/  ISETP.GE.AND P6, PT, R18, UR4, PT ;  /* 0x0000000412007c0c */ /* 0x000fd2000bfc6270 */
[-C--:B---3--:R-:W-:Y:S02]  /*9070*/  @!P4 LEA R2, P1, R16, R29.reuse, 0x1 ;  /* 0x0000001d1002c211 */ /* 0x088fe400078208ff */
[CC--:B------:R-:W-:Y:S02]  /*9080*/  @!P5 LEA R20, P2, R17.reuse, R29.reuse, 0x1 ;  /* 0x0000001d1114d211 */ /* 0x0c0fe400078408ff */
[----:B------:R-:W-:Y:S02]  /*9090*/  @!P6 LEA R28, P3, R18, R29, 0x1 ;  /* 0x0000001d121ce211 */ /* 0x000fe400078608ff */
[-C--:B----4-:R-:W-:Y:S02]  /*90a0*/  @!P4 LEA.HI.X R3, R16, R0.reuse, R203, 0x1, P1 ;  /* 0x000000001003c211 */ /* 0x090fe400008f0ccb */
[-C--:B------:R-:W-:Y:S02]  /*90b0*/  @!P5 LEA.HI.X R21, R17, R0.reuse, R202, 0x1, P2 ;  /* 0x000000001115d211 */ /* 0x080fe400010f0cca */
[----:B------:R-:W-:Y:S01]  /*90c0*/  @!P6 LEA.HI.X R29, R18, R0, R201, 0x1, P3 ;  /* 0x00000000121de211 */ /* 0x000fe200018f0cc9 */
[----:B------:R3:W-:Y:S04]  /*90d0*/  @!P4 ST.E.128 desc[UR36][R2.64], R12 ;  /* 0x0000000c0200c985 */ /* 0x0007e8000c101d24 */
[----:B------:R3:W-:Y:S04]  /*90e0*/  @!P5 ST.E.128 desc[UR36][R20.64], R44 ;  /* 0x0000002c1400d985 */ /* 0x0007e8000c101d24 */
[----:B------:R3:W-:Y:S02]  /*90f0*/  @!P6 ST.E.128 desc[UR36][R28.64], R60 ;  /* 0x0000003c1c00e985 */ /* 0x0007e4000c101d24 */
.L_x_221:
[----:B------:R-:W-:Y:S05]  /*9100*/  BSYNC B1 ;  /* 0x0000000000017941 */ /* 0x000fea0003800000 */
.L_x_220:
[----:B----4-:R4:W0:Y:S01]  /*9110*/  SHFL.IDX PT, R0, R38, 0x2, 0x181f ;  /* 0x00581f0026007f89 */ /* 0x01082200000e0000 */
[----:B------:R-:W-:Y:S03]  /*9120*/  BSSY B1, `(.L_x_222) ;  /* 0x0000010000017945 */ /* 0x000fe60003800000 */
[----:B---3--:R4:W3:Y:S01]  /*9130*/  SHFL.IDX PT, R15, R22, 0x2, 0x181f ;  /* 0x00581f00160f7f89 */ /* 0x0088e200000e0000 */
        /* <DEDUP_REMOVED lines=8> */
[-C--:B0-----:R-:W-:Y:S02]  /*91c0*/  @!P3 LEA.HI.X R3, R16, R0.reuse, R203, 0x1, P0 ;  /* 0x000000001003b211 */ /* 0x081fe400000f0ccb */
[-C--:B------:R-:W-:Y:S02]  /*91d0*/  @!P4 LEA.HI.X R13, R17, R0.reuse, R202, 0x1, P1 ;  /* 0x00000000110dc211 */ /* 0x080fe400008f0cca */
[----:B------:R-:W-:Y:S01]  /*91e0*/  @!P5 LEA.HI.X R15, R18, R0, R201, 0x1, P2 ;  /* 0x00000000120fd211 */ /* 0x000fe200010f0cc9 */
[----:B------:R0:W-:Y:S04]  /*91f0*/  @!P3 ST.E.128 desc[UR36][R2.64], R8 ;  /* 0x000000080200b985 */ /* 0x0001e8000c101d24 */
[----:B------:R0:W-:Y:S04]  /*9200*/  @!P4 ST.E.128 desc[UR36][R12.64], R32 ;  /* 0x000000200c00c985 */ /* 0x0001e8000c101d24 */
[----:B------:R0:W-:Y:S02]  /*9210*/  @!P5 ST.E.128 desc[UR36][R14.64], R56 ;  /* 0x000000380e00d985 */ /* 0x0001e4000c101d24 */
.L_x_223:
[----:B------:R-:W-:Y:S05]  /*9220*/  BSYNC B1 ;  /* 0x0000000000017941 */ /* 0x000fea0003800000 */
.L_x_222:
[----:B0-----:R-:W-:Y:S01]  /*9230*/  VIADD R0, R40, 0x60 ;  /* 0x0000006028007836 */ /* 0x001fe20000000000 */
[----:B--2-4-:R-:W4:Y:S04]  /*9240*/  SHFL.IDX PT, R38, R38, 0x3, 0x181f ;  /* 0x00781f0026267f89 */ /* 0x014f2800000e0000 */
[----:B------:R-:W-:Y:S01]  /*9250*/  ISETP.GE.AND P0, PT, R0, R43, PT ;  /* 0x0000002b0000720c */ /* 0x000fe20003f06270 */
[----:B------:R0:W2:-:S12]  /*9260*/  SHFL.IDX PT, R11, R22, 0x3, 0x181f ;  /* 0x00781f00160b7f89 */ /* 0x00009800000e0000 */
[----:B0-----:R-:W-:Y:S05]  /*9270*/  @P0 BRA `(.L_x_224) ;  /* 0x0000000c00700947 */ /* 0x001fea0003800000 */
[----:B------:R-:W-:Y:S02]  /*9280*/  ULDC UR4, c[0x0][0xac8] ;  /* 0x0002b20000047ab9 */ /* 0x000fe40000000800 */
[----:B------:R-:W-:Y:S02]  /*9290*/  ISETP.GE.AND P2, PT, R16, UR4, PT ;  /* 0x0000000410007c0c */ /* 0x000fe4000bf46270 */
[----:B------:R-:W-:-:S11]  /*92a0*/  ISETP.GE.AND P3, PT, R17, UR4, PT ;  /* 0x0000000411007c0c */ /* 0x000fd6000bf66270 */
[CC--:B--2---:R-:W-:Y:S02]  /*92b0*/  @!P2 LEA R2, P0, R16.reuse, R11.reuse, 0x1 ;  /* 0x0000000b1002a211 */ /* 0x0c4fe400078008ff */
[C---:B------:R-:W-:Y:S02]  /*92c0*/  @!P3 LEA R8, P1, R17.reuse, R11, 0x1 ;  /* 0x0000000b1108b211 */ /* 0x040fe400078208ff */
[-C--:B----4-:R-:W-:Y:S02]  /*92d0*/  @!P2 LEA.HI.X R3, R16, R38.reuse, R203, 0x1, P0 ;  /* 0x000000261003a211 */ /* 0x090fe400000f0ccb */
[----:B------:R-:W-:Y:S02]  /*92e0*/  @!P3 LEA.HI.X R9, R17, R38, R202, 0x1, P1 ;  /* 0x000000261109b211 */ /* 0x000fe400008f0cca */
[----:B------:R-:W-:Y:S01]  /*92f0*/  ISETP.GE.AND P0, PT, R18, UR4, PT ;  /* 0x0000000412007c0c */ /* 0x000fe2000bf06270 */
[----:B------:R0:W-:Y:S04]  /*9300*/  @!P2 ST.E.128 desc[UR36][R2.64], R4 ;  /* 0x000000040200a985 */ /* 0x0001e8000c101d24 */
[----:B------:R0:W-:Y:S08]  /*9310*/  @!P3 ST.E.128 desc[UR36][R8.64], R24 ;  /* 0x000000180800b985 */ /* 0x0001f0000c101d24 */
[----:B------:R-:W-:Y:S05]  /*9320*/  @P0 BRA `(.L_x_224) ;  /* 0x0000000c00440947 */ /* 0x000fea0003800000 */
[----:B0-----:R-:W-:-:S04]  /*9330*/  LEA R2, P0, R18, R11, 0x1 ;  /* 0x0000000b12027211 */ /* 0x001fc800078008ff */
[----:B------:R-:W-:-:S05]  /*9340*/  LEA.HI.X R3, R18, R38, R201, 0x1, P0 ;  /* 0x0000002612037211 */ /* 0x000fca00000f0cc9 */
[----:B------:R0:W-:Y:S01]  /*9350*/  ST.E.128 desc[UR36][R2.64], R48 ;  /* 0x0000003002007985 */ /* 0x0001e2000c101d24 */
[----:B------:R-:W-:Y:S05]  /*9360*/  BRA `(.L_x_224) ;  /* 0x0000000c00347947 */ /* 0x000fea0003800000 */
.L_x_216:
[----:B------:R-:W-:Y:S01]  /*9370*/  ULDC.64 UR8, c[0x0][0xc00] ;  /* 0x0003000000087ab9 */ /* 0x000fe20000000a00 */
[----:B------:R-:W-:Y:S01]  /*9380*/  ULDC UR4, c[0x0][0xa88] ;  /* 0x0002a20000047ab9 */ /* 0x000fe20000000800 */
[----:B------:R-:W-:Y:S01]  /*9390*/  UISETP.NE.U32.AND UP0, UPT, UR8, URZ, UPT ;  /* 0x0000003f0800728c */ /* 0x000fe2000bf05070 */
[----:B------:R-:W0:Y:S03]  /*93a0*/  LDC R11, c[0x0][0xbe8] ;  /* 0x0002fa00ff0b7b82 */ /* 0x000e260000000800 */
[----:B------:R-:W-:-:S03]  /*93b0*/  UISETP.NE.AND.EX UP0, UPT, UR9, URZ, UPT, UP0 ;  /* 0x0000003f0900728c */ /* 0x000fc6000bf05300 */
[----:B------:R-:W-:Y:S02]  /*93c0*/  ULDC.64 UR8, c[0x0][0xc00] ;  /* 0x0003000000087ab9 */ /* 0x000fe40000000a00 */
[----:B------:R-:W-:Y:S01]  /*93d0*/  UIMAD.WIDE UR8, UR60, 0x4, UR8 ;  /* 0x000000043c0878a5 */ /* 0x000fe2000f8e0208 */
[----:B------:R-:W-:-:S05]  /*93e0*/  PLOP3.LUT P2, PT, PT, PT, UP0, 0x80, 0x0 ;  /* 0x000000000000781c */ /* 0x000fca0003f4f008 */
[----:B------:R-:W-:Y:S02]  /*93f0*/  IMAD.U32 R2, RZ, RZ, UR8 ;  /* 0x00000008ff027e24 */ /* 0x000fe4000f8e00ff */
[----:B------:R-:W-:Y:S01]  /*9400*/  IMAD.U32 R3, RZ, RZ, UR9 ;  /* 0x00000009ff037e24 */ /* 0x000fe2000f8e00ff */
[----:B------:R-:W-:Y:S02]  /*9410*/  ULDC.64 UR8, c[0x0][0xc08] ;  /* 0x0003020000087ab9 */ /* 0x000fe40000000a00 */
[----:B------:R-:W-:-:S03]  /*9420*/  UISETP.NE.U32.AND UP1, UPT, UR8, URZ, UPT ;  /* 0x0000003f0800728c */ /* 0x000fc6000bf25070 */
[----:B------:R-:W2:Y:S01]  /*9430*/  @P2 LDG.E R6, desc[UR36][R2.64] ;  /* 0x0000002402062981 */ /* 0x000ea2000c1e1900 */
[----:B------:R-:W-:Y:S01]  /*9440*/  UISETP.NE.AND.EX UP1, UPT, UR9, URZ, UPT, UP1 ;  /* 0x0000003f0900728c */ /* 0x000fe2000bf25310 */
[----:B------:R-:W-:-:S05]  /*9450*/  MOV R0, UR4 ;  /* 0x0000000400007c02 */ /* 0x000fca0008000f00 */
[----:B------:R-:W-:-:S05]  /*9460*/  PLOP3.LUT P3, PT, PT, PT, UP1, 0x80, 0x0 ;  /* 0x000000000000781c */ /* 0x000fca0003f6f018 */
[----:B------:R-:W-:Y:S02]  /*9470*/  @UP1 ULDC.64 UR8, c[0x0][0xc08] ;  /* 0x0003020000081ab9 */ /* 0x000fe40000000a00 */
[----:B------:R-:W-:-:S06]  /*9480*/  @UP1 UIMAD.WIDE UR8, UR60, 0x4, UR8 ;  /* 0x000000043c0818a5 */ /* 0x000fcc000f8e0208 */
[----:B------:R-:W-:Y:S02]  /*9490*/  IMAD.U32 R4, RZ, RZ, UR8 ;  /* 0x00000008ff047e24 */ /* 0x000fe4000f8e00ff */
[----:B------:R-:W-:-:S05]  /*94a0*/  IMAD.U32 R5, RZ, RZ, UR9 ;  /* 0x00000009ff057e24 */ /* 0x000fca000f8e00ff */
[----:B------:R1:W5:Y:S01]  /*94b0*/  @P3 LDG.E R0, desc[UR36][R4.64] ;  /* 0x0000002404003981 */ /* 0x000362000c1e1900 */
[----:B0-----:R-:W-:Y:S01]  /*94c0*/  ISETP.NE.AND P0, PT, R11, 0x1, PT ;  /* 0x000000010b00780c */ /* 0x001fe20003f05270 */
[----:B------:R-:W-:Y:S01]  /*94d0*/  UMOV UR4, URZ ;  /* 0x0000003f00047c82 */ /* 0x000fe20008000000 */
[----:B------:R-:W-:Y:S01]  /*94e0*/  USHF.R.S32.HI UR11, URZ, 0x1f, UR61 ;  /* 0x0000001f3f0b7899 */ /* 0x000fe2000801143d */
[----:B------:R-:W-:-:S10]  /*94f0*/  ISETP.GE.AND P1, PT, R204, 0x80, PT ;  /* 0x00000080cc00780c */ /* 0x000fd40003f26270 */
[----:B------:R-:W0:Y:S01]  /*9500*/  @P0 LDC R9, c[0x0][0xbec] ;  /* 0x0002fb00ff090b82 */ /* 0x000e220000000800 */
[----:B--2---:R-:W-:-:S13]  /*9510*/  @P2 R2UR UR4, R6 ;  /* 0x00000000060422ca */ /* 0x004fda00000e0000 */
[----:B------:R-:W-:Y:S01]  /*9520*/  USHF.R.S32.HI UR10, URZ, 0x1f, UR4 ;  /* 0x0000001f3f0a7899 */ /* 0x000fe20008011404 */
[----:B01----:R-:W-:Y:S11]  /*9530*/  @P3 BRA `(.L_x_225) ;  /* 0x0000000000103947 */ /* 0x003ff60003800000 */
[----:B------:R-:W-:Y:S05]  /*9540*/  @!P2 BRA `(.L_x_225) ;  /* 0x00000000000ca947 */ /* 0x000fea0003800000 */
[----:B------:R-:W2:Y:S04]  /*9550*/  LDG.E R5, desc[UR36][R2.64] ;  /* 0x0000002402057981 */ /* 0x000ea8000c1e1900 */
[----:B-----5:R-:W2:Y:S02]  /*9560*/  LDG.E R0, desc[UR36][R2.64+0x4] ;  /* 0x0000042402007981 */ /* 0x020ea4000c1e1900 */
[----:B--2---:R-:W-:-:S07]  /*9570*/  IMAD.IADD R0, R0, 0x1, -R5 ;  /* 0x0000000100007824 */ /* 0x004fce00078e0a05 */
.L_x_225:
[----:B------:R-:W-:Y:S01]  /*9580*/  R2UR UR7, R192 ;  /* 0x00000000c00772ca */ /* 0x000fe200000e0000 */
[----:B------:R-:W-:Y:S01]  /*9590*/  USEL UR60, UR60, URZ, !UP0 ;  /* 0x0000003f3c3c7287 */ /* 0x000fe2000c000000 */
[----:B------:R-:W-:Y:S11]  /*95a0*/  BSSY B1, `(.L_x_226) ;  /* 0x000002e000017945 */ /* 0x000ff60003800000 */
[----:B------:R-:W-:Y:S01]  /*95b0*/  USEL UR12, UR7, URZ, !UP0 ;  /* 0x0000003f070c7287 */ /* 0x000fe2000c000000 */
[----:B------:R-:W-:Y:S11]  /*95c0*/  @P1 BRA `(.L_x_227) ;  /* 0x0000000000ac1947 */ /* 0x000ff60003800000 */
[----:B------:R-:W0:Y:S01]  /*95d0*/  S2R R3, SR_TID.X ;  /* 0x0000000000037919 */ /* 0x000e220000002100 */
[----:B------:R-:W1:Y:S01]  /*95e0*/  LDC R7, c[0x0][0xbe8] ;  /* 0x0002fa00ff077b82 */ /* 0x000e620000000800 */
[----:B------:R-:W-:-:S13]  /*95f0*/  R2UR UR7, R22 ;  /* 0x00000000160772ca */ /* 0x000fda00000e0000 */
[----:B------:R-:W-:-:S05]  /*9600*/  IMAD.U32 R2, RZ, RZ, UR7 ;  /* 0x00000007ff027e24 */ /* 0x000fca000f8e00ff */
[----:B0-----:R-:W-:Y:S01]  /*9610*/  LEA R2, R2, R3, 0x7 ;  /* 0x0000000302027211 */ /* 0x001fe200078e38ff */
[----:B-1---5:R-:W-:-:S04]  /*9620*/  IMAD R3, R0, R7, RZ ;  /* 0x0000000700037224 */ /* 0x022fc800078e02ff */
[----:B------:R-:W-:-:S05]  /*9630*/  VIADD R4, R2, 0xffffff80 ;  /* 0xffffff8002047836 */ /* 0x000fca0000000000 */
[----:B------:R-:W-:-:S13]  /*9640*/  ISETP.GE.AND P1, PT, R4, R3, PT ;  /* 0x000000030400720c */ /* 0x000fda0003f26270 */
[----:B------:R-:W-:Y:S05]  /*9650*/  @P1 BRA `(.L_x_227) ;  /* 0x0000000000881947 */ /* 0x000fea0003800000 */
[----:B------:R-:W-:Y:S01]  /*9660*/  ISETP.NE.AND P1, PT, R7, 0x1, PT ;  /* 0x000000010700780c */ /* 0x000fe20003f25270 */
[----:B------:R-:W-:Y:S01]  /*9670*/  ULDC.64 UR14, c[0x0][0xb90] ;  /* 0x0002e400000e7ab9 */ /* 0x000fe20000000a00 */
[----:B------:R-:W-:Y:S01]  /*9680*/  UMOV UR8, UR4 ;  /* 0x0000000400087c82 */ /* 0x000fe20008000000 */
[----:B------:R-:W-:Y:S01]  /*9690*/  UIMAD UR7, UR11, UR14, URZ ;  /* 0x0000000e0b0772a4 */ /* 0x000fe2000f8e023f */
[----:B------:R-:W-:Y:S01]  /*96a0*/  IMAD.MOV.U32 R2, RZ, RZ, R4 ;  /* 0x000000ffff027224 */ /* 0x000fe200078e0004 */
[----:B------:R-:W-:Y:S02]  /*96b0*/  UMOV UR9, UR10 ;  /* 0x0000000a00097c82 */ /* 0x000fe40008000000 */
[----:B------:R-:W-:Y:S02]  /*96c0*/  UIMAD.WIDE.U32 UR8, UR61, UR14, UR8 ;  /* 0x0000000e3d0872a5 */ /* 0x000fe4000f8e0008 */
[----:B------:R-:W-:-:S03]  /*96d0*/  UIMAD UR7, UR61, UR15, UR7 ;  /* 0x0000000f3d0772a4 */ /* 0x000fc6000f8e0207 */
[----:B------:R-:W-:Y:S01]  /*96e0*/  ULDC.64 UR14, c[0x0][0xb98] ;  /* 0x0002e600000e7ab9 */ /* 0x000fe20000000a00 */
[----:B------:R-:W0:Y:S01]  /*96f0*/  @P1 LDC R3, c[0x0][0xbec] ;  /* 0x0002fb00ff031b82 */ /* 0x000e220000000800 */
[----:B------:R-:W-:Y:S02]  /*9700*/  UIADD3 UR9, UR9, UR7, URZ ;  /* 0x0000000709097290 */ /* 0x000fe4000fffe03f */
[----:B------:R-:W-:Y:S02]  /*9710*/  UIMAD UR7, UR12, UR14, URZ ;  /* 0x0000000e0c0772a4 */ /* 0x000fe4000f8e023f */
[----:B------:R-:W-:Y:S02]  /*9720*/  UIMAD.WIDE.U32 UR8, UR60, UR14, UR8 ;  /* 0x0000000e3c0872a5 */ /* 0x000fe4000f8e0008 */
[----:B------:R-:W-:Y:S01]  /*9730*/  UIMAD UR7, UR60, UR15, UR7 ;  /* 0x0000000f3c0772a4 */ /* 0x000fe2000f8e0207 */
[----:B------:R-:W1:Y:S02]  /*9740*/  @P1 LDC R6, c[0x0][0xbf0] ;  /* 0x0002fc00ff061b82 */ /* 0x000e640000000800 */
[----:B------:R-:W-:Y:S01]  /*9750*/  ULDC.64 UR14, c[0x0][0xb88] ;  /* 0x0002e200000e7ab9 */ /* 0x000fe20000000a00 */
[----:B0-----:R-:W-:-:S05]  /*9760*/  @P1 IMAD.HI.U32 R3, R4, R3, RZ ;  /* 0x0000000304031227 */ /* 0x001fca00078e00ff */
[----:B-1----:R-:W-:Y:S01]  /*9770*/  @P1 SHF.R.U32.HI R2, RZ, R6, R3 ;  /* 0x00000006ff021219 */ /* 0x002fe20000011603 */
[----:B------:R-:W-:-:S03]  /*9780*/  IMAD.U32 R6, RZ, RZ, UR7 ;  /* 0x00000007ff067e24 */ /* 0x000fc6000f8e00ff */
[--C-:B------:R-:W-:Y:S01]  /*9790*/  SHF.R.S32.HI R3, RZ, 0x1f, R2.reuse ;  /* 0x0000001fff037819 */ /* 0x100fe20000011402 */
[----:B------:R-:W-:Y:S01]  /*97a0*/  IMAD.MOV R5, RZ, RZ, -R2 ;  /* 0x000000ffff057224 */ /* 0x000fe200078e0a02 */
[----:B------:R-:W-:-:S03]  /*97b0*/  IADD3 R2, P1, R2, UR8, RZ ;  /* 0x0000000802027c10 */ /* 0x000fc6000ff3e0ff */
[----:B------:R-:W-:Y:S01]  /*97c0*/  IMAD R5, R7, R5, R4 ;  /* 0x0000000507057224 */ /* 0x000fe200078e0204 */
[----:B------:R-:W-:Y:S01]  /*97d0*/  IADD3.X R3, R3, UR9, R6, P1, !PT ;  /* 0x0000000903037c10 */ /* 0x000fe20008ffe406 */
[----:B------:R-:W-:-:S03]  /*97e0*/  ULDC.64 UR8, c[0x0][0xb50] ;  /* 0x0002d40000087ab9 */ /* 0x000fc60000000a00 */
[----:B------:R-:W-:Y:S01]  /*97f0*/  SHF.R.S32.HI R4, RZ, 0x1f, R5 ;  /* 0x0000001fff047819 */ /* 0x000fe20000011405 */
[----:B------:R-:W-:-:S04]  /*9800*/  IMAD.WIDE.U32 R2, R5, UR14, R2 ;  /* 0x0000000e05027c25 */ /* 0x000fc8000f8e0002 */
[----:B------:R-:W-:-:S04]  /*9810*/  IMAD R4, R4, UR14, RZ ;  /* 0x0000000e04047c24 */ /* 0x000fc8000f8e02ff */
[----:B------:R-:W-:Y:S01]  /*9820*/  IMAD R7, R5, UR15, R4 ;  /* 0x0000000f05077c24 */ /* 0x000fe2000f8e0204 */
[----:B------:R-:W-:-:S04]  /*9830*/  LEA R4, P1, R2, UR8, 0x2 ;  /* 0x0000000802047c11 */ /* 0x000fc8000f8210ff */
[----:B------:R-:W-:-:S04]  /*9840*/  IADD3 R3, R3, R7, RZ ;  /* 0x0000000703037210 */ /* 0x000fc80007ffe0ff */
[----:B------:R-:W-:Y:S01]  /*9850*/  LEA.HI.X R5, R2, UR9, R3, 0x2, P1 ;  /* 0x0000000902057c11 */ /* 0x000fe200088f1403 */
[----:B------:R-:W-:-:S05]  /*9860*/  IMAD.MOV.U32 R3, RZ, RZ, -0x800000 ;  /* 0xff800000ff037424 */ /* 0x000fca00078e00ff */
[----:B------:R0:W-:Y:S02]  /*9870*/  STG.E desc[UR36][R4.64], R3 ;  /* 0x0000000304007986 */ /* 0x0001e4000c101924 */
.L_x_227:
[----:B------:R-:W-:Y:S05]  /*9880*/  BSYNC B1 ;  /* 0x0000000000017941 */ /* 0x000fea0003800000 */
.L_x_226:
[----:B------:R-:W-:Y:S01]  /*9890*/  R2UR UR13, R22 ;  /* 0x00000000160d72ca */ /* 0x000fe200000e0000 */
[----:B0-----:R-:W0:Y:S01]  /*98a0*/  @P0 LDC R3, c[0x0][0xbf0] ;  /* 0x0002fc00ff030b82 */ /* 0x001e220000000800 */
[----:B------:R-:W-:Y:S01]  /*98b0*/  ULDC.64 UR14, c[0x0][0xaa0] ;  /* 0x0002a800000e7ab9 */ /* 0x000fe20000000a00 */
[----:B------:R-:W-:Y:S01]  /*98c0*/  IMAD R2, R19, 0x20, R23 ;  /* 0x0000002013027824 */ /* 0x000fe200078e0217 */
[----:B------:R-:W-:Y:S01]  /*98d0*/  UIMAD UR7, UR10, UR14, URZ ;  /* 0x0000000e0a0772a4 */ /* 0x000fe2000f8e023f */
[----:B------:R-:W-:Y:S01]  /*98e0*/  BSSY B1, `(.L_x_228) ;  /* 0x000003f000017945 */ /* 0x000fe20003800000 */
[----:B------:R-:W-:Y:S02]  /*98f0*/  UIMAD.WIDE.U32 UR8, UR4, UR14, URZ ;  /* 0x0000000e040872a5 */ /* 0x000fe4000f8e003f */
[----:B------:R-:W-:-:S03]  /*9900*/  UIMAD UR7, UR4, UR15, UR7 ;  /* 0x0000000f040772a4 */ /* 0x000fc6000f8e0207 */
[----:B------:R-:W-:Y:S01]  /*9910*/  ULDC.64 UR14, c[0x0][0xae8] ;  /* 0x0002ba00000e7ab9 */ /* 0x000fe20000000a00 */
[----:B------:R-:W-:Y:S01]  /*9920*/  UIADD3 UR9, UR9, UR7, URZ ;  /* 0x0000000709097290 */ /* 0x000fe2000fffe03f */
[----:B------:R-:W-:Y:S01]  /*9930*/  IMAD.U32 R5, RZ, RZ, UR13 ;  /* 0x0000000dff057e24 */ /* 0x000fe2000f8e00ff */
[----:B------:R-:W-:Y:S02]  /*9940*/  UIMAD UR4, UR11, UR14, URZ ;  /* 0x0000000e0b0472a4 */ /* 0x000fe4000f8e023f */
[----:B------:R-:W-:Y:S01]  /*9950*/  UIMAD.WIDE.U32 UR8, UR61, UR14, UR8 ;  /* 0x0000000e3d0872a5 */ /* 0x000fe2000f8e0008 */
[----:B------:R-:W-:Y:S01]  /*9960*/  IMAD R6, R5, 0x80, R2 ;  /* 0x0000008005067824 */ /* 0x000fe200078e0202 */
[----:B------:R-:W-:Y:S01]  /*9970*/  UIMAD UR4, UR61, UR15, UR4 ;  /* 0x0000000f3d0472a4 */ /* 0x000fe2000f8e0204 */
[----:B------:R-:W-:Y:S02]  /*9980*/  ULDC.64 UR10, c[0x0][0xaf0] ;  /* 0x0002bc00000a7ab9 */ /* 0x000fe40000000a00 */
[----:B------:R-:W-:Y:S01]  /*9990*/  @P0 IMAD.HI.U32 R2, R6, R9, RZ ;  /* 0x0000000906020227 */ /* 0x000fe200078e00ff */
[----:B------:R-:W-:Y:S01]  /*99a0*/  UIADD3 UR9, UR9, UR4, URZ ;  /* 0x0000000409097290 */ /* 0x000fe2000fffe03f */
[----:B------:R-:W-:Y:S01]  /*99b0*/  MOV R5, R6 ;  /* 0x0000000600057202 */ /* 0x000fe20000000f00 */
[----:B------:R-:W-:-:S02]  /*99c0*/  UIMAD UR4, UR12, UR10, URZ ;  /* 0x0000000a0c0472a4 */ /* 0x000fc4000f8e023f */
[----:B0-----:R-:W-:Y:S01]  /*99d0*/  @P0 SHF.R.U32.HI R5, RZ, R3, R2 ;  /* 0x00000003ff050219 */ /* 0x001fe20000011602 */
[----:B------:R-:W-:Y:S02]  /*99e0*/  UIMAD.WIDE.U32 UR8, UR60, UR10, UR8 ;  /* 0x0000000a3c0872a5 */ /* 0x000fe4000f8e0008 */
[----:B------:R-:W-:Y:S01]  /*99f0*/  UIMAD UR4, UR60, UR11, UR4 ;  /* 0x0000000b3c0472a4 */ /* 0x000fe2000f8e0204 */
[--C-:B------:R-:W-:Y:S01]  /*9a00*/  SHF.R.S32.HI R2, RZ, 0x1f, R5.reuse ;  /* 0x0000001fff027819 */ /* 0x100fe20000011405 */
[----:B------:R-:W-:Y:S01]  /*9a10*/  IMAD.MOV R7, RZ, RZ, -R5 ;  /* 0x000000ffff077224 */ /* 0x000fe200078e0a05 */
[----:B------:R-:W-:Y:S01]  /*9a20*/  ULDC.64 UR10, c[0x0][0xae0] ;  /* 0x0002b800000a7ab9 */ /* 0x000fe20000000a00 */
[----:B------:R-:W-:Y:S02]  /*9a30*/  UIADD3 UR4, UR9, UR4, URZ ;  /* 0x0000000409047290 */ /* 0x000fe4000fffe03f */
[----:B------:R-:W-:Y:S02]  /*9a40*/  IMAD.U32 R3, RZ, RZ, UR9 ;  /* 0x00000009ff037e24 */ /* 0x000fe4000f8e00ff */
[----:B------:R-:W-:-:S02]  /*9a50*/  IMAD R4, R2, UR10, RZ ;  /* 0x0000000a02047c24 */ /* 0x000fc4000f8e02ff */
[----:B------:R-:W-:Y:S01]  /*9a60*/  IMAD R7, R11, R7, R6 ;  /* 0x000000070b077224 */ /* 0x000fe200078e0206 */
[----:B------:R-:W-:Y:S01]  /*9a70*/  MOV R6, UR13 ;  /* 0x0000000d00067c02 */ /* 0x000fe20008000f00 */
[----:B------:R-:W-:Y:S01]  /*9a80*/  IMAD.U32 R2, RZ, RZ, UR8 ;  /* 0x00000008ff027e24 */ /* 0x000fe2000f8e00ff */
[----:B------:R-:W-:Y:S01]  /*9a90*/  ULDC.64 UR8, c[0x0][0xad8] ;  /* 0x0002b60000087ab9 */ /* 0x000fe20000000a00 */
[----:B------:R-:W-:Y:S02]  /*9aa0*/  IMAD.U32 R3, RZ, RZ, UR4 ;  /* 0x00000004ff037e24 */ /* 0x000fe4000f8e00ff */
[C---:B------:R-:W-:Y:S01]  /*9ab0*/  IMAD R9, R5.reuse, UR11, R4 ;  /* 0x0000000b05097c24 */ /* 0x040fe2000f8e0204 */
[----:B------:R-:W-:Y:S01]  /*9ac0*/  SHF.R.S32.HI R4, RZ, 0x1f, R7 ;  /* 0x0000001fff047819 */ /* 0x000fe20000011407 */
[----:B------:R-:W-:-:S04]  /*9ad0*/  IMAD.WIDE.U32 R2, R5, UR10, R2 ;  /* 0x0000000a05027c25 */ /* 0x000fc8000f8e0002 */
[----:B------:R-:W-:Y:S02]  /*9ae0*/  IMAD.IADD R3, R3, 0x1, R9 ;  /* 0x0000000103037824 */ /* 0x000fe400078e0209 */
[----:B------:R-:W-:Y:S02]  /*9af0*/  IMAD R4, R4, UR8, RZ ;  /* 0x0000000804047c24 */ /* 0x000fe4000f8e02ff */
[----:B------:R-:W-:Y:S02]  /*9b00*/  IMAD R6, R6, 0x80, R23 ;  /* 0x0000008006067824 */ /* 0x000fe400078e0217 */
[----:B-----5:R-:W-:Y:S02]  /*9b10*/  IMAD R11, R0, R11, RZ ;  /* 0x0000000b000b7224 */ /* 0x020fe400078e02ff */
[C---:B------:R-:W-:Y:S02]  /*9b20*/  IMAD R5, R7.reuse, UR9, R4 ;  /* 0x0000000907057c24 */ /* 0x040fe4000f8e0204 */
[----:B------:R-:W-:Y:S01]  /*9b30*/  IMAD.WIDE.U32 R2, R7, UR8, R2 ;  /* 0x0000000807027c25 */ /* 0x000fe2000f8e0002 */
[----:B------:R-:W-:Y:S01]  /*9b40*/  ISETP.GE.AND P2, PT, R6, R11, PT ;  /* 0x0000000b0600720c */ /* 0x000fe20003f46270 */
[----:B------:R-:W-:-:S02]  /*9b50*/  ULDC.64 UR8, c[0x0][0xa80] ;  /* 0x0002a00000087ab9 */ /* 0x000fc40000000a00 */
[----:B------:R-:W-:Y:S01]  /*9b60*/  VIADD R0, R6, 0x20 ;  /* 0x0000002006007836 */ /* 0x000fe20000000000 */
[----:B------:R-:W-:Y:S02]  /*9b70*/  IADD3 R3, R3, R5, RZ ;  /* 0x0000000503037210 */ /* 0x000fe40007ffe0ff */
[----:B------:R-:W-:Y:S02]  /*9b80*/  LEA R4, P3, R2, UR8, 0x1 ;  /* 0x0000000802047c11 */ /* 0x000fe4000f8608ff */
[-C--:B------:R-:W-:Y:S01]  /*9b90*/  ISETP.GE.AND P1, PT, R0, R11.reuse, PT ;  /* 0x0000000b0000720c */ /* 0x080fe20003f26270 */
[----:B------:R-:W-:Y:S01]  /*9ba0*/  VIADD R0, R6, 0x40 ;  /* 0x0000004006007836 */ /* 0x000fe20000000000 */
[----:B------:R-:W-:Y:S02]  /*9bb0*/  LEA.HI.X R5, R2, UR9, R3, 0x1, P3 ;  /* 0x0000000902057c11 */ /* 0x000fe400098f0c03 */
[----:B------:R0:W1:Y:S02]  /*9bc0*/  SHFL.IDX PT, R3, R4, RZ, 0x181f ;  /* 0x00181fff04037589 */ /* 0x00006400000e0000 */
[----:B------:R-:W-:-:S02]  /*9bd0*/  ISETP.GE.AND P0, PT, R0, R11, PT ;  /* 0x0000000b0000720c */ /* 0x000fc40003f06270 */
[----:B------:R0:W2:Y:S01]  /*9be0*/  SHFL.IDX PT, R0, R5, RZ, 0x181f ;  /* 0x00181fff05007589 */ /* 0x0000a200000e0000 */
[----:B------:R-:W-:Y:S10]  /*9bf0*/  @P2 BRA `(.L_x_229) ;  /* 0x0000000000342947 */ /* 0x000ff40003800000 */
        /* <DEDUP_REMOVED lines=9> */
[----:B------:R3:W-:Y:S01]  /*9c90*/  @!P4 ST.E.128 desc[UR36][R8.64], RZ ;  /* 0x000000ff0800c985 */ /* 0x0007e2000c101d24 */
[----:B------:R-:W-:-:S03]  /*9ca0*/  @!P2 LEA.HI.X R3, R18, R0, R201, 0x1, P6 ;  /* 0x000000001203a211 */ /* 0x000fc600030f0cc9 */
[----:B------:R3:W-:Y:S04]  /*9cb0*/  @!P3 ST.E.128 desc[UR36][R12.64], RZ ;  /* 0x000000ff0c00b985 */ /* 0x0007e8000c101d24 */
[----:B------:R3:W-:Y:S02]  /*9cc0*/  @!P2 ST.E.128 desc[UR36][R2.64], RZ ;  /* 0x000000ff0200a985 */ /* 0x0007e4000c101d24 */
.L_x_229:
[----:B------:R-:W-:Y:S05]  /*9cd0*/  BSYNC B1 ;  /* 0x0000000000017941 */ /* 0x000fea0003800000 */
.L_x_228:
[----:B--2---:R2:W4:Y:S01]  /*9ce0*/  SHFL.IDX PT, R0, R5, 0x1, 0x181f ;  /* 0x00381f0005007f89 */ /* 0x00452200000e0000 */
[----:B------:R-:W-:Y:S03]  /*9cf0*/  BSSY B1, `(.L_x_230) ;  /* 0x0000010000017945 */ /* 0x000fe60003800000 */
[----:B-1-3--:R2:W1:Y:S01]  /*9d00*/  SHFL.IDX PT, R3, R4, 0x1, 0x181f ;  /* 0x00381f0004037f89 */ /* 0x00a46200000e0000 */
[----:B------:R-:W-:Y:S05]  /*9d10*/  @P1 BRA `(.L_x_231) ;  /* 0x0000000000341947 */ /* 0x000fea0003800000 */
[----:B------:R-:W-:Y:S02]  /*9d20*/  ULDC UR4, c[0x0][0xac8] ;  /* 0x0002b20000047ab9 */ /* 0x000fe40000000800 */
[----:B------:R-:W-:Y:S02]  /*9d30*/  ISETP.GE.AND P4, PT, R16, UR4, PT ;  /* 0x0000000410007c0c */ /* 0x000fe4000bf86270 */
[----:B------:R-:W-:Y:S02]  /*9d40*/  ISETP.GE.AND P5, PT, R17, UR4, PT ;  /* 0x0000000411007c0c */ /* 0x000fe4000bfa6270 */
[----:B------:R-:W-:-:S09]  /*9d50*/  ISETP.GE.AND P6, PT, R18, UR4, PT ;  /* 0x0000000412007c0c */ /* 0x000fd2000bfc6270 */
[-C--:B-1----:R-:W-:Y:S02]  /*9d60*/  @!P4 LEA R8, P1, R16, R3.reuse, 0x1 ;  /* 0x000000031008c211 */ /* 0x082fe400078208ff */
[CC--:B------:R-:W-:Y:S02]  /*9d70*/  @!P5 LEA R12, P2, R17.reuse, R3.reuse, 0x1 ;  /* 0x00000003110cd211 */ /* 0x0c0fe400078408ff */
[----:B------:R-:W-:Y:S02]  /*9d80*/  @!P6 LEA R2, P3, R18, R3, 0x1 ;  /* 0x000000031202e211 */ /* 0x000fe400078608ff */
[-C--:B----4-:R-:W-:Y:S02]  /*9d90*/  @!P4 LEA.HI.X R9, R16, R0.reuse, R203, 0x1, P1 ;  /* 0x000000001009c211 */ /* 0x090fe400008f0ccb */
[-C--:B------:R-:W-:Y:S02]  /*9da0*/  @!P5 LEA.HI.X R13, R17, R0.reuse, R202, 0x1, P2 ;  /* 0x00000000110dd211 */ /* 0x080fe400010f0cca */
[----:B------:R-:W-:Y:S01]  /*9db0*/  @!P6 LEA.HI.X R3, R18, R0, R201, 0x1, P3 ;  /* 0x000000001203e211 */ /* 0x000fe200018f0cc9 */
[----:B------:R3:W-:Y:S04]  /*9dc0*/  @!P4 ST.E.128 desc[UR36][R8.64], RZ ;  /* 0x000000ff0800c985 */ /* 0x0007e8000c101d24 */
[----:B------:R3:W-:Y:S04]  /*9dd0*/  @!P5 ST.E.128 desc[UR36][R12.64], RZ ;  /* 0x000000ff0c00d985 */ /* 0x0007e8000c101d24 */
[----:B------:R3:W-:Y:S02]  /*9de0*/  @!P6 ST.E.128 desc[UR36][R2.64], RZ ;  /* 0x000000ff0200e985 */ /* 0x0007e4000c101d24 */
.L_x_231:
[----:B------:R-:W-:Y:S05]  /*9df0*/  BSYNC B1 ;  /* 0x0000000000017941 */ /* 0x000fea0003800000 */
.L_x_230:
[----:B----4-:R4:W0:Y:S01]  /*9e00*/  SHFL.IDX PT, R0, R5, 0x2, 0x181f ;  /* 0x00581f0005007f89 */ /* 0x01082200000e0000 */
        /* <DEDUP_REMOVED lines=10> */
[-C--:B0-----:R-:W-:Y:S02]  /*9eb0*/  @!P3 LEA.HI.X R9, R16, R0.reuse, R203, 0x1, P0 ;  /* 0x000000001009b211 */ /* 0x081fe400000f0ccb */
[-C--:B------:R-:W-:Y:S02]  /*9ec0*/  @!P4 LEA.HI.X R13, R17, R0.reuse, R202, 0x1, P1 ;  /* 0x00000000110dc211 */ /* 0x080fe400008f0cca */
[----:B------:R-:W-:Y:S01]  /*9ed0*/  @!P5 LEA.HI.X R3, R18, R0, R201, 0x1, P2 ;  /* 0x000000001203d211 */ /* 0x000fe200010f0cc9 */
[----:B------:R3:W-:Y:S04]  /*9ee0*/  @!P3 ST.E.128 desc[UR36][R8.64], RZ ;  /* 0x000000ff0800b985 */ /* 0x0007e8000c101d24 */
[----:B------:R3:W-:Y:S04]  /*9ef0*/  @!P4 ST.E.128 desc[UR36][R12.64], RZ ;  /* 0x000000ff0c00c985 */ /* 0x0007e8000c101d24 */
[----:B------:R3:W-:Y:S02]  /*9f00*/  @!P5 ST.E.128 desc[UR36][R2.64], RZ ;  /* 0x000000ff0200d985 */ /* 0x0007e4000c101d24 */
.L_x_233:
[----:B------:R-:W-:Y:S05]  /*9f10*/  BSYNC B1 ;  /* 0x0000000000017941 */ /* 0x000fea0003800000 */
.L_x_232:
[----:B0-----:R-:W-:Y:S01]  /*9f20*/  VIADD R0, R6, 0x60 ;  /* 0x0000006006007836 */ /* 0x001fe20000000000 */
[----:B--2-4-:R-:W0:Y:S04]  /*9f30*/  SHFL.IDX PT, R5, R5, 0x3, 0x181f ;  /* 0x00781f0005057f89 */ /* 0x014e2800000e0000 */
[----:B------:R-:W-:Y:S01]  /*9f40*/  ISETP.GE.AND P0, PT, R0, R11, PT ;  /* 0x0000000b0000720c */ /* 0x000fe20003f06270 */
[----:B-1-3--:R1:W2:-:S12]  /*9f50*/  SHFL.IDX PT, R3, R4, 0x3, 0x181f ;  /* 0x00781f0004037f89 */ /* 0x00a29800000e0000 */
[----:B-1----:R-:W-:Y:S05]  /*9f60*/  @P0 BRA `(.L_x_224) ;  /* 0x0000000000340947 */ /* 0x002fea0003800000 */
[----:B------:R-:W-:Y:S02]  /*9f70*/  ULDC UR4, c[0x0][0xac8] ;  /* 0x0002b20000047ab9 */ /* 0x000fe40000000800 */
[----:B------:R-:W-:Y:S02]  /*9f80*/  ISETP.GE.AND P3, PT, R16, UR4, PT ;  /* 0x0000000410007c0c */ /* 0x000fe4000bf66270 */
[----:B------:R-:W-:Y:S02]  /*9f90*/  ISETP.GE.AND P4, PT, R17, UR4, PT ;  /* 0x0000000411007c0c */ /* 0x000fe4000bf86270 */
[----:B------:R-:W-:-:S09]  /*9fa0*/  ISETP.GE.AND P5, PT, R18, UR4, PT ;  /* 0x0000000412007c0c */ /* 0x000fd2000bfa6270 */
[-C--:B--2---:R-:W-:Y:S02]  /*9fb0*/  @!P3 LEA R6, P0, R16, R3.reuse, 0x1 ;  /* 0x000000031006b211 */ /* 0x084fe400078008ff */
        /* <DEDUP_REMOVED lines=8> */
.L_x_224:
[----:B------:R-:W-:Y:S05]  /*a040*/  BSYNC B0 ;  /* 0x0000000000007941 */ /* 0x000fea0003800000 */
.L_x_215:
[----:B------:R-:W-:Y:S02]  /*a050*/  ULDC UR4, c[0x0][0xc3c] ;  /* 0x00030f0000047ab9 */ /* 0x000fe40000000800 */
[----:B------:R-:W-:-:S13]  /*a060*/  ISETP.GE.AND P0, PT, R39, UR4, PT ;  /* 0x0000000427007c0c */ /* 0x000fda000bf06270 */
[----:B------:R-:W-:Y:S05]  /*a070*/  @!P0 BRA `(.L_x_234) ;  /* 0xffffff6c00488947 */ /* 0x000fea000383ffff */
[----:B------:R-:W-:Y:S05]  /*a080*/  EXIT ;  /* 0x000000000000794d */ /* 0x000fea0003800000 */
.L_x_187:
[----:B------:R-:W-:-:S08]  /*a090*/  NOP ;  /* 0x0000000000007918 */ /* 0x000fd00000000000 */
[----:B0-----:R-:W0:-:S00]  /*a0a0*/  USETMAXREG.DEALLOC.CTAPOOL 0x28 ;  /* 0x00000028000079c8 */ /* 0x001e0000080e0500 */
[----:B0-----:R-:W-:Y:S02]  /*a0b0*/  LOP3.LUT R0, R0, 0x3, RZ, 0xc0, !PT ;  /* 0x0000000300007812 */ /* 0x001fe400078ec0ff */
[----:B------:R-:W-:-:S04]  /*a0c0*/  LOP3.LUT R23, R23, 0xffffff7f, RZ, 0xc0, !PT ;  /* 0xffffff7f17177812 */ /* 0x000fc800078ec0ff */
[----:B------:R-:W0:Y:S02]  /*a0d0*/  SHFL.IDX PT, R0, R0, RZ, 0x1f ;  /* 0x00001fff00007589 */ /* 0x000e2400000e0000 */
[----:B0-----:R-:W-:Y:S01]  /*a0e0*/  ISETP.NE.AND P0, PT, R0, RZ, PT ;  /* 0x000000ff0000720c */ /* 0x001fe20003f05270 */
[----:B------:R-:W-:-:S12]  /*a0f0*/  IMAD.MOV.U32 R0, RZ, RZ, RZ ;  /* 0x000000ffff007224 */ /* 0x000fd800078e00ff */
[----:B------:R-:W-:Y:S01]  /*a100*/  @P0 LOP3.LUT R23, R23, 0x80, RZ, 0xfc, !PT ;  /* 0x0000008017170812 */ /* 0x000fe200078efcff */
[----:B------:R-:W-:Y:S06]  /*a110*/  @!P0 BRA `(.L_x_235) ;  /* 0x00000000001c8947 */ /* 0x000fec0003800000 */
[----:B------:R-:W0:Y:S08]  /*a120*/  S2UR UR5, SR_CgaCtaId ;  /* 0x00000000000579c3 */ /* 0x000e300000008800 */
[----:B------:R-:W-:Y:S06]  /*a130*/  BAR.SYNC.DEFER_BLOCKING 0x5, 0x180 ;  /* 0x0146000000007b1d */ /* 0x000fec0000010000 */
[----:B------:R-:W-:-:S02]  /*a140*/  UMOV UR4, 0x400 ;  /* 0x0000040000047882 */ /* 0x000fc40000000000 */
[----:B0-----:R-:W-:-:S09]  /*a150*/  ULEA UR4, UR5, UR4, 0x18 ;  /* 0x0000000405047291 */ /* 0x001fd2000f8ec03f */
[----:B------:R-:W1:Y:S01]  /*a160*/  LDS.128 R16, [UR4+0x308d0] ;  /* 0x0308d004ff107984 */ /* 0x000e620008000c00 */
[----:B------:R-:W-:Y:S06]  /*a170*/  BAR.ARV 0x4, 0x180 ;  /* 0x0106000000007b1d */ /* 0x000fec0000002000 */
[----:B------:R-:W-:Y:S05]  /*a180*/  BRA `(.L_x_236) ;  /* 0x0000000800007947 */ /* 0x000fea0003800000 */
.L_x_235:
[----:B------:R-:W0:Y:S01]  /*a190*/  S2R R2, SR_TID.X ;  /* 0x0000000000027919 */ /* 0x000e220000002100 */
[----:B------:R-:W-:Y:S01]  /*a1a0*/  ULDC UR4, c[0x0][0xc3c] ;  /* 0x00030f0000047ab9 */ /* 0x000fe20000000800 */
[----:B------:R-:W1:Y:S01]  /*a1b0*/  S2UR UR6, SR_CTAID.X ;  /* 0x00000000000679c3 */ /* 0x000e620000002500 */
[----:B------:R-:W-:Y:S01]  /*a1c0*/  ULDC UR5, c[0x0][0xc38] ;  /* 0x00030e0000057ab9 */ /* 0x000fe20000000800 */
[----:B0-----:R-:W-:-:S04]  /*a1d0*/  LOP3.LUT R5, R2, 0x1f, RZ, 0xc0, !PT ;  /* 0x0000001f02057812 */ /* 0x001fc800078ec0ff */
[----:B------:R-:W-:-:S04]  /*a1e0*/  ISETP.NE.AND P0, PT, R5, 0x1f, PT ;  /* 0x0000001f0500780c */ /* 0x000fc80003f05270 */
[----:B------:R-:W-:-:S13]  /*a1f0*/  ISETP.GE.OR P1, PT, R5, UR4, !P0 ;  /* 0x0000000405007c0c */ /* 0x000fda000c726670 */
[----:B------:R-:W0:Y:S02]  /*a200*/  @!P1 LDC.64 R2, c[0x0][0xc80] ;  /* 0x00032000ff029b82 */ /* 0x000e240000000a00 */
[----:B0-----:R-:W-:-:S05]  /*a210*/  @!P1 IMAD.WIDE.U32 R2, R5, 0x4, R2 ;  /* 0x0000000405029825 */ /* 0x001fca00078e0002 */
[----:B------:R-:W2:Y:S01]  /*a220*/  @!P1 LDG.E R0, desc[UR36][R2.64] ;  /* 0x0000002402009981 */ /* 0x000ea2000c1e1900 */
[C---:B------:R-:W-:Y:S01]  /*a230*/  ISETP.NE.AND P1, PT, R5.reuse, RZ, PT ;  /* 0x000000ff0500720c */ /* 0x040fe20003f25270 */
[----:B------:R-:W-:Y:S01]  /*a240*/  UMOV UR4, URZ ;  /* 0x0000003f00047c82 */ /* 0x000fe20008000000 */
[C---:B------:R-:W-:Y:S01]  /*a250*/  ISETP.GE.U32.AND P2, PT, R5.reuse, 0x2, PT ;  /* 0x000000020500780c */ /* 0x040fe20003f46070 */
[----:B------:R-:W-:Y:S01]  /*a260*/  IMAD.MOV.U32 R16, RZ, RZ, RZ ;  /* 0x000000ffff107224 */ /* 0x000fe200078e00ff */
[C---:B------:R-:W-:Y:S02]  /*a270*/  ISETP.GE.U32.AND P3, PT, R5.reuse, 0x4, PT ;  /* 0x000000040500780c */ /* 0x040fe40003f66070 */
[C---:B------:R-:W-:Y:S02]  /*a280*/  ISETP.GE.U32.AND P4, PT, R5.reuse, 0x8, PT ;  /* 0x000000080500780c */ /* 0x040fe40003f86070 */
[----:B------:R-:W-:Y:S01]  /*a290*/  ISETP.GE.U32.AND P5, PT, R5, 0x10, PT ;  /* 0x000000100500780c */ /* 0x000fe20003fa6070 */
[----:B--2---:R-:W0:Y:S02]  /*a2a0*/  SHFL.UP PT, R4, R0, 0x1, RZ ;  /* 0x0420000000047989 */ /* 0x004e2400000e00ff */
[----:B0-----:R-:W-:-:S05]  /*a2b0*/  SEL R7, R4, RZ, P1 ;  /* 0x000000ff04077207 */ /* 0x001fca0000800000 */
[----:B------:R-:W-:-:S05]  /*a2c0*/  IMAD.IADD R7, R0, 0x1, R7 ;  /* 0x0000000100077824 */ /* 0x000fca00078e0207 */
[----:B------:R-:W0:Y:S02]  /*a2d0*/  SHFL.UP PT, R4, R7, 0x2, RZ ;  /* 0x0440000007047989 */ /* 0x000e2400000e00ff */
[----:B0-----:R-:W-:-:S05]  /*a2e0*/  SEL R4, R4, RZ, P2 ;  /* 0x000000ff04047207 */ /* 0x001fca0001000000 */
[----:B------:R-:W-:-:S05]  /*a2f0*/  IMAD.IADD R4, R7, 0x1, R4 ;  /* 0x0000000107047824 */ /* 0x000fca00078e0204 */
[----:B------:R-:W0:Y:S02]  /*a300*/  SHFL.UP PT, R6, R4, 0x4, RZ ;  /* 0x0480000004067989 */ /* 0x000e2400000e00ff */
[----:B0-----:R-:W-:-:S04]  /*a310*/  SEL R3, R6, RZ, P3 ;  /* 0x000000ff06037207 */ /* 0x001fc80001800000 */
[----:B------:R-:W-:-:S05]  /*a320*/  IADD3 R3, R4, R3, RZ ;  /* 0x0000000304037210 */ /* 0x000fca0007ffe0ff */
[----:B------:R-:W0:Y:S02]  /*a330*/  SHFL.UP PT, R2, R3, 0x8, RZ ;  /* 0x0500000003027989 */ /* 0x000e2400000e00ff */
[----:B0-----:R-:W-:-:S05]  /*a340*/  SEL R2, R2, RZ, P4 ;  /* 0x000000ff02027207 */ /* 0x001fca0002000000 */
[----:B------:R-:W-:-:S05]  /*a350*/  IMAD.IADD R2, R3, 0x1, R2 ;  /* 0x0000000103027824 */ /* 0x000fca00078e0202 */
[----:B------:R-:W0:Y:S02]  /*a360*/  SHFL.UP PT, R6, R2, 0x10, RZ ;  /* 0x0600000002067989 */ /* 0x000e2400000e00ff */
[----:B0-----:R-:W-:-:S05]  /*a370*/  SEL R7, R6, RZ, P5 ;  /* 0x000000ff06077207 */ /* 0x001fca0002800000 */
[----:B------:R-:W-:-:S05]  /*a380*/  IMAD.IADD R7, R2, 0x1, R7 ;  /* 0x0000000102077824 */ /* 0x000fca00078e0207 */
[----:B------:R-:W0:Y:S02]  /*a390*/  SHFL.IDX PT, R4, R7, 0x1f, 0x1f ;  /* 0x03e01f0007047f89 */ /* 0x000e2400000e0000 */
[----:B0-----:R-:W-:-:S04]  /*a3a0*/  IMAD R4, R4, UR5, RZ ;  /* 0x0000000504047c24 */ /* 0x001fc8000f8e02ff */
[----:B------:R-:W-:Y:S01]  /*a3b0*/  IMAD.MOV.U32 R3, RZ, RZ, R4 ;  /* 0x000000ffff037224 */ /* 0x000fe200078e0004 */
[----:B-1----:R-:W-:-:S13]  /*a3c0*/  ISETP.GT.AND P6, PT, R4, UR6, PT ;  /* 0x0000000604007c0c */ /* 0x002fda000bfc4270 */
[----:B------:R-:W-:Y:S05]  /*a3d0*/  @P6 BRA `(.L_x_237) ;  /* 0x0000000000946947 */ /* 0x000fea0003800000 */
[----:B------:R-:W-:Y:S01]  /*a3e0*/  MOV R4, R3 ;  /* 0x0000000300047202 */ /* 0x000fe20000000f00 */
[----:B------:R-:W-:Y:S01]  /*a3f0*/  UMOV UR4, URZ ;  /* 0x0000003f00047c82 */ /* 0x000fe20008000000 */
[----:B------:R-:W-:-:S05]  /*a400*/  ULDC UR5, c[0x0][0xc38] ;  /* 0x00030e0000057ab9 */ /* 0x000fca0000000800 */
.L_x_241:
[----:B------:R-:W0:Y:S01]  /*a410*/  LDC R2, c[0x0][0xc3c] ;  /* 0x00030f00ff027b82 */ /* 0x000e220000000800 */
[----:B------:R-:W-:-:S06]  /*a420*/  UIADD3 UR4, UR4, 0x1f, URZ ;  /* 0x0000001f04047890 */ /* 0x000fcc000fffe03f */
[----:B0-----:R-:W-:-:S13]  /*a430*/  ISETP.LE.AND P6, PT, R2, UR4, PT ;  /* 0x0000000402007c0c */ /* 0x001fda000bfc3270 */
[----:B------:R-:W-:Y:S05]  /*a440*/  @P6 BRA `(.L_x_238) ;  /* 0x0000000400246947 */ /* 0x000fea0003800000 */
[----:B------:R-:W-:Y:S01]  /*a450*/  VIADD R7, R5, UR4 ;  /* 0x0000000405077c36 */ /* 0x000fe20008000000 */
[----:B------:R-:W-:Y:S01]  /*a460*/  BSSY B0, `(.L_x_239) ;  /* 0x0000007000007945 */ /* 0x000fe20003800000 */
[----:B------:R-:W-:-:S03]  /*a470*/  IMAD.MOV.U32 R0, RZ, RZ, RZ ;  /* 0x000000ffff007224 */ /* 0x000fc600078e00ff */
[----:B------:R-:W-:-:S13]  /*a480*/  ISETP.GE.OR P6, PT, R7, R2, !P0 ;  /* 0x000000020700720c */ /* 0x000fda00047c6670 */
[----:B------:R-:W-:Y:S05]  /*a490*/  @P6 BRA `(.L_x_240) ;  /* 0x00000000000c6947 */ /* 0x000fea0003800000 */
[----:B------:R-:W0:Y:S02]  /*a4a0*/  LDC.64 R2, c[0x0][0xc80] ;  /* 0x00032000ff027b82 */ /* 0x000e240000000a00 */
[----:B0-----:R-:W-:-:S05]  /*a4b0*/  IMAD.WIDE R2, R7, 0x4, R2 ;  /* 0x0000000407027825 */ /* 0x001fca00078e0202 */
[----:B------:R0:W5:Y:S02]  /*a4c0*/  LDG.E R0, desc[UR36][R2.64] ;  /* 0x0000002402007981 */ /* 0x000164000c1e1900 */
.L_x_240:
[----:B------:R-:W-:Y:S05]  /*a4d0*/  BSYNC B0 ;  /* 0x0000000000007941 */ /* 0x000fea0003800000 */
.L_x_239:
[----:B0----5:R-:W0:Y:S02]  /*a4e0*/  SHFL.UP PT, R2, R0, 0x1, RZ ;  /* 0x0420000000027989 */ /* 0x021e2400000e00ff */
        /* <DEDUP_REMOVED lines=16> */
[----:B------:R-:W-:-:S05]  /*a5f0*/  IMAD.IADD R4, R3, 0x1, R4 ;  /* 0x0000000103047824 */ /* 0x000fca00078e0204 */
[----:B------:R-:W-:-:S13]  /*a600*/  ISETP.GT.AND P6, PT, R4, UR6, PT ;  /* 0x0000000604007c0c */ /* 0x000fda000bfc4270 */
[----:B------:R-:W-:Y:S05]  /*a610*/  @!P6 BRA `(.L_x_241) ;  /* 0xfffffffc007ce947 */ /* 0x000fea000383ffff */
[----:B------:R-:W-:-:S07]  /*a620*/  IMAD.MOV.U32 R7, RZ, RZ, R9 ;  /* 0x000000ffff077224 */ /* 0x000fce00078e0009 */
.L_x_237:
[----:B------:R-:W-:-:S05]  /*a630*/  IADD3 R8, -R3, R4, RZ ;  /* 0x0000000403087210 */ /* 0x000fca0007ffe1ff */
[----:B------:R-:W-:-:S05]  /*a640*/  IMAD R2, R7, UR5, R8 ;  /* 0x0000000507027c24 */ /* 0x000fca000f8e0208 */
[----:B------:R-:W-:-:S13]  /*a650*/  ISETP.GT.AND P0, PT, R2, UR6, PT ;  /* 0x0000000602007c0c */ /* 0x000fda000bf04270 */
[----:B------:R-:W-:-:S04]  /*a660*/  VOTE.ANY R4, PT, !P0 ;  /* 0x0000000000047806 */ /* 0x000fc800040e0100 */
[----:B------:R-:W0:Y:S01]  /*a670*/  POPC R19, R4 ;  /* 0x0000000400137309 */ /* 0x000e220000000000 */
[----:B------:R-:W-:Y:S01]  /*a680*/  ISETP.NE.AND P0, PT, R4, RZ, PT ;  /* 0x000000ff0400720c */ /* 0x000fe20003f05270 */
[----:B0-----:R-:W0:Y:S02]  /*a690*/  SHFL.IDX PT, R10, R0, R19, 0x1f ;  /* 0x00001f13000a7589 */ /* 0x001e2400000e0000 */
[----:B0-----:R-:W-:-:S04]  /*a6a0*/  IABS R9, R10 ;  /* 0x0000000a00097213 */ /* 0x001fc80000000000 */
[----:B------:R-:W0:Y:S08]  /*a6b0*/  I2F.RP R6, R9 ;  /* 0x0000000900067306 */ /* 0x000e300000209400 */
[----:B0-----:R-:W0:Y:S02]  /*a6c0*/  MUFU.RCP R6, R6 ;  /* 0x0000000600067308 */ /* 0x001e240000001000 */
[----:B0-----:R-:W-:-:S06]  /*a6d0*/  VIADD R2, R6, 0xffffffe ;  /* 0x0ffffffe06027836 */ /* 0x001fcc0000000000 */
[----:B------:R0:W1:Y:S01]  /*a6e0*/  F2I.FTZ.U32.TRUNC.NTZ R3, R2 ;  /* 0x0000000200037305 */ /* 0x000062000021f000 */
[----:B------:R-:W-:Y:S05]  /*a6f0*/  @!P0 BRA `(.L_x_242) ;  /* 0x0000000000088947 */ /* 0x000fea0003800000 */
[----:B------:R-:W-:-:S06]  /*a700*/  VIADD R16, R19, 0xffffffff ;  /* 0xffffffff13107836 */ /* 0x000fcc0000000000 */
[----:B------:R2:W3:Y:S02]  /*a710*/  SHFL.IDX PT, R16, R7, R16, 0x1f ;  /* 0x00001f1007107589 */ /* 0x0004e400000e0000 */
.L_x_242:
[----:B---3--:R-:W-:Y:S01]  /*a720*/  IMAD R16, R16, UR5, R8 ;  /* 0x0000000510107c24 */ /* 0x008fe2000f8e0208 */
[----:B0-----:R-:W-:Y:S01]  /*a730*/  IABS R2, R10 ;  /* 0x0000000a00027213 */ /* 0x001fe20000000000 */
[----:B-1----:R-:W-:Y:S02]  /*a740*/  IMAD.MOV R0, RZ, RZ, -R3 ;  /* 0x000000ffff007224 */ /* 0x002fe400078e0a03 */
[----:B------:R-:W-:Y:S01]  /*a750*/  VIADD R19, R19, UR4 ;  /* 0x0000000413137c36 */ /* 0x000fe20008000000 */
[----:B------:R-:W-:Y:S01]  /*a760*/  IADD3 R11, -R16, UR6, RZ ;  /* 0x00000006100b7c10 */ /* 0x000fe2000fffe1ff */
[----:B------:R-:W-:Y:S01]  /*a770*/  IMAD.MOV R4, RZ, RZ, -R2 ;  /* 0x000000ffff047224 */ /* 0x000fe200078e0a02 */
[----:B------:R-:W-:Y:S01]  /*a780*/  MOV R2, RZ ;  /* 0x000000ff00027202 */ /* 0x000fe20000000f00 */
[----:B--2---:R-:W-:Y:S01]  /*a790*/  IMAD R7, R0, R9, RZ ;  /* 0x0000000900077224 */ /* 0x004fe200078e02ff */
[----:B------:R-:W-:-:S03]  /*a7a0*/  IABS R0, R11 ;  /* 0x0000000b00007213 */ /* 0x000fc60000000000 */
[----:B------:R-:W-:-:S04]  /*a7b0*/  IMAD.HI.U32 R2, R3, R7, R2 ;  /* 0x0000000703027227 */ /* 0x000fc800078e0002 */
[----:B------:R-:W-:Y:S02]  /*a7c0*/  IMAD.MOV.U32 R3, RZ, RZ, R0 ;  /* 0x000000ffff037224 */ /* 0x000fe400078e0000 */
[----:B------:R-:W-:Y:S02]  /*a7d0*/  IMAD.MOV.U32 R0, RZ, RZ, R4 ;  /* 0x000000ffff007224 */ /* 0x000fe400078e0004 */
[----:B------:R-:W-:-:S04]  /*a7e0*/  IMAD.HI.U32 R2, R2, R3, RZ ;  /* 0x0000000302027227 */ /* 0x000fc800078e00ff */
[----:B------:R-:W-:-:S05]  /*a7f0*/  IMAD R0, R2, R0, R3 ;  /* 0x0000000002007224 */ /* 0x000fca00078e0203 */
[----:B------:R-:W-:-:S13]  /*a800*/  ISETP.GT.U32.AND P1, PT, R9, R0, PT ;  /* 0x000000000900720c */ /* 0x000fda0003f24070 */
[----:B------:R-:W-:Y:S02]  /*a810*/  @!P1 IMAD.IADD R0, R0, 0x1, -R9 ;  /* 0x0000000100009824 */ /* 0x000fe400078e0a09 */
[----:B------:R-:W-:Y:S01]  /*a820*/  @!P1 VIADD R2, R2, 0x1 ;  /* 0x0000000102029836 */ /* 0x000fe20000000000 */
[----:B------:R-:W-:Y:S02]  /*a830*/  ISETP.NE.AND P1, PT, R10, RZ, PT ;  /* 0x000000ff0a00720c */ /* 0x000fe40003f25270 */
[----:B------:R-:W-:Y:S02]  /*a840*/  ISETP.GE.U32.AND P0, PT, R0, R9, PT ;  /* 0x000000090000720c */ /* 0x000fe40003f06070 */
[----:B------:R-:W-:-:S04]  /*a850*/  LOP3.LUT R0, R11, R10, RZ, 0x3c, !PT ;  /* 0x0000000a0b007212 */ /* 0x000fc800078e3cff */
[----:B------:R-:W-:-:S07]  /*a860*/  ISETP.GE.AND P2, PT, R0, RZ, PT ;  /* 0x000000ff0000720c */ /* 0x000fce0003f46270 */
[----:B------:R-:W-:-:S06]  /*a870*/  @P0 IADD3 R2, R2, 0x1, RZ ;  /* 0x0000000102020810 */ /* 0x000fcc0007ffe0ff */
[----:B------:R-:W-:Y:S01]  /*a880*/  @!P2 IMAD.MOV R2, RZ, RZ, -R2 ;  /* 0x000000ffff02a224 */ /* 0x000fe200078e0a02 */
[----:B------:R-:W-:-:S05]  /*a890*/  @!P1 LOP3.LUT R2, RZ, R10, RZ, 0x33, !PT ;  /* 0x0000000aff029212 */ /* 0x000fca00078e33ff */
[--C-:B------:R-:W-:Y:S02]  /*a8a0*/  IMAD.MOV R17, RZ, RZ, -R2.reuse ;  /* 0x000000ffff117224 */ /* 0x100fe400078e0a02 */
[----:B------:R-:W-:Y:S02]  /*a8b0*/  IMAD.MOV.U32 R18, RZ, RZ, R2 ;  /* 0x000000ffff127224 */ /* 0x000fe400078e0002 */
[----:B------:R-:W-:Y:S01]  /*a8c0*/  IMAD R17, R10, R17, R11 ;  /* 0x000000110a117224 */ /* 0x000fe200078e020b */
[----:B------:R-:W-:Y:S06]  /*a8d0*/  BRA `(.L_x_243) ;  /* 0x0000000000147947 */ /* 0x000fec0003800000 */
.L_x_238:
[----:B------:R-:W-:Y:S01]  /*a8e0*/  ULDC UR4, c[0x0][0xc3c] ;  /* 0x00030f0000047ab9 */ /* 0x000fe20000000800 */
[----:B------:R-:W-:Y:S01]  /*a8f0*/  MOV R17, RZ ;  /* 0x000000ff00117202 */ /* 0x000fe20000000f00 */
[----:B------:R-:W-:Y:S02]  /*a900*/  IMAD.U32 R16, RZ, RZ, UR6 ;  /* 0x00000006ff107e24 */ /* 0x000fe4000f8e00ff */
[----:B------:R-:W-:Y:S02]  /*a910*/  IMAD.MOV.U32 R18, RZ, RZ, RZ ;  /* 0x000000ffff127224 */ /* 0x000fe400078e00ff */
[----:B------:R-:W-:-:S07]  /*a920*/  IMAD.U32 R19, RZ, RZ, UR4 ;  /* 0x00000004ff137e24 */ /* 0x000fce000f8e00ff */
.L_x_243:
[----:B------:R-:W-:-:S13]  /*a930*/  ISETP.NE.AND P0, PT, R5, RZ, PT ;  /* 0x000000ff0500720c */ /* 0x000fda0003f05270 */
[----:B------:R-:W0:Y:S01]  /*a940*/  @!P0 S2R R3, SR_CgaCtaId ;  /* 0x0000000000038919 */ /* 0x000e220000008800 */
[----:B------:R-:W-:-:S04]  /*a950*/  @!P0 MOV R0, 0x400 ;  /* 0x0000040000008802 */ /* 0x000fc80000000f00 */
[----:B0-----:R-:W-:-:S05]  /*a960*/  @!P0 LEA R0, R3, R0, 0x18 ;  /* 0x0000000003008211 */ /* 0x001fca00078ec0ff */
[----:B------:R0:W-:Y:S01]  /*a970*/  @!P0 STS.128 [R0+0x308d0], R16 ;  /* 0x0308d01000008388 */ /* 0x0001e20000000c00 */
[----:B------:R-:W-:Y:S06]  /*a980*/  BAR.ARV 0x5, 0x180 ;  /* 0x0146000000007b1d */ /* 0x000fec0000002000 */
.L_x_236:
[----:B------:R2:W-:Y:S01]  /*a990*/  STL [R1+0x1c], RZ ;  /* 0x00001cff01007387 */ /* 0x0005e20000100800 */
[----:B------:R-:W-:Y:S01]  /*a9a0*/  ULDC UR4, c[0x0][0xc3c] ;  /* 0x00030f0000047ab9 */ /* 0x000fe20000000800 */
[----:B------:R-:W-:Y:S01]  /*a9b0*/  IMAD.MOV.U32 R28, RZ, RZ, 0x1 ;  /* 0x00000001ff1c7424 */ /* 0x000fe200078e00ff */
[----:B-1----:R-:W-:Y:S02]  /*a9c0*/  ISETP.GE.AND P0, PT, R19, UR4, PT ;  /* 0x0000000413007c0c */ /* 0x002fe4000bf06270 */
[----:B------:R-:W-:-:S11]  /*a9d0*/  MOV R27, RZ ;  /* 0x000000ff001b7202 */ /* 0x000fd60000000f00 */
[----:B--2---:R-:W-:Y:S05]  /*a9e0*/  @P0 BRA `(.L_x_244) ;  /* 0x0000004400c40947 */ /* 0x004fea0003800000 */
[----:B0-----:R-:W2:Y:S01]  /*a9f0*/  LDL R0, [R1+0x28] ;  /* 0x0000280001007983 */ /* 0x001ea20000100800 */
[----:B------:R-:W0:Y:S01]  /*aa00*/  S2UR UR5, SR_CgaCtaId ;  /* 0x00000000000579c3 */ /* 0x000e220000008800 */
[----:B------:R-:W-:Y:S01]  /*aa10*/  BSSY B8, `(.L_x_244) ;  /* 0x000046e000087945 */ /* 0x000fe20003800000 */
[----:B------:R-:W-:Y:S01]  /*aa20*/  IMAD.MOV.U32 R28, RZ, RZ, 0x1 ;  /* 0x00000001ff1c7424 */ /* 0x000fe200078e00ff */
[----:B------:R-:W1:Y:S01]  /*aa30*/  S2R R4, SR_TID.X ;  /* 0x0000000000047919 */ /* 0x000e620000002100 */
[----:B------:R-:W-:Y:S01]  /*aa40*/  IMAD.MOV.U32 R27, RZ, RZ, RZ ;  /* 0x000000ffff1b7224 */ /* 0x000fe200078e00ff */
[----:B------:R-:W-:Y:S01]  /*aa50*/  ULDC UR39, c[0x0][0xc] ;  /* 0x0000030000277ab9 */ /* 0x000fe20000000800 */
[----:B------:R3:W-:Y:S01]  /*aa60*/  STL [R1+0x1c], RZ ;  /* 0x00001cff01007387 */ /* 0x0007e20000100800 */
[C---:B-1----:R-:W-:Y:S01]  /*aa70*/  IMAD.SHL.U32 R32, R4.reuse, 0x8, RZ ;  /* 0x0000000804207824 */ /* 0x042fe200078e00ff */
[----:B------:R-:W-:-:S04]  /*aa80*/  LOP3.LUT R2, R4, 0x7f, RZ, 0xc0, !PT ;  /* 0x0000007f04027812 */ /* 0x000fc800078ec0ff */
[----:B------:R-:W-:Y:S02]  /*aa90*/  SHF.R.U32.HI R2, RZ, 0x3, R2 ;  /* 0x00000003ff027819 */ /* 0x000fe40000011602 */
[----:B--2---:R-:W-:Y:S02]  /*aaa0*/  R2UR UR4, R0 ;  /* 0x00000000000472ca */ /* 0x004fe400000e0000 */
[----:B------:R-:W-:-:S04]  /*aab0*/  LOP3.LUT R0, R32, 0x1f8, RZ, 0xc0, !PT ;  /* 0x000001f820007812 */ /* 0x000fc800078ec0ff */
[----:B------:R-:W-:Y:S01]  /*aac0*/  LOP3.LUT R3, R0, 0x38, R4, 0x78, !PT ;  /* 0x0000003800037812 */ /* 0x000fe200078e7804 */
[----:B------:R-:W-:-:S03]  /*aad0*/  IMAD.SHL.U32 R0, R4, 0x10, RZ ;  /* 0x0000001004007824 */ /* 0x000fc600078e00ff */
[----:B------:R-:W-:Y:S02]  /*aae0*/  LOP3.LUT R36, R3, 0x200, R32, 0xf8, !PT ;  /* 0x0000020003247812 */ /* 0x000fe400078ef820 */
[----:B------:R-:W-:Y:S01]  /*aaf0*/  LOP3.LUT R32, R32, 0x38, RZ, 0xc0, !PT ;  /* 0x0000003820207812 */ /* 0x000fe200078ec0ff */
[----:B------:R-:W-:Y:S01]  /*ab00*/  ULOP3.LUT UR38, UR4, 0x2, URZ, 0xfc, !UPT ;  /* 0x0000000204267892 */ /* 0x000fe2000f8efc3f */
[----:B------:R-:W-:Y:S02]  /*ab10*/  LOP3.LUT R0, R2, 0x70, R0, 0xf8, !PT ;  /* 0x0000007002007812 */ /* 0x000fe400078ef800 */
[----:B------:R-:W-:Y:S01]  /*ab20*/  UMOV UR4, 0x400 ;  /* 0x0000040000047882 */ /* 0x000fe20000000000 */
[C---:B------:R-:W-:Y:S01]  /*ab30*/  LOP3.LUT R34, R32.reuse, 0x40, RZ, 0xfc, !PT ;  /* 0x0000004020227812 */ /* 0x040fe200078efcff */
[----:B0-----:R-:W-:Y:S01]  /*ab40*/  ULEA UR4, UR5, UR4, 0x18 ;  /* 0x0000000405047291 */ /* 0x001fe2000f8ec03f */
[----:B------:R-:W-:-:S05]  /*ab50*/  LOP3.LUT R33, R32, 0x80, RZ, 0xfc, !PT ;  /* 0x0000008020217812 */ /* 0x000fca00078efcff */
[----:B------:R-:W-:-:S05]  /*ab60*/  MOV R22, UR4 ;  /* 0x0000000400167c02 */ /* 0x000fca0008000f00 */
[----:B---3--:R-:W-:-:S07]  /*ab70*/  IMAD R37, R36, 0x2, R22 ;  /* 0x0000000224257824 */ /* 0x008fce00078e0216 */
.L_x_307:
[----:B0-----:R-:W0:Y:S02]  /*ab80*/  LDC.64 R2, c[0x0][0xc88] ;  /* 0x00032200ff027b82 */ /* 0x001e240000000a00 */
[----:B0-----:R-:W-:-:S05]  /*ab90*/  IMAD.WIDE R2, R19, 0x4, R2 ;  /* 0x0000000413027825 */ /* 0x001fca00078e0202 */
[----:B------:R-:W2:Y:S01]  /*aba0*/  LDG.E R29, desc[UR36][R2.64] ;  /* 0x00000024021d7981 */ /* 0x000ea2000c1e1900 */
[----:B------:R-:W-:Y:S05]  /*abb0*/  YIELD ;  /* 0x0000000000007946 */ /* 0x000fea0003800000 */
[----:B------:R-:W-:Y:S01]  /*abc0*/  ULDC.64 UR4, c[0x0][0xa28] ;  /* 0x00028a0000047ab9 */ /* 0x000fe20000000a00 */
[----:B------:R-:W-:Y:S01]  /*abd0*/  IMAD.MOV.U32 R30, RZ, RZ, RZ ;  /* 0x000000ffff1e7224 */ /* 0x000fe200078e00ff */
[----:B------:R-:W-:Y:S01]  /*abe0*/  ISETP.NE.U32.AND P0, PT, RZ, UR4, PT ;  /* 0x00000004ff007c0c */ /* 0x000fe2000bf05070 */
[----:B------:R-:W-:-:S03]  /*abf0*/  ULDC.64 UR6, c[0x0][0xa18] ;  /* 0x0002860000067ab9 */ /* 0x000fc60000000a00 */
[----:B------:R-:W-:Y:S01]  /*ac00*/  ISETP.NE.AND.EX P0, PT, RZ, UR5, PT, P0 ;  /* 0x00000005ff007c0c */ /* 0x000fe2000bf05300 */
[----:B------:R-:W-:Y:S01]  /*ac10*/  IMAD.MOV.U32 R35, RZ, RZ, RZ ;  /* 0x000000ffff237224 */ /* 0x000fe200078e00ff */
[----:B--2---:R-:W-:-:S11]  /*ac20*/  SHF.R.S32.HI R0, RZ, 0x1f, R29 ;  /* 0x0000001fff007819 */ /* 0x004fd6000001141d */
[C---:B------:R-:W-:Y:S01]  /*ac30*/  @P0 LEA R2, P1, R29.reuse, UR4, 0x2 ;  /* 0x000000041d020c11 */ /* 0x040fe2000f8210ff */
[C---:B------:R-:W-:Y:S01]  /*ac40*/  IMAD.SHL.U32 R24, R29.reuse, 0x4, RZ ;  /* 0x000000041d187824 */ /* 0x040fe200078e00ff */
[C-C-:B------:R-:W-:Y:S01]  /*ac50*/  SHF.L.U64.HI R25, R29.reuse, 0x2, R0.reuse ;  /* 0x000000021d197819 */ /* 0x140fe20000010200 */
[----:B------:R0:W-:Y:S01]  /*ac60*/  STL [R1+0x10], R0 ;  /* 0x0000100001007387 */ /* 0x0001e20000100800 */
[----:B------:R-:W-:Y:S01]  /*ac70*/  @P0 LEA.HI.X R3, R29, UR5, R0, 0x2, P1 ;  /* 0x000000051d030c11 */ /* 0x000fe200088f1400 */
[----:B------:R-:W-:-:S04]  /*ac80*/  ULDC.64 UR4, c[0x0][0xa00] ;  /* 0x0002800000047ab9 */ /* 0x000fc80000000a00 */
[----:B-1----:R1:W2:Y:S01]  /*ac90*/  @P0 LDG.E R30, desc[UR36][R2.64] ;  /* 0x00000024021e0981 */ /* 0x0022a2000c1e1900 */
[----:B------:R-:W-:Y:S02]  /*aca0*/  ISETP.NE.U32.AND P0, PT, RZ, UR4, PT ;  /* 0x00000004ff007c0c */ /* 0x000fe4000bf05070 */
[----:B------:R-:W-:Y:S02]  /*acb0*/  LOP3.LUT R23, R23, 0xffffffbf, RZ, 0xc0, !PT ;  /* 0xffffffbf17177812 */ /* 0x000fe400078ec0ff */
[----:B------:R-:W-:Y:S02]  /*acc0*/  ISETP.NE.AND.EX P2, PT, RZ, UR5, PT, P0 ;  /* 0x00000005ff007c0c */ /* 0x000fe4000bf45300 */
[----:B------:R-:W-:Y:S02]  /*acd0*/  ISETP.NE.U32.AND P0, PT, RZ, UR6, PT ;  /* 0x00000006ff007c0c */ /* 0x000fe4000bf05070 */
[----:B-1----:R-:W-:Y:S02]  /*ace0*/  IADD3 R2, P1, R24, UR4, RZ ;  /* 0x0000000418027c10 */ /* 0x002fe4000ff3e0ff */
[----:B------:R-:W-:-:S02]  /*acf0*/  ISETP.NE.AND.EX P0, PT, RZ, UR7, PT, P0 ;  /* 0x00000007ff007c0c */ /* 0x000fc4000bf05300 */
[----:B------:R-:W-:Y:S01]  /*ad00*/  IADD3.X R3, R25, UR5, RZ, P1, !PT ;  /* 0x0000000519037c10 */ /* 0x000fe20008ffe4ff */
[----:B------:R-:W-:-:S04]  /*ad10*/  ULDC.64 UR4, c[0x0][0x418] ;  /* 0x0001060000047ab9 */ /* 0x000fc80000000a00 */
[----:B------:R-:W-:Y:S01]  /*ad20*/  @P2 LOP3.LUT R23, R23, 0x40, RZ, 0xfc, !PT ;  /* 0x0000004017172812 */ /* 0x000fe200078efcff */
[----:B------:R1:W5:Y:S05]  /*ad30*/  @P2 LDG.E R35, desc[UR36][R2.64] ;  /* 0x0000002402232981 */ /* 0x00036a000c1e1900 */
[----:B------:R-:W-:-:S04]  /*ad40*/  @P0 IADD3 R4, P1, R24, UR6, RZ ;  /* 0x0000000618040c10 */ /* 0x000fc8000ff3e0ff */
[----:B------:R-:W-:-:S05]  /*ad50*/  @P0 IADD3.X R5, R25, UR7, RZ, P1, !PT ;  /* 0x0000000719050c10 */ /* 0x000fca0008ffe4ff */
[----:B---3--:R-:W3:Y:S01]  /*ad60*/  @P0 LDG.E R4, desc[UR36][R4.64] ;  /* 0x0000002404040981 */ /* 0x008ee2000c1e1900 */
[----:B------:R-:W-:-:S03]  /*ad70*/  UISETP.NE.U32.AND UP0, UPT, UR4, URZ, UPT ;  /* 0x0000003f0400728c */ /* 0x000fc6000bf05070 */
[----:B------:R-:W-:Y:S01]  /*ad80*/  ULDC UR4, c[0x0][0x424] ;  /* 0x0001090000047ab9 */ /* 0x000fe20000000800 */
[----:B------:R-:W-:-:S03]  /*ad90*/  UISETP.NE.AND.EX UP0, UPT, UR5, URZ, UPT, UP0 ;  /* 0x0000003f0500728c */ /* 0x000fc6000bf05300 */
[----:B------:R-:W-:Y:S01]  /*ada0*/  ULDC UR5, c[0x0][0x2f0] ;  /* 0x0000bc0000057ab9 */ /* 0x000fe20000000800 */
[----:B------:R-:W-:-:S04]  /*adb0*/  USEL UR4, UR4, 0x1, UP0 ;  /* 0x0000000104047887 */ /* 0x000fc80008000000 */
[----:B------:R-:W-:-:S06]  /*adc0*/  UIMAD UR4, UR4, UR5, URZ ;  /* 0x00000005040472a4 */ /* 0x000fcc000f8e023f */
[----:B0-----:R-:W-:Y:S01]  /*add0*/  MOV R0, UR4 ;  /* 0x0000000400007c02 */ /* 0x001fe20008000f00 */
[----:B--2---:R1:W-:Y:S04]  /*ade0*/  STL [R1+0x4], R30 ;  /* 0x0000041e01007387 */ /* 0x0043e80000100800 */
[----:B---3--:R1:W-:Y:S01]  /*adf0*/  @P0 STL [R1+0x18], R4 ;  /* 0x0000180401000387 */ /* 0x0083e20000100800 */
[----:B------:R-:W-:Y:S05]  /*ae00*/  @P0 BRA `(.L_x_245) ;  /* 0x0000000000200947 */ /* 0x000fea0003800000 */
[----:B------:R-:W-:Y:S02]  /*ae10*/  ULDC UR4, c[0x0][0x288] ;  /* 0x0000a20000047ab9 */ /* 0x000fe40000000800 */
[----:B-1----:R-:W-:-:S05]  /*ae20*/  IMAD.U32 R4, RZ, RZ, UR4 ;  /* 0x00000004ff047e24 */ /* 0x002fca000f8e00ff */
[----:B------:R0:W-:Y:S01]  /*ae30*/  STL [R1+0x18], R4 ;  /* 0x0000180401007387 */ /* 0x0001e20000100800 */
[----:B------:R-:W-:Y:S05]  /*ae40*/  @!P2 BRA `(.L_x_245) ;  /* 0x000000000010a947 */ /* 0x000fea0003800000 */
[----:B------:R-:W2:Y:S04]  /*ae50*/  LDG.E R5, desc[UR36][R2.64] ;  /* 0x0000002402057981 */ /* 0x000ea8000c1e1900 */
[----:B0-----:R-:W2:Y:S02]  /*ae60*/  LDG.E R4, desc[UR36][R2.64+0x4] ;  /* 0x0000042402047981 */ /* 0x001ea4000c1e1900 */
[----:B--2---:R-:W-:-:S05]  /*ae70*/  IMAD.IADD R2, R4, 0x1, -R5 ;  /* 0x0000000104027824 */ /* 0x004fca00078e0a05 */
[----:B------:R2:W-:Y:S02]  /*ae80*/  STL [R1+0x18], R2 ;  /* 0x0000180201007387 */ /* 0x0005e40000100800 */
.L_x_245:
[----:B------:R-:W-:Y:S01]  /*ae90*/  ULDC.64 UR4, c[0x0][0xa20] ;  /* 0x0002880000047ab9 */ /* 0x000fe20000000a00 */
[----:B------:R-:W-:Y:S01]  /*aea0*/  IMAD.MOV.U32 R31, RZ, RZ, R29 ;  /* 0x000000ffff1f7224 */ /* 0x000fe200078e001d */
[----:B------:R-:W-:-:S04]  /*aeb0*/  ISETP.NE.U32.AND P0, PT, RZ, UR4, PT ;  /* 0x00000004ff007c0c */ /* 0x000fc8000bf05070 */
[----:B------:R-:W-:-:S13]  /*aec0*/  ISETP.NE.AND.EX P0, PT, RZ, UR5, PT, P0 ;  /* 0x00000005ff007c0c */ /* 0x000fda000bf05300 */
[----:B------:R-:W-:Y:S05]  /*aed0*/  @!P0 BRA `(.L_x_246) ;  /* 0x0000000000108947 */ /* 0x000fea0003800000 */
[----:B-12---:R-:W-:-:S04]  /*aee0*/  IADD3 R2, P0, R24, UR4, RZ ;  /* 0x0000000418027c10 */ /* 0x006fc8000ff1e0ff */
[----:B------:R-:W-:-:S05]  /*aef0*/  IADD3.X R3, R25, UR5, RZ, P0, !PT ;  /* 0x0000000519037c10 */ /* 0x000fca00087fe4ff */
[----:B------:R3:W5:Y:S01]  /*af00*/  LDG.E R0, desc[UR36][R2.64] ;  /* 0x0000002402007981 */ /* 0x000762000c1e1900 */
[----:B------:R-:W-:Y:S05]  /*af10*/  BRA `(.L_x_247) ;  /* 0x0000000000247947 */ /* 0x000fea0003800000 */
.L_x_246:
[----:B------:R-:W-:Y:S02]  /*af20*/  ULDC.64 UR4, c[0x0][0xa08] ;  /* 0x0002820000047ab9 */ /* 0x000fe40000000a00 */
[----:B------:R-:W-:-:S04]  /*af30*/  ISETP.NE.U32.AND P0, PT, RZ, UR4, PT ;  /* 0x00000004ff007c0c */ /* 0x000fc8000bf05070 */
[----:B------:R-:W-:-:S13]  /*af40*/  ISETP.NE.AND.EX P0, PT, RZ, UR5, PT, P0 ;  /* 0x00000005ff007c0c */ /* 0x000fda000bf05300 */
[----:B------:R-:W-:Y:S05]  /*af50*/  @!P0 BRA `(.L_x_247) ;  /* 0x0000000000148947 */ /* 0x000fea0003800000 */
[----:B-12---:R-:W1:Y:S02]  /*af60*/  LDC.64 R2, c[0x0][0xa08] ;  /* 0x00028200ff027b82 */ /* 0x006e640000000a00 */
[----:B-1----:R-:W-:-:S05]  /*af70*/  IMAD.WIDE R2, R31, 0x4, R2 ;  /* 0x000000041f027825 */ /* 0x002fca00078e0202 */
[----:B------:R-:W2:Y:S04]  /*af80*/  LDG.E R0, desc[UR36][R2.64] ;  /* 0x0000002402007981 */ /* 0x000ea8000c1e1900 */
[----:B------:R-:W2:Y:S02]  /*af90*/  LDG.E R5, desc[UR36][R2.64+0x4] ;  /* 0x0000042402057981 */ /* 0x000ea4000c1e1900 */
[----:B--2---:R-:W-:-:S07]  /*afa0*/  IMAD.IADD R0, R5, 0x1, -R0 ;  /* 0x0000000105007824 */ /* 0x004fce00078e0a00 */
.L_x_247:
[----:B-123-5:R-:W-:Y:S01]  /*afb0*/  IADD3 R2, -R30, R0, RZ ;  /* 0x000000001e027210 */ /* 0x02efe20007ffe1ff */
[----:B------:R-:W-:Y:S03]  /*afc0*/  BSSY B7, `(.L_x_248) ;  /* 0x0000374000077945 */ /* 0x000fe60003800000 */
[C---:B------:R-:W-:Y:S01]  /*afd0*/  ISETP.GT.AND P0, PT, R2.reuse, RZ, PT ;  /* 0x000000ff0200720c */ /* 0x040fe20003f04270 */
[----:B------:R-:W-:Y:S01]  /*afe0*/  VIADD R0, R2, 0x5f ;  /* 0x0000005f02007836 */ /* 0x000fe20000000000 */
[----:B------:R1:W-:Y:S03]  /*aff0*/  STL [R1], R2 ;  /* 0x0000000201007387 */ /* 0x0003e60000100800 */
[----:B------:R-:W-:-:S05]  /*b000*/  IMAD.HI R0, R0, 0x2aaaaaab, RZ ;  /* 0x2aaaaaab00007827 */ /* 0x000fca00078e02ff */
[----:B------:R-:W-:-:S04]  /*b010*/  SHF.R.U32.HI R3, RZ, 0x1f, R0 ;  /* 0x0000001fff037819 */ /* 0x000fc80000011600 */
[----:B------:R-:W-:-:S05]  /*b020*/  LEA.HI.SX32 R0, R0, R3, 0x1c ;  /* 0x0000000300007211 */ /* 0x000fca00078fe2ff */
[----:B------:R1:W-:Y:S01]  /*b030*/  STL [R1+0x20], R0 ;  /* 0x0000200001007387 */ /* 0x0003e20000100800 */
[----:B------:R-:W-:Y:S05]  /*b040*/  @P0 BRA `(.L_x_249) ;  /* 0x0000000000440947 */ /* 0x000fea0003800000 */
[----:B-1----:R-:W1:Y:S02]  /*b050*/  S2R R2, SR_TID.X ;  /* 0x0000000000027919 */ /* 0x002e640000002100 */
[----:B-1----:R-:W-:-:S04]  /*b060*/  LOP3.LUT R2, R2, 0x7f, RZ, 0xc0, !PT ;  /* 0x0000007f02027812 */ /* 0x002fc800078ec0ff */
[----:B------:R-:W-:-:S13]  /*b070*/  ISETP.NE.AND P0, PT, R2, RZ, PT ;  /* 0x000000ff0200720c */ /* 0x000fda0003f05270 */
[----:B------:R-:W-:Y:S05]  /*b080*/  @P0 BRA `(.L_x_250) ;  /* 0x00000034009c0947 */ /* 0x000fea0003800000 */
[----:B------:R-:W1:Y:S01]  /*b090*/  S2R R7, SR_LANEID ;  /* 0x0000000000077919 */ /* 0x000e620000000000 */
[----:B------:R-:W-:Y:S01]  /*b0a0*/  VOTEU.ANY UR4, UPT, PT ;  /* 0x0000000000047886 */ /* 0x000fe200038e0100 */
[----:B------:R-:W2:Y:S01]  /*b0b0*/  LDC.64 R2, c[0x0][0xc60] ;  /* 0x00031800ff027b82 */ /* 0x000ea20000000a00 */
[----:B------:R-:W1:Y:S08]  /*b0c0*/  FLO.U32 R0, UR4 ;  /* 0x0000000400007d00 */ /* 0x000e7000080e0000 */
[----:B------:R-:W2:Y:S01]  /*b0d0*/  POPC R5, UR4 ;  /* 0x0000000400057d09 */ /* 0x000ea20008000000 */
[----:B-1----:R-:W-:-:S13]  /*b0e0*/  ISETP.EQ.U32.AND P0, PT, R0, R7, PT ;  /* 0x000000070000720c */ /* 0x002fda0003f02070 */
[----:B--2---:R-:W2:Y:S01]  /*b0f0*/  @P0 ATOMG.E.ADD.STRONG.GPU PT, R3, desc[UR36][R2.64], R5 ;  /* 0x00000005020309a8 */ /* 0x004ea200081ee1e4 */
[----:B0-----:R-:W0:Y:S02]  /*b100*/  S2R R4, SR_LTMASK ;  /* 0x0000000000047919 */ /* 0x001e240000003900 */
[----:B0-----:R-:W-:-:S04]  /*b110*/  LOP3.LUT R4, R4, UR4, RZ, 0xc0, !PT ;  /* 0x0000000404047c12 */ /* 0x001fc8000f8ec0ff */
[----:B------:R-:W0:Y:S01]  /*b120*/  POPC R7, R4 ;  /* 0x0000000400077309 */ /* 0x000e220000000000 */
[----:B--2---:R-:W0:Y:S02]  /*b130*/  SHFL.IDX PT, R0, R3, R0, 0x1f ;  /* 0x00001f0003007589 */ /* 0x004e2400000e0000 */
[----:B0-----:R-:W-:Y:S01]  /*b140*/  IADD3 R16, R0, UR39, R7 ;  /* 0x0000002700107c10 */ /* 0x001fe2000fffe007 */
[----:B------:R-:W-:Y:S06]  /*b150*/  BRA `(.L_x_250) ;  /* 0x0000003400687947 */ /* 0x000fec0003800000 */
.L_x_249:
[----:B-1----:R-:W-:Y:S01]  /*b160*/  VIADD R0, R22, 0x1e400 ;  /* 0x0001e40016007836 */ /* 0x002fe20000000000 */
[----:B------:R-:W-:Y:S04]  /*b170*/  BSSY B6, `(.L_x_251) ;  /* 0x0000013000067945 */ /* 0x000fe80003800000 */
[----:B------:R-:W-:-:S13]  /*b180*/  LOP3.LUT P0, RZ, R0, 0x3ff, RZ, 0xc0, !PT ;  /* 0x000003ff00ff7812 */ /* 0x000fda000780c0ff */
[----:B------:R-:W-:Y:S05]  /*b190*/  @!P0 BRA `(.L_x_252) ;  /* 0x0000000000408947 */ /* 0x000fea0003800000 */
[----:B------:R-:W-:Y:S01]  /*b1a0*/  MOV R2, 0x0 ;  /* 0x0000000000027802 */ /* 0x000fe20000000f00 */
[----:B------:R-:W-:Y:S01]  /*b1b0*/  ULDC.64 UR6, c[0x4][0x88] ;  /* 0x0100220000067ab9 */ /* 0x000fe20000000a00 */
[----:B------:R-:W-:Y:S01]  /*b1c0*/  ULDC.64 UR8, c[0x4][0x90] ;  /* 0x0100240000087ab9 */ /* 0x000fe20000000a00 */
[----:B------:R-:W-:Y:S01]  /*b1d0*/  ULDC.64 UR4, c[0x4][0x8] ;  /* 0x0100020000047ab9 */ /* 0x000fe20000000a00 */
[----:B0-----:R-:W-:Y:S01]  /*b1e0*/  IMAD.U32 R4, RZ, RZ, UR6 ;  /* 0x00000006ff047e24 */ /* 0x001fe2000f8e00ff */
[----:B------:R-:W-:Y:S01]  /*b1f0*/  MOV R6, UR8 ;  /* 0x0000000800067c02 */ /* 0x000fe20008000f00 */
[----:B------:R-:W0:Y:S01]  /*b200*/  LDC.64 R2, c[0x4][R2] ;  /* 0x0100000002027b82 */ /* 0x000e220000000a00 */
[----:B------:R-:W-:Y:S01]  /*b210*/  IMAD.U32 R5, RZ, RZ, UR7 ;  /* 0x00000007ff057e24 */ /* 0x000fe2000f8e00ff */
[----:B------:R-:W-:Y:S01]  /*b220*/  MOV R12, 0x1 ;  /* 0x00000001000c7802 */ /* 0x000fe20000000f00 */
[----:B------:R-:W-:Y:S02]  /*b230*/  IMAD.U32 R7, RZ, RZ, UR9 ;  /* 0x00000009ff077e24 */ /* 0x000fe4000f8e00ff */
[----:B------:R-:W-:-:S02]  /*b240*/  IMAD.U32 R10, RZ, RZ, UR4 ;  /* 0x00000004ff0a7e24 */ /* 0x000fc4000f8e00ff */
[----:B------:R-:W-:Y:S02]  /*b250*/  IMAD.U32 R11, RZ, RZ, UR5 ;  /* 0x00000005ff0b7e24 */ /* 0x000fe4000f8e00ff */
[----:B------:R-:W-:Y:S02]  /*b260*/  IMAD.MOV.U32 R8, RZ, RZ, 0x70 ;  /* 0x00000070ff087424 */ /* 0x000fe400078e00ff */
[----:B------:R-:W-:-:S07]  /*b270*/  IMAD.MOV.U32 R13, RZ, RZ, RZ ;  /* 0x000000ffff0d7224 */ /* 0x000fce00078e00ff */
[----:B------:R-:W-:-:S07]  /*b280*/  LEPC R20, `(.L_x_252) ;  /* 0x000000001014794e */ /* 0x000fce0000000000 */
[----:B0-----:R-:W-:Y:S05]  /*b290*/  CALL.ABS.NOINC R2 ;  /* 0x0000000002007343 */ /* 0x001fea0003c00000 */
.L_x_252:
[----:B------:R-:W-:Y:S05]  /*b2a0*/  BSYNC B6 ;  /* 0x0000000000067941 */ /* 0x000fea0003800000 */
.L_x_251:
[----:B------:R-:W-:Y:S01]  /*b2b0*/  VIADD R0, R22, 0x400 ;  /* 0x0000040016007836 */ /* 0x000fe20000000000 */
[----:B------:R-:W-:Y:S04]  /*b2c0*/  BSSY B6, `(.L_x_253) ;  /* 0x0000022000067945 */ /* 0x000fe80003800000 */
[----:B------:R-:W-:-:S13]  /*b2d0*/  LOP3.LUT P0, RZ, R0, 0x3ff, RZ, 0xc0, !PT ;  /* 0x000003ff00ff7812 */ /* 0x000fda000780c0ff */
[----:B------:R-:W-:Y:S05]  /*b2e0*/  @!P0 BRA `(.L_x_254) ;  /* 0x00000000007c8947 */ /* 0x000fea0003800000 */
[----:B------:R-:W-:Y:S01]  /*b2f0*/  MOV R26, 0x0 ;  /* 0x00000000001a7802 */ /* 0x000fe20000000f00 */
[----:B------:R-:W-:Y:S01]  /*b300*/  ULDC.64 UR6, c[0x4][0x88] ;  /* 0x0100220000067ab9 */ /* 0x000fe20000000a00 */
[----:B------:R-:W-:Y:S01]  /*b310*/  ULDC.64 UR8, c[0x4][0x90] ;  /* 0x0100240000087ab9 */ /* 0x000fe20000000a00 */
[----:B------:R-:W-:Y:S01]  /*b320*/  ULDC.64 UR4, c[0x4][0x10] ;  /* 0x0100040000047ab9 */ /* 0x000fe20000000a00 */
[----:B------:R1:W2:Y:S01]  /*b330*/  LDC.64 R2, c[0x4][R26] ;  /* 0x010000001a027b82 */ /* 0x0002a20000000a00 */
[----:B0-----:R-:W-:Y:S01]  /*b340*/  IMAD.U32 R4, RZ, RZ, UR6 ;  /* 0x00000006ff047e24 */ /* 0x001fe2000f8e00ff */
[----:B------:R-:W-:Y:S01]  /*b350*/  MOV R6, UR8 ;  /* 0x0000000800067c02 */ /* 0x000fe20008000f00 */
[----:B------:R-:W-:Y:S01]  /*b360*/  IMAD.U32 R5, RZ, RZ, UR7 ;  /* 0x00000007ff057e24 */ /* 0x000fe2000f8e00ff */
[----:B------:R-:W-:Y:S01]  /*b370*/  MOV R12, 0x1 ;  /* 0x00000001000c7802 */ /* 0x000fe20000000f00 */
[----:B------:R-:W-:Y:S02]  /*b380*/  IMAD.U32 R7, RZ, RZ, UR9 ;  /* 0x00000009ff077e24 */ /* 0x000fe4000f8e00ff */
[----:B------:R-:W-:-:S02]  /*b390*/  IMAD.U32 R10, RZ, RZ, UR4 ;  /* 0x00000004ff0a7e24 */ /* 0x000fc4000f8e00ff */
[----:B------:R-:W-:Y:S02]  /*b3a0*/  IMAD.U32 R11, RZ, RZ, UR5 ;  /* 0x00000005ff0b7e24 */ /* 0x000fe4000f8e00ff */
[----:B------:R-:W-:Y:S02]  /*b3b0*/  IMAD.MOV.U32 R8, RZ, RZ, 0x70 ;  /* 0x00000070ff087424 */ /* 0x000fe400078e00ff */
[----:B-1----:R-:W-:-:S07]  /*b3c0*/  IMAD.MOV.U32 R13, RZ, RZ, RZ ;  /* 0x000000ffff0d7224 */ /* 0x002fce00078e00ff */
[----:B------:R-:W-:-:S07]  /*b3d0*/  LEPC R20, `(.L_x_255) ;  /* 0x000000001014794e */ /* 0x000fce0000000000 */
[----:B--2---:R-:W-:Y:S05]  /*b3e0*/  CALL.ABS.NOINC R2 ;  /* 0x0000000002007343 */ /* 0x004fea0003c00000 */
.L_x_255:
[----:B------:R0:W1:Y:S01]  /*b3f0*/  LDC.64 R2, c[0x4][R26] ;  /* 0x010000001a027b82 */ /* 0x0000620000000a00 */
[----:B------:R-:W-:Y:S01]  /*b400*/  ULDC.64 UR6, c[0x4][0x88] ;  /* 0x0100220000067ab9 */ /* 0x000fe20000000a00 */
[----:B------:R-:W-:Y:S01]  /*b410*/  ULDC.64 UR8, c[0x4][0x90] ;  /* 0x0100240000087ab9 */ /* 0x000fe20000000a00 */
[----:B------:R-:W-:Y:S01]  /*b420*/  ULDC.64 UR4, c[0x4][0x18] ;  /* 0x0100060000047ab9 */ /* 0x000fe20000000a00 */
[----:B------:R-:W-:Y:S01]  /*b430*/  IMAD.U32 R4, RZ, RZ, UR6 ;  /* 0x00000006ff047e24 */ /* 0x000fe2000f8e00ff */
[----:B------:R-:W-:Y:S01]  /*b440*/  MOV R7, UR9 ;  /* 0x0000000900077c02 */ /* 0x000fe20008000f00 */
[----:B------:R-:W-:Y:S01]  /*b450*/  IMAD.U32 R5, RZ, RZ, UR7 ;  /* 0x00000007ff057e24 */ /* 0x000fe2000f8e00ff */
[----:B------:R-:W-:Y:S01]  /*b460*/  MOV R13, RZ ;  /* 0x000000ff000d7202 */ /* 0x000fe20000000f00 */
[----:B------:R-:W-:Y:S02]  /*b470*/  IMAD.U32 R6, RZ, RZ, UR8 ;  /* 0x00000008ff067e24 */ /* 0x000fe4000f8e00ff */
[----:B------:R-:W-:-:S02]  /*b480*/  IMAD.U32 R10, RZ, RZ, UR4 ;  /* 0x00000004ff0a7e24 */ /* 0x000fc4000f8e00ff */
[----:B------:R-:W-:Y:S02]  /*b490*/  IMAD.U32 R11, RZ, RZ, UR5 ;  /* 0x00000005ff0b7e24 */ /* 0x000fe4000f8e00ff */
[----:B------:R-:W-:Y:S02]  /*b4a0*/  IMAD.MOV.U32 R8, RZ, RZ, 0x70 ;  /* 0x00000070ff087424 */ /* 0x000fe400078e00ff */
[----:B0-----:R-:W-:-:S07]  /*b4b0*/  IMAD.MOV.U32 R12, RZ, RZ, 0x1 ;  /* 0x00000001ff0c7424 */ /* 0x001fce00078e00ff */
[----:B------:R-:W-:-:S07]  /*b4c0*/  LEPC R20, `(.L_x_254) ;  /* 0x000000001014794e */ /* 0x000fce0000000000 */
[----:B-1----:R-:W-:Y:S05]  /*b4d0*/  CALL.ABS.NOINC R2 ;  /* 0x0000000002007343 */ /* 0x002fea0003c00000 */
.L_x_254:
[----:B------:R-:W-:Y:S05]  /*b4e0*/  BSYNC B6 ;  /* 0x0000000000067941 */ /* 0x000fea0003800000 */
.L_x_253:
[----:B------:R-:W2:Y:S01]  /*b4f0*/  LDL R26, [R1+0x20] ;  /* 0x00002000011a7983 */ /* 0x000ea20000100800 */
[----:B------:R-:W-:Y:S01]  /*b500*/  ULDC.64 UR4, c[0x0][0x9f8] ;  /* 0x00027e0000047ab9 */ /* 0x000fe20000000a00 */
[----:B------:R-:W1:Y:S02]  /*b510*/  LDC R8, c[0x0][0x430] ;  /* 0x00010c00ff087b82 */ /* 0x000e640000000800 */
[----:B------:R-:W3:Y:S01]  /*b520*/  LDL R2, [R1] ;  /* 0x0000000001027983 */ /* 0x000ee20000100800 */
[----:B------:R-:W-:Y:S01]  /*b530*/  ISETP.NE.U32.AND P0, PT, RZ, UR4, PT ;  /* 0x00000004ff007c0c */ /* 0x000fe2000bf05070 */
[----:B------:R-:W4:Y:S03]  /*b540*/  S2R R20, SR_TID.X ;  /* 0x0000000000147919 */ /* 0x000f260000002100 */
[----:B------:R-:W-:-:S13]  /*b550*/  ISETP.NE.AND.EX P0, PT, RZ, UR5, PT, P0 ;  /* 0x00000005ff007c0c */ /* 0x000fda000bf05300 */
[----:B------:R-:W-:Y:S01]  /*b560*/  @P0 IADD3 R24, P1, R24, UR4, RZ ;  /* 0x0000000418180c10 */ /* 0x000fe2000ff3e0ff */
[----:B------:R-:W0:Y:S01]  /*b570*/  S2R R21, SR_TID.X ;  /* 0x0000000000157919 */ /* 0x000e220000002100 */
[----:B------:R-:W-:Y:S01]  /*b580*/  LOP3.LUT R23, R23, 0xffffffdf, RZ, 0xc0, !PT ;  /* 0xffffffdf17177812 */ /* 0x000fe200078ec0ff */
[----:B------:R-:W-:Y:S01]  /*b590*/  ULDC UR4, c[0x0][0x2f4] ;  /* 0x0000bd0000047ab9 */ /* 0x000fe20000000800 */
[----:B------:R-:W-:-:S05]  /*b5a0*/  @P0 IADD3.X R25, R25, UR5, RZ, P1, !PT ;  /* 0x0000000519190c10 */ /* 0x000fca0008ffe4ff */
[----:B------:R-:W3:Y:S01]  /*b5b0*/  @P0 LDG.E R31, desc[UR36][R24.64] ;  /* 0x00000024181f0981 */ /* 0x000ee2000c1e1900 */
[----:B-1----:R-:W-:Y:S02]  /*b5c0*/  ISETP.NE.AND P2, PT, R8, 0x1, PT ;  /* 0x000000010800780c */ /* 0x002fe40003f45270 */
[----:B----4-:R-:W-:-:S04]  /*b5d0*/  LOP3.LUT R20, R20, 0x7f, RZ, 0xc0, !PT ;  /* 0x0000007f14147812 */ /* 0x010fc800078ec0ff */
[----:B------:R-:W-:-:S07]  /*b5e0*/  SHF.R.U32.HI R0, RZ, 0x3, R20 ;  /* 0x00000003ff007819 */ /* 0x000fce0000011614 */
[----:B------:R-:W1:Y:S08]  /*b5f0*/  @P2 LDC R7, c[0x0][0x434] ;  /* 0x00010d00ff072b82 */ /* 0x000e700000000800 */
[----:B------:R-:W4:Y:S01]  /*b600*/  @P2 LDC R5, c[0x0][0x438] ;  /* 0x00010e00ff052b82 */ /* 0x000f220000000800 */
[----:B0-----:R-:W-:-:S05]  /*b610*/  IMAD.SHL.U32 R20, R21, 0x10, RZ ;  /* 0x0000001015147824 */ /* 0x001fca00078e00ff */
[----:B------:R-:W-:Y:S02]  /*b620*/  LOP3.LUT R20, R0, 0x70, R20, 0xf8, !PT ;  /* 0x0000007000147812 */ /* 0x000fe400078ef814 */
[----:B------:R-:W-:-:S04]  /*b630*/  @P2 LOP3.LUT R23, R23, 0x20, RZ, 0xfc, !PT ;  /* 0x0000002017172812 */ /* 0x000fc800078efcff */
[----:B------:R-:W-:Y:S01]  /*b640*/  LOP3.LUT R23, R23, 0xffffffef, RZ, 0xc0, !PT ;  /* 0xffffffef17177812 */ /* 0x000fe200078ec0ff */
[----:B------:R-:W-:Y:S01]  /*b650*/  UMOV UR5, 0xffffffff ;  /* 0xffffffff00057882 */ /* 0x000fe20000000000 */
[----:B--2---:R-:W-:-:S04]  /*b660*/  VIADD R26, R26, 0xffffffff ;  /* 0xffffffff1a1a7836 */ /* 0x004fc80000000000 */
[----:B------:R-:W-:-:S05]  /*b670*/  IMAD R0, R26, 0x60, R20 ;  /* 0x000000601a007824 */ /* 0x000fca00078e0214 */
[----:B---3--:R-:W-:-:S04]  /*b680*/  ISETP.GE.AND P0, PT, R0, R2, PT ;  /* 0x000000020000720c */ /* 0x008fc80003f06270 */
[----:B------:R-:W-:Y:S01]  /*b690*/  ISETP.GT.U32.OR P0, PT, R20, 0x5f, P0 ;  /* 0x0000005f1400780c */ /* 0x000fe20000704470 */
[----:B------:R-:W-:-:S04]  /*b6a0*/  IMAD.IADD R0, R0, 0x1, R30 ;  /* 0x0000000100007824 */ /* 0x000fc800078e021e */
[----:B-1----:R-:W-:-:S08]  /*b6b0*/  @P2 IMAD.HI.U32 R6, R0, R7, RZ ;  /* 0x0000000700062227 */ /* 0x002fd000078e00ff */
[----:B------:R-:W0:Y:S01]  /*b6c0*/  @!P0 LDC.64 R2, c[0x0][0x428] ;  /* 0x00010a00ff028b82 */ /* 0x000e220000000a00 */
[----:B------:R-:W-:Y:S01]  /*b6d0*/  IMAD.MOV.U32 R4, RZ, RZ, R0 ;  /* 0x000000ffff047224 */ /* 0x000fe200078e0000 */
[----:B----4-:R-:W-:Y:S02]  /*b6e0*/  @P2 SHF.R.U32.HI R4, RZ, R5, R6 ;  /* 0x00000005ff042219 */ /* 0x010fe40000011606 */
[----:B------:R-:W-:Y:S02]  /*b6f0*/  SHF.R.S32.HI R6, RZ, 0x1f, R31 ;  /* 0x0000001fff067819 */ /* 0x000fe4000001141f */
[----:B------:R-:W-:-:S03]  /*b700*/  IADD3 R5, -R4, RZ, RZ ;  /* 0x000000ff04057210 */ /* 0x000fc60007ffe1ff */
[----:B------:R0:W-:Y:S02]  /*b710*/  STL [R1+0x8], R6 ;  /* 0x0000080601007387 */ /* 0x0001e40000100800 */
[----:B------:R-:W-:Y:S01]  /*b720*/  IMAD R0, R8, R5, R0 ;  /* 0x0000000508007224 */ /* 0x000fe200078e0200 */
[--C-:B------:R-:W-:Y:S01]  /*b730*/  @!P0 SHF.R.S32.HI R5, RZ, 0x1f, R4.reuse ;  /* 0x0000001fff058819 */ /* 0x100fe20000011404 */
[-C--:B0-----:R-:W-:Y:S02]  /*b740*/  @!P0 IMAD R6, R6, R2.reuse, RZ ;  /* 0x0000000206068224 */ /* 0x081fe400078e02ff */
[----:B------:R-:W-:-:S04]  /*b750*/  @!P0 IMAD.WIDE.U32 R4, R31, R2, R4 ;  /* 0x000000021f048225 */ /* 0x000fc800078e0004 */
[----:B------:R-:W-:Y:S02]  /*b760*/  @!P0 IMAD R6, R31, R3, R6 ;  /* 0x000000031f068224 */ /* 0x000fe400078e0206 */
[----:B------:R-:W0:Y:S02]  /*b770*/  @!P0 LDC.64 R2, c[0x0][0x418] ;  /* 0x00010600ff028b82 */ /* 0x000e240000000a00 */
[----:B------:R-:W-:Y:S02]  /*b780*/  @!P0 IMAD.IADD R6, R5, 0x1, R6 ;  /* 0x0000000105068824 */ /* 0x000fe400078e0206 */
[----:B------:R-:W-:-:S05]  /*b790*/  IMAD.U32 R5, RZ, RZ, UR38 ;  /* 0x00000026ff057e24 */ /* 0x000fca000f8e00ff */
[----:B------:R-:W-:Y:S02]  /*b7a0*/  ISETP.NE.AND P2, PT, R5, 0x3, PT ;  /* 0x000000030500780c */ /* 0x000fe40003f45270 */
[----:B0-----:R-:W-:-:S04]  /*b7b0*/  @!P0 LEA R2, P1, R4, R2, 0x2 ;  /* 0x0000000204028211 */ /* 0x001fc800078210ff */
[----:B------:R-:W-:Y:S01]  /*b7c0*/  @!P0 LEA.HI.X R3, R4, R3, R6, 0x2, P1 ;  /* 0x0000000304038211 */ /* 0x000fe200008f1406 */
[----:B------:R-:W-:-:S06]  /*b7d0*/  IMAD.MOV.U32 R4, RZ, RZ, RZ ;  /* 0x000000ffff047224 */ /* 0x000fcc00078e00ff */
[----:B------:R0:W5:Y:S01]  /*b7e0*/  @!P0 LDG.E R4, desc[UR36][R2.64] ;  /* 0x0000002402048981 */ /* 0x000162000c1e1900 */
[----:B------:R-:W-:Y:S02]  /*b7f0*/  ISETP.GE.AND P0, PT, R32, UR4, PT ;  /* 0x0000000420007c0c */ /* 0x000fe4000bf06270 */
[----:B------:R-:W-:-:S04]  /*b800*/  @P2 LOP3.LUT R23, R23, 0x10, RZ, 0xfc, !PT ;  /* 0x0000001017172812 */ /* 0x000fc800078efcff */
[----:B------:R-:W-:Y:S02]  /*b810*/  LOP3.LUT R23, R23, 0xfffffffb, RZ, 0xc0, !PT ;  /* 0xfffffffb17177812 */ /* 0x000fe400078ec0ff */
[----:B------:R-:W-:-:S05]  /*b820*/  ISETP.GE.AND P1, PT, R34, UR4, PT ;  /* 0x0000000422007c0c */ /* 0x000fca000bf26270 */
[----:B------:R-:W-:Y:S02]  /*b830*/  @P0 LOP3.LUT R23, R23, 0x4, RZ, 0xfc, !PT ;  /* 0x0000000417170812 */ /* 0x000fe400078efcff */
[----:B------:R-:W-:Y:S02]  /*b840*/  ISETP.GE.AND P0, PT, R33, UR4, PT ;  /* 0x0000000421007c0c */ /* 0x000fe4000bf06270 */
[----:B------:R-:W-:-:S04]  /*b850*/  LOP3.LUT R23, R23, 0xfffffffe, RZ, 0xc0, !PT ;  /* 0xfffffffe17177812 */ /* 0x000fc800078ec0ff */
[----:B------:R-:W-:-:S04]  /*b860*/  LOP3.LUT R23, R23, 0xfffffffd, RZ, 0xc0, !PT ;  /* 0xfffffffd17177812 */ /* 0x000fc800078ec0ff */
[----:B------:R-:W-:-:S04]  /*b870*/  @P1 LOP3.LUT R23, R23, 0x2, RZ, 0xfc, !PT ;  /* 0x0000000217171812 */ /* 0x000fc800078efcff */
[----:B------:R-:W-:Y:S01]  /*b880*/  @P0 LOP3.LUT R23, R23, 0x1, RZ, 0xfc, !PT ;  /* 0x0000000117170812 */ /* 0x000fe200078efcff */
[----:B0-----:R-:W-:Y:S06]  /*b890*/  BRA.DIV UR5, `(.L_x_256) ;  /* 0x0000003e057c7947 */ /* 0x001fec000b800000 */
.L_x_324:
[----:B------:R-:W-:Y:S02]  /*b8a0*/  ISETP.GT.U32.AND P0, PT, R20, 0x5f, PT ;  /* 0x0000005f1400780c */ /* 0x000fe40003f04070 */
[----:B------:R-:W-:Y:S02]  /*b8b0*/  LOP3.LUT R23, R23, 0xfffffff7, RZ, 0xc0, !PT ;  /* 0xfffffff717177812 */ /* 0x000fe400078ec0ff */
[----:B------:R-:W-:-:S09]  /*b8c0*/  SHF.R.S32.HI R30, RZ, 0x1f, R18 ;  /* 0x0000001fff1e7819 */ /* 0x000fd20000011412 */
[----:B------:R-:W-:Y:S01]  /*b8d0*/  @P0 LOP3.LUT R23, R23, 0x8, RZ, 0xfc, !PT ;  /* 0x0000000817170812 */ /* 0x000fe200078efcff */
[----:B------:R-:W-:Y:S06]  /*b8e0*/  @!P2 BRA `(.L_x_257) ;  /* 0x000000000004a947 */ /* 0x000fec0003800000 */
[----:B------:R-:W-:Y:S01]  /*b8f0*/  BPT.TRAP 0x1 ;  /* 0x000000040000795c */ /* 0x000fe20000300000 */
.L_x_257:
[----:B------:R-:W-:Y:S01]  /*b900*/  SHF.R.S32.HI R5, RZ, 0x1f, R0 ;  /* 0x0000001fff057819 */ /* 0x000fe20000011400 */
[----:B------:R-:W-:Y:S01]  /*b910*/  ULDC.64 UR4, c[0x0][0x328] ;  /* 0x0000ca0000047ab9 */ /* 0x000fe20000000a00 */
[----:B------:R-:W-:Y:S03]  /*b920*/  BSSY B0, `(.L_x_258) ;  /* 0x0000017000007945 */ /* 0x000fe60003800000 */
[----:B------:R-:W-:-:S04]  /*b930*/  IMAD R3, R5, UR4, RZ ;  /* 0x0000000405037c24 */ /* 0x000fc8000f8e02ff */
[C---:B------:R-:W-:Y:S02]  /*b940*/  IMAD R6, R0.reuse, UR5, R3 ;  /* 0x0000000500067c24 */ /* 0x040fe4000f8e0203 */
[----:B------:R-:W-:Y:S01]  /*b950*/  IMAD.WIDE.U32 R2, R0, UR4, RZ ;  /* 0x0000000400027c25 */ /* 0x000fe2000f8e00ff */
[----:B------:R-:W-:-:S03]  /*b960*/  ULDC.64 UR4, c[0x0][0x338] ;  /* 0x0000ce0000047ab9 */ /* 0x000fc60000000a00 */
[----:B------:R-:W-:Y:S01]  /*b970*/  IMAD.IADD R3, R3, 0x1, R6 ;  /* 0x0000000103037824 */ /* 0x000fe200078e0206 */
[----:B-----5:R-:W-:Y:S01]  /*b980*/  SHF.R.S32.HI R6, RZ, 0x1f, R4 ;  /* 0x0000001fff067819 */ /* 0x020fe20000011404 */
[----:B------:R-:W-:-:S04]  /*b990*/  IMAD.WIDE.U32 R2, R4, UR4, R2 ;  /* 0x0000000404027c25 */ /* 0x000fc8000f8e0002 */
[----:B------:R-:W-:-:S04]  /*b9a0*/  IMAD R7, R6, UR4, RZ ;  /* 0x0000000406077c24 */ /* 0x000fc8000f8e02ff */
[----:B------:R-:W-:Y:S01]  /*b9b0*/  IMAD R7, R4, UR5, R7 ;  /* 0x0000000504077c24 */ /* 0x000fe2000f8e0207 */
[----:B------:R-:W-:-:S04]  /*b9c0*/  ULDC.64 UR4, c[0x0][0x330] ;  /* 0x0000cc0000047ab9 */ /* 0x000fc80000000a00 */
[----:B------:R-:W-:Y:S01]  /*b9d0*/  IADD3 R3, R3, R7, RZ ;  /* 0x0000000703037210 */ /* 0x000fe20007ffe0ff */
[----:B------:R-:W-:Y:S02]  /*b9e0*/  IMAD R7, R30, UR4, RZ ;  /* 0x000000041e077c24 */ /* 0x000fe4000f8e02ff */
[----:B------:R-:W-:-:S04]  /*b9f0*/  IMAD.WIDE.U32 R2, R18, UR4, R2 ;  /* 0x0000000412027c25 */ /* 0x000fc8000f8e0002 */
[----:B------:R-:W-:Y:S01]  /*ba00*/  IMAD R7, R18, UR5, R7 ;  /* 0x0000000512077c24 */ /* 0x000fe2000f8e0207 */
[----:B------:R-:W-:Y:S02]  /*ba10*/  ULDC.64 UR4, c[0x0][0x318] ;  /* 0x0000c60000047ab9 */ /* 0x000fe40000000a00 */
[----:B------:R-:W-:Y:S01]  /*ba20*/  LEA R24, P0, R2, UR4, 0x1 ;  /* 0x0000000402187c11 */ /* 0x000fe2000f8008ff */
[----:B------:R-:W-:-:S05]  /*ba30*/  IMAD.IADD R7, R3, 0x1, R7 ;  /* 0x0000000103077824 */ /* 0x000fca00078e0207 */
[----:B------:R-:W-:Y:S01]  /*ba40*/  LEA.HI.X R25, R2, UR5, R7, 0x1, P0 ;  /* 0x0000000502197c11 */ /* 0x000fe200080f0c07 */
[----:B------:R-:W-:Y:S01]  /*ba50*/  IMAD R7, R27, 0x8, R22 ;  /* 0x000000081b077824 */ /* 0x000fe200078e0216 */
[----:B------:R-:W-:-:S04]  /*ba60*/  SHF.L.U32 R2, R28, 0x1f, RZ ;  /* 0x0000001f1c027819 */ /* 0x000fc800000006ff */
[----:B------:R-:W0:Y:S02]  /*ba70*/  SYNCS.PHASECHK.TRANS64.TRYWAIT P0, [R7+URZ+0x30840], R2 ;  /* 0x03084002070075a7 */ /* 0x000e24000800017f */
[----:B0-----:R-:W-:Y:S05]  /*ba80*/  @!P0 BRA `(.L_x_259) ;  /* 0x0000003c00308947 */ /* 0x001fea0003800000 */
.L_x_325:
[----:B------:R-:W-:Y:S05]  /*ba90*/  BSYNC B0 ;  /* 0x0000000000007941 */ /* 0x000fea0003800000 */
.L_x_258:
[----:B------:R-:W2:Y:S01]  /*baa0*/  LDL R9, [R1] ;  /* 0x0000000001097983 */ /* 0x000ea20000100800 */
[----:B------:R-:W-:Y:S01]  /*bab0*/  ULDC.64 UR4, c[0x0][0x300] ;  /* 0x0000c00000047ab9 */ /* 0x000fe20000000a00 */
[----:B------:R-:W-:Y:S01]  /*bac0*/  LOP3.LUT P4, RZ, R23, 0x4, RZ, 0xc0, !PT ;  /* 0x0000000417ff7812 */ /* 0x000fe2000788c0ff */
[----:B------:R-:W-:Y:S01]  /*bad0*/  IMAD R5, R5, UR4, RZ ;  /* 0x0000000405057c24 */ /* 0x000fe2000f8e02ff */
[----:B------:R-:W1:Y:S01]  /*bae0*/  S2R R8, SR_TID.X ;  /* 0x0000000000087919 */ /* 0x000e620000002100 */
[C---:B0-----:R-:W-:Y:S01]  /*baf0*/  IMAD.WIDE.U32 R2, R0.reuse, UR4, RZ ;  /* 0x0000000400027c25 */ /* 0x041fe2000f8e00ff */
[C---:B------:R-:W-:Y:S02]  /*bb00*/  LOP3.LUT P3, RZ, R23.reuse, 0x2, RZ, 0xc0, !PT ;  /* 0x0000000217ff7812 */ /* 0x040fe4000786c0ff */
[----:B------:R-:W-:Y:S01]  /*bb10*/  LOP3.LUT P2, RZ, R23, 0x1, RZ, 0xc0, !PT ;  /* 0x0000000117ff7812 */ /* 0x000fe2000784c0ff */
[----:B------:R-:W-:Y:S01]  /*bb20*/  IMAD R5, R0, UR5, R5 ;  /* 0x0000000500057c24 */ /* 0x000fe2000f8e0205 */
[----:B------:R-:W-:-:S02]  /*bb30*/  ULDC.64 UR4, c[0x0][0x310] ;  /* 0x0000c40000047ab9 */ /* 0x000fc40000000a00 */
[----:B------:R-:W-:Y:S02]  /*bb40*/  IMAD R6, R6, UR4, RZ ;  /* 0x0000000406067c24 */ /* 0x000fe4000f8e02ff */
[----:B------:R-:W-:Y:S02]  /*bb50*/  IMAD.IADD R3, R3, 0x1, R5 ;  /* 0x0000000103037824 */ /* 0x000fe400078e0205 */
[C---:B------:R-:W-:Y:S02]  /*bb60*/  IMAD R6, R4.reuse, UR5, R6 ;  /* 0x0000000504067c24 */ /* 0x040fe4000f8e0206 */
[----:B------:R-:W-:Y:S01]  /*bb70*/  IMAD.WIDE.U32 R2, R4, UR4, R2 ;  /* 0x0000000404027c25 */ /* 0x000fe2000f8e0002 */
[----:B------:R-:W-:-:S03]  /*bb80*/  ULDC.64 UR4, c[0x0][0x308] ;  /* 0x0000c20000047ab9 */ /* 0x000fc60000000a00 */
[----:B------:R-:W-:Y:S02]  /*bb90*/  IMAD.IADD R3, R3, 0x1, R6 ;  /* 0x0000000103037824 */ /* 0x000fe400078e0206 */
[----:B------:R-:W-:Y:S02]  /*bba0*/  IMAD R0, R30, UR4, RZ ;  /* 0x000000041e007c24 */ /* 0x000fe4000f8e02ff */
[----:B------:R-:W-:-:S04]  /*bbb0*/  IMAD.WIDE.U32 R2, R18, UR4, R2 ;  /* 0x0000000412027c25 */ /* 0x000fc8000f8e0002 */
[----:B------:R-:W-:Y:S01]  /*bbc0*/  IMAD R0, R18, UR5, R0 ;  /* 0x0000000512007c24 */ /* 0x000fe2000f8e0200 */
[----:B------:R-:W-:Y:S01]  /*bbd0*/  ULDC.64 UR4, c[0x0][0x2e8] ;  /* 0x0000ba0000047ab9 */ /* 0x000fe20000000a00 */
[----:B------:R-:W-:Y:S01]  /*bbe0*/  IMAD R5, R27, 0x4800, R36 ;  /* 0x000048001b057824 */ /* 0x000fe200078e0224 */
[----:B------:R-:W-:Y:S01]  /*bbf0*/  LEA R4, P0, R2, UR4, 0x1 ;  /* 0x0000000402047c11 */ /* 0x000fe2000f8008ff */
[----:B------:R-:W-:Y:S01]  /*bc00*/  UMOV UR4, 0xffffffff ;  /* 0xffffffff00047882 */ /* 0x000fe20000000000 */
[----:B------:R-:W-:Y:S02]  /*bc10*/  IADD3 R0, R3, R0, RZ ;  /* 0x0000000003007210 */ /* 0x000fe40007ffe0ff */
[----:B-1----:R-:W-:Y:S02]  /*bc20*/  LOP3.LUT R8, R8, 0x7f, RZ, 0xc0, !PT ;  /* 0x0000007f08087812 */ /* 0x002fe400078ec0ff */
[----:B------:R-:W-:Y:S02]  /*bc30*/  LEA.HI.X R0, R2, UR5, R0, 0x1, P0 ;  /* 0x0000000502007c11 */ /* 0x000fe400080f0c00 */
[----:B------:R-:W-:Y:S01]  /*bc40*/  SHF.R.U32.HI R8, RZ, 0x3, R8 ;  /* 0x00000003ff087819 */ /* 0x000fe20000011608 */
[----:B--2---:R-:W-:-:S04]  /*bc50*/  IMAD R6, R26, -0x60, R9 ;  /* 0xffffffa01a067824 */ /* 0x004fc800078e0209 */
[----:B------:R-:W-:-:S05]  /*bc60*/  IMAD.IADD R6, R6, 0x1, -R8 ;  /* 0x0000000106067824 */ /* 0x000fca00078e0a08 */
[----:B------:R-:W-:Y:S01]  /*bc70*/  ISETP.GE.AND P0, PT, R6, 0x1, PT ;  /* 0x000000010600780c */ /* 0x000fe20003f06270 */
[----:B------:R-:W-:-:S12]  /*bc80*/  BRA.DIV UR4, `(.L_x_260) ;  /* 0x0000003a04c47947 */ /* 0x000fd8000b800000 */
[----:B------:R-:W0:Y:S01]  /*bc90*/  SHFL.IDX PT, R3, R4, RZ, 0x181f ;  /* 0x00181fff04037589 */ /* 0x000e2200000e0000 */
[----:B------:R-:W-:-:S03]  /*bca0*/  @P0 IMAD R8, R5, 0x2, R22 ;  /* 0x0000000205080824 */ /* 0x000fc600078e0216 */
[----:B------:R-:W1:Y:S01]  /*bcb0*/  SHFL.IDX PT, R2, R0, RZ, 0x181f ;  /* 0x00181fff00027589 */ /* 0x000e6200000e0000 */
[----:B0-----:R-:W-:-:S05]  /*bcc0*/  @P0 LEA R3, P1, R32, R3, 0x1 ;  /* 0x0000000320030211 */ /* 0x001fca00078208ff */
[----:B-1----:R-:W-:Y:S01]  /*bcd0*/  @P0 IMAD.X R2, RZ, RZ, R2, P1 ;  /* 0x000000ffff020224 */ /* 0x002fe200008e0602 */
[----:B------:R-:W-:-:S04]  /*bce0*/  ISETP.GE.AND P1, PT, R6, 0x11, PT ;  /* 0x000000110600780c */ /* 0x000fc80003f26270 */
[----:B------:R-:W-:-:S04]  /*bcf0*/  @P0 LOP3.LUT R3, R3, R2, RZ, 0x3c, !PT ;  /* 0x0000000203030212 */ /* 0x000fc800078e3cff */
[----:B------:R-:W-:-:S04]  /*bd00*/  @P0 LOP3.LUT R2, R3, R2, RZ, 0x3c, !PT ;  /* 0x0000000203020212 */ /* 0x000fc800078e3cff */
[----:B------:R-:W-:-:S05]  /*bd10*/  @P0 LOP3.LUT R3, R3, R2, RZ, 0x3c, !PT ;  /* 0x0000000203030212 */ /* 0x000fca00078e3cff */
[----:B------:R-:W-:Y:S01]  /*bd20*/  @!PT LDS RZ, [RZ] ;  /* 0x00000000fffff984 */ /* 0x000fe20000000800 */
[----:B------:R-:W-:Y:S04]  /*bd30*/  @P0 LDGSTS.E.BYPASS.LTC128B.128 [R8+0x1e400], desc[UR36][R2.64], !P4 ;  /* 0x1e40000002080fae */ /* 0x000fe8000e101d64 */
[----:B------:R-:W-:Y:S04]  /*bd40*/  @P0 LDGSTS.E.BYPASS.LTC128B.128 [R8+0x21400], desc[UR36][R2.64+0x80], !P3 ;  /* 0x2140008002080fae */ /* 0x000fe8000d901d64 */
[----:B------:R0:W-:Y:S04]  /*bd50*/  @P0 LDGSTS.E.BYPASS.LTC128B.128 [R8+0x24400], desc[UR36][R2.64+0x100], !P2 ;  /* 0x2440010002080fae */ /* 0x0001e8000d101d64 */
[----:B0-----:R-:W0:Y:S01]  /*bd60*/  SHFL.IDX PT, R3, R4, 0x1, 0x181f ;  /* 0x00381f0004037f89 */ /* 0x001e2200000e0000 */
[----:B------:R-:W-:-:S03]  /*bd70*/  @P1 LEA R8, R5, R22, 0x1 ;  /* 0x0000001605081211 */ /* 0x000fc600078e08ff */
[----:B------:R-:W1:Y:S01]  /*bd80*/  SHFL.IDX PT, R2, R0, 0x1, 0x181f ;  /* 0x00381f0000027f89 */ /* 0x000e6200000e0000 */
[----:B0-----:R-:W-:-:S05]  /*bd90*/  @P1 LEA R3, P0, R32, R3, 0x1 ;  /* 0x0000000320031211 */ /* 0x001fca00078008ff */
[----:B-1----:R-:W-:-:S05]  /*bda0*/  @P1 IMAD.X R2, RZ, RZ, R2, P0 ;  /* 0x000000ffff021224 */ /* 0x002fca00000e0602 */
[----:B------:R-:W-:-:S04]  /*bdb0*/  @P1 LOP3.LUT R3, R3, R2, RZ, 0x3c, !PT ;  /* 0x0000000203031212 */ /* 0x000fc800078e3cff */
[----:B------:R-:W-:-:S04]  /*bdc0*/  @P1 LOP3.LUT R2, R3, R2, RZ, 0x3c, !PT ;  /* 0x0000000203021212 */ /* 0x000fc800078e3cff */
[----:B------:R-:W-:-:S05]  /*bdd0*/  @P1 LOP3.LUT R3, R3, R2, RZ, 0x3c, !PT ;  /* 0x0000000203031212 */ /* 0x000fca00078e3cff */
[----:B------:R-:W-:Y:S04]  /*bde0*/  @P1 LDGSTS.E.BYPASS.LTC128B.128 [R8+0x1ec00], desc[UR36][R2.64], !P4 ;  /* 0x1ec0000002081fae */ /* 0x000fe8000e101d64 */
[----:B------:R-:W-:Y:S04]  /*bdf0*/  @P1 LDGSTS.E.BYPASS.LTC128B.128 [R8+0x21c00], desc[UR36][R2.64+0x80], !P3 ;  /* 0x21c0008002081fae */ /* 0x000fe8000d901d64 */
[----:B------:R0:W-:Y:S01]  /*be00*/  @P1 LDGSTS.E.BYPASS.LTC128B.128 [R8+0x24c00], desc[UR36][R2.64+0x100], !P2 ;  /* 0x24c0010002081fae */ /* 0x0001e2000d101d64 */
[----:B------:R-:W-:-:S03]  /*be10*/  ISETP.GE.AND P1, PT, R6, 0x21, PT ;  /* 0x000000210600780c */ /* 0x000fc60003f26270 */
[----:B0-----:R-:W0:Y:S10]  /*be20*/  SHFL.IDX PT, R3, R4, 0x2, 0x181f ;  /* 0x00581f0004037f89 */ /* 0x001e3400000e0000 */
[----:B------:R-:W-:Y:S01]  /*be30*/  @P1 IMAD R8, R5, 0x2, R22 ;  /* 0x0000000205081824 */ /* 0x000fe200078e0216 */
        /* <DEDUP_REMOVED lines=24> */
[----:B------:R-:W1:Y:S04]  /*bfc0*/  SHFL.IDX PT, R2, R0, 0x4, 0x181f ;  /* 0x00981f0000027f89 */ /* 0x000e6800000e0000 */
[----:B------:R-:W2:Y:S01]  /*bfd0*/  SHFL.IDX PT, R0, R0, 0x5, 0x181f ;  /* 0x00b81f0000007f89 */ /* 0x000ea200000e0000 */
[----:B0-----:R-:W-:-:S04]  /*bfe0*/  @P1 LEA R3, P0, R32, R3, 0x1 ;  /* 0x0000000320031211 */ /* 0x001fc800078008ff */
[----:B-1----:R-:W-:-:S04]  /*bff0*/  @P1 IADD3.X R2, RZ, R2, RZ, P0, !PT ;  /* 0x00000002ff021210 */ /* 0x002fc800007fe4ff */
[----:B------:R-:W-:-:S04]  /*c000*/  @P1 LOP3.LUT R3, R3, R2, RZ, 0x3c, !PT ;  /* 0x0000000203031212 */ /* 0x000fc800078e3cff */
[----:B------:R-:W-:-:S04]  /*c010*/  @P1 LOP3.LUT R2, R3, R2, RZ, 0x3c, !PT ;  /* 0x0000000203021212 */ /* 0x000fc800078e3cff */
[----:B------:R-:W-:-:S05]  /*c020*/  @P1 LOP3.LUT R3, R3, R2, RZ, 0x3c, !PT ;  /* 0x0000000203031212 */ /* 0x000fca00078e3cff */
[----:B------:R-:W-:Y:S04]  /*c030*/  @P1 LDGSTS.E.BYPASS.LTC128B.128 [R8+0x20400], desc[UR36][R2.64], !P4 ;  /* 0x2040000002081fae */ /* 0x000fe8000e101d64 */
[----:B------:R-:W-:Y:S04]  /*c040*/  @P1 LDGSTS.E.BYPASS.LTC128B.128 [R8+0x23400], desc[UR36][R2.64+0x80], !P3 ;  /* 0x2340008002081fae */ /* 0x000fe8000d901d64 */
[----:B------:R0:W-:Y:S04]  /*c050*/  @P1 LDGSTS.E.BYPASS.LTC128B.128 [R8+0x26400], desc[UR36][R2.64+0x100], !P2 ;  /* 0x2640010002081fae */ /* 0x0001e8000d101d64 */
[----:B0-2---:R0:W1:Y:S02]  /*c060*/  SHFL.IDX PT, R2, R4, 0x5, 0x181f ;  /* 0x00b81f0004027f89 */ /* 0x00506400000e0000 */
.L_x_339:
[----:B------:R-:W-:-:S13]  /*c070*/  ISETP.GE.AND P0, PT, R6, 0x51, PT ;  /* 0x000000510600780c */ /* 0x000fda0003f06270 */
[----:B-1----:R-:W-:Y:S01]  /*c080*/  @P0 LEA R2, P1, R32, R2, 0x1 ;  /* 0x0000000220020211 */ /* 0x002fe200078208ff */
[----:B------:R-:W-:-:S04]  /*c090*/  @P0 IMAD R5, R5, 0x2, R22 ;  /* 0x0000000205050824 */ /* 0x000fc800078e0216 */
[----:B------:R-:W-:-:S05]  /*c0a0*/  @P0 IMAD.X R3, RZ, RZ, R0, P1 ;  /* 0x000000ffff030224 */ /* 0x000fca00008e0600 */
        /* <DEDUP_REMOVED lines=8> */
.L_x_261:
        /* <DEDUP_REMOVED lines=10> */
.L_x_262:
[----:B------:R2:W5:Y:S01]  /*c1d0*/  LDL.LU R0, [R1+0x10] ;  /* 0x0000100001007983 */ /* 0x0005620000300800 */
[----:B------:R-:W-:Y:S01]  /*c1e0*/  LOP3.LUT P0, RZ, R23, 0x40, RZ, 0xc0, !PT ;  /* 0x0000004017ff7812 */ /* 0x000fe2000780c0ff */
[----:B------:R2:W-:-:S12]  /*c1f0*/  SYNCS.ARRIVE.TRANS64.A1T0 RZ, [R7+URZ+0x30830], RZ ;  /* 0x030830ff07ff79a7 */ /* 0x0005d8000810003f */
[----:B------:R-:W-:Y:S05]  /*c200*/  WARPSYNC.ALL ;  /* 0x0000000000007948 */ /* 0x000fea0003800000 */
[----:B------:R-:W-:Y:S01]  /*c210*/  ULDC.64 UR4, c[0x0][0x298] ;  /* 0x0000a60000047ab9 */ /* 0x000fe20000000a00 */
[----:B------:R-:W-:Y:S01]  /*c220*/  SEL R29, R29, RZ, !P0 ;  /* 0x000000ff1d1d7207 */ /* 0x000fe20004000000 */
[----:B01----:R-:W-:Y:S01]  /*c230*/  IMAD.WIDE.U32 R4, R35, UR4, RZ ;  /* 0x0000000423047c25 */ /* 0x003fe2000f8e00ff */
[----:B------:R-:W-:Y:S01]  /*c240*/  BSSY B6, `(.L_x_263) ;  /* 0x000001c000067945 */ /* 0x000fe20003800000 */
[----:B------:R-:W-:Y:S01]  /*c250*/  BAR.SYNC.DEFER_BLOCKING 0x8, 0x180 ;  /* 0x0206000000007b1d */ /* 0x000fe20000010000 */
[----:B-----5:R-:W-:-:S02]  /*c260*/  SEL R2, R0, RZ, !P0 ;  /* 0x000000ff00027207 */ /* 0x020fc40004000000 */
[----:B------:R-:W-:-:S03]  /*c270*/  SHF.R.S32.HI R0, RZ, 0x1f, R35 ;  /* 0x0000001fff007819 */ /* 0x000fc60000011423 */
[----:B------:R0:W-:Y:S02]  /*c280*/  STL [R1+0x24], R2 ;  /* 0x0000240201007387 */ /* 0x0001e40000100800 */
[----:B------:R-:W-:Y:S02]  /*c290*/  IMAD R0, R0, UR4, RZ ;  /* 0x0000000400007c24 */ /* 0x000fe4000f8e02ff */
[----:B------:R1:W-:Y:S02]  /*c2a0*/  STL.64 [R1+0x10], R4 ;  /* 0x0000100401007387 */ /* 0x0003e40000100a00 */
[----:B------:R-:W-:Y:S02]  /*c2b0*/  IMAD R0, R35, UR5, R0 ;  /* 0x0000000523007c24 */ /* 0x000fe4000f8e0200 */
[----:B0-----:R-:W-:-:S03]  /*c2c0*/  VIADD R2, R22, 0x12400 ;  /* 0x0001240016027836 */ /* 0x001fc60000000000 */
[----:B------:R-:W-:Y:S02]  /*c2d0*/  IADD3 R35, R5, R0, RZ ;  /* 0x0000000005237210 */ /* 0x000fe40007ffe0ff */
[----:B------:R-:W-:-:S13]  /*c2e0*/  LOP3.LUT P0, RZ, R2, 0x3ff, RZ, 0xc0, !PT ;  /* 0x000003ff02ff7812 */ /* 0x000fda000780c0ff */
[----:B-1----:R-:W-:Y:S05]  /*c2f0*/  @!P0 BRA `(.L_x_264) ;  /* 0x0000000000408947 */ /* 0x002fea0003800000 */
[----:B------:R-:W-:Y:S01]  /*c300*/  MOV R2, 0x0 ;  /* 0x0000000000027802 */ /* 0x000fe20000000f00 */
[----:B------:R-:W-:Y:S01]  /*c310*/  ULDC.64 UR6, c[0x4][0x88] ;  /* 0x0100220000067ab9 */ /* 0x000fe20000000a00 */
[----:B------:R-:W-:Y:S01]  /*c320*/  ULDC.64 UR8, c[0x4][0x90] ;  /* 0x0100240000087ab9 */ /* 0x000fe20000000a00 */
[----:B------:R-:W-:Y:S01]  /*c330*/  ULDC.64 UR4, c[0x4][0x20] ;  /* 0x0100080000047ab9 */ /* 0x000fe20000000a00 */
[----:B------:R-:W-:Y:S01]  /*c340*/  IMAD.U32 R4, RZ, RZ, UR6 ;  /* 0x00000006ff047e24 */ /* 0x000fe2000f8e00ff */
[----:B------:R-:W-:Y:S01]  /*c350*/  MOV R10, UR4 ;  /* 0x00000004000a7c02 */ /* 0x000fe20008000f00 */
[----:B------:R-:W0:Y:S01]  /*c360*/  LDC.64 R2, c[0x4][R2] ;  /* 0x0100000002027b82 */ /* 0x000e220000000a00 */
[----:B------:R-:W-:Y:S02]  /*c370*/  IMAD.U32 R5, RZ, RZ, UR7 ;  /* 0x00000007ff057e24 */ /* 0x000fe4000f8e00ff */
[----:B------:R-:W-:Y:S02]  /*c380*/  IMAD.U32 R6, RZ, RZ, UR8 ;  /* 0x00000008ff067e24 */ /* 0x000fe4000f8e00ff */
[----:B--2---:R-:W-:-:S02]  /*c390*/  IMAD.U32 R7, RZ, RZ, UR9 ;  /* 0x00000009ff077e24 */ /* 0x004fc4000f8e00ff */
[----:B------:R-:W-:Y:S02]  /*c3a0*/  IMAD.U32 R11, RZ, RZ, UR5 ;  /* 0x00000005ff0b7e24 */ /* 0x000fe4000f8e00ff */
[----:B------:R-:W-:Y:S02]  /*c3b0*/  IMAD.MOV.U32 R8, RZ, RZ, 0x70 ;  /* 0x00000070ff087424 */ /* 0x000fe400078e00ff */
[----:B------:R-:W-:Y:S02]  /*c3c0*/  IMAD.MOV.U32 R12, RZ, RZ, 0x1 ;  /* 0x00000001ff0c7424 */ /* 0x000fe400078e00ff */
[----:B------:R-:W-:-:S07]  /*c3d0*/  IMAD.MOV.U32 R13, RZ, RZ, RZ ;  /* 0x000000ffff0d7224 */ /* 0x000fce00078e00ff */
[----:B------:R-:W-:-:S07]  /*c3e0*/  LEPC R20, `(.L_x_264) ;  /* 0x000000001014794e */ /* 0x000fce0000000000 */
[----:B0-----:R-:W-:Y:S05]  /*c3f0*/  CALL.ABS.NOINC R2 ;  /* 0x0000000002007343 */ /* 0x001fea0003c00000 */
.L_x_264:
[----:B------:R-:W-:Y:S05]  /*c400*/  BSYNC B6 ;  /* 0x0000000000067941 */ /* 0x000fea0003800000 */
.L_x_263:
[----:B------:R-:W3:Y:S01]  /*c410*/  LDL.LU R20, [R1+0x24] ;  /* 0x0000240001147983 */ /* 0x000ee20000300800 */
[----:B------:R-:W0:Y:S01]  /*c420*/  LDC R6, c[0x0][0x448] ;  /* 0x00011200ff067b82 */ /* 0x000e220000000800 */
[----:B------:R-:W-:Y:S02]  /*c430*/  ULDC.64 UR4, c[0x0][0x2d8] ;  /* 0x0000b60000047ab9 */ /* 0x000fe40000000a00 */
[----:B------:R-:W4:Y:S01]  /*c440*/  LDL.LU.64 R2, [R1+0x10] ;  /* 0x0000100001027983 */ /* 0x000f220000300a00 */
[----:B------:R-:W-:Y:S02]  /*c450*/  IMAD.SHL.U32 R4, R17, 0x80, RZ ;  /* 0x0000008011047824 */ /* 0x000fe400078e00ff */
[----:B------:R-:W-:Y:S01]  /*c460*/  IMAD R0, R30, UR4, RZ ;  /* 0x000000041e007c24 */ /* 0x000fe2000f8e02ff */
[----:B------:R1:W5:Y:S03]  /*c470*/  LDL R17, [R1+0x18] ;  /* 0x0000180001117983 */ /* 0x0003660000100800 */
[----:B------:R-:W-:Y:S01]  /*c480*/  IMAD R5, R18, UR5, R0 ;  /* 0x0000000512057c24 */ /* 0x000fe2000f8e0200 */
[----:B0-----:R-:W-:-:S13]  /*c490*/  ISETP.NE.AND P0, PT, R6, 0x1, PT ;  /* 0x000000010600780c */ /* 0x001fda0003f05270 */
[----:B------:R-:W0:Y:S01]  /*c4a0*/  @P0 LDC R8, c[0x0][0x450] ;  /* 0x00011400ff080b82 */ /* 0x000e220000000800 */
[----:B---3--:R-:W-:Y:S02]  /*c4b0*/  MOV R21, R20 ;  /* 0x0000001400157202 */ /* 0x008fe40000000f00 */
[----:B------:R-:W3:Y:S01]  /*c4c0*/  S2R R20, SR_TID.X ;  /* 0x0000000000147919 */ /* 0x000ee20000002100 */
[----:B----4-:R-:W-:Y:S02]  /*c4d0*/  IMAD.MOV.U32 R3, RZ, RZ, R35 ;  /* 0x000000ffff037224 */ /* 0x010fe400078e0023 */
[----:B------:R-:W-:Y:S01]  /*c4e0*/  IMAD.WIDE.U32 R2, R18, UR4, R2 ;  /* 0x0000000412027c25 */ /* 0x000fe2000f8e0002 */
[----:B------:R-:W-:-:S03]  /*c4f0*/  ULDC.64 UR4, c[0x0][0x2e0] ;  /* 0x0000b80000047ab9 */ /* 0x000fc60000000a00 */
[----:B------:R-:W-:Y:S02]  /*c500*/  IMAD.IADD R3, R3, 0x1, R5 ;  /* 0x0000000103037824 */ /* 0x000fe400078e0205 */
[----:B------:R-:W4:Y:S01]  /*c510*/  @P0 LDC R5, c[0x0][0x44c] ;  /* 0x00011300ff050b82 */ /* 0x000f220000000800 */
[----:B------:R-:W-:Y:S02]  /*c520*/  IMAD R0, R21, UR4, RZ ;  /* 0x0000000415007c24 */ /* 0x000fe4000f8e02ff */
[----:B------:R-:W-:-:S04]  /*c530*/  IMAD.WIDE.U32 R2, R29, UR4, R2 ;  /* 0x000000041d027c25 */ /* 0x000fc8000f8e0002 */
[----:B------:R-:W-:Y:S01]  /*c540*/  IMAD R0, R29, UR5, R0 ;  /* 0x000000051d007c24 */ /* 0x000fe2000f8e0200 */
[----:B------:R-:W-:Y:S01]  /*c550*/  ULDC.64 UR4, c[0x0][0x2d0] ;  /* 0x0000b40000047ab9 */ /* 0x000fe20000000a00 */
[C---:B---3--:R-:W-:Y:S01]  /*c560*/  LOP3.LUT R21, R20.reuse, 0x7f, RZ, 0xc0, !PT ;  /* 0x0000007f14157812 */ /* 0x048fe200078ec0ff */
[----:B------:R-:W-:-:S03]  /*c570*/  IMAD.SHL.U32 R20, R20, 0x10, RZ ;  /* 0x0000001014147824 */ /* 0x000fc600078e00ff */
[----:B------:R-:W-:-:S04]  /*c580*/  SHF.R.U32.HI R21, RZ, 0x3, R21 ;  /* 0x00000003ff157819 */ /* 0x000fc80000011615 */
[----:B------:R-:W-:-:S04]  /*c590*/  LOP3.LUT R20, R21, 0x70, R20, 0xf8, !PT ;  /* 0x0000007015147812 */ /* 0x000fc800078ef814 */
[----:B--2---:R-:W-:-:S05]  /*c5a0*/  LOP3.LUT R7, R20, R4, RZ, 0xfc, !PT ;  /* 0x0000000414077212 */ /* 0x004fca00078efcff */
[----:B----4-:R-:W-:Y:S01]  /*c5b0*/  @P0 IMAD.HI.U32 R9, R7, R5, RZ ;  /* 0x0000000507090227 */ /* 0x010fe200078e00ff */
[----:B------:R-:W-:-:S04]  /*c5c0*/  MOV R5, R7 ;  /* 0x0000000700057202 */ /* 0x000fc80000000f00 */
[----:B0-----:R-:W-:Y:S01]  /*c5d0*/  @P0 SHF.R.U32.HI R5, RZ, R8, R9 ;  /* 0x00000008ff050219 */ /* 0x001fe20000011609 */
[----:B------:R-:W-:Y:S01]  /*c5e0*/  IMAD.IADD R3, R3, 0x1, R0 ;  /* 0x0000000103037824 */ /* 0x000fe200078e0200 */
[----:B------:R-:W0:Y:S03]  /*c5f0*/  S2R R20, SR_TID.X ;  /* 0x0000000000147919 */ /* 0x000e260000002100 */
[----:B------:R-:W-:-:S04]  /*c600*/  IMAD.MOV R0, RZ, RZ, -R5 ;  /* 0x000000ffff007224 */ /* 0x000fc800078e0a05 */
[----:B------:R-:W-:Y:S01]  /*c610*/  IMAD R0, R6, R0, R7 ;  /* 0x0000000006007224 */ /* 0x000fe200078e0207 */
[----:B------:R-:W-:Y:S01]  /*c620*/  SHF.R.S32.HI R7, RZ, 0x1f, R5 ;  /* 0x0000001fff077819 */ /* 0x000fe20000011405 */
[----:B------:R-:W-:-:S04]  /*c630*/  IMAD.WIDE.U32 R2, R5, UR4, R2 ;  /* 0x0000000405027c25 */ /* 0x000fc8000f8e0002 */
[----:B------:R-:W-:-:S04]  /*c640*/  IMAD R8, R7, UR4, RZ ;  /* 0x0000000407087c24 */ /* 0x000fc8000f8e02ff */
        /* <DEDUP_REMOVED lines=10> */
[----:B------:R-:W-:Y:S01]  /*c6f0*/  ULDC UR4, c[0x0][0x2b8] ;  /* 0x0000ae0000047ab9 */ /* 0x000fe20000000800 */
[----:B0-----:R-:W-:-:S03]  /*c700*/  LOP3.LUT R20, R20, 0x7f, RZ, 0xc0, !PT ;  /* 0x0000007f14147812 */ /* 0x001fc600078ec0ff */
[----:B------:R-:W-:Y:S01]  /*c710*/  LEA.HI.X R5, R2, UR5, R5, 0x1, P0 ;  /* 0x0000000502057c11 */ /* 0x000fe200080f0c05 */
[----:B------:R-:W-:Y:S01]  /*c720*/  UMOV UR5, 0xffffffff ;  /* 0xffffffff00057882 */ /* 0x000fe20000000000 */
[----:B------:R-:W-:Y:S02]  /*c730*/  ISETP.GE.AND P3, PT, R32, UR4, PT ;  /* 0x0000000420007c0c */ /* 0x000fe4000bf66270 */
[----:B------:R-:W-:Y:S02]  /*c740*/  ISETP.GE.AND P2, PT, R34, UR4, PT ;  /* 0x0000000422007c0c */ /* 0x000fe4000bf46270 */
[----:B------:R-:W-:Y:S02]  /*c750*/  ISETP.GE.AND P0, PT, R33, UR4, PT ;  /* 0x0000000421007c0c */ /* 0x000fe4000bf06270 */
[----:B------:R-:W-:Y:S01]  /*c760*/  SHF.R.U32.HI R10, RZ, 0x3, R20 ;  /* 0x00000003ff0a7819 */ /* 0x000fe20000011614 */
[----:B-1----:R-:W-:Y:S10]  /*c770*/  BRA.DIV UR5, `(.L_x_265) ;  /* 0x0000003a05307947 */ /* 0x002ff4000b800000 */
[----:B------:R-:W0:Y:S01]  /*c780*/  SHFL.IDX PT, R14, R0, RZ, 0x181f ;  /* 0x00181fff000e7589 */ /* 0x000e2200000e0000 */
[----:B-----5:R-:W-:Y:S01]  /*c790*/  IMAD R6, R17, R6, RZ ;  /* 0x0000000611067224 */ /* 0x020fe200078e02ff */
[----:B------:R-:W-:Y:S02]  /*c7a0*/  IADD3 R4, R10, R4, RZ ;  /* 0x000000040a047210 */ /* 0x000fe40007ffe0ff */
[----:B------:R-:W1:Y:S02]  /*c7b0*/  SHFL.IDX PT, R2, R5, RZ, 0x181f ;  /* 0x00181fff05027589 */ /* 0x000e6400000e0000 */
[C---:B------:R-:W-:Y:S01]  /*c7c0*/  ISETP.GE.AND P1, PT, R4.reuse, R6, PT ;  /* 0x000000060400720c */ /* 0x040fe20003f26270 */
[----:B------:R-:W-:-:S12]  /*c7d0*/  VIADD R7, R4, 0x10 ;  /* 0x0000001004077836 */ /* 0x000fd80000000000 */
[----:B0-----:R-:W-:-:S05]  /*c7e0*/  @!P1 LEA R14, P4, R32, R14, 0x1 ;  /* 0x0000000e200e9211 */ /* 0x001fca00078808ff */
[----:B-1----:R-:W-:Y:S02]  /*c7f0*/  @!P1 IMAD.X R3, RZ, RZ, R2, P4 ;  /* 0x000000ffff039224 */ /* 0x002fe400020e0602 */
[----:B------:R-:W-:Y:S02]  /*c800*/  @!P1 IMAD.MOV.U32 R2, RZ, RZ, R14 ;  /* 0x000000ffff029224 */ /* 0x000fe400078e000e */
[----:B------:R-:W0:Y:S04]  /*c810*/  SHFL.IDX PT, R14, R0, 0x1, 0x181f ;  /* 0x00381f00000e7f89 */ /* 0x000e2800000e0000 */
[----:B------:R-:W-:Y:S04]  /*c820*/  @!P1 LDGSTS.E.BYPASS.LTC128B.128 [R37+0x12400], desc[UR36][R2.64], !P3 ;  /* 0x1240000002259fae */ /* 0x000fe8000d901d64 */
[----:B------:R-:W-:Y:S04]  /*c830*/  @!P1 LDGSTS.E.BYPASS.LTC128B.128 [R37+0x16400], desc[UR36][R2.64+0x80], !P2 ;  /* 0x1640008002259fae */ /* 0x000fe8000d101d64 */
[----:B------:R1:W-:Y:S01]  /*c840*/  @!P1 LDGSTS.E.BYPASS.LTC128B.128 [R37+0x1a400], desc[UR36][R2.64+0x100], !P0 ;  /* 0x1a40010002259fae */ /* 0x0003e2000c101d64 */
[----:B------:R-:W-:-:S03]  /*c850*/  ISETP.GE.AND P1, PT, R7, R6, PT ;  /* 0x000000060700720c */ /* 0x000fc60003f26270 */
[----:B-1----:R-:W1:Y:S10]  /*c860*/  SHFL.IDX PT, R2, R5, 0x1, 0x181f ;  /* 0x00381f0005027f89 */ /* 0x002e7400000e0000 */
[----:B0-----:R-:W-:-:S05]  /*c870*/  @!P1 LEA R14, P4, R32, R14, 0x1 ;  /* 0x0000000e200e9211 */ /* 0x001fca00078808ff */
[----:B-1----:R-:W-:Y:S01]  /*c880*/  @!P1 IMAD.X R7, RZ, RZ, R2, P4 ;  /* 0x000000ffff079224 */ /* 0x002fe200020e0602 */
[----:B------:R-:W-:Y:S02]  /*c890*/  @!P1 MOV R2, R14 ;  /* 0x0000000e00029202 */ /* 0x000fe40000000f00 */
[----:B------:R-:W0:Y:S01]  /*c8a0*/  SHFL.IDX PT, R14, R0, 0x2, 0x181f ;  /* 0x00581f00000e7f89 */ /* 0x000e2200000e0000 */
[----:B------:R-:W-:Y:S02]  /*c8b0*/  @!P1 IMAD.MOV.U32 R3, RZ, RZ, R7 ;  /* 0x000000ffff039224 */ /* 0x000fe400078e0007 */
[----:B------:R-:W-:-:S03]  /*c8c0*/  VIADD R7, R4, 0x20 ;  /* 0x0000002004077836 */ /* 0x000fc60000000000 */
[----:B------:R-:W-:Y:S04]  /*c8d0*/  @!P1 LDGSTS.E.BYPASS.LTC128B.128 [R37+0x12c00], desc[UR36][R2.64], !P3 ;  /* 0x12c0000002259fae */ /* 0x000fe8000d901d64 */
[----:B------:R-:W-:Y:S04]  /*c8e0*/  @!P1 LDGSTS.E.BYPASS.LTC128B.128 [R37+0x16c00], desc[UR36][R2.64+0x80], !P2 ;  /* 0x16c0008002259fae */ /* 0x000fe8000d101d64 */
[----:B------:R1:W-:Y:S01]  /*c8f0*/  @!P1 LDGSTS.E.BYPASS.LTC128B.128 [R37+0x1ac00], desc[UR36][R2.64+0x100], !P0 ;  /* 0x1ac0010002259fae */ /* 0x0003e2000c101d64 */
[----:B------:R-:W-:-:S03]  /*c900*/  ISETP.GE.AND P1, PT, R7, R6, PT ;  /* 0x000000060700720c */ /* 0x000fc60003f26270 */
[----:B-1----:R-:W1:Y:S10]  /*c910*/  SHFL.IDX PT, R2, R5, 0x2, 0x181f ;  /* 0x00581f0005027f89 */ /* 0x002e7400000e0000 */
[----:B0-----:R-:W-:-:S05]  /*c920*/  @!P1 LEA R14, P4, R32, R14, 0x1 ;  /* 0x0000000e200e9211 */ /* 0x001fca00078808ff */
[----:B-1----:R-:W-:Y:S02]  /*c930*/  @!P1 IMAD.X R7, RZ, RZ, R2, P4 ;  /* 0x000000ffff079224 */ /* 0x002fe400020e0602 */
[----:B------:R-:W-:Y:S02]  /*c940*/  @!P1 IMAD.MOV.U32 R2, RZ, RZ, R14 ;  /* 0x000000ffff029224 */ /* 0x000fe400078e000e */
[----:B------:R-:W0:Y:S01]  /*c950*/  SHFL.IDX PT, R14, R0, 0x3, 0x181f ;  /* 0x00781f00000e7f89 */ /* 0x000e2200000e0000 */
[----:B------:R-:W-:Y:S01]  /*c960*/  @!P1 MOV R3, R7 ;  /* 0x0000000700039202 */ /* 0x000fe20000000f00 */
[----:B------:R-:W-:-:S04]  /*c970*/  VIADD R7, R4, 0x30 ;  /* 0x0000003004077836 */ /* 0x000fc80000000000 */
        /* <DEDUP_REMOVED lines=8> */
[----:B------:R-:W-:Y:S01]  /*ca00*/  @!P1 IMAD.MOV.U32 R3, RZ, RZ, R7 ;  /* 0x000000ffff039224 */ /* 0x000fe200078e0007 */
[----:B------:R-:W0:Y:S01]  /*ca10*/  SHFL.IDX PT, R14, R0, 0x4, 0x181f ;  /* 0x00981f00000e7f89 */ /* 0x000e2200000e0000 */
[----:B------:R-:W-:-:S03]  /*ca20*/  IADD3 R7, R4, 0x40, RZ ;  /* 0x0000004004077810 */ /* 0x000fc60007ffe0ff */
        /* <DEDUP_REMOVED lines=10> */
[----:B------:R-:W-:-:S03]  /*cad0*/  VIADD R7, R4, 0x50 ;  /* 0x0000005004077836 */ /* 0x000fc60000000000 */
[----:B------:R-:W-:Y:S04]  /*cae0*/  @!P1 LDGSTS.E.BYPASS.LTC128B.128 [R37+0x14400], desc[UR36][R2.64], !P3 ;  /* 0x1440000002259fae */ /* 0x000fe8000d901d64 */
[----:B------:R-:W-:Y:S04]  /*caf0*/  @!P1 LDGSTS.E.BYPASS.LTC128B.128 [R37+0x18400], desc[UR36][R2.64+0x80], !P2 ;  /* 0x1840008002259fae */ /* 0x000fe8000d101d64 */
[----:B------:R1:W-:Y:S01]  /*cb00*/  @!P1 LDGSTS.E.BYPASS.LTC128B.128 [R37+0x1c400], desc[UR36][R2.64+0x100], !P0 ;  /* 0x1c40010002259fae */ /* 0x0003e2000c101d64 */
[----:B------:R-:W-:-:S03]  /*cb10*/  ISETP.GE.AND P1, PT, R7, R6, PT ;  /* 0x000000060700720c */ /* 0x000fc60003f26270 */
[----:B-1----:R-:W1:Y:S10]  /*cb20*/  SHFL.IDX PT, R2, R5, 0x5, 0x181f ;  /* 0x00b81f0005027f89 */ /* 0x002e7400000e0000 */
[----:B0-----:R-:W-:-:S04]  /*cb30*/  @!P1 LEA R14, P4, R32, R14, 0x1 ;  /* 0x0000000e200e9211 */ /* 0x001fc800078808ff */
[----:B-1----:R-:W-:Y:S01]  /*cb40*/  @!P1 IADD3.X R7, RZ, R2, RZ, P4, !PT ;  /* 0x00000002ff079210 */ /* 0x002fe200027fe4ff */
[----:B------:R-:W-:Y:S02]  /*cb50*/  @!P1 IMAD.MOV.U32 R2, RZ, RZ, R14 ;  /* 0x000000ffff029224 */ /* 0x000fe400078e000e */
[----:B------:R-:W0:Y:S02]  /*cb60*/  SHFL.IDX PT, R14, R0, 0x6, 0x181f ;  /* 0x00d81f00000e7f89 */ /* 0x000e2400000e0000 */
[----:B------:R-:W-:Y:S02]  /*cb70*/  @!P1 IMAD.MOV.U32 R3, RZ, RZ, R7 ;  /* 0x000000ffff039224 */ /* 0x000fe400078e0007 */
[----:B------:R-:W-:-:S03]  /*cb80*/  VIADD R7, R4, 0x60 ;  /* 0x0000006004077836 */ /* 0x000fc60000000000 */
[----:B------:R-:W-:Y:S04]  /*cb90*/  @!P1 LDGSTS.E.BYPASS.LTC128B.128 [R37+0x14c00], desc[UR36][R2.64], !P3 ;  /* 0x14c0000002259fae */ /* 0x000fe8000d901d64 */
[----:B------:R-:W-:Y:S04]  /*cba0*/  @!P1 LDGSTS.E.BYPASS.LTC128B.128 [R37+0x18c00], desc[UR36][R2.64+0x80], !P2 ;  /* 0x18c0008002259fae */ /* 0x000fe8000d101d64 */
[----:B------:R1:W-:Y:S01]  /*cbb0*/  @!P1 LDGSTS.E.BYPASS.LTC128B.128 [R37+0x1cc00], desc[UR36][R2.64+0x100], !P0 ;  /* 0x1cc0010002259fae */ /* 0x0003e2000c101d64 */
[----:B------:R-:W-:-:S03]  /*cbc0*/  ISETP.GE.AND P1, PT, R7, R6, PT ;  /* 0x000000060700720c */ /* 0x000fc60003f26270 */
[----:B-1----:R-:W1:Y:S10]  /*cbd0*/  SHFL.IDX PT, R2, R5, 0x6, 0x181f ;  /* 0x00d81f0005027f89 */ /* 0x002e7400000e0000 */
[----:B0-----:R-:W-:Y:S01]  /*cbe0*/  @!P1 LEA R14, P4, R32, R14, 0x1 ;  /* 0x0000000e200e9211 */ /* 0x001fe200078808ff */
[----:B------:R-:W0:Y:S04]  /*cbf0*/  SHFL.IDX PT, R5, R5, 0x7, 0x181f ;  /* 0x00f81f0005057f89 */ /* 0x000e2800000e0000 */
[----:B-1----:R-:W-:Y:S01]  /*cc00*/  @!P1 IMAD.X R7, RZ, RZ, R2, P4 ;  /* 0x000000ffff079224 */ /* 0x002fe200020e0602 */
[----:B------:R-:W-:-:S02]  /*cc10*/  @!P1 MOV R2, R14 ;  /* 0x0000000e00029202 */ /* 0x000fc40000000f00 */
[----:B------:R1:W2:Y:S01]  /*cc20*/  SHFL.IDX PT, R14, R0, 0x7, 0x181f ;  /* 0x00f81f00000e7f89 */ /* 0x0002a200000e0000 */
[----:B------:R-:W-:-:S05]  /*cc30*/  @!P1 IMAD.MOV.U32 R3, RZ, RZ, R7 ;  /* 0x000000ffff039224 */ /* 0x000fca00078e0007 */
[----:B------:R1:W-:Y:S04]  /*cc40*/  @!P1 LDGSTS.E.BYPASS.LTC128B.128 [R37+0x15400], desc[UR36][R2.64], !P3 ;  /* 0x1540000002259fae */ /* 0x0003e8000d901d64 */
[----:B------:R1:W-:Y:S04]  /*cc50*/  @!P1 LDGSTS.E.BYPASS.LTC128B.128 [R37+0x19400], desc[UR36][R2.64+0x80], !P2 ;  /* 0x1940008002259fae */ /* 0x0003e8000d101d64 */
[----:B0-----:R1:W-:Y:S02]  /*cc60*/  @!P1 LDGSTS.E.BYPASS.LTC128B.128 [R37+0x1d400], desc[UR36][R2.64+0x100], !P0 ;  /* 0x1d40010002259fae */ /* 0x0013e4000c101d64 */
.L_x_356:
[----:B-1----:R-:W-:Y:S01]  /*cc70*/  VIADD R3, R4, 0x70 ;  /* 0x0000007004037836 */ /* 0x002fe20000000000 */
[----:B------:R-:W-:Y:S04]  /*cc80*/  BSSY B0, `(.L_x_266) ;  /* 0x000000b000007945 */ /* 0x000fe80003800000 */
[----:B------:R-:W-:-:S13]  /*cc90*/  ISETP.GE.AND P1, PT, R3, R6, PT ;  /* 0x000000060300720c */ /* 0x000fda0003f26270 */
[----:B------:R-:W-:Y:S05]  /*cca0*/  @P1 BRA `(.L_x_267) ;  /* 0x0000000000201947 */ /* 0x000fea0003800000 */
[----:B--2---:R-:W-:-:S05]  /*ccb0*/  LEA R2, P1, R32, R14, 0x1 ;  /* 0x0000000e20027211 */ /* 0x004fca00078208ff */
[----:B------:R-:W-:-:S05]  /*ccc0*/  IMAD.X R3, RZ, RZ, R5, P1 ;  /* 0x000000ffff037224 */ /* 0x000fca00008e0605 */
[----:B------:R-:W-:Y:S01]  /*ccd0*/  @!PT LDS RZ, [RZ] ;  /* 0x00000000fffff984 */ /* 0x000fe20000000800 */
[----:B------:R-:W-:Y:S01]  /*cce0*/  @!PT LDS RZ, [RZ] ;  /* 0x00000000fffff984 */ /* 0x000fe20000000800 */
[----:B------:R-:W-:Y:S01]  /*ccf0*/  @!PT LDS RZ, [RZ] ;  /* 0x00000000fffff984 */ /* 0x000fe20000000800 */
[----:B------:R0:W-:Y:S04]  /*cd00*/  LDGSTS.E.BYPASS.LTC128B.128 [R37+0x15c00], desc[UR36][R2.64], !P3 ;  /* 0x15c0000002257fae */ /* 0x0001e8000d901d64 */
[----:B------:R0:W-:Y:S04]  /*cd10*/  LDGSTS.E.BYPASS.LTC128B.128 [R37+0x19c00], desc[UR36][R2.64+0x80], !P2 ;  /* 0x19c0008002257fae */ /* 0x0001e8000d101d64 */
[----:B------:R0:W-:Y:S02]  /*cd20*/  LDGSTS.E.BYPASS.LTC128B.128 [R37+0x1dc00], desc[UR36][R2.64+0x100], !P0 ;  /* 0x1dc0010002257fae */ /* 0x0001e4000c101d64 */
.L_x_267:
[----:B------:R-:W-:Y:S05]  /*cd30*/  BSYNC B0 ;  /* 0x0000000000007941 */ /* 0x000fea0003800000 */
.L_x_266:
[----:B------:R-:W-:Y:S01]  /*cd40*/  NOP ;  /* 0x0000000000007918 */ /* 0x000fe20000000000 */
[----:B------:R-:W-:-:S13]  /*cd50*/  PLOP3.LUT P0, PT, PT, PT, PT, 0x80, 0x0 ;  /* 0x000000000000781c */ /* 0x000fda0003f0f070 */
.L_x_268:
[----:B------:R-:W-:Y:S02]  /*cd60*/  PLOP3.LUT P1, PT, P1, P0, PT, 0xa2, 0x0 ;  /* 0x000000000000781c */ /* 0x000fe40000f21472 */
[----:B------:R-:W-:-:S08]  /*cd70*/  @P0 R2UR P1, UR4, R22 ;  /* 0x00000000160402ca */ /* 0x000fd00000020000 */
[----:B------:R-:W-:-:S05]  /*cd80*/  @P0 PLOP3.LUT P0, PT, P1, PT, PT, 0x80, 0x0 ;  /* 0x000000000000081c */ /* 0x000fca0000f0f070 */
[----:B------:R-:W-:Y:S01]  /*cd90*/  @!P1 SYNCS.ARRIVE.TRANS64.RED.A0T1 RZ, [UR4+0x30800], RZ ;  /* 0x030800ffffff99a7 */ /* 0x000fe20008200404 */
[----:B------:R-:W-:Y:S07]  /*cda0*/  @!P1 ARRIVES.LDGSTSBAR.64.TRANSCNT [UR4+0x30800] ;  /* 0x03080000ff0099b0 */ /* 0x000fee0008000a84 */
[----:B------:R-:W-:Y:S05]  /*cdb0*/  @P0 BRA.U.ANY `(.L_x_268) ;  /* 0xfffffffd00e80947 */ /* 0x000fea000393ffff */
[----:B0-----:R-:W3:Y:S02]  /*cdc0*/  LDL.LU R2, [R1+0x1c] ;  /* 0x00001c0001027983 */ /* 0x001ee40000300800 */
[----:B---3--:R-:W-:-:S05]  /*cdd0*/  VIADD R2, R2, 0x1 ;  /* 0x0000000102027836 */ /* 0x008fca0000000000 */
[----:B------:R0:W-:Y:S01]  /*cde0*/  STL [R1+0x1c], R2 ;  /* 0x00001c0201007387 */ /* 0x0001e20000100800 */
[----:B------:R-:W-:-:S04]  /*cdf0*/  LEA.HI R0, R2, R2, RZ, 0x1 ;  /* 0x0000000202007211 */ /* 0x000fc800078f08ff */
[----:B------:R-:W-:-:S04]  /*ce00*/  LOP3.LUT R0, R0, 0xfffffffe, RZ, 0xc0, !PT ;  /* 0xfffffffe00007812 */ /* 0x000fc800078ec0ff */
[----:B------:R-:W-:-:S04]  /*ce10*/  IADD3 R0, R2, -R0, RZ ;  /* 0x8000000002007210 */ /* 0x000fc80007ffe0ff */
[----:B------:R-:W-:Y:S01]  /*ce20*/  SHF.L.U32 R3, R0, 0x1f, RZ ;  /* 0x0000001f00037819 */ /* 0x000fe200000006ff */
[----:B------:R-:W-:Y:S01]  /*ce30*/  NOP ;  /* 0x0000000000007918 */ /* 0x000fe20000000000 */
[----:B------:R0:W-:Y:S01]  /*ce40*/  SYNCS.ARRIVE.TRANS64.A1T0 RZ, [R22+URZ+0x30800], RZ ;  /* 0x030800ff16ff79a7 */ /* 0x0001e2000810003f */
[----:B------:R-:W-:Y:S01]  /*ce50*/  BSSY B0, `(.L_x_269) ;  /* 0x0000003000007945 */ /* 0x000fe20003800000 */
[----:B------:R-:W1:Y:S03]  /*ce60*/  SYNCS.PHASECHK.TRANS64.TRYWAIT P0, [R22+URZ+0x30820], R3 ;  /* 0x03082003160075a7 */ /* 0x000e66000800017f */
[----:B01----:R-:W-:Y:S05]  /*ce70*/  @!P0 BRA `(.L_x_270) ;  /* 0x0000003c000c8947 */ /* 0x003fea0003800000 */
.L_x_357:
[----:B------:R-:W-:Y:S05]  /*ce80*/  BSYNC B0 ;  /* 0x0000000000007941 */ /* 0x000fea0003800000 */
.L_x_269:
[----:B------:R-:W3:Y:S01]  /*ce90*/  LDL R0, [R1] ;  /* 0x0000000001007983 */ /* 0x000ee20000100800 */
[----:B------:R-:W-:Y:S01]  /*cea0*/  BSSY B0, `(.L_x_271) ;  /* 0x000010a000007945 */ /* 0x000fe20003800000 */
[----:B---3--:R-:W-:-:S13]  /*ceb0*/  ISETP.GE.AND P0, PT, R0, 0x61, PT ;  /* 0x000000610000780c */ /* 0x008fda0003f06270 */
[----:B------:R-:W-:Y:S05]  /*cec0*/  @!P0 BRA `(.L_x_272) ;  /* 0x00000010001c8947 */ /* 0x000fea0003800000 */
[----:B------:R-:W3:Y:S01]  /*ced0*/  LDL.LU R0, [R1+0x20] ;  /* 0x0000200001007983 */ /* 0x000ee20000300800 */
[----:B------:R-:W-:Y:S01]  /*cee0*/  ULDC UR4, c[0x0][0x2f4] ;  /* 0x0000bd0000047ab9 */ /* 0x000fe20000000800 */
[----:B------:R-:W-:Y:S01]  /*cef0*/  IMAD.MOV.U32 R17, RZ, RZ, R28 ;  /* 0x000000ffff117224 */ /* 0x000fe200078e001c */
[----:B------:R-:W-:Y:S01]  /*cf00*/  ISETP.GE.AND P3, PT, R32, UR4, PT ;  /* 0x0000000420007c0c */ /* 0x000fe2000bf66270 */
[----:B------:R-:W-:Y:S01]  /*cf10*/  IMAD.MOV.U32 R10, RZ, RZ, R27 ;  /* 0x000000ffff0a7224 */ /* 0x000fe200078e001b */
[----:B------:R-:W-:Y:S01]  /*cf20*/  ISETP.GE.AND P2, PT, R34, UR4, PT ;  /* 0x0000000422007c0c */ /* 0x000fe2000bf46270 */
[----:B------:R-:W-:Y:S01]  /*cf30*/  IMAD.MOV.U32 R29, RZ, RZ, R26 ;  /* 0x000000ffff1d7224 */ /* 0x000fe200078e001a */
[----:B------:R-:W-:Y:S01]  /*cf40*/  ISETP.GE.AND P1, PT, R33, UR4, PT ;  /* 0x0000000421007c0c */ /* 0x000fe2000bf26270 */
[----:B---3--:R-:W-:-:S12]  /*cf50*/  VIADD R8, R0, 0xfffffffe ;  /* 0xfffffffe00087836 */ /* 0x008fd80000000000 */
.L_x_285:
[----:B------:R-:W3:Y:S04]  /*cf60*/  LDL R5, [R1+0x4] ;  /* 0x0000040001057983 */ /* 0x000ee80000100800 */
[----:B------:R-:W4:Y:S01]  /*cf70*/  LDL R12, [R1+0x8] ;  /* 0x00000800010c7983 */ /* 0x000f220000100800 */
[----:B------:R-:W1:Y:S01]  /*cf80*/  S2R R0, SR_TID.X ;  /* 0x0000000000007919 */ /* 0x000e620000002100 */
[----:B------:R-:W2:Y:S01]  /*cf90*/  S2R R4, SR_TID.X ;  /* 0x0000000000047919 */ /* 0x000ea20000002100 */
[----:B-1----:R-:W-:-:S04]  /*cfa0*/  LOP3.LUT R0, R0, 0x7f, RZ, 0xc0, !PT ;  /* 0x0000007f00007812 */ /* 0x002fc800078ec0ff */
[----:B0-----:R-:W-:Y:S02]  /*cfb0*/  SHF.R.U32.HI R3, RZ, 0x3, R0 ;  /* 0x00000003ff037819 */ /* 0x001fe40000011600 */
[----:B------:R-:W0:Y:S01]  /*cfc0*/  LDC R0, c[0x0][0x430] ;  /* 0x00010c00ff007b82 */ /* 0x000e220000000800 */
[----:B--2---:R-:W-:-:S04]  /*cfd0*/  SHF.L.U32 R4, R4, 0x4, RZ ;  /* 0x0000000404047819 */ /* 0x004fc800000006ff */
[----:B------:R-:W-:-:S04]  /*cfe0*/  LOP3.LUT R4, R3, 0x70, R4, 0xf8, !PT ;  /* 0x0000007003047812 */ /* 0x000fc800078ef804 */
[----:B------:R-:W-:-:S13]  /*cff0*/  ISETP.GT.U32.AND P5, PT, R4, 0x5f, PT ;  /* 0x0000005f0400780c */ /* 0x000fda0003fa4070 */
[----:B------:R-:W4:Y:S01]  /*d000*/  @!P5 LDC.64 R6, c[0x0][0x428] ;  /* 0x00010a00ff06db82 */ /* 0x000f220000000a00 */
[----:B0-----:R-:W-:-:S13]  /*d010*/  ISETP.NE.AND P0, PT, R0, 0x1, PT ;  /* 0x000000010000780c */ /* 0x001fda0003f05270 */
[----:B------:R-:W0:Y:S08]  /*d020*/  @P0 LDC R0, c[0x0][0x434] ;  /* 0x00010d00ff000b82 */ /* 0x000e300000000800 */
[----:B------:R-:W1:Y:S01]  /*d030*/  @P0 LDC R3, c[0x0][0x438] ;  /* 0x00010e00ff030b82 */ /* 0x000e620000000800 */
[----:B---3--:R-:W-:-:S04]  /*d040*/  IMAD R9, R8, 0x60, R5 ;  /* 0x0000006008097824 */ /* 0x008fc800078e0205 */
[----:B------:R-:W-:-:S03]  /*d050*/  IMAD.IADD R9, R4, 0x1, R9 ;  /* 0x0000000104097824 */ /* 0x000fc600078e0209 */
[----:B------:R-:W2:Y:S01]  /*d060*/  @!P5 LDC.64 R4, c[0x0][0x418] ;  /* 0x00010600ff04db82 */ /* 0x000ea20000000a00 */
[----:B0-----:R-:W-:-:S04]  /*d070*/  @P0 IMAD.HI.U32 R0, R9, R0, RZ ;  /* 0x0000000009000227 */ /* 0x001fc800078e00ff */
[----:B------:R-:W-:Y:S01]  /*d080*/  IMAD.MOV.U32 R11, RZ, RZ, R9 ;  /* 0x000000ffff0b7224 */ /* 0x000fe200078e0009 */
[----:B-1----:R-:W-:Y:S01]  /*d090*/  @P0 SHF.R.U32.HI R11, RZ, R3, R0 ;  /* 0x00000003ff0b0219 */ /* 0x002fe20000011600 */
[----:B----4-:R-:W-:-:S03]  /*d0a0*/  @!P5 IMAD R0, R12, R6, RZ ;  /* 0x000000060c00d224 */ /* 0x010fc600078e02ff */
[--C-:B------:R-:W-:Y:S01]  /*d0b0*/  @!P5 SHF.R.S32.HI R3, RZ, 0x1f, R11.reuse ;  /* 0x0000001fff03d819 */ /* 0x100fe2000001140b */
[----:B------:R-:W-:Y:S02]  /*d0c0*/  @!P5 IMAD.MOV.U32 R2, RZ, RZ, R11 ;  /* 0x000000ffff02d224 */ /* 0x000fe400078e000b */
[C---:B------:R-:W-:Y:S02]  /*d0d0*/  @!P5 IMAD R7, R31.reuse, R7, R0 ;  /* 0x000000071f07d224 */ /* 0x040fe400078e0200 */
[----:B------:R-:W-:-:S04]  /*d0e0*/  @!P5 IMAD.WIDE.U32 R2, R31, R6, R2 ;  /* 0x000000061f02d225 */ /* 0x000fc800078e0002 */
[----:B------:R-:W-:Y:S01]  /*d0f0*/  @!P5 IMAD.IADD R7, R7, 0x1, R3 ;  /* 0x000000010707d824 */ /* 0x000fe200078e0203 */
[----:B--2---:R-:W-:Y:S01]  /*d100*/  @!P5 LEA R4, P0, R2, R4, 0x2 ;  /* 0x000000040204d211 */ /* 0x004fe200078010ff */
[----:B------:R-:W-:-:S03]  /*d110*/  IMAD.MOV.U32 R0, RZ, RZ, RZ ;  /* 0x000000ffff007224 */ /* 0x000fc600078e00ff */
[----:B------:R-:W-:-:S05]  /*d120*/  @!P5 LEA.HI.X R5, R2, R5, R7, 0x2, P0 ;  /* 0x000000050205d211 */ /* 0x000fca00000f1407 */
[----:B------:R0:W5:Y:S01]  /*d130*/  @!P5 LDG.E R0, desc[UR36][R4.64] ;  /* 0x000000240400d981 */ /* 0x000162000c1e1900 */
[----:B------:R-:W-:Y:S02]  /*d140*/  LOP3.LUT P4, RZ, R23, 0x10, RZ, 0xc0, !PT ;  /* 0x0000001017ff7812 */ /* 0x000fe4000788c0ff */
[----:B------:R-:W-:Y:S01]  /*d150*/  IADD3 R27, R10, 0x1, RZ ;  /* 0x000000010a1b7810 */ /* 0x000fe20007ffe0ff */
[----:B------:R-:W-:Y:S01]  /*d160*/  IMAD.MOV R2, RZ, RZ, -R11 ;  /* 0x000000ffff027224 */ /* 0x000fe200078e0a0b */
[----:B------:R-:W-:Y:S05]  /*d170*/  YIELD ;  /* 0x0000000000007946 */ /* 0x000fea0003800000 */
[----:B------:R-:W-:Y:S01]  /*d180*/  ISETP.NE.AND P0, PT, R27, 0x2, PT ;  /* 0x000000021b00780c */ /* 0x000fe20003f05270 */
[----:B------:R-:W-:-:S02]  /*d190*/  ULDC UR4, c[0x0][0x430] ;  /* 0x00010c0000047ab9 */ /* 0x000fc40000000800 */
[----:B------:R-:W-:Y:S01]  /*d1a0*/  IMAD R9, R2, UR4, R9 ;  /* 0x0000000402097c24 */ /* 0x000fe2000f8e0209 */
[----:B------:R-:W-:Y:S01]  /*d1b0*/  SEL R28, RZ, 0x1, P0 ;  /* 0x00000001ff1c7807 */ /* 0x000fe20000000000 */
[----:B------:R-:W-:Y:S01]  /*d1c0*/  IMAD.MOV.U32 R26, RZ, RZ, R8 ;  /* 0x000000ffff1a7224 */ /* 0x000fe200078e0008 */
[----:B------:R-:W-:Y:S02]  /*d1d0*/  SEL R27, R27, RZ, P0 ;  /* 0x000000ff1b1b7207 */ /* 0x000fe40000000000 */
[----:B------:R-:W-:Y:S01]  /*d1e0*/  LOP3.LUT R28, R17, R28, RZ, 0x3c, !PT ;  /* 0x0000001c111c7212 */ /* 0x000fe200078e3cff */
[----:B0-----:R-:W-:Y:S06]  /*d1f0*/  @!P4 BRA `(.L_x_273) ;  /* 0x000000000004c947 */ /* 0x001fec0003800000 */
[----:B------:R-:W-:Y:S01]  /*d200*/  BPT.TRAP 0x1 ;  /* 0x000000040000795c */ /* 0x000fe20000300000 */
.L_x_273:
[----:B------:R-:W-:Y:S01]  /*d210*/  IMAD R7, R27, 0x8, R22 ;  /* 0x000000081b077824 */ /* 0x000fe200078e0216 */
[----:B------:R-:W-:Y:S01]  /*d220*/  SHF.L.U32 R2, R28, 0x1f, RZ ;  /* 0x0000001f1c027819 */ /* 0x000fe200000006ff */
[----:B------:R-:W-:Y:S03]  /*d230*/  BSSY B1, `(.L_x_274) ;  /* 0x0000003000017945 */ /* 0x000fe60003800000 */
[----:B------:R-:W0:Y:S02]  /*d240*/  SYNCS.PHASECHK.TRANS64.TRYWAIT P0, [R7+URZ+0x30840], R2 ;  /* 0x03084002070075a7 */ /* 0x000e24000800017f */
[----:B0-----:R-:W-:Y:S05]  /*d250*/  @!P0 BRA `(.L_x_275) ;  /* 0x0000003800288947 */ /* 0x001fea0003800000 */
.L_x_358:
[----:B------:R-:W-:Y:S05]  /*d260*/  BSYNC B1 ;  /* 0x0000000000017941 */ /* 0x000fea0003800000 */
.L_x_274:
[----:B------:R-:W-:Y:S01]  /*d270*/  SHF.R.S32.HI R20, RZ, 0x1f, R9 ;  /* 0x0000001fff147819 */ /* 0x000fe20000011409 */
[----:B------:R-:W-:Y:S01]  /*d280*/  ULDC.64 UR4, c[0x0][0x300] ;  /* 0x0000c00000047ab9 */ /* 0x000fe20000000a00 */
[----:B-----5:R-:W-:Y:S01]  /*d290*/  SHF.R.S32.HI R21, RZ, 0x1f, R0 ;  /* 0x0000001fff157819 */ /* 0x020fe20000011400 */
[----:B0-----:R-:W-:Y:S01]  /*d2a0*/  IMAD.WIDE.U32 R2, R9, UR4, RZ ;  /* 0x0000000409027c25 */ /* 0x001fe2000f8e00ff */
[C---:B------:R-:W-:Y:S02]  /*d2b0*/  LOP3.LUT P5, RZ, R23.reuse, 0x2, RZ, 0xc0, !PT ;  /* 0x0000000217ff7812 */ /* 0x040fe400078ac0ff */
[----:B------:R-:W-:Y:S01]  /*d2c0*/  LOP3.LUT P4, RZ, R23, 0x1, RZ, 0xc0, !PT ;  /* 0x0000000117ff7812 */ /* 0x000fe2000788c0ff */
[----:B------:R-:W-:Y:S02]  /*d2d0*/  IMAD R4, R20, UR4, RZ ;  /* 0x0000000414047c24 */ /* 0x000fe4000f8e02ff */
[----:B------:R-:W-:Y:S02]  /*d2e0*/  IMAD R5, R27, 0x4800, R36 ;  /* 0x000048001b057824 */ /* 0x000fe400078e0224 */
[----:B------:R-:W-:Y:S01]  /*d2f0*/  IMAD R4, R9, UR5, R4 ;  /* 0x0000000509047c24 */ /* 0x000fe2000f8e0204 */
        /* <DEDUP_REMOVED lines=17> */
[----:B------:R-:W-:Y:S01]  /*d410*/  IMAD.SHL.U32 R4, R32, 0x2, RZ ;  /* 0x0000000220047824 */ /* 0x000fe200078e00ff */
[----:B------:R-:W-:Y:S02]  /*d420*/  LOP3.LUT P6, RZ, R23, 0x4, RZ, 0xc0, !PT ;  /* 0x0000000417ff7812 */ /* 0x000fe400078cc0ff */
[----:B------:R-:W1:Y:S01]  /*d430*/  SHFL.IDX PT, R3, R6, RZ, 0x181f ;  /* 0x00181fff06037589 */ /* 0x000e6200000e0000 */
[----:B------:R-:W-:-:S03]  /*d440*/  LEA R5, R5, R22, 0x1 ;  /* 0x0000001605057211 */ /* 0x000fc600078e08ff */
[----:B------:R-:W-:Y:S01]  /*d450*/  SHFL.IDX PT, R35, R6, 0x2, 0x181f ;  /* 0x00581f0006237f89 */ /* 0x000fe200000e0000 */
[----:B0-----:R-:W-:-:S05]  /*d460*/  IADD3 R2, P0, R2, R4, RZ ;  /* 0x0000000402027210 */ /* 0x001fca0007f1e0ff */
[----:B-1----:R-:W-:-:S05]  /*d470*/  IMAD.X R3, RZ, RZ, R3, P0 ;  /* 0x000000ffff037224 */ /* 0x002fca00000e0603 */
[----:B------:R-:W-:Y:S04]  /*d480*/  LDGSTS.E.BYPASS.LTC128B.128 [R5+0x1e400], desc[UR36][R2.64], !P6 ;  /* 0x1e40000002057fae */ /* 0x000fe8000f101d64 */
[----:B------:R-:W-:Y:S04]  /*d490*/  LDGSTS.E.BYPASS.LTC128B.128 [R5+0x21400], desc[UR36][R2.64+0x80], !P5 ;  /* 0x2140008002057fae */ /* 0x000fe8000e901d64 */
[----:B------:R0:W-:Y:S04]  /*d4a0*/  LDGSTS.E.BYPASS.LTC128B.128 [R5+0x24400], desc[UR36][R2.64+0x100], !P4 ;  /* 0x2440010002057fae */ /* 0x0001e8000e101d64 */
[----:B0-----:R-:W0:Y:S04]  /*d4b0*/  SHFL.IDX PT, R2, R8, 0x1, 0x181f ;  /* 0x00381f0008027f89 */ /* 0x001e2800000e0000 */
[----:B------:R-:W1:Y:S01]  /*d4c0*/  SHFL.IDX PT, R3, R6, 0x1, 0x181f ;  /* 0x00381f0006037f89 */ /* 0x000e6200000e0000 */
[----:B0-----:R-:W-:-:S05]  /*d4d0*/  IADD3 R2, P0, R2, R4, RZ ;  /* 0x0000000402027210 */ /* 0x001fca0007f1e0ff */
[----:B-1----:R-:W-:-:S05]  /*d4e0*/  IMAD.X R3, RZ, RZ, R3, P0 ;  /* 0x000000ffff037224 */ /* 0x002fca00000e0603 */
[----:B------:R-:W-:Y:S04]  /*d4f0*/  LDGSTS.E.BYPASS.LTC128B.128 [R5+0x1ec00], desc[UR36][R2.64], !P6 ;  /* 0x1ec0000002057fae */ /* 0x000fe8000f101d64 */
[----:B------:R-:W-:Y:S04]  /*d500*/  LDGSTS.E.BYPASS.LTC128B.128 [R5+0x21c00], desc[UR36][R2.64+0x80], !P5 ;  /* 0x21c0008002057fae */ /* 0x000fe8000e901d64 */
[----:B------:R0:W-:Y:S04]  /*d510*/  LDGSTS.E.BYPASS.LTC128B.128 [R5+0x24c00], desc[UR36][R2.64+0x100], !P4 ;  /* 0x24c0010002057fae */ /* 0x0001e8000e101d64 */
[----:B0-----:R-:W0:Y:S02]  /*d520*/  SHFL.IDX PT, R2, R8, 0x2, 0x181f ;  /* 0x00581f0008027f89 */ /* 0x001e2400000e0000 */
[----:B0-----:R-:W-:-:S05]  /*d530*/  IADD3 R2, P0, R2, R4, RZ ;  /* 0x0000000402027210 */ /* 0x001fca0007f1e0ff */
[----:B------:R-:W-:Y:S02]  /*d540*/  IMAD.X R3, RZ, RZ, R35, P0 ;  /* 0x000000ffff037224 */ /* 0x000fe400000e0623 */
[----:B------:R-:W-:Y:S04]  /*d550*/  SHFL.IDX PT, R35, R6, 0x3, 0x181f ;  /* 0x00781f0006237f89 */ /* 0x000fe800000e0000 */
        /* <DEDUP_REMOVED lines=13> */
[----:B------:R0:W1:Y:S04]  /*d630*/  SHFL.IDX PT, R35, R6, 0x5, 0x181f ;  /* 0x00b81f0006237f89 */ /* 0x00006800000e0000 */
[----:B------:R-:W-:Y:S04]  /*d640*/  LDGSTS.E.BYPASS.LTC128B.128 [R5+0x20400], desc[UR36][R2.64], !P6 ;  /* 0x2040000002057fae */ /* 0x000fe8000f101d64 */
[----:B------:R-:W-:Y:S04]  /*d650*/  LDGSTS.E.BYPASS.LTC128B.128 [R5+0x23400], desc[UR36][R2.64+0x80], !P5 ;  /* 0x2340008002057fae */ /* 0x000fe8000e901d64 */
[----:B------:R2:W-:Y:S04]  /*d660*/  LDGSTS.E.BYPASS.LTC128B.128 [R5+0x26400], desc[UR36][R2.64+0x100], !P4 ;  /* 0x2640010002057fae */ /* 0x0005e8000e101d64 */
[----:B-12---:R0:W2:Y:S02]  /*d670*/  SHFL.IDX PT, R2, R8, 0x5, 0x181f ;  /* 0x00b81f0008027f89 */ /* 0x0060a400000e0000 */
.L_x_372:
[----:B------:R-:W-:Y:S02]  /*d680*/  LOP3.LUT P6, RZ, R23, 0x4, RZ, 0xc0, !PT ;  /* 0x0000000417ff7812 */ /* 0x000fe400078cc0ff */
[----:B--2---:R-:W-:-:S04]  /*d690*/  IADD3 R2, P0, R2, R4, RZ ;  /* 0x0000000402027210 */ /* 0x004fc80007f1e0ff */
[----:B------:R-:W-:Y:S02]  /*d6a0*/  IADD3.X R3, RZ, R35, RZ, P0, !PT ;  /* 0x00000023ff037210 */ /* 0x000fe400007fe4ff */
[----:B------:R-:W-:-:S05]  /*d6b0*/  PLOP3.LUT P0, PT, PT, PT, PT, 0x80, 0x0 ;  /* 0x000000000000781c */ /* 0x000fca0003f0f070 */
[----:B------:R-:W-:Y:S01]  /*d6c0*/  @!PT LDS RZ, [RZ] ;  /* 0x00000000fffff984 */ /* 0x000fe20000000800 */
[----:B------:R-:W-:Y:S01]  /*d6d0*/  @!PT LDS RZ, [RZ] ;  /* 0x00000000fffff984 */ /* 0x000fe20000000800 */
[----:B------:R-:W-:Y:S01]  /*d6e0*/  @!PT LDS RZ, [RZ] ;  /* 0x00000000fffff984 */ /* 0x000fe20000000800 */
[----:B------:R1:W-:Y:S04]  /*d6f0*/  LDGSTS.E.BYPASS.LTC128B.128 [R5+0x20c00], desc[UR36][R2.64], !P6 ;  /* 0x20c0000002057fae */ /* 0x0003e8000f101d64 */
[----:B------:R1:W-:Y:S04]  /*d700*/  LDGSTS.E.BYPASS.LTC128B.128 [R5+0x23c00], desc[UR36][R2.64+0x80], !P5 ;  /* 0x23c0008002057fae */ /* 0x0003e8000e901d64 */
[----:B------:R1:W-:Y:S01]  /*d710*/  LDGSTS.E.BYPASS.LTC128B.128 [R5+0x26c00], desc[UR36][R2.64+0x100], !P4 ;  /* 0x26c0010002057fae */ /* 0x0003e2000e101d64 */
[----:B------:R-:W-:Y:S01]  /*d720*/  NOP ;  /* 0x0000000000007918 */ /* 0x000fe20000000000 */
.L_x_277:
        /* <DEDUP_REMOVED lines=10> */
.L_x_278:
[----:B------:R2:W-:Y:S01]  /*d7d0*/  SYNCS.ARRIVE.TRANS64.A1T0 RZ, [R7+URZ+0x30830], RZ ;  /* 0x030830ff07ff79a7 */ /* 0x0005e2000810003f */
[----:B------:R-:W-:Y:S05]  /*d7e0*/  @!P5 BRA `(.L_x_279) ;  /* 0x000000000004d947 */ /* 0x000fea0003800000 */
[----:B------:R-:W-:Y:S01]  /*d7f0*/  BPT.TRAP 0x1 ;  /* 0x000000040000795c */ /* 0x000fe20000300000 */
.L_x_279:
[----:B-1----:R-:W2:Y:S01]  /*d800*/  LDL R3, [R1] ;  /* 0x0000000001037983 */ /* 0x002ea20000100800 */
[----:B------:R-:W-:Y:S01]  /*d810*/  SHF.L.U32 R2, R17, 0x1f, RZ ;  /* 0x0000001f11027819 */ /* 0x000fe200000006ff */
[----:B0-----:R-:W-:Y:S01]  /*d820*/  IMAD R6, R10, 0x8, R22 ;  /* 0x000000080a067824 */ /* 0x001fe200078e0216 */
[----:B------:R-:W-:Y:S03]  /*d830*/  BSSY B1, `(.L_x_280) ;  /* 0x0000004000017945 */ /* 0x000fe60003800000 */
[----:B------:R-:W0:Y:S01]  /*d840*/  SYNCS.PHASECHK.TRANS64.TRYWAIT P0, [R6+URZ+0x30860], R2 ;  /* 0x03086002060075a7 */ /* 0x000e22000800017f */
[----:B--2---:R-:W-:Y:S01]  /*d850*/  IMAD R7, R29, -0x60, R3 ;  /* 0xffffffa01d077824 */ /* 0x004fe200078e0203 */
[----:B0-----:R-:W-:Y:S06]  /*d860*/  @!P0 BRA `(.L_x_281) ;  /* 0x0000003800988947 */ /* 0x001fec0003800000 */
.L_x_373:
[----:B------:R-:W-:Y:S05]  /*d870*/  BSYNC B1 ;  /* 0x0000000000017941 */ /* 0x000fea0003800000 */
.L_x_280:
[----:B------:R-:W1:Y:S01]  /*d880*/  S2R R3, SR_TID.X ;  /* 0x0000000000037919 */ /* 0x000e620000002100 */
[----:B------:R-:W-:Y:S01]  /*d890*/  UMOV UR4, 0xffffffff ;  /* 0xffffffff00047882 */ /* 0x000fe20000000000 */
[----:B------:R-:W-:Y:S01]  /*d8a0*/  IMAD R5, R10, 0x4800, R36 ;  /* 0x000048000a057824 */ /* 0x000fe200078e0224 */
[----:B-1----:R-:W-:-:S04]  /*d8b0*/  LOP3.LUT R3, R3, 0x7f, RZ, 0xc0, !PT ;  /* 0x0000007f03037812 */ /* 0x002fc800078ec0ff */
[----:B------:R-:W-:-:S05]  /*d8c0*/  SHF.R.U32.HI R3, RZ, 0x3, R3 ;  /* 0x00000003ff037819 */ /* 0x000fca0000011603 */
[----:B------:R-:W-:Y:S01]  /*d8d0*/  IMAD.IADD R7, R7, 0x1, -R3 ;  /* 0x0000000107077824 */ /* 0x000fe200078e0a03 */
[----:B------:R-:W-:Y:S06]  /*d8e0*/  BRA.DIV UR4, `(.L_x_282) ;  /* 0x0000003a048c7947 */ /* 0x000fec000b800000 */
[----:B0-----:R-:W0:Y:S01]  /*d8f0*/  SHFL.IDX PT, R2, R24, RZ, 0x181f ;  /* 0x00181fff18027589 */ /* 0x001e2200000e0000 */
[----:B------:R-:W-:-:S03]  /*d900*/  IMAD R5, R5, 0x2, R22 ;  /* 0x0000000205057824 */ /* 0x000fc600078e0216 */
[----:B------:R-:W1:Y:S04]  /*d910*/  SHFL.IDX PT, R3, R25, RZ, 0x181f ;  /* 0x00181fff19037589 */ /* 0x000e6800000e0000 */
[----:B------:R-:W-:Y:S01]  /*d920*/  SHFL.IDX PT, R14, R24, 0x5, 0x181f ;  /* 0x00b81f00180e7f89 */ /* 0x000fe200000e0000 */
[----:B0-----:R-:W-:-:S05]  /*d930*/  IADD3 R2, P0, R2, R4, RZ ;  /* 0x0000000402027210 */ /* 0x001fca0007f1e0ff */
[----:B-1----:R-:W-:Y:S01]  /*d940*/  IMAD.X R3, RZ, RZ, R3, P0 ;  /* 0x000000ffff037224 */ /* 0x002fe200000e0603 */
[----:B------:R-:W-:-:S13]  /*d950*/  ISETP.LT.OR P0, PT, R7, 0x1, P3 ;  /* 0x000000010700780c */ /* 0x000fda0001f01670 */
[----:B------:R-:W-:Y:S01]  /*d960*/  LDGSTS.E.BYPASS.LTC128B.128 [R5+0x400], desc[UR36][R2.64], !P0 ;  /* 0x0040000002057fae */ /* 0x000fe2000c101d64 */
[----:B------:R-:W-:-:S13]  /*d970*/  ISETP.LT.OR P0, PT, R7, 0x1, P2 ;  /* 0x000000010700780c */ /* 0x000fda0001701670 */
[----:B------:R-:W-:Y:S01]  /*d980*/  LDGSTS.E.BYPASS.LTC128B.128 [R5+0x3400], desc[UR36][R2.64+0x80], !P0 ;  /* 0x0340008002057fae */ /* 0x000fe2000c101d64 */
[----:B------:R-:W-:-:S13]  /*d990*/  ISETP.LT.OR P0, PT, R7, 0x1, P1 ;  /* 0x000000010700780c */ /* 0x000fda0000f01670 */
[----:B------:R0:W-:Y:S04]  /*d9a0*/  LDGSTS.E.BYPASS.LTC128B.128 [R5+0x6400], desc[UR36][R2.64+0x100], !P0 ;  /* 0x0640010002057fae */ /* 0x0001e8000c101d64 */
[----:B0-----:R-:W0:Y:S04]  /*d9b0*/  SHFL.IDX PT, R2, R24, 0x1, 0x181f ;  /* 0x00381f0018027f89 */ /* 0x001e2800000e0000 */
[----:B------:R-:W1:Y:S01]  /*d9c0*/  SHFL.IDX PT, R3, R25, 0x1, 0x181f ;  /* 0x00381f0019037f89 */ /* 0x000e6200000e0000 */
[----:B0-----:R-:W-:-:S04]  /*d9d0*/  IADD3 R2, P0, R2, R4, RZ ;  /* 0x0000000402027210 */ /* 0x001fc80007f1e0ff */
[----:B-1----:R-:W-:Y:S02]  /*d9e0*/  IADD3.X R3, RZ, R3, RZ, P0, !PT ;  /* 0x00000003ff037210 */ /* 0x002fe400007fe4ff */
        /* <DEDUP_REMOVED lines=27> */
[----:B------:R-:W1:Y:S04]  /*dba0*/  SHFL.IDX PT, R3, R25, 0x4, 0x181f ;  /* 0x00981f0019037f89 */ /* 0x000e6800000e0000 */
[----:B------:R-:W2:Y:S01]  /*dbb0*/  SHFL.IDX PT, R25, R25, 0x5, 0x181f ;  /* 0x00b81f0019197f89 */ /* 0x000ea200000e0000 */
[----:B0-----:R-:W-:-:S05]  /*dbc0*/  IADD3 R2, P0, R2, R4, RZ ;  /* 0x0000000402027210 */ /* 0x001fca0007f1e0ff */
[----:B-1----:R-:W-:Y:S01]  /*dbd0*/  IMAD.X R3, RZ, RZ, R3, P0 ;  /* 0x000000ffff037224 */ /* 0x002fe200000e0603 */
[----:B------:R-:W-:-:S13]  /*dbe0*/  ISETP.LT.OR P0, PT, R7, 0x41, P3 ;  /* 0x000000410700780c */ /* 0x000fda0001f01670 */
[----:B------:R0:W-:Y:S01]  /*dbf0*/  LDGSTS.E.BYPASS.LTC128B.128 [R5+0x2400], desc[UR36][R2.64], !P0 ;  /* 0x0240000002057fae */ /* 0x0001e2000c101d64 */
[----:B------:R-:W-:-:S13]  /*dc00*/  ISETP.LT.OR P0, PT, R7, 0x41, P2 ;  /* 0x000000410700780c */ /* 0x000fda0001701670 */
[----:B------:R0:W-:Y:S01]  /*dc10*/  LDGSTS.E.BYPASS.LTC128B.128 [R5+0x5400], desc[UR36][R2.64+0x80], !P0 ;  /* 0x0540008002057fae */ /* 0x0001e2000c101d64 */
[----:B------:R-:W-:-:S13]  /*dc20*/  ISETP.LT.OR P0, PT, R7, 0x41, P1 ;  /* 0x000000410700780c */ /* 0x000fda0000f01670 */
[----:B--2---:R0:W-:Y:S02]  /*dc30*/  LDGSTS.E.BYPASS.LTC128B.128 [R5+0x8400], desc[UR36][R2.64+0x100], !P0 ;  /* 0x0840010002057fae */ /* 0x0041e4000c101d64 */
.L_x_387:
[----:B01----:R-:W-:Y:S01]  /*dc40*/  IADD3 R2, P0, R14, R4, RZ ;  /* 0x000000040e027210 */ /* 0x003fe20007f1e0ff */
[----:B------:R-:W-:Y:S02]  /*dc50*/  ULDC.64 UR4, c[0x0][0x328] ;  /* 0x0000ca0000047ab9 */ /* 0x000fe40000000a00 */
[----:B------:R-:W-:Y:S02]  /*dc60*/  IMAD R20, R20, UR4, RZ ;  /* 0x0000000414147c24 */ /* 0x000fe4000f8e02ff */
[----:B------:R-:W-:Y:S01]  /*dc70*/  IMAD.X R3, RZ, RZ, R25, P0 ;  /* 0x000000ffff037224 */ /* 0x000fe200000e0619 */
[----:B------:R-:W-:-:S13]  /*dc80*/  ISETP.LT.OR P0, PT, R7, 0x51, P3 ;  /* 0x000000510700780c */ /* 0x000fda0001f01670 */
[----:B------:R-:W-:Y:S01]  /*dc90*/  @!PT LDS RZ, [RZ] ;  /* 0x00000000fffff984 */ /* 0x000fe20000000800 */
[----:B------:R-:W-:Y:S01]  /*dca0*/  @!PT LDS RZ, [RZ] ;  /* 0x00000000fffff984 */ /* 0x000fe20000000800 */
[----:B------:R-:W-:Y:S01]  /*dcb0*/  @!PT LDS RZ, [RZ] ;  /* 0x00000000fffff984 */ /* 0x000fe20000000800 */
[----:B------:R-:W-:Y:S01]  /*dcc0*/  LDGSTS.E.BYPASS.LTC128B.128 [R5+0x2c00], desc[UR36][R2.64], !P0 ;  /* 0x02c0000002057fae */ /* 0x000fe2000c101d64 */
[----:B------:R-:W-:-:S13]  /*dcd0*/  ISETP.LT.OR P0, PT, R7, 0x51, P2 ;  /* 0x000000510700780c */ /* 0x000fda0001701670 */
[----:B------:R-:W-:Y:S01]  /*dce0*/  LDGSTS.E.BYPASS.LTC128B.128 [R5+0x5c00], desc[UR36][R2.64+0x80], !P0 ;  /* 0x05c0008002057fae */ /* 0x000fe2000c101d64 */
[----:B------:R-:W-:Y:S01]  /*dcf0*/  ISETP.LT.OR P0, PT, R7, 0x51, P1 ;  /* 0x000000510700780c */ /* 0x000fe20000f01670 */
[----:B------:R-:W-:-:S12]  /*dd00*/  IMAD R7, R9, UR5, R20 ;  /* 0x0000000509077c24 */ /* 0x000fd8000f8e0214 */
[----:B------:R0:W-:Y:S02]  /*dd10*/  LDGSTS.E.BYPASS.LTC128B.128 [R5+0x8c00], desc[UR36][R2.64+0x100], !P0 ;  /* 0x08c0010002057fae */ /* 0x0001e4000c101d64 */
[----:B0-----:R-:W-:Y:S01]  /*dd20*/  IMAD.WIDE.U32 R2, R9, UR4, RZ ;  /* 0x0000000409027c25 */ /* 0x001fe2000f8e00ff */
[----:B------:R-:W-:-:S03]  /*dd30*/  ULDC.64 UR4, c[0x0][0x338] ;  /* 0x0000ce0000047ab9 */ /* 0x000fc60000000a00 */
[----:B------:R-:W-:Y:S01]  /*dd40*/  IMAD R21, R21, UR4, RZ ;  /* 0x0000000415157c24 */ /* 0x000fe2000f8e02ff */
[----:B------:R-:W-:-:S03]  /*dd50*/  IADD3 R3, R3, R7, RZ ;  /* 0x0000000703037210 */ /* 0x000fc60007ffe0ff */
[C---:B------:R-:W-:Y:S02]  /*dd60*/  IMAD R21, R0.reuse, UR5, R21 ;  /* 0x0000000500157c24 */ /* 0x040fe4000f8e0215 */
[----:B------:R-:W-:Y:S01]  /*dd70*/  IMAD.WIDE.U32 R2, R0, UR4, R2 ;  /* 0x0000000400027c25 */ /* 0x000fe2000f8e0002 */
[----:B------:R-:W-:Y:S01]  /*dd80*/  ULDC.64 UR4, c[0x0][0x330] ;  /* 0x0000cc0000047ab9 */ /* 0x000fe20000000a00 */
[----:B------:R-:W-:Y:S02]  /*dd90*/  NOP ;  /* 0x0000000000007918 */ /* 0x000fe40000000000 */
[----:B------:R-:W-:Y:S02]  /*dda0*/  IMAD.IADD R3, R3, 0x1, R21 ;  /* 0x0000000103037824 */ /* 0x000fe400078e0215 */
[----:B------:R-:W-:Y:S02]  /*ddb0*/  IMAD R5, R30, UR4, RZ ;  /* 0x000000041e057c24 */ /* 0x000fe4000f8e02ff */
[----:B------:R-:W-:-:S04]  /*ddc0*/  IMAD.WIDE.U32 R2, R18, UR4, R2 ;  /* 0x0000000412027c25 */ /* 0x000fc8000f8e0002 */
[----:B------:R-:W-:Y:S01]  /*ddd0*/  IMAD R5, R18, UR5, R5 ;  /* 0x0000000512057c24 */ /* 0x000fe2000f8e0205 */
[----:B------:R-:W-:Y:S02]  /*dde0*/  ULDC.64 UR4, c[0x0][0x318] ;  /* 0x0000c60000047ab9 */ /* 0x000fe40000000a00 */
[----:B------:R-:W-:Y:S01]  /*ddf0*/  LEA R24, P0, R2, UR4, 0x1 ;  /* 0x0000000402187c11 */ /* 0x000fe2000f8008ff */
[----:B------:R-:W-:-:S05]  /*de00*/  IMAD.IADD R3, R5, 0x1, R3 ;  /* 0x0000000105037824 */ /* 0x000fca00078e0203 */
[----:B------:R-:W-:Y:S02]  /*de10*/  LEA.HI.X R25, R2, UR5, R3, 0x1, P0 ;  /* 0x0000000502197c11 */ /* 0x000fe400080f0c03 */
[----:B------:R-:W-:-:S13]  /*de20*/  PLOP3.LUT P0, PT, PT, PT, PT, 0x80, 0x0 ;  /* 0x000000000000781c */ /* 0x000fda0003f0f070 */
.L_x_283:
        /* <DEDUP_REMOVED lines=10> */
.L_x_284:
[C---:B------:R-:W-:Y:S01]  /*ded0*/  ISETP.GT.AND P0, PT, R26.reuse, RZ, PT ;  /* 0x000000ff1a00720c */ /* 0x040fe20003f04270 */
[----:B------:R1:W-:Y:S01]  /*dee0*/  SYNCS.ARRIVE.TRANS64.A1T0 RZ, [R6+URZ+0x30850], RZ ;  /* 0x030850ff06ff79a7 */ /* 0x0003e2000810003f */
[----:B------:R-:W-:Y:S01]  /*def0*/  VIADD R8, R26, 0xffffffff ;  /* 0xffffffff1a087836 */ /* 0x000fe20000000000 */
[----:B------:R-:W-:Y:S01]  /*df00*/  MOV R17, R28 ;  /* 0x0000001c00117202 */ /* 0x000fe20000000f00 */
[----:B------:R-:W-:Y:S02]  /*df10*/  IMAD.MOV.U32 R10, RZ, RZ, R27 ;  /* 0x000000ffff0a7224 */ /* 0x000fe400078e001b */
[----:B------:R-:W-:-:S07]  /*df20*/  IMAD.MOV.U32 R29, RZ, RZ, R26 ;  /* 0x000000ffff1d7224 */ /* 0x000fce00078e001a */
[----:B-1----:R-:W-:Y:S05]  /*df30*/  @P0 BRA `(.L_x_285) ;  /* 0xfffffff000080947 */ /* 0x002fea000383ffff */
.L_x_272:
[----:B------:R-:W-:Y:S05]  /*df40*/  BSYNC B0 ;  /* 0x0000000000007941 */ /* 0x000fea0003800000 */
.L_x_271:
[----:B------:R-:W1:Y:S01]  /*df50*/  S2R R0, SR_TID.X ;  /* 0x0000000000007919 */ /* 0x000e620000002100 */
[----:B------:R-:W-:Y:S01]  /*df60*/  BSSY B0, `(.L_x_286) ;  /* 0x0000010000007945 */ /* 0x000fe20003800000 */
[----:B-1----:R-:W-:-:S04]  /*df70*/  LOP3.LUT R0, R0, 0x7f, RZ, 0xc0, !PT ;  /* 0x0000007f00007812 */ /* 0x002fc800078ec0ff */
[----:B------:R-:W-:-:S13]  /*df80*/  ISETP.NE.AND P0, PT, R0, RZ, PT ;  /* 0x000000ff0000720c */ /* 0x000fda0003f05270 */
[----:B------:R-:W-:Y:S05]  /*df90*/  @P0 BRA `(.L_x_287) ;  /* 0x0000000000300947 */ /* 0x000fea0003800000 */
[----:B------:R-:W1:Y:S01]  /*dfa0*/  S2R R5, SR_LANEID ;  /* 0x0000000000057919 */ /* 0x000e620000000000 */
[----:B------:R-:W-:Y:S01]  /*dfb0*/  VOTEU.ANY UR4, UPT, PT ;  /* 0x0000000000047886 */ /* 0x000fe200038e0100 */
[----:B0-----:R-:W0:Y:S01]  /*dfc0*/  LDC.64 R2, c[0x0][0xc60] ;  /* 0x00031800ff027b82 */ /* 0x001e220000000a00 */
[----:B------:R-:W1:Y:S02]  /*dfd0*/  FLO.U32 R0, UR4 ;  /* 0x0000000400007d00 */ /* 0x000e6400080e0000 */
[----:B-1----:R-:W-:-:S06]  /*dfe0*/  ISETP.EQ.U32.AND P0, PT, R0, R5, PT ;  /* 0x000000050000720c */ /* 0x002fcc0003f02070 */
[----:B------:R-:W0:Y:S07]  /*dff0*/  POPC R5, UR4 ;  /* 0x0000000400057d09 */ /* 0x000e2e0008000000 */
[----:B0-----:R-:W3:Y:S01]  /*e000*/  @P0 ATOMG.E.ADD.STRONG.GPU PT, R3, desc[UR36][R2.64], R5 ;  /* 0x00000005020309a8 */ /* 0x001ee200081ee1e4 */
[----:B------:R-:W0:Y:S02]  /*e010*/  S2R R4, SR_LTMASK ;  /* 0x0000000000047919 */ /* 0x000e240000003900 */
[----:B0-----:R-:W-:-:S04]  /*e020*/  LOP3.LUT R4, R4, UR4, RZ, 0xc0, !PT ;  /* 0x0000000404047c12 */ /* 0x001fc8000f8ec0ff */
[----:B------:R-:W0:Y:S01]  /*e030*/  POPC R7, R4 ;  /* 0x0000000400077309 */ /* 0x000e220000000000 */
[----:B---3--:R-:W0:Y:S02]  /*e040*/  SHFL.IDX PT, R0, R3, R0, 0x1f ;  /* 0x00001f0003007589 */ /* 0x008e2400000e0000 */
[----:B0-----:R-:W-:-:S07]  /*e050*/  IADD3 R16, R0, UR39, R7 ;  /* 0x0000002700107c10 */ /* 0x001fce000fffe007 */
.L_x_287:
[----:B------:R-:W-:Y:S05]  /*e060*/  BSYNC B0 ;  /* 0x0000000000007941 */ /* 0x000fea0003800000 */
.L_x_286:
[----:B------:R-:W-:-:S13]  /*e070*/  LOP3.LUT P0, RZ, R23, 0x10, RZ, 0xc0, !PT ;  /* 0x0000001017ff7812 */ /* 0x000fda000780c0ff */
[----:B------:R-:W-:Y:S05]  /*e080*/  @!P0 BRA `(.L_x_288) ;  /* 0x0000000000048947 */ /* 0x000fea0003800000 */
[----:B------:R-:W-:Y:S01]  /*e090*/  BPT.TRAP 0x1 ;  /* 0x000000040000795c */ /* 0x000fe20000300000 */
.L_x_288:
[----:B------:R-:W3:Y:S01]  /*e0a0*/  LDL.LU R2, [R1] ;  /* 0x0000000001027983 */ /* 0x000ee20000300800 */
[----:B------:R-:W-:Y:S01]  /*e0b0*/  IMAD R0, R27, 0x8, R22 ;  /* 0x000000081b007824 */ /* 0x000fe200078e0216 */
[----:B0-----:R-:W-:Y:S01]  /*e0c0*/  SHF.L.U32 R3, R28, 0x1f, RZ ;  /* 0x0000001f1c037819 */ /* 0x001fe200000006ff */
[----:B------:R-:W-:Y:S03]  /*e0d0*/  BSSY B0, `(.L_x_289) ;  /* 0x0000004000007945 */ /* 0x000fe60003800000 */
[----:B------:R-:W0:Y:S01]  /*e0e0*/  SYNCS.PHASECHK.TRANS64.TRYWAIT P0, [R0+URZ+0x30860], R3 ;  /* 0x03086003000075a7 */ /* 0x000e22000800017f */
[----:B---3--:R-:W-:Y:S01]  /*e0f0*/  IMAD R6, R26, -0x60, R2 ;  /* 0xffffffa01a067824 */ /* 0x008fe200078e0202 */
[----:B0-----:R-:W-:Y:S06]  /*e100*/  @!P0 BRA `(.L_x_290) ;  /* 0x0000003800948947 */ /* 0x001fec0003800000 */
.L_x_388:
[----:B------:R-:W-:Y:S05]  /*e110*/  BSYNC B0 ;  /* 0x0000000000007941 */ /* 0x000fea0003800000 */
.L_x_289:
[----:B------:R-:W1:Y:S01]  /*e120*/  S2R R2, SR_TID.X ;  /* 0x0000000000027919 */ /* 0x000e620000002100 */
[----:B------:R-:W-:Y:S01]  /*e130*/  UMOV UR4, 0xffffffff ;  /* 0xffffffff00047882 */ /* 0x000fe20000000000 */
[----:B------:R-:W-:Y:S01]  /*e140*/  IMAD R7, R27, 0x4800, R36 ;  /* 0x000048001b077824 */ /* 0x000fe200078e0224 */
[----:B-1----:R-:W-:-:S04]  /*e150*/  LOP3.LUT R2, R2, 0x7f, RZ, 0xc0, !PT ;  /* 0x0000007f02027812 */ /* 0x002fc800078ec0ff */
[----:B------:R-:W-:-:S04]  /*e160*/  SHF.R.U32.HI R2, RZ, 0x3, R2 ;  /* 0x00000003ff027819 */ /* 0x000fc80000011602 */
[----:B------:R-:W-:Y:S01]  /*e170*/  IADD3 R6, -R2, R6, RZ ;  /* 0x0000000602067210 */ /* 0x000fe20007ffe1ff */
[----:B------:R-:W-:Y:S06]  /*e180*/  BRA.DIV UR4, `(.L_x_291) ;  /* 0x0000003a04887947 */ /* 0x000fec000b800000 */
[----:B--2---:R-:W1:Y:S01]  /*e190*/  SHFL.IDX PT, R14, R24, RZ, 0x181f ;  /* 0x00181fff180e7589 */ /* 0x004e6200000e0000 */
[----:B------:R-:W-:Y:S01]  /*e1a0*/  ULDC UR4, c[0x0][0x2f4] ;  /* 0x0000bd0000047ab9 */ /* 0x000fe20000000800 */
[C---:B------:R-:W-:Y:S01]  /*e1b0*/  IMAD.SHL.U32 R5, R32.reuse, 0x2, RZ ;  /* 0x0000000220057824 */ /* 0x040fe200078e00ff */
[----:B------:R-:W-:Y:S01]  /*e1c0*/  ISETP.GE.AND P2, PT, R32, UR4, PT ;  /* 0x0000000420007c0c */ /* 0x000fe2000bf46270 */
[----:B0-----:R-:W0:Y:S01]  /*e1d0*/  SHFL.IDX PT, R3, R25, RZ, 0x181f ;  /* 0x00181fff19037589 */ /* 0x001e2200000e0000 */
[----:B------:R-:W-:Y:S01]  /*e1e0*/  IMAD R4, R7, 0x2, R22 ;  /* 0x0000000207047824 */ /* 0x000fe200078e0216 */
[----:B------:R-:W-:Y:S02]  /*e1f0*/  ISETP.GE.AND P1, PT, R34, UR4, PT ;  /* 0x0000000422007c0c */ /* 0x000fe4000bf26270 */
[C---:B------:R-:W-:Y:S01]  /*e200*/  ISETP.LT.OR P4, PT, R6.reuse, 0x1, P2 ;  /* 0x000000010600780c */ /* 0x040fe20001781670 */
[----:B------:R-:W-:Y:S01]  /*e210*/  SHFL.IDX PT, R7, R25, 0x1, 0x181f ;  /* 0x00381f0019077f89 */ /* 0x000fe200000e0000 */
[----:B------:R-:W-:-:S02]  /*e220*/  ISETP.LT.OR P3, PT, R6, 0x1, P1 ;  /* 0x000000010600780c */ /* 0x000fc40000f61670 */
[----:B-1----:R-:W-:Y:S02]  /*e230*/  IADD3 R2, P0, R14, R5, RZ ;  /* 0x000000050e027210 */ /* 0x002fe40007f1e0ff */
[----:B------:R-:W1:Y:S03]  /*e240*/  SHFL.IDX PT, R14, R24, 0x1, 0x181f ;  /* 0x00381f00180e7f89 */ /* 0x000e6600000e0000 */
[----:B0-----:R-:W-:Y:S01]  /*e250*/  IMAD.X R3, RZ, RZ, R3, P0 ;  /* 0x000000ffff037224 */ /* 0x001fe200000e0603 */
[----:B------:R-:W-:-:S04]  /*e260*/  ISETP.GE.AND P0, PT, R33, UR4, PT ;  /* 0x0000000421007c0c */ /* 0x000fc8000bf06270 */
[----:B------:R-:W-:Y:S01]  /*e270*/  LDGSTS.E.BYPASS.LTC128B.128 [R4+0x400], desc[UR36][R2.64], !P4 ;  /* 0x0040000002047fae */ /* 0x000fe2000e101d64 */
[----:B------:R-:W-:-:S03]  /*e280*/  ISETP.LT.OR P4, PT, R6, 0x1, P0 ;  /* 0x000000010600780c */ /* 0x000fc60000781670 */
[----:B------:R-:W-:Y:S10]  /*e290*/  LDGSTS.E.BYPASS.LTC128B.128 [R4+0x3400], desc[UR36][R2.64+0x80], !P3 ;  /* 0x0340008002047fae */ /* 0x000ff4000d901d64 */
[----:B------:R1:W-:Y:S01]  /*e2a0*/  LDGSTS.E.BYPASS.LTC128B.128 [R4+0x6400], desc[UR36][R2.64+0x100], !P4 ;  /* 0x0640010002047fae */ /* 0x0003e2000e101d64 */
[----:B------:R-:W-:-:S02]  /*e2b0*/  ISETP.LT.OR P4, PT, R6, 0x11, P2 ;  /* 0x000000110600780c */ /* 0x000fc40001781670 */
[----:B-1----:R-:W-:Y:S02]  /*e2c0*/  IADD3 R2, P3, R14, R5, RZ ;  /* 0x000000050e027210 */ /* 0x002fe40007f7e0ff */
[----:B------:R-:W0:Y:S02]  /*e2d0*/  SHFL.IDX PT, R14, R24, 0x2, 0x181f ;  /* 0x00581f00180e7f89 */ /* 0x000e2400000e0000 */
[----:B------:R-:W-:Y:S02]  /*e2e0*/  IADD3.X R3, RZ, R7, RZ, P3, !PT ;  /* 0x00000007ff037210 */ /* 0x000fe40001ffe4ff */
[----:B------:R-:W1:Y:S01]  /*e2f0*/  SHFL.IDX PT, R7, R25, 0x2, 0x181f ;  /* 0x00581f0019077f89 */ /* 0x000e6200000e0000 */
[----:B------:R-:W-:-:S04]  /*e300*/  ISETP.LT.OR P3, PT, R6, 0x11, P1 ;  /* 0x000000110600780c */ /* 0x000fc80000f61670 */
[----:B------:R-:W-:Y:S01]  /*e310*/  LDGSTS.E.BYPASS.LTC128B.128 [R4+0xc00], desc[UR36][R2.64], !P4 ;  /* 0x00c0000002047fae */ /* 0x000fe2000e101d64 */
[----:B------:R-:W-:-:S08]  /*e320*/  ISETP.LT.OR P4, PT, R6, 0x11, P0 ;  /* 0x000000110600780c */ /* 0x000fd00000781670 */
[----:B------:R-:W-:Y:S05]  /*e330*/  LDGSTS.E.BYPASS.LTC128B.128 [R4+0x3c00], desc[UR36][R2.64+0x80], !P3 ;  /* 0x03c0008002047fae */ /* 0x000fea000d901d64 */
[----:B------:R0:W-:Y:S01]  /*e340*/  LDGSTS.E.BYPASS.LTC128B.128 [R4+0x6c00], desc[UR36][R2.64+0x100], !P4 ;  /* 0x06c0010002047fae */ /* 0x0001e2000e101d64 */
[----:B------:R-:W-:Y:S02]  /*e350*/  ISETP.LT.OR P4, PT, R6, 0x21, P2 ;  /* 0x000000210600780c */ /* 0x000fe40001781670 */
[----:B0-----:R-:W-:Y:S02]  /*e360*/  IADD3 R2, P3, R14, R5, RZ ;  /* 0x000000050e027210 */ /* 0x001fe40007f7e0ff */
[----:B------:R-:W0:Y:S03]  /*e370*/  SHFL.IDX PT, R14, R24, 0x3, 0x181f ;  /* 0x00781f00180e7f89 */ /* 0x000e2600000e0000 */
[----:B-1----:R-:W-:Y:S01]  /*e380*/  IMAD.X R3, RZ, RZ, R7, P3 ;  /* 0x000000ffff037224 */ /* 0x002fe200018e0607 */
[C---:B------:R-:W-:Y:S01]  /*e390*/  ISETP.LT.OR P3, PT, R6.reuse, 0x21, P1 ;  /* 0x000000210600780c */ /* 0x040fe20000f61670 */
[----:B------:R-:W1:Y:S04]  /*e3a0*/  SHFL.IDX PT, R7, R25, 0x3, 0x181f ;  /* 0x00781f0019077f89 */ /* 0x000e6800000e0000 */
[----:B------:R-:W-:Y:S01]  /*e3b0*/  LDGSTS.E.BYPASS.LTC128B.128 [R4+0x1400], desc[UR36][R2.64], !P4 ;  /* 0x0140000002047fae */ /* 0x000fe2000e101d64 */
[----:B------:R-:W-:-:S07]  /*e3c0*/  ISETP.LT.OR P4, PT, R6, 0x21, P0 ;  /* 0x000000210600780c */ /* 0x000fce0000781670 */
[----:B------:R-:W-:Y:S06]  /*e3d0*/  LDGSTS.E.BYPASS.LTC128B.128 [R4+0x4400], desc[UR36][R2.64+0x80], !P3 ;  /* 0x0440008002047fae */ /* 0x000fec000d901d64 */
        /* <DEDUP_REMOVED lines=8> */
[----:B------:R-:W-:-:S03]  /*e460*/  ISETP.LT.OR P4, PT, R6, 0x31, P0 ;  /* 0x000000310600780c */ /* 0x000fc60000781670 */
[----:B------:R-:W2:Y:S04]  /*e470*/  SHFL.IDX PT, R25, R25, 0x5, 0x181f ;  /* 0x00b81f0019197f89 */ /* 0x000ea800000e0000 */
[----:B------:R-:W-:Y:S06]  /*e480*/  LDGSTS.E.BYPASS.LTC128B.128 [R4+0x4c00], desc[UR36][R2.64+0x80], !P3 ;  /* 0x04c0008002047fae */ /* 0x000fec000d901d64 */
[----:B------:R0:W-:Y:S01]  /*e490*/  LDGSTS.E.BYPASS.LTC128B.128 [R4+0x7c00], desc[UR36][R2.64+0x100], !P4 ;  /* 0x07c0010002047fae */ /* 0x0001e2000e101d64 */
[----:B------:R-:W-:-:S02]  /*e4a0*/  ISETP.LT.OR P4, PT, R6, 0x41, P2 ;  /* 0x000000410600780c */ /* 0x000fc40001781670 */
[----:B0-----:R-:W-:Y:S02]  /*e4b0*/  IADD3 R2, P3, R14, R5, RZ ;  /* 0x000000050e027210 */ /* 0x001fe40007f7e0ff */
[----:B------:R0:W3:Y:S03]  /*e4c0*/  SHFL.IDX PT, R14, R24, 0x5, 0x181f ;  /* 0x00b81f00180e7f89 */ /* 0x0000e600000e0000 */
[----:B-1----:R-:W-:Y:S01]  /*e4d0*/  IMAD.X R3, RZ, RZ, R7, P3 ;  /* 0x000000ffff037224 */ /* 0x002fe200018e0607 */
[----:B------:R-:W-:-:S05]  /*e4e0*/  ISETP.LT.OR P3, PT, R6, 0x41, P1 ;  /* 0x000000410600780c */ /* 0x000fca0000f61670 */
[----:B------:R0:W-:Y:S01]  /*e4f0*/  LDGSTS.E.BYPASS.LTC128B.128 [R4+0x2400], desc[UR36][R2.64], !P4 ;  /* 0x0240000002047fae */ /* 0x0001e2000e101d64 */
[----:B------:R-:W-:-:S07]  /*e500*/  ISETP.LT.OR P4, PT, R6, 0x41, P0 ;  /* 0x000000410600780c */ /* 0x000fce0000781670 */
[----:B------:R0:W-:Y:S06]  /*e510*/  LDGSTS.E.BYPASS.LTC128B.128 [R4+0x5400], desc[UR36][R2.64+0x80], !P3 ;  /* 0x0540008002047fae */ /* 0x0001ec000d901d64 */
[----:B--2---:R0:W-:Y:S02]  /*e520*/  LDGSTS.E.BYPASS.LTC128B.128 [R4+0x8400], desc[UR36][R2.64+0x100], !P4 ;  /* 0x0840010002047fae */ /* 0x0041e4000e101d64 */
.L_x_402:
[C---:B------:R-:W-:Y:S02]  /*e530*/  ISETP.LT.OR P2, PT, R6.reuse, 0x51, P2 ;  /* 0x000000510600780c */ /* 0x040fe40001741670 */
[C---:B------:R-:W-:Y:S02]  /*e540*/  ISETP.LT.OR P1, PT, R6.reuse, 0x51, P1 ;  /* 0x000000510600780c */ /* 0x040fe40000f21670 */
[----:B------:R-:W-:Y:S02]  /*e550*/  ISETP.LT.OR P0, PT, R6, 0x51, P0 ;  /* 0x000000510600780c */ /* 0x000fe40000701670 */
[----:B0--3--:R-:W-:-:S04]  /*e560*/  IADD3 R2, P3, R14, R5, RZ ;  /* 0x000000050e027210 */ /* 0x009fc80007f7e0ff */
[----:B------:R-:W-:-:S05]  /*e570*/  IADD3.X R3, RZ, R25, RZ, P3, !PT ;  /* 0x00000019ff037210 */ /* 0x000fca0001ffe4ff */
[----:B------:R-:W-:Y:S01]  /*e580*/  @!PT LDS RZ, [RZ] ;  /* 0x00000000fffff984 */ /* 0x000fe20000000800 */
[----:B------:R-:W-:Y:S01]  /*e590*/  @!PT LDS RZ, [RZ] ;  /* 0x00000000fffff984 */ /* 0x000fe20000000800 */
[----:B------:R-:W-:Y:S01]  /*e5a0*/  @!PT LDS RZ, [RZ] ;  /* 0x00000000fffff984 */ /* 0x000fe20000000800 */
[----:B------:R0:W-:Y:S04]  /*e5b0*/  LDGSTS.E.BYPASS.LTC128B.128 [R4+0x2c00], desc[UR36][R2.64], !P2 ;  /* 0x02c0000002047fae */ /* 0x0001e8000d101d64 */
[----:B------:R0:W-:Y:S04]  /*e5c0*/  LDGSTS.E.BYPASS.LTC128B.128 [R4+0x5c00], desc[UR36][R2.64+0x80], !P1 ;  /* 0x05c0008002047fae */ /* 0x0001e8000c901d64 */
[----:B------:R0:W-:Y:S01]  /*e5d0*/  LDGSTS.E.BYPASS.LTC128B.128 [R4+0x8c00], desc[UR36][R2.64+0x100], !P0 ;  /* 0x08c0010002047fae */ /* 0x0001e2000c101d64 */
[----:B------:R-:W-:Y:S01]  /*e5e0*/  PLOP3.LUT P0, PT, PT, PT, PT, 0x80, 0x0 ;  /* 0x000000000000781c */ /* 0x000fe20003f0f070 */
[----:B------:R-:W-:-:S12]  /*e5f0*/  NOP ;  /* 0x0000000000007918 */ /* 0x000fd80000000000 */
.L_x_292:
        /* <DEDUP_REMOVED lines=10> */
.L_x_293:
[----:B------:R1:W-:Y:S01]  /*e6a0*/  SYNCS.ARRIVE.TRANS64.A1T0 RZ, [R0+URZ+0x30850], RZ ;  /* 0x030850ff00ff79a7 */ /* 0x0003e2000810003f */
[----:B------:R-:W-:-:S05]  /*e6b0*/  VIADD R27, R27, 0x1 ;  /* 0x000000011b1b7836 */ /* 0x000fca0000000000 */
[----:B------:R-:W-:-:S04]  /*e6c0*/  ISETP.NE.AND P0, PT, R27, 0x2, PT ;  /* 0x000000021b00780c */ /* 0x000fc80003f05270 */
[----:B0-----:R-:W-:Y:S02]  /*e6d0*/  SEL R3, RZ, 0x1, P0 ;  /* 0x00000001ff037807 */ /* 0x001fe40000000000 */
[----:B------:R-:W-:Y:S02]  /*e6e0*/  SEL R27, R27, RZ, P0 ;  /* 0x000000ff1b1b7207 */ /* 0x000fe40000000000 */
[----:B-1----:R-:W-:-:S07]  /*e6f0*/  LOP3.LUT R28, R28, R3, RZ, 0x3c, !PT ;  /* 0x000000031c1c7212 */ /* 0x002fce00078e3cff */
.L_x_250:
[----:B------:R-:W-:Y:S05]  /*e700*/  BSYNC B7 ;  /* 0x0000000000077941 */ /* 0x000fea0003800000 */
.L_x_248:
[----:B------:R-:W-:-:S13]  /*e710*/  LOP3.LUT P0, RZ, R23, 0x80, RZ, 0xc0, !PT ;  /* 0x0000008017ff7812 */ /* 0x000fda000780c0ff */
[----:B------:R-:W-:Y:S05]  /*e720*/  @!P0 BRA `(.L_x_294) ;  /* 0x0000000000248947 */ /* 0x000fea0003800000 */
[----:B------:R-:W-:Y:S05]  /*e730*/  WARPSYNC.ALL ;  /* 0x0000000000007948 */ /* 0x000fea0003800000 */
[----:B------:R-:W1:Y:S08]  /*e740*/  S2UR UR5, SR_CgaCtaId ;  /* 0x00000000000579c3 */ /* 0x000e700000008800 */
[----:B------:R-:W-:Y:S06]  /*e750*/  BAR.SYNC.DEFER_BLOCKING 0x5, 0x180 ;  /* 0x0146000000007b1d */ /* 0x000fec0000010000 */
[----:B------:R-:W-:-:S02]  /*e760*/  UMOV UR4, 0x400 ;  /* 0x0000040000047882 */ /* 0x000fc40000000000 */
[----:B-1----:R-:W-:-:S06]  /*e770*/  ULEA UR4, UR5, UR4, 0x18 ;  /* 0x0000000405047291 */ /* 0x002fcc000f8ec03f */
[----:B------:R-:W-:-:S05]  /*e780*/  IMAD.U32 R22, RZ, RZ, UR4 ;  /* 0x00000004ff167e24 */ /* 0x000fca000f8e00ff */
[----:B------:R1:W2:Y:S01]  /*e790*/  LDS.128 R16, [R22+0x308d0] ;  /* 0x0308d00016107984 */ /* 0x0002a20000000c00 */
[----:B------:R-:W-:Y:S06]  /*e7a0*/  BAR.ARV 0x4, 0x180 ;  /* 0x0106000000007b1d */ /* 0x000fec0000002000 */
[----:B------:R-:W-:Y:S05]  /*e7b0*/  BRA `(.L_x_295) ;  /* 0x0000000800407947 */ /* 0x000fea0003800000 */
.L_x_294:
[----:B------:R-:W1:Y:S01]  /*e7c0*/  S2R R0, SR_TID.X ;  /* 0x0000000000007919 */ /* 0x000e620000002100 */
[----:B------:R-:W-:Y:S01]  /*e7d0*/  UMOV UR4, 0xffffffff ;  /* 0xffffffff00047882 */ /* 0x000fe20000000000 */
[----:B-1----:R-:W-:-:S04]  /*e7e0*/  LOP3.LUT R8, R0, 0x1f, RZ, 0xc0, !PT ;  /* 0x0000001f00087812 */ /* 0x002fc800078ec0ff */
[----:B------:R-:W-:Y:S01]  /*e7f0*/  ISETP.NE.AND P0, PT, R8, 0x1f, PT ;  /* 0x0000001f0800780c */ /* 0x000fe20003f05270 */
[----:B------:R-:W-:-:S12]  /*e800*/  BRA.DIV UR4, `(.L_x_296) ;  /* 0x0000003a04ec7947 */ /* 0x000fd8000b800000 */
[----:B------:R-:W-:Y:S01]  /*e810*/  IMAD.IADD R5, R19, 0x1, R8 ;  /* 0x0000000113057824 */ /* 0x000fe200078e0208 */
[----:B------:R-:W-:-:S04]  /*e820*/  ULDC UR4, c[0x0][0xc3c] ;  /* 0x00030f0000047ab9 */ /* 0x000fc80000000800 */
[----:B------:R-:W-:-:S13]  /*e830*/  ISETP.GE.OR P1, PT, R5, UR4, !P0 ;  /* 0x0000000405007c0c */ /* 0x000fda000c726670 */
[----:B------:R-:W1:Y:S02]  /*e840*/  @!P1 LDC.64 R2, c[0x0][0xc80] ;  /* 0x00032000ff029b82 */ /* 0x000e640000000a00 */
[----:B-1----:R-:W-:-:S06]  /*e850*/  @!P1 IMAD.WIDE R2, R5, 0x4, R2 ;  /* 0x0000000405029825 */ /* 0x002fcc00078e0202 */
[----:B------:R-:W2:Y:S01]  /*e860*/  @!P1 LDG.E R2, desc[UR36][R2.64] ;  /* 0x0000002402029981 */ /* 0x000ea2000c1e1900 */
[----:B0-----:R-:W-:Y:S02]  /*e870*/  MOV R4, RZ ;  /* 0x000000ff00047202 */ /* 0x001fe40000000f00 */
[C---:B------:R-:W-:Y:S01]  /*e880*/  ISETP.GE.U32.AND P2, PT, R8.reuse, 0x2, PT ;  /* 0x000000020800780c */ /* 0x040fe20003f46070 */
[----:B------:R-:W-:Y:S01]  /*e890*/  SHFL.IDX PT, R0, R16, 0x1, 0x1f ;  /* 0x00201f0010007f89 */ /* 0x000fe200000e0000 */
[C---:B------:R-:W-:Y:S02]  /*e8a0*/  ISETP.GE.U32.AND P3, PT, R8.reuse, 0x4, PT ;  /* 0x000000040800780c */ /* 0x040fe40003f66070 */
[C---:B------:R-:W-:Y:S02]  /*e8b0*/  ISETP.GE.U32.AND P4, PT, R8.reuse, 0x8, PT ;  /* 0x000000080800780c */ /* 0x040fe40003f86070 */
[C---:B------:R-:W-:Y:S01]  /*e8c0*/  ISETP.GE.U32.AND P5, PT, R8.reuse, 0x10, PT ;  /* 0x000000100800780c */ /* 0x040fe20003fa6070 */
[----:B--2---:R-:W-:Y:S01]  /*e8d0*/  @!P1 IMAD.MOV.U32 R4, RZ, RZ, R2 ;  /* 0x000000ffff049224 */ /* 0x004fe200078e0002 */
[----:B------:R-:W-:-:S04]  /*e8e0*/  ISETP.NE.AND P1, PT, R8, RZ, PT ;  /* 0x000000ff0800720c */ /* 0x000fc80003f25270 */
[----:B------:R-:W0:Y:S02]  /*e8f0*/  SHFL.UP PT, R14, R4, 0x1, RZ ;  /* 0x04200000040e7989 */ /* 0x000e2400000e00ff */
[----:B0-----:R-:W-:-:S05]  /*e900*/  SEL R5, R14, RZ, P1 ;  /* 0x000000ff0e057207 */ /* 0x001fca0000800000 */
[----:B------:R-:W-:Y:S02]  /*e910*/  IMAD.IADD R6, R4, 0x1, R5 ;  /* 0x0000000104067824 */ /* 0x000fe400078e0205 */
[----:B------:R-:W-:Y:S04]  /*e920*/  SHFL.IDX PT, R5, R16, RZ, 0x1f ;  /* 0x00001fff10057589 */ /* 0x000fe800000e0000 */
        /* <DEDUP_REMOVED lines=12> */
[----:B------:R0:W1:Y:S02]  /*e9f0*/  SHFL.IDX PT, R14, R6, 0x1f, 0x1f ;  /* 0x03e01f00060e7f89 */ /* 0x00006400000e0000 */
.L_x_412:
[----:B------:R-:W-:Y:S02]  /*ea00*/  ULDC UR4, c[0x0][0xc38] ;  /* 0x00030e0000047ab9 */ /* 0x000fe40000000800 */
[----:B------:R-:W-:-:S04]  /*ea10*/  IMAD.U32 R7, RZ, RZ, UR4 ;  /* 0x00000004ff077e24 */ /* 0x000fc8000f8e00ff */
[----:B-1----:R-:W-:-:S05]  /*ea20*/  IMAD R3, R14, R7, RZ ;  /* 0x000000070e037224 */ /* 0x002fca00078e02ff */
[----:B------:R-:W-:-:S04]  /*ea30*/  IADD3 R8, R0, R3, RZ ;  /* 0x0000000300087210 */ /* 0x000fc80007ffe0ff */
[----:B------:R-:W-:-:S13]  /*ea40*/  ISETP.GT.AND P6, PT, R8, R5, PT ;  /* 0x000000050800720c */ /* 0x000fda0003fc4270 */
[----:B------:R-:W-:Y:S05]  /*ea50*/  @P6 BRA `(.L_x_297) ;  /* 0x00000000009c6947 */ /* 0x000fea0003800000 */
.L_x_302:
[----:B------:R-:W1:Y:S01]  /*ea60*/  LDC R0, c[0x0][0xc3c] ;  /* 0x00030f00ff007b82 */ /* 0x000e620000000800 */
[----:B------:R-:W-:-:S05]  /*ea70*/  VIADD R19, R19, 0x1f ;  /* 0x0000001f13137836 */ /* 0x000fca0000000000 */
[----:B-1----:R-:W-:-:S13]  /*ea80*/  ISETP.GE.AND P6, PT, R19, R0, PT ;  /* 0x000000001300720c */ /* 0x002fda0003fc6270 */
[----:B------:R-:W-:Y:S05]  /*ea90*/  @P6 BRA `(.L_x_298) ;  /* 0x0000000400446947 */ /* 0x000fea0003800000 */
[----:B------:R-:W1:Y:S01]  /*eaa0*/  S2R R2, SR_TID.X ;  /* 0x0000000000027919 */ /* 0x000e620000002100 */
[----:B------:R-:W-:Y:S01]  /*eab0*/  BSSY B0, `(.L_x_299) ;  /* 0x0000009000007945 */ /* 0x000fe20003800000 */
[----:B------:R-:W-:Y:S01]  /*eac0*/  IMAD.MOV.U32 R4, RZ, RZ, RZ ;  /* 0x000000ffff047224 */ /* 0x000fe200078e00ff */
[----:B-1----:R-:W-:-:S05]  /*ead0*/  LOP3.LUT R2, R2, 0x1f, RZ, 0xc0, !PT ;  /* 0x0000001f02027812 */ /* 0x002fca00078ec0ff */
[----:B------:R-:W-:-:S05]  /*eae0*/  IMAD.IADD R7, R19, 0x1, R2 ;  /* 0x0000000113077824 */ /* 0x000fca00078e0202 */
[----:B------:R-:W-:-:S13]  /*eaf0*/  ISETP.GE.OR P6, PT, R7, R0, !P0 ;  /* 0x000000000700720c */ /* 0x000fda00047c6670 */
[----:B------:R-:W-:Y:S05]  /*eb00*/  @P6 BRA `(.L_x_300) ;  /* 0x00000000000c6947 */ /* 0x000fea0003800000 */
[----:B------:R-:W1:Y:S02]  /*eb10*/  LDC.64 R2, c[0x0][0xc80] ;  /* 0x00032000ff027b82 */ /* 0x000e640000000a00 */
[----:B-1----:R-:W-:-:S05]  /*eb20*/  IMAD.WIDE R2, R7, 0x4, R2 ;  /* 0x0000000407027825 */ /* 0x002fca00078e0202 */
[----:B------:R1:W5:Y:S02]  /*eb30*/  LDG.E R4, desc[UR36][R2.64] ;  /* 0x0000002402047981 */ /* 0x000364000c1e1900 */
.L_x_300:
[----:B------:R-:W-:Y:S05]  /*eb40*/  BSYNC B0 ;  /* 0x0000000000007941 */ /* 0x000fea0003800000 */
.L_x_299:
[----:B------:R-:W-:-:S03]  /*eb50*/  UMOV UR4, 0xffffffff ;  /* 0xffffffff00047882 */ /* 0x000fc60000000000 */
[----:B------:R-:W-:Y:S05]  /*eb60*/  BRA.DIV UR4, `(.L_x_301) ;  /* 0x0000003e04387947 */ /* 0x000fea000b800000 */
[----:B-----5:R-:W2:Y:S02]  /*eb70*/  SHFL.UP PT, R14, R4, 0x1, RZ ;  /* 0x04200000040e7989 */ /* 0x020ea400000e00ff */
[----:B--2---:R-:W-:-:S04]  /*eb80*/  SEL R13, R14, RZ, P1 ;  /* 0x000000ff0e0d7207 */ /* 0x004fc80000800000 */
[----:B------:R-:W-:-:S05]  /*eb90*/  IADD3 R13, R4, R13, RZ ;  /* 0x0000000d040d7210 */ /* 0x000fca0007ffe0ff */
[----:B------:R-:W2:Y:S02]  /*eba0*/  SHFL.UP PT, R14, R13, 0x2, RZ ;  /* 0x044000000d0e7989 */ /* 0x000ea400000e00ff */
[----:B--2---:R-:W-:-:S05]  /*ebb0*/  SEL R0, R14, RZ, P2 ;  /* 0x000000ff0e007207 */ /* 0x004fca0001000000 */
[----:B------:R-:W-:-:S05]  /*ebc0*/  IMAD.IADD R0, R13, 0x1, R0 ;  /* 0x000000010d007824 */ /* 0x000fca00078e0200 */
[----:B------:R-:W1:Y:S02]  /*ebd0*/  SHFL.UP PT, R14, R0, 0x4, RZ ;  /* 0x04800000000e7989 */ /* 0x000e6400000e00ff */
[----:B-1----:R-:W-:-:S05]  /*ebe0*/  SEL R3, R14, RZ, P3 ;  /* 0x000000ff0e037207 */ /* 0x002fca0001800000 */
[----:B------:R-:W-:-:S05]  /*ebf0*/  IMAD.IADD R2, R0, 0x1, R3 ;  /* 0x0000000100027824 */ /* 0x000fca00078e0203 */
[----:B------:R-:W1:Y:S02]  /*ec00*/  SHFL.UP PT, R14, R2, 0x8, RZ ;  /* 0x05000000020e7989 */ /* 0x000e6400000e00ff */
[----:B-1----:R-:W-:-:S05]  /*ec10*/  SEL R3, R14, RZ, P4 ;  /* 0x000000ff0e037207 */ /* 0x002fca0002000000 */
[----:B------:R-:W-:-:S05]  /*ec20*/  IMAD.IADD R3, R2, 0x1, R3 ;  /* 0x0000000102037824 */ /* 0x000fca00078e0203 */
[----:B------:R-:W0:Y:S02]  /*ec30*/  SHFL.UP PT, R14, R3, 0x10, RZ ;  /* 0x06000000030e7989 */ /* 0x000e2400000e00ff */
[----:B0-----:R-:W-:-:S04]  /*ec40*/  SEL R6, R14, RZ, P5 ;  /* 0x000000ff0e067207 */ /* 0x001fc80002800000 */
[----:B------:R-:W-:-:S05]  /*ec50*/  IADD3 R6, R3, R6, RZ ;  /* 0x0000000603067210 */ /* 0x000fca0007ffe0ff */
[----:B------:R0:W1:Y:S02]  /*ec60*/  SHFL.IDX PT, R14, R6, 0x1f, 0x1f ;  /* 0x03e01f00060e7f89 */ /* 0x00006400000e0000 */
.L_x_420:
[----:B------:R-:W-:Y:S02]  /*ec70*/  ULDC UR4, c[0x0][0xc38] ;  /* 0x00030e0000047ab9 */ /* 0x000fe40000000800 */
[----:B------:R-:W-:-:S04]  /*ec80*/  IMAD.U32 R7, RZ, RZ, UR4 ;  /* 0x00000004ff077e24 */ /* 0x000fc8000f8e00ff */
[----:B-1----:R-:W-:-:S04]  /*ec90*/  IMAD R3, R14, R7, RZ ;  /* 0x000000070e037224 */ /* 0x002fc800078e02ff */
[----:B------:R-:W-:-:S05]  /*eca0*/  IMAD.IADD R8, R3, 0x1, R8 ;  /* 0x0000000103087824 */ /* 0x000fca00078e0208 */
[----:B------:R-:W-:-:S13]  /*ecb0*/  ISETP.GT.AND P6, PT, R8, R5, PT ;  /* 0x000000050800720c */ /* 0x000fda0003fc4270 */
[----:B------:R-:W-:Y:S05]  /*ecc0*/  @!P6 BRA `(.L_x_302) ;  /* 0xfffffffc0064e947 */ /* 0x000fea000383ffff */
.L_x_297:
[----:B------:R-:W-:Y:S01]  /*ecd0*/  IMAD.IADD R8, R8, 0x1, -R3 ;  /* 0x0000000108087824 */ /* 0x000fe200078e0a03 */
[----:B------:R-:W-:-:S03]  /*ece0*/  UMOV UR4, 0xffffffff ;  /* 0xffffffff00047882 */ /* 0x000fc60000000000 */
[----:B------:R-:W-:-:S05]  /*ecf0*/  IMAD R0, R6, R7, R8 ;  /* 0x0000000706007224 */ /* 0x000fca00078e0208 */
[----:B------:R-:W-:Y:S01]  /*ed00*/  ISETP.GT.AND P6, PT, R0, R5, PT ;  /* 0x000000050000720c */ /* 0x000fe20003fc4270 */
[----:B------:R-:W-:-:S12]  /*ed10*/  BRA.DIV UR4, `(.L_x_303) ;  /* 0x0000003e04887947 */ /* 0x000fd8000b800000 */
[----:B------:R-:W-:-:S04]  /*ed20*/  VOTE.ANY R2, PT, !P6 ;  /* 0x0000000000027806 */ /* 0x000fc800070e0100 */
[----:B------:R-:W1:Y:S02]  /*ed30*/  POPC R0, R2 ;  /* 0x0000000200007309 */ /* 0x000e640000000000 */
[----:B-1----:R1:W2:Y:S02]  /*ed40*/  SHFL.IDX PT, R4, R4, R0, 0x1f ;  /* 0x00001f0004047589 */ /* 0x0022a400000e0000 */
.L_x_424:
[----:B------:R-:W-:Y:S02]  /*ed50*/  ISETP.NE.AND P0, PT, R2, RZ, PT ;  /* 0x000000ff0200720c */ /* 0x000fe40003f05270 */
[----:B------:R-:W-:-:S11]  /*ed60*/  MOV R14, RZ ;  /* 0x000000ff000e7202 */ /* 0x000fd60000000f00 */
[----:B------:R-:W-:Y:S05]  /*ed70*/  @!P0 BRA `(.L_x_304) ;  /* 0x0000000000108947 */ /* 0x000fea0003800000 */
[----:B------:R-:W-:Y:S01]  /*ed80*/  UMOV UR4, 0xffffffff ;  /* 0xffffffff00047882 */ /* 0x000fe20000000000 */
[----:B------:R-:W-:Y:S02]  /*ed90*/  VIADD R12, R0, 0xffffffff ;  /* 0xffffffff000c7836 */ /* 0x000fe40000000000 */
[----:B------:R-:W-:Y:S05]  /*eda0*/  BRA.DIV UR4, `(.L_x_305) ;  /* 0x0000003e04ac7947 */ /* 0x000fea000b800000 */
[----:B------:R3:W4:Y:S02]  /*edb0*/  SHFL.IDX PT, R14, R6, R12, 0x1f ;  /* 0x00001f0c060e7589 */ /* 0x00072400000e0000 */
.L_x_304:
[----:B0-23--:R-:W-:Y:S01]  /*edc0*/  IABS R6, R4 ;  /* 0x0000000400067213 */ /* 0x00dfe20000000000 */
[----:B----4-:R-:W-:Y:S01]  /*edd0*/  IMAD R16, R14, R7, R8 ;  /* 0x000000070e107224 */ /* 0x010fe200078e0208 */
[----:B------:R-:W-:Y:S02]  /*ede0*/  IADD3 R19, R0, R19, RZ ;  /* 0x0000001300137210 */ /* 0x000fe40007ffe0ff */
[----:B------:R-:W0:Y:S08]  /*edf0*/  I2F.RP R9, R6 ;  /* 0x0000000600097306 */ /* 0x000e300000209400 */
[----:B0-----:R-:W0:Y:S02]  /*ee00*/  MUFU.RCP R9, R9 ;  /* 0x0000000900097308 */ /* 0x001e240000001000 */
[----:B0-----:R-:W-:-:S06]  /*ee10*/  VIADD R2, R9, 0xffffffe ;  /* 0x0ffffffe09027836 */ /* 0x001fcc0000000000 */
[----:B------:R0:W2:Y:S02]  /*ee20*/  F2I.FTZ.U32.TRUNC.NTZ R3, R2 ;  /* 0x0000000200037305 */ /* 0x0000a4000021f000 */
[----:B0-----:R-:W-:Y:S01]  /*ee30*/  MOV R2, RZ ;  /* 0x000000ff00027202 */ /* 0x001fe20000000f00 */
[----:B--2---:R-:W-:-:S04]  /*ee40*/  IMAD.MOV R7, RZ, RZ, -R3 ;  /* 0x000000ffff077224 */ /* 0x004fc800078e0a03 */
[----:B------:R-:W-:-:S04]  /*ee50*/  IMAD R7, R7, R6, RZ ;  /* 0x0000000607077224 */ /* 0x000fc800078e02ff */
[----:B------:R-:W-:-:S04]  /*ee60*/  IMAD.HI.U32 R3, R3, R7, R2 ;  /* 0x0000000703037227 */ /* 0x000fc800078e0002 */
[----:B------:R-:W-:Y:S01]  /*ee70*/  IMAD.IADD R7, R5, 0x1, -R16 ;  /* 0x0000000105077824 */ /* 0x000fe200078e0a10 */
[----:B------:R-:W-:-:S04]  /*ee80*/  IABS R5, R4 ;  /* 0x0000000400057213 */ /* 0x000fc80000000000 */
[----:B------:R-:W-:Y:S01]  /*ee90*/  IABS R2, R7 ;  /* 0x0000000700027213 */ /* 0x000fe20000000000 */
[----:B------:R-:W-:-:S04]  /*eea0*/  IMAD.MOV R5, RZ, RZ, -R5 ;  /* 0x000000ffff057224 */ /* 0x000fc800078e0a05 */
[----:B------:R-:W-:-:S04]  /*eeb0*/  IMAD.HI.U32 R3, R3, R2, RZ ;  /* 0x0000000203037227 */ /* 0x000fc800078e00ff */
[----:B------:R-:W-:Y:S01]  /*eec0*/  IMAD R5, R3, R5, R2 ;  /* 0x0000000503057224 */ /* 0x000fe200078e0202 */
[----:B------:R-:W-:-:S04]  /*eed0*/  LOP3.LUT R2, R7, R4, RZ, 0x3c, !PT ;  /* 0x0000000407027212 */ /* 0x000fc800078e3cff */
[----:B------:R-:W-:Y:S02]  /*eee0*/  ISETP.GT.U32.AND P1, PT, R6, R5, PT ;  /* 0x000000050600720c */ /* 0x000fe40003f24070 */
[----:B------:R-:W-:-:S11]  /*eef0*/  ISETP.GE.AND P2, PT, R2, RZ, PT ;  /* 0x000000ff0200720c */ /* 0x000fd60003f46270 */
[----:B------:R-:W-:Y:S01]  /*ef00*/  @!P1 IMAD.IADD R5, R5, 0x1, -R6 ;  /* 0x0000000105059824 */ /* 0x000fe200078e0a06 */
[----:B------:R-:W-:Y:S02]  /*ef10*/  @!P1 IADD3 R3, R3, 0x1, RZ ;  /* 0x0000000103039810 */ /* 0x000fe40007ffe0ff */
[----:B------:R-:W-:Y:S02]  /*ef20*/  ISETP.NE.AND P1, PT, R4, RZ, PT ;  /* 0x000000ff0400720c */ /* 0x000fe40003f25270 */
[----:B------:R-:W-:-:S13]  /*ef30*/  ISETP.GE.U32.AND P0, PT, R5, R6, PT ;  /* 0x000000060500720c */ /* 0x000fda0003f06070 */
[----:B------:R-:W-:-:S04]  /*ef40*/  @P0 VIADD R3, R3, 0x1 ;  /* 0x0000000103030836 */ /* 0x000fc80000000000 */
[----:B------:R-:W-:Y:S01]  /*ef50*/  @!P2 IMAD.MOV R3, RZ, RZ, -R3 ;  /* 0x000000ffff03a224 */ /* 0x000fe200078e0a03 */
[----:B------:R-:W-:-:S05]  /*ef60*/  @!P1 LOP3.LUT R3, RZ, R4, RZ, 0x33, !PT ;  /* 0x00000004ff039212 */ /* 0x000fca00078e33ff */
[--C-:B------:R-:W-:Y:S02]  /*ef70*/  IMAD.MOV R17, RZ, RZ, -R3.reuse ;  /* 0x000000ffff117224 */ /* 0x100fe400078e0a03 */
[----:B------:R-:W-:Y:S02]  /*ef80*/  IMAD.MOV.U32 R18, RZ, RZ, R3 ;  /* 0x000000ffff127224 */ /* 0x000fe400078e0003 */
[----:B------:R-:W-:Y:S01]  /*ef90*/  IMAD R17, R4, R17, R7 ;  /* 0x0000001104117224 */ /* 0x000fe200078e0207 */
[----:B------:R-:W-:Y:S06]  /*efa0*/  BRA `(.L_x_306) ;  /* 0x00000000001c7947 */ /* 0x000fec0003800000 */
.L_x_298:
[----:B------:R-:W-:Y:S01]  /*efb0*/  UMOV UR4, URZ ;  /* 0x0000003f00047c82 */ /* 0x000fe20008000000 */
[----:B------:R-:W-:Y:S01]  /*efc0*/  UMOV UR5, URZ ;  /* 0x0000003f00057c82 */ /* 0x000fe20008000000 */
[----:B------:R-:W-:Y:S01]  /*efd0*/  ULDC UR6, c[0x0][0xc3c] ;  /* 0x00030f0000067ab9 */ /* 0x000fe20000000800 */
[----:B------:R-:W-:Y:S01]  /*efe0*/  IMAD.MOV.U32 R16, RZ, RZ, R5 ;  /* 0x000000ffff107224 */ /* 0x000fe200078e0005 */
[----:B------:R-:W-:Y:S01]  /*eff0*/  MOV R18, UR5 ;  /* 0x0000000500127c02 */ /* 0x000fe20008000f00 */
[----:B------:R-:W-:Y:S02]  /*f000*/  IMAD.U32 R17, RZ, RZ, UR4 ;  /* 0x00000004ff117e24 */ /* 0x000fe4000f8e00ff */
[----:B------:R-:W-:-:S07]  /*f010*/  IMAD.U32 R19, RZ, RZ, UR6 ;  /* 0x00000006ff137e24 */ /* 0x000fce000f8e00ff */
.L_x_306:
[----:B-1----:R-:W1:Y:S01]  /*f020*/  S2R R0, SR_TID.X ;  /* 0x0000000000007919 */ /* 0x002e620000002100 */
[----:B------:R-:W-:Y:S05]  /*f030*/  WARPSYNC.ALL ;  /* 0x0000000000007948 */ /* 0x000fea0003800000 */
[----:B------:R-:W-:Y:S01]  /*f040*/  BAR.SYNC.DEFER_BLOCKING 0x4, 0x180 ;  /* 0x0106000000007b1d */ /* 0x000fe20000010000 */
[----:B-1----:R-:W-:-:S04]  /*f050*/  LOP3.LUT R0, R0, 0x1f, RZ, 0xc0, !PT ;  /* 0x0000001f00007812 */ /* 0x002fc800078ec0ff */
[----:B------:R-:W-:-:S13]  /*f060*/  ISETP.NE.AND P0, PT, R0, RZ, PT ;  /* 0x000000ff0000720c */ /* 0x000fda0003f05270 */
[----:B------:R-:W1:Y:S01]  /*f070*/  @!P0 S2R R3, SR_CgaCtaId ;  /* 0x0000000000038919 */ /* 0x000e620000008800 */
[----:B------:R-:W-:-:S04]  /*f080*/  @!P0 MOV R0, 0x400 ;  /* 0x0000040000008802 */ /* 0x000fc80000000f00 */
[----:B-1----:R-:W-:-:S05]  /*f090*/  @!P0 LEA R22, R3, R0, 0x18 ;  /* 0x0000000003168211 */ /* 0x002fca00078ec0ff */
[----:B------:R3:W-:Y:S01]  /*f0a0*/  @!P0 STS.128 [R22+0x308d0], R16 ;  /* 0x0308d01016008388 */ /* 0x0007e20000000c00 */
[----:B------:R-:W-:Y:S06]  /*f0b0*/  BAR.ARV 0x5, 0x180 ;  /* 0x0146000000007b1d */ /* 0x000fec0000002000 */
.L_x_295:
[----:B------:R-:W-:Y:S02]  /*f0c0*/  ULDC UR4, c[0x0][0xc3c] ;  /* 0x00030f0000047ab9 */ /* 0x000fe40000000800 */
[----:B--2---:R-:W-:-:S13]  /*f0d0*/  ISETP.GE.AND P0, PT, R19, UR4, PT ;  /* 0x0000000413007c0c */ /* 0x004fda000bf06270 */
[----:B------:R-:W-:Y:S05]  /*f0e0*/  @!P0 BRA `(.L_x_307) ;  /* 0xffffffb800a48947 */ /* 0x000fea000383ffff */
[----:B------:R-:W-:Y:S05]  /*f0f0*/  BSYNC B8 ;  /* 0x0000000000087941 */ /* 0x000fea0003800000 */
.L_x_244:
[----:B0-----:R-:W2:Y:S01]  /*f100*/  LDL.LU R0, [R1+0x1c] ;  /* 0x00001c0001007983 */ /* 0x001ea20000300800 */
[----:B------:R-:W-:Y:S01]  /*f110*/  BSSY B0, `(.L_x_308) ;  /* 0x000000b000007945 */ /* 0x000fe20003800000 */
[----:B------:R-:W0:Y:S01]  /*f120*/  S2R R5, SR_CgaCtaId ;  /* 0x0000000000057919 */ /* 0x000e220000008800 */
[----:B--2---:R-:W-:-:S05]  /*f130*/  VIADD R0, R0, 0x1 ;  /* 0x0000000100007836 */ /* 0x004fca0000000000 */
[----:B------:R-:W-:-:S04]  /*f140*/  LEA.HI R2, R0, R0, RZ, 0x1 ;  /* 0x0000000000027211 */ /* 0x000fc800078f08ff */
[----:B------:R-:W-:Y:S02]  /*f150*/  LOP3.LUT R3, R2, 0xfffffffe, RZ, 0xc0, !PT ;  /* 0xfffffffe02037812 */ /* 0x000fe400078ec0ff */
[----:B------:R-:W-:-:S03]  /*f160*/  MOV R2, 0x400 ;  /* 0x0000040000027802 */ /* 0x000fc60000000f00 */
[----:B------:R-:W-:Y:S01]  /*f170*/  IMAD.IADD R0, R0, 0x1, -R3 ;  /* 0x0000000100007824 */ /* 0x000fe200078e0a03 */
[----:B0-----:R-:W-:-:S04]  /*f180*/  LEA R4, R5, R2, 0x18 ;  /* 0x0000000205047211 */ /* 0x001fc800078ec0ff */
[----:B------:R-:W-:-:S04]  /*f190*/  SHF.L.U32 R0, R0, 0x1f, RZ ;  /* 0x0000001f00007819 */ /* 0x000fc800000006ff */
[----:B------:R-:W0:Y:S02]  /*f1a0*/  SYNCS.PHASECHK.TRANS64.TRYWAIT P0, [R4+URZ+0x30820], R0 ;  /* 0x03082000040075a7 */ /* 0x000e24000800017f */
[----:B0-----:R-:W-:Y:S05]  /*f1b0*/  @!P0 BRA `(.L_x_309) ;  /* 0x0000003800cc8947 */ /* 0x001fea0003800000 */
.L_x_427:
[----:B------:R-:W-:Y:S05]  /*f1c0*/  BSYNC B0 ;  /* 0x0000000000007941 */ /* 0x000fea0003800000 */
.L_x_308:
[----:B------:R-:W-:-:S03]  /*f1d0*/  UMOV UR4, 0xffffffff ;  /* 0xffffffff00047882 */ /* 0x000fc60000000000 */
[----:B------:R-:W-:Y:S05]  /*f1e0*/  BRA.DIV UR4, `(.L_x_310) ;  /* 0x0000003a04d47947 */ /* 0x000fea000b800000 */
[----:B0-----:R-:W0:Y:S02]  /*f1f0*/  S2R R0, SR_TID.X ;  /* 0x0000000000007919 */ /* 0x001e240000002100 */
[----:B0-----:R-:W-:-:S04]  /*f200*/  SHF.R.U32.HI R0, RZ, 0x5, R0 ;  /* 0x00000005ff007819 */ /* 0x001fc80000011600 */
[----:B------:R-:W-:-:S05]  /*f210*/  LOP3.LUT R0, R0, 0x3, RZ, 0xc0, !PT ;  /* 0x0000000300007812 */ /* 0x000fca00078ec0ff */
[----:B------:R0:W2:Y:S02]  /*f220*/  SHFL.IDX PT, R14, R0, RZ, 0x1f ;  /* 0x00001fff000e7589 */ /* 0x0000a400000e0000 */
.L_x_430:
[----:B--2---:R-:W-:Y:S01]  /*f230*/  ISETP.NE.AND P0, PT, R14, RZ, PT ;  /* 0x000000ff0e00720c */ /* 0x004fe20003f05270 */
[----:B------:R-:W-:-:S12]  /*f240*/  BSSY B0, `(.L_x_311) ;  /* 0x0000026000007945 */ /* 0x000fd80003800000 */
[----:B------:R-:W-:Y:S05]  /*f250*/  @P0 BRA `(.L_x_312) ;  /* 0x0000000000900947 */ /* 0x000fea0003800000 */
[----:B------:R-:W-:-:S03]  /*f260*/  UMOV UR4, 0xffffffff ;  /* 0xffffffff00047882 */ /* 0x000fc60000000000 */
[----:B------:R-:W-:Y:S05]  /*f270*/  BRA.DIV UR4, `(.L_x_313) ;  /* 0x0000003a04e47947 */ /* 0x000fea000b800000 */
[----:B------:R-:W-:-:S13]  /*f280*/  ELECT P6, URZ, PT ;  /* 0x00000000003f782f */ /* 0x000fda00038c0000 */
.L_x_433:
[----:B------:R-:W-:Y:S05]  /*f290*/  @!P6 BRA `(.L_x_312) ;  /* 0x000000000080e947 */ /* 0x000fea0003800000 */
[----:B0-----:R-:W2:Y:S02]  /*f2a0*/  LDL R0, [R1+0x28] ;  /* 0x0000280001007983 */ /* 0x001ea40000100800 */
[----:B--2---:R-:W-:-:S13]  /*f2b0*/  R2UR UR4, R0 ;  /* 0x00000000000472ca */ /* 0x004fda00000e0000 */
[----:B------:R-:W-:-:S06]  /*f2c0*/  ULOP3.LUT UR4, UR4, 0x2, URZ, 0xfc, !UPT ;  /* 0x0000000204047892 */ /* 0x000fcc000f8efc3f */
[----:B------:R-:W-:-:S04]  /*f2d0*/  MOV R0, UR4 ;  /* 0x0000000400007c02 */ /* 0x000fc80008000f00 */
[----:B------:R-:W-:-:S13]  /*f2e0*/  ISETP.NE.AND P0, PT, R0, 0x3, PT ;  /* 0x000000030000780c */ /* 0x000fda0003f05270 */
[----:B------:R-:W-:Y:S05]  /*f2f0*/  @!P0 BRA `(.L_x_314) ;  /* 0x0000000000048947 */ /* 0x000fea0003800000 */
[----:B------:R-:W-:Y:S01]  /*f300*/  BPT.TRAP 0x1 ;  /* 0x000000040000795c */ /* 0x000fe20000300000 */
.L_x_314:
[C---:B------:R-:W-:Y:S01]  /*f310*/  IMAD R5, R27.reuse, 0x8, R4 ;  /* 0x000000081b057824 */ /* 0x040fe200078e0204 */
[----:B------:R-:W-:Y:S01]  /*f320*/  SHF.L.U32 R0, R28, 0x1f, RZ ;  /* 0x0000001f1c007819 */ /* 0x000fe200000006ff */
[----:B------:R-:W-:-:S03]  /*f330*/  VIADD R27, R27, 0x1 ;  /* 0x000000011b1b7836 */ /* 0x000fc60000000000 */
[----:B------:R-:W0:Y:S02]  /*f340*/  SYNCS.PHASECHK.TRANS64.TRYWAIT P1, [R5+URZ+0x30840], R0 ;  /* 0x03084000050075a7 */ /* 0x000e24000802017f */
[----:B------:R-:W-:-:S04]  /*f350*/  ISETP.NE.AND P2, PT, R27, 0x2, PT ;  /* 0x000000021b00780c */ /* 0x000fc80003f45270 */
[----:B------:R-:W-:Y:S01]  /*f360*/  SEL R3, RZ, 0x1, P2 ;  /* 0x00000001ff037807 */ /* 0x000fe20001000000 */
[----:B0-----:R-:W-:Y:S08]  /*f370*/  @!P1 BRA `(.L_x_315) ;  /* 0x0000003800c49947 */ /* 0x001ff00003800000 */
.L_x_434:
[----:B------:R-:W-:Y:S02]  /*f380*/  SEL R27, R27, RZ, P2 ;  /* 0x000000ff1b1b7207 */ /* 0x000fe40001000000 */
[----:B------:R-:W-:Y:S01]  /*f390*/  LOP3.LUT R2, R28, R3, RZ, 0x3c, !PT ;  /* 0x000000031c027212 */ /* 0x000fe200078e3cff */
[----:B------:R-:W-:Y:S06]  /*f3a0*/  @!P0 BRA `(.L_x_316) ;  /* 0x0000000000048947 */ /* 0x000fec0003800000 */
[----:B------:R-:W-:Y:S01]  /*f3b0*/  BPT.TRAP 0x1 ;  /* 0x000000040000795c */ /* 0x000fe20000300000 */
.L_x_316:
[----:B------:R-:W-:Y:S01]  /*f3c0*/  IMAD R27, R27, 0x8, R4 ;  /* 0x000000081b1b7824 */ /* 0x000fe200078e0204 */
[----:B------:R-:W-:-:S04]  /*f3d0*/  SHF.L.U32 R2, R2, 0x1f, RZ ;  /* 0x0000001f02027819 */ /* 0x000fc800000006ff */
[----:B------:R-:W2:Y:S02]  /*f3e0*/  SYNCS.PHASECHK.TRANS64.TRYWAIT P1, [R27+URZ+0x30840], R2 ;  /* 0x030840021b0075a7 */ /* 0x000ea4000802017f */
[----:B--2---:R-:W-:Y:S05]  /*f3f0*/  @!P1 BRA `(.L_x_317) ;  /* 0x0000003800b89947 */ /* 0x004fea0003800000 */
.L_x_435:
[----:B------:R-:W-:Y:S05]  /*f400*/  @!P0 BRA `(.L_x_318) ;  /* 0x0000000000048947 */ /* 0x000fea0003800000 */
[----:B------:R-:W-:Y:S01]  /*f410*/  BPT.TRAP 0x1 ;  /* 0x000000040000795c */ /* 0x000fe20000300000 */
.L_x_318:
[----:B------:R-:W4:Y:S02]  /*f420*/  SYNCS.PHASECHK.TRANS64.TRYWAIT P1, [R5+URZ+0x30860], R0 ;  /* 0x03086000050075a7 */ /* 0x000f24000802017f */
[----:B----4-:R-:W-:Y:S05]  /*f430*/  @!P1 BRA `(.L_x_319) ;  /* 0x0000003800bc9947 */ /* 0x010fea0003800000 */
.L_x_436:
[----:B------:R-:W-:Y:S05]  /*f440*/  @!P0 BRA `(.L_x_320) ;  /* 0x0000000000048947 */ /* 0x000fea0003800000 */
[----:B------:R-:W-:Y:S01]  /*f450*/  BPT.TRAP 0x1 ;  /* 0x000000040000795c */ /* 0x000fe20000300000 */
.L_x_320:
[----:B------:R0:W0:Y:S02]  /*f460*/  SYNCS.PHASECHK.TRANS64.TRYWAIT P0, [R27+URZ+0x30860], R2 ;  /* 0x030860021b0075a7 */ /* 0x000024000800017f */
[----:B0-----:R-:W-:Y:S05]  /*f470*/  @!P0 NANOSLEEP.SYNCS 0x989680 ;  /* 0x009896800000895d */ /* 0x001fea0003900000 */
[----:B------:R-:W0:Y:S02]  /*f480*/  @!P0 SYNCS.PHASECHK.TRANS64 P0, [R27+URZ+0x30860], R2 ;  /* 0x030860021b0085a7 */ /* 0x000e24000800007f */
[----:B0-----:R-:W-:Y:S05]  /*f490*/  @!P0 BRA `(.L_x_320) ;  /* 0xfffffffc00f08947 */ /* 0x001fea000383ffff */
.L_x_312:
[----:B------:R-:W-:Y:S05]  /*f4a0*/  BSYNC B0 ;  /* 0x0000000000007941 */ /* 0x000fea0003800000 */
.L_x_311:
[----:B------:R-:W-:Y:S05]  /*f4b0*/  EXIT ;  /* 0x000000000000794d */ /* 0x000fea0003800000 */
.L_x_192:
[----:B0-----:R-:W-:-:S04]  /*f4c0*/  MOV R3, UR40 ;  /* 0x0000002800037c02 */ /* 0x001fc80008000f00 */
[----:B------:R0:W1:Y:S03]  /*f4d0*/  SYNCS.PHASECHK.TRANS64.TRYWAIT P1, [R3+URZ+0x30800], R0 ;  /* 0x03080000030075a7 */ /* 0x000066000802017f */
[----:B-1----:R-:W-:Y:S05]  /*f4e0*/  @!P1 NANOSLEEP.SYNCS 0x989680 ;  /* 0x009896800000995d */ /* 0x002fea0003900000 */
[----:B------:R-:W1:Y:S02]  /*f4f0*/  @!P1 SYNCS.PHASECHK.TRANS64 P1, [R3+URZ+0x30800], R0 ;  /* 0x03080000030095a7 */ /* 0x000e64000802007f */
[----:B-1----:R-:W-:Y:S05]  /*f500*/  @!P1 BRA `(.L_x_192) ;  /* 0xfffffffc00ec9947 */ /* 0x002fea000383ffff */
[----:B------:R-:W-:Y:S05]  /*f510*/  BRA `(.L_x_321) ;  /* 0xffffff2000a47947 */ /* 0x000fea000383ffff */
.L_x_196:
[----:B-1----:R1:W2:Y:S02]  /*f520*/  SYNCS.PHASECHK.TRANS64.TRYWAIT P1, [R0+URZ+0x30830], R3 ;  /* 0x03083003000075a7 */ /* 0x0022a4000802017f */
[----:B--2---:R-:W-:Y:S05]  /*f530*/  @!P1 NANOSLEEP.SYNCS 0x989680 ;  /* 0x009896800000995d */ /* 0x004fea0003900000 */
[----:B------:R-:W2:Y:S02]  /*f540*/  @!P1 SYNCS.PHASECHK.TRANS64 P1, [R0+URZ+0x30830], R3 ;  /* 0x03083003000095a7 */ /* 0x000ea4000802007f */
[----:B--2---:R-:W-:Y:S05]  /*f550*/  @!P1 BRA `(.L_x_196) ;  /* 0xfffffffc00f09947 */ /* 0x004fea000383ffff */
[----:B------:R-:W-:Y:S05]  /*f560*/  BRA `(.L_x_195) ;  /* 0xffffff2000c47947 */ /* 0x000fea000383ffff */
.L_x_202:
[----:B-1----:R-:W-:-:S04]  /*f570*/  IMAD.U32 R4, RZ, RZ, UR9 ;  /* 0x00000009ff047e24 */ /* 0x002fc8000f8e00ff */
[----:B------:R1:W2:Y:S03]  /*f580*/  SYNCS.PHASECHK.TRANS64.TRYWAIT P1, [R4+URZ+0x30830], R3 ;  /* 0x03083003040075a7 */ /* 0x0002a6000802017f */
[----:B--2---:R-:W-:Y:S05]  /*f590*/  @!P1 NANOSLEEP.SYNCS 0x989680 ;  /* 0x009896800000995d */ /* 0x004fea0003900000 */
[----:B------:R-:W2:Y:S02]  /*f5a0*/  @!P1 SYNCS.PHASECHK.TRANS64 P1, [R4+URZ+0x30830], R3 ;  /* 0x03083003040095a7 */ /* 0x000ea4000802007f */
[----:B--2---:R-:W-:Y:S05]  /*f5b0*/  @!P1 BRA `(.L_x_202) ;  /* 0xfffffffc00ec9947 */ /* 0x004fea000383ffff */
[----:B------:R-:W-:Y:S05]  /*f5c0*/  BRA `(.L_x_201) ;  /* 0xffffff4c005c7947 */ /* 0x000fea000383ffff */
.L_x_206:
[----:B01----:R-:W-:-:S04]  /*f5d0*/  IMAD.U32 R3, RZ, RZ, UR10 ;  /* 0x0000000aff037e24 */ /* 0x003fc8000f8e00ff */
[----:B------:R0:W1:Y:S03]  /*f5e0*/  SYNCS.PHASECHK.TRANS64.TRYWAIT P1, [R3+URZ+0x30850], R0 ;  /* 0x03085000030075a7 */ /* 0x000066000802017f */
[----:B-1----:R-:W-:Y:S05]  /*f5f0*/  @!P1 NANOSLEEP.SYNCS 0x989680 ;  /* 0x009896800000995d */ /* 0x002fea0003900000 */
[----:B------:R-:W1:Y:S02]  /*f600*/  @!P1 SYNCS.PHASECHK.TRANS64 P1, [R3+URZ+0x30850], R0 ;  /* 0x03085000030095a7 */ /* 0x000e64000802007f */
[----:B-1----:R-:W-:Y:S05]  /*f610*/  @!P1 BRA `(.L_x_206) ;  /* 0xfffffffc00ec9947 */ /* 0x002fea000383ffff */
[----:B------:R-:W-:Y:S05]  /*f620*/  BRA `(.L_x_205) ;  /* 0xffffff58001c7947 */ /* 0x000fea000383ffff */
.L_x_213:
[----:B-1----:R-:W-:-:S04]  /*f630*/  IMAD.U32 R7, RZ, RZ, UR5 ;  /* 0x00000005ff077e24 */ /* 0x002fc8000f8e00ff */
[----:B------:R1:W2:Y:S03]  /*f640*/  SYNCS.PHASECHK.TRANS64.TRYWAIT P1, [R7+URZ+0x30850], R0 ;  /* 0x03085000070075a7 */ /* 0x0002a6000802017f */
[----:B--2---:R-:W-:Y:S05]  /*f650*/  @!P1 NANOSLEEP.SYNCS 0x989680 ;  /* 0x009896800000995d */ /* 0x004fea0003900000 */
[----:B------:R-:W2:Y:S02]  /*f660*/  @!P1 SYNCS.PHASECHK.TRANS64 P1, [R7+URZ+0x30850], R0 ;  /* 0x03085000070095a7 */ /* 0x000ea4000802007f */
[----:B--2---:R-:W-:Y:S05]  /*f670*/  @!P1 BRA `(.L_x_213) ;  /* 0xfffffffc00ec9947 */ /* 0x004fea000383ffff */
[----:B------:R-:W-:Y:S05]  /*f680*/  BRA `(.L_x_212) ;  /* 0xffffff7400b47947 */ /* 0x000fea000383ffff */
.L_x_256:
[----:B------:R-:W-:Y:S01]  /*f690*/  SHF.R.U32.HI R8, RZ, 0x5, R21 ;  /* 0x00000005ff087819 */ /* 0x000fe20000011615 */
[----:B------:R-:W-:Y:S01]  /*f6a0*/  BSSY B0, `(.L_x_322) ;  /* 0x0000009000007945 */ /* 0x000fe20003800000 */
[----:B------:R-:W-:Y:S02]  /*f6b0*/  IMAD.MOV.U32 R12, RZ, RZ, RZ ;  /* 0x000000ffff0c7224 */ /* 0x000fe400078e00ff */
[----:B------:R-:W-:Y:S01]  /*f6c0*/  LOP3.LUT R8, R8, 0x3, RZ, 0xc0, !PT ;  /* 0x0000000308087812 */ /* 0x000fe200078ec0ff */
[----:B------:R-:W-:Y:S02]  /*f6d0*/  IMAD.MOV.U32 R11, RZ, RZ, 0x1f ;  /* 0x0000001fff0b7424 */ /* 0x000fe400078e00ff */
[----:B------:R-:W-:Y:S01]  /*f6e0*/  IMAD.MOV.U32 R15, RZ, RZ, -0x1 ;  /* 0xffffffffff0f7424 */ /* 0x000fe200078e00ff */
[----:B------:R-:W-:-:S07]  /*f6f0*/  MOV R13, R8 ;  /* 0x00000008000d7202 */ /* 0x000fce0000000f00 */
[----:B-----5:R-:W-:Y:S05]  /*f700*/  WARPSYNC.COLLECTIVE R15, `(.L_x_323) ;  /* 0x000000000f087348 */ /* 0x020fea0003c00000 */
[----:B------:R0:W1:Y:S02]  /*f710*/  SHFL.IDX P6, R14, R13, R12, R11 ;  /* 0x0000000c0d0e7389 */ /* 0x00006400000c000b */
[----:B01---5:R-:W-:Y:S01]  /*f720*/  ENDCOLLECTIVE ;  /* 0x000000000000791b */ /* 0x023fe20003800000 */
.L_x_323:
[----:B------:R-:W-:Y:S05]  /*f730*/  BSYNC B0 ;  /* 0x0000000000007941 */ /* 0x000fea0003800000 */
.L_x_322:
[----:B------:R-:W-:Y:S05]  /*f740*/  BRA `(.L_x_324) ;  /* 0xffffffc000547947 */ /* 0x000fea000383ffff */
.L_x_259:
[----:B0-----:R0:W1:Y:S02]  /*f750*/  SYNCS.PHASECHK.TRANS64.TRYWAIT P0, [R7+URZ+0x30840], R2 ;  /* 0x03084002070075a7 */ /* 0x001064000800017f */
[----:B-1----:R-:W-:Y:S05]  /*f760*/  @!P0 NANOSLEEP.SYNCS 0x989680 ;  /* 0x009896800000895d */ /* 0x002fea0003900000 */
[----:B------:R-:W1:Y:S02]  /*f770*/  @!P0 SYNCS.PHASECHK.TRANS64 P0, [R7+URZ+0x30840], R2 ;  /* 0x03084002070085a7 */ /* 0x000e64000800007f */
[----:B-1----:R-:W-:Y:S05]  /*f780*/  @!P0 BRA `(.L_x_259) ;  /* 0xfffffffc00f08947 */ /* 0x002fea000383ffff */
[----:B------:R-:W-:Y:S05]  /*f790*/  BRA `(.L_x_325) ;  /* 0xffffffc000bc7947 */ /* 0x000fea000383ffff */
.L_x_260:
[----:B------:R-:W-:Y:S01]  /*f7a0*/  BSSY B0, `(.L_x_326) ;  /* 0x0000008000007945 */ /* 0x000fe20003800000 */
[----:B------:R-:W-:Y:S01]  /*f7b0*/  MOV R13, R0 ;  /* 0x00000000000d7202 */ /* 0x000fe20000000f00 */
[----:B------:R-:W-:Y:S02]  /*f7c0*/  IMAD.MOV.U32 R12, RZ, RZ, RZ ;  /* 0x000000ffff0c7224 */ /* 0x000fe400078e00ff */
[----:B------:R-:W-:Y:S02]  /*f7d0*/  IMAD.MOV.U32 R11, RZ, RZ, 0x181f ;  /* 0x0000181fff0b7424 */ /* 0x000fe400078e00ff */
[----:B------:R-:W-:-:S07]  /*f7e0*/  IMAD.MOV.U32 R15, RZ, RZ, -0x1 ;  /* 0xffffffffff0f7424 */ /* 0x000fce00078e00ff */
[----:B------:R-:W-:Y:S05]  /*f7f0*/  WARPSYNC.COLLECTIVE R15, `(.L_x_327) ;  /* 0x000000000f087348 */ /* 0x000fea0003c00000 */
[----:B------:R0:W1:Y:S02]  /*f800*/  SHFL.IDX P6, R14, R13, R12, R11 ;  /* 0x0000000c0d0e7389 */ /* 0x00006400000c000b */
[----:B01----:R-:W-:Y:S01]  /*f810*/  ENDCOLLECTIVE ;  /* 0x000000000000791b */ /* 0x003fe20003800000 */
.L_x_327:
[----:B------:R-:W-:Y:S05]  /*f820*/  BSYNC B0 ;  /* 0x0000000000007941 */ /* 0x000fea0003800000 */
.L_x_326:
[----:B------:R-:W-:Y:S01]  /*f830*/  IMAD.MOV.U32 R13, RZ, RZ, R4 ;  /* 0x000000ffff0d7224 */ /* 0x000fe200078e0004 */
[----:B------:R-:W-:Y:S01]  /*f840*/  MOV R15, 0xffffffff ;  /* 0xffffffff000f7802 */ /* 0x000fe20000000f00 */
[----:B------:R-:W-:Y:S01]  /*f850*/  IMAD.MOV.U32 R12, RZ, RZ, RZ ;  /* 0x000000ffff0c7224 */ /* 0x000fe200078e00ff */
[----:B------:R-:W-:Y:S01]  /*f860*/  MOV R2, R14 ;  /* 0x0000000e00027202 */ /* 0x000fe20000000f00 */
[----:B------:R-:W-:Y:S02]  /*f870*/  IMAD.MOV.U32 R11, RZ, RZ, 0x181f ;  /* 0x0000181fff0b7424 */ /* 0x000fe400078e00ff */
[----:B------:R-:W-:-:S07]  /*f880*/  @P0 IMAD R8, R5, 0x2, R22 ;  /* 0x0000000205080824 */ /* 0x000fce00078e0216 */
[----:B------:R-:W-:Y:S05]  /*f890*/  WARPSYNC.COLLECTIVE R15, `(.L_x_328) ;  /* 0x000000000f087348 */ /* 0x000fea0003c00000 */
[----:B------:R0:W1:Y:S02]  /*f8a0*/  SHFL.IDX P6, R14, R13, R12, R11 ;  /* 0x0000000c0d0e7389 */ /* 0x00006400000c000b */
[----:B01----:R-:W-:Y:S01]  /*f8b0*/  ENDCOLLECTIVE ;  /* 0x000000000000791b */ /* 0x003fe20003800000 */
.L_x_328:
[----:B------:R-:W-:Y:S01]  /*f8c0*/  MOV R13, R0 ;  /* 0x00000000000d7202 */ /* 0x000fe20000000f00 */
[----:B------:R-:W-:Y:S02]  /*f8d0*/  IMAD.MOV.U32 R12, RZ, RZ, 0x1 ;  /* 0x00000001ff0c7424 */ /* 0x000fe400078e00ff */
[----:B------:R-:W-:-:S07]  /*f8e0*/  IMAD.MOV.U32 R3, RZ, RZ, R14 ;  /* 0x000000ffff037224 */ /* 0x000fce00078e000e */
[----:B------:R-:W-:Y:S05]  /*f8f0*/  WARPSYNC.COLLECTIVE R15, `(.L_x_329) ;  /* 0x000000000f087348 */ /* 0x000fea0003c00000 */
[----:B------:R0:W1:Y:S02]  /*f900*/  SHFL.IDX P6, R14, R13, R12, R11 ;  /* 0x0000000c0d0e7389 */ /* 0x00006400000c000b */
[----:B01----:R-:W-:Y:S01]  /*f910*/  ENDCOLLECTIVE ;  /* 0x000000000000791b */ /* 0x003fe20003800000 */
.L_x_329:
[----:B------:R-:W-:-:S05]  /*f920*/  @P0 LEA R3, P1, R32, R3, 0x1 ;  /* 0x0000000320030211 */ /* 0x000fca00078208ff */
[----:B------:R-:W-:Y:S01]  /*f930*/  @P0 IMAD.X R2, RZ, RZ, R2, P1 ;  /* 0x000000ffff020224 */ /* 0x000fe200008e0602 */
[----:B------:R-:W-:-:S04]  /*f940*/  ISETP.GE.AND P1, PT, R6, 0x11, PT ;  /* 0x000000110600780c */ /* 0x000fc80003f26270 */
[----:B------:R-:W-:Y:S01]  /*f950*/  @P0 LOP3.LUT R3, R3, R2, RZ, 0x3c, !PT ;  /* 0x0000000203030212 */ /* 0x000fe200078e3cff */
[----:B------:R-:W-:-:S03]  /*f960*/  IMAD.MOV.U32 R13, RZ, RZ, R4 ;  /* 0x000000ffff0d7224 */ /* 0x000fc600078e0004 */
[----:B------:R-:W-:-:S04]  /*f970*/  @P0 LOP3.LUT R2, R3, R2, RZ, 0x3c, !PT ;  /* 0x0000000203020212 */ /* 0x000fc800078e3cff */
[----:B------:R-:W-:-:S05]  /*f980*/  @P0 LOP3.LUT R3, R3, R2, RZ, 0x3c, !PT ;  /* 0x0000000203030212 */ /* 0x000fca00078e3cff */
[----:B------:R-:W-:Y:S01]  /*f990*/  @!PT LDS RZ, [RZ] ;  /* 0x00000000fffff984 */ /* 0x000fe20000000800 */
[----:B------:R-:W-:Y:S01]  /*f9a0*/  @!PT LDS RZ, [RZ] ;  /* 0x00000000fffff984 */ /* 0x000fe20000000800 */
[----:B------:R-:W-:Y:S01]  /*f9b0*/  @!PT LDS RZ, [RZ] ;  /* 0x00000000fffff984 */ /* 0x000fe20000000800 */
[----:B------:R-:W-:Y:S04]  /*f9c0*/  @P0 LDGSTS.E.BYPASS.LTC128B.128 [R8+0x1e400], desc[UR36][R2.64], !P4 ;  /* 0x1e40000002080fae */ /* 0x000fe8000e101d64 */
[----:B------:R-:W-:Y:S04]  /*f9d0*/  @P0 LDGSTS.E.BYPASS.LTC128B.128 [R8+0x21400], desc[UR36][R2.64+0x80], !P3 ;  /* 0x2140008002080fae */ /* 0x000fe8000d901d64 */
[----:B------:R0:W-:Y:S02]  /*f9e0*/  @P0 LDGSTS.E.BYPASS.LTC128B.128 [R8+0x24400], desc[UR36][R2.64+0x100], !P2 ;  /* 0x2440010002080fae */ /* 0x0001e4000d101d64 */
[----:B0-----:R-:W-:-:S07]  /*f9f0*/  IMAD.MOV.U32 R2, RZ, RZ, R14 ;  /* 0x000000ffff027224 */ /* 0x001fce00078e000e */
[----:B------:R-:W-:Y:S05]  /*fa00*/  WARPSYNC.COLLECTIVE R15, `(.L_x_330) ;  /* 0x000000000f087348 */ /* 0x000fea0003c00000 */
[----:B------:R0:W1:Y:S02]  /*fa10*/  SHFL.IDX P6, R14, R13, R12, R11 ;  /* 0x0000000c0d0e7389 */ /* 0x00006400000c000b */
[----:B01----:R-:W-:Y:S01]  /*fa20*/  ENDCOLLECTIVE ;  /* 0x000000000000791b */ /* 0x003fe20003800000 */
.L_x_330:
[----:B------:R-:W-:Y:S02]  /*fa30*/  @P1 IMAD R8, R5, 0x2, R22 ;  /* 0x0000000205081824 */ /* 0x000fe400078e0216 */
[----:B------:R-:W-:Y:S01]  /*fa40*/  IMAD.MOV.U32 R13, RZ, RZ, R0 ;  /* 0x000000ffff0d7224 */ /* 0x000fe200078e0000 */
[----:B------:R-:W-:Y:S02]  /*fa50*/  MOV R12, 0x2 ;  /* 0x00000002000c7802 */ /* 0x000fe40000000f00 */
[----:B------:R-:W-:-:S07]  /*fa60*/  MOV R3, R14 ;  /* 0x0000000e00037202 */ /* 0x000fce0000000f00 */
[----:B------:R-:W-:Y:S05]  /*fa70*/  WARPSYNC.COLLECTIVE R15, `(.L_x_331) ;  /* 0x000000000f087348 */ /* 0x000fea0003c00000 */
[----:B------:R0:W1:Y:S02]  /*fa80*/  SHFL.IDX P6, R14, R13, R12, R11 ;  /* 0x0000000c0d0e7389 */ /* 0x00006400000c000b */
[----:B01----:R-:W-:Y:S01]  /*fa90*/  ENDCOLLECTIVE ;  /* 0x000000000000791b */ /* 0x003fe20003800000 */
.L_x_331:
[----:B------:R-:W-:-:S05]  /*faa0*/  @P1 LEA R3, P0, R32, R3, 0x1 ;  /* 0x0000000320031211 */ /* 0x000fca00078008ff */
[----:B------:R-:W-:-:S05]  /*fab0*/  @P1 IMAD.X R2, RZ, RZ, R2, P0 ;  /* 0x000000ffff021224 */ /* 0x000fca00000e0602 */
        /* <DEDUP_REMOVED lines=9> */
[----:B------:R0:W-:Y:S01]  /*fb50*/  @P1 LDGSTS.E.BYPASS.LTC128B.128 [R8+0x24c00], desc[UR36][R2.64+0x100], !P2 ;  /* 0x24c0010002081fae */ /* 0x0001e2000d101d64 */
[----:B------:R-:W-:Y:S01]  /*fb60*/  ISETP.GE.AND P1, PT, R6, 0x21, PT ;  /* 0x000000210600780c */ /* 0x000fe20003f26270 */
[----:B0-----:R-:W-:-:S12]  /*fb70*/  IMAD.MOV.U32 R2, RZ, RZ, R14 ;  /* 0x000000ffff027224 */ /* 0x001fd800078e000e */
[----:B------:R-:W-:Y:S05]  /*fb80*/  WARPSYNC.COLLECTIVE R15, `(.L_x_332) ;  /* 0x000000000f087348 */ /* 0x000fea0003c00000 */
[----:B------:R0:W1:Y:S02]  /*fb90*/  SHFL.IDX P6, R14, R13, R12, R11 ;  /* 0x0000000c0d0e7389 */ /* 0x00006400000c000b */
[----:B01----:R-:W-:Y:S01]  /*fba0*/  ENDCOLLECTIVE ;  /* 0x000000000000791b */ /* 0x003fe20003800000 */
.L_x_332:
[----:B------:R-:W-:Y:S02]  /*fbb0*/  @P1 IMAD R8, R5, 0x2, R22 ;  /* 0x0000000205081824 */ /* 0x000fe400078e0216 */
[----:B------:R-:W-:Y:S02]  /*fbc0*/  IMAD.MOV.U32 R13, RZ, RZ, R0 ;  /* 0x000000ffff0d7224 */ /* 0x000fe400078e0000 */
[----:B------:R-:W-:Y:S02]  /*fbd0*/  IMAD.MOV.U32 R12, RZ, RZ, 0x3 ;  /* 0x00000003ff0c7424 */ /* 0x000fe400078e00ff */
[----:B------:R-:W-:-:S07]  /*fbe0*/  IMAD.MOV.U32 R3, RZ, RZ, R14 ;  /* 0x000000ffff037224 */ /* 0x000fce00078e000e */
[----:B------:R-:W-:Y:S05]  /*fbf0*/  WARPSYNC.COLLECTIVE R15, `(.L_x_333) ;  /* 0x000000000f087348 */ /* 0x000fea0003c00000 */
[----:B------:R0:W1:Y:S02]  /*fc00*/  SHFL.IDX P6, R14, R13, R12, R11 ;  /* 0x0000000c0d0e7389 */ /* 0x00006400000c000b */
[----:B01----:R-:W-:Y:S01]  /*fc10*/  ENDCOLLECTIVE ;  /* 0x000000000000791b */ /* 0x003fe20003800000 */
.L_x_333:
[----:B------:R-:W-:-:S04]  /*fc20*/  @P1 LEA R3, P0, R32, R3, 0x1 ;  /* 0x0000000320031211 */ /* 0x000fc800078008ff */
[----:B------:R-:W-:-:S04]  /*fc30*/  @P1 IADD3.X R2, RZ, R2, RZ, P0, !PT ;  /* 0x00000002ff021210 */ /* 0x000fc800007fe4ff */
        /* <DEDUP_REMOVED lines=10> */
[----:B------:R-:W-:Y:S02]  /*fce0*/  ISETP.GE.AND P1, PT, R6, 0x31, PT ;  /* 0x000000310600780c */ /* 0x000fe40003f26270 */
[----:B0-----:R-:W-:-:S11]  /*fcf0*/  MOV R2, R14 ;  /* 0x0000000e00027202 */ /* 0x001fd60000000f00 */
[----:B------:R-:W-:Y:S05]  /*fd00*/  WARPSYNC.COLLECTIVE R15, `(.L_x_334) ;  /* 0x000000000f087348 */ /* 0x000fea0003c00000 */
[----:B------:R0:W1:Y:S02]  /*fd10*/  SHFL.IDX P6, R14, R13, R12, R11 ;  /* 0x0000000c0d0e7389 */ /* 0x00006400000c000b */
[----:B01----:R-:W-:Y:S01]  /*fd20*/  ENDCOLLECTIVE ;  /* 0x000000000000791b */ /* 0x003fe20003800000 */
.L_x_334:
[----:B------:R-:W-:Y:S01]  /*fd30*/  @P1 LEA R8, R5, R22, 0x1 ;  /* 0x0000001605081211 */ /* 0x000fe200078e08ff */
[----:B------:R-:W-:Y:S02]  /*fd40*/  IMAD.MOV.U32 R13, RZ, RZ, R0 ;  /* 0x000000ffff0d7224 */ /* 0x000fe400078e0000 */
[----:B------:R-:W-:Y:S02]  /*fd50*/  IMAD.MOV.U32 R12, RZ, RZ, 0x4 ;  /* 0x00000004ff0c7424 */ /* 0x000fe400078e00ff */
[----:B------:R-:W-:-:S07]  /*fd60*/  IMAD.MOV.U32 R3, RZ, RZ, R14 ;  /* 0x000000ffff037224 */ /* 0x000fce00078e000e */
[----:B------:R-:W-:Y:S05]  /*fd70*/  WARPSYNC.COLLECTIVE R15, `(.L_x_335) ;  /* 0x000000000f087348 */ /* 0x000fea0003c00000 */
[----:B------:R0:W1:Y:S02]  /*fd80*/  SHFL.IDX P6, R14, R13, R12, R11 ;  /* 0x0000000c0d0e7389 */ /* 0x00006400000c000b */
[----:B01----:R-:W-:Y:S01]  /*fd90*/  ENDCOLLECTIVE ;  /* 0x000000000000791b */ /* 0x003fe20003800000 */
.L_x_335:
[----:B------:R-:W-:-:S05]  /*fda0*/  @P1 LEA R3, P0, R32, R3, 0x1 ;  /* 0x0000000320031211 */ /* 0x000fca00078008ff */
[----:B------:R-:W-:-:S05]  /*fdb0*/  @P1 IMAD.X R2, RZ, RZ, R2, P0 ;  /* 0x000000ffff021224 */ /* 0x000fca00000e0602 */
[----:B------:R-:W-:Y:S02]  /*fdc0*/  @P1 LOP3.LUT R3, R3, R2, RZ, 0x3c, !PT ;  /* 0x0000000203031212 */ /* 0x000fe400078e3cff */
[----:B------:R-:W-:Y:S02]  /*fdd0*/  MOV R13, R4 ;  /* 0x00000004000d7202 */ /* 0x000fe40000000f00 */
        /* <DEDUP_REMOVED lines=13> */
.L_x_336:
[----:B------:R-:W-:Y:S01]  /*feb0*/  @P1 IMAD R8, R5, 0x2, R22 ;  /* 0x0000000205081824 */ /* 0x000fe200078e0216 */
[----:B------:R-:W-:Y:S01]  /*fec0*/  MOV R13, R0 ;  /* 0x00000000000d7202 */ /* 0x000fe20000000f00 */
[----:B------:R-:W-:Y:S02]  /*fed0*/  IMAD.MOV.U32 R12, RZ, RZ, 0x5 ;  /* 0x00000005ff0c7424 */ /* 0x000fe400078e00ff */
[----:B------:R-:W-:-:S07]  /*fee0*/  IMAD.MOV.U32 R3, RZ, RZ, R14 ;  /* 0x000000ffff037224 */ /* 0x000fce00078e000e */
[----:B------:R-:W-:Y:S05]  /*fef0*/  WARPSYNC.COLLECTIVE R15, `(.L_x_337) ;  /* 0x000000000f087348 */ /* 0x000fea0003c00000 */
[----:B------:R0:W1:Y:S02]  /*ff00*/  SHFL.IDX P6, R14, R13, R12, R11 ;  /* 0x0000000c0d0e7389 */ /* 0x00006400000c000b */
[----:B01----:R-:W-:Y:S01]  /*ff10*/  ENDCOLLECTIVE ;  /* 0x000000000000791b */ /* 0x003fe20003800000 */
.L_x_337:
[----:B------:R-:W-:-:S05]  /*ff20*/  @P1 LEA R3, P0, R32, R3, 0x1 ;  /* 0x0000000320031211 */ /* 0x000fca00078008ff */
[----:B------:R-:W-:-:S05]  /*ff30*/  @P1 IMAD.X R2, RZ, RZ, R2, P0 ;  /* 0x000000ffff021224 */ /* 0x000fca00000e0602 */
[----:B------:R-:W-:Y:S01]  /*ff40*/  @P1 LOP3.LUT R3, R3, R2, RZ, 0x3c, !PT ;  /* 0x0000000203031212 */ /* 0x000fe200078e3cff */
[----:B------:R-:W-:-:S03]  /*ff50*/  IMAD.MOV.U32 R13, RZ, RZ, R4 ;  /* 0x000000ffff0d7224 */ /* 0x000fc600078e0004 */
[----:B------:R-:W-:-:S04]  /*ff60*/  @P1 LOP3.LUT R2, R3, R2, RZ, 0x3c, !PT ;  /* 0x0000000203021212 */ /* 0x000fc800078e3cff */
[----:B------:R-:W-:Y:S01]  /*ff70*/  @P1 LOP3.LUT R3, R3, R2, RZ, 0x3c, !PT ;  /* 0x0000000203031212 */ /* 0x000fe200078e3cff */
[----:B------:R-:W-:-:S07]  /*ff80*/  IMAD.MOV.U32 R0, RZ, RZ, R14 ;  /* 0x000000ffff007224 */ /* 0x000fce00078e000e */
[----:B------:R-:W-:Y:S05]  /*ff90*/  WARPSYNC.COLLECTIVE R15, `(.L_x_338) ;  /* 0x000000000f087348 */ /* 0x000fea0003c00000 */
[----:B------:R0:W1:Y:S02]  /*ffa0*/  SHFL.IDX P6, R14, R13, R12, R11 ;  /* 0x0000000c0d0e7389 */ /* 0x00006400000c000b */
[----:B01----:R-:W-:Y:S01]  /*ffb0*/  ENDCOLLECTIVE ;  /* 0x000000000000791b */ /* 0x003fe20003800000 */
.L_x_338:
[----:B------:R-:W-:Y:S01]  /*ffc0*/  @!PT LDS RZ, [RZ] ;  /* 0x00000000fffff984 */ /* 0x000fe20000000800 */
[----:B------:R-:W-:Y:S01]  /*ffd0*/  @!PT LDS RZ, [RZ] ;  /* 0x00000000fffff984 */ /* 0x000fe20000000800 */
[----:B------:R-:W-:Y:S01]  /*ffe0*/  @!PT LDS RZ, [RZ] ;  /* 0x00000000fffff984 */ /* 0x000fe20000000800 */
[----:B------:R-:W-:Y:S04]  /*fff0*/  @P1 LDGSTS.E.BYPASS.LTC128B.128 [R8+0x20400], desc[UR36][R2.64], !P4 ;  /* 0x2040000002081fae */ /* 0x000fe8000e101d64 */
[----:B------:R-:W-:Y:S04]  /*10000*/  @P1 LDGSTS.E.BYPASS.LTC128B.128 [R8+0x23400], desc[UR36][R2.64+0x80], !P3 ;  /* 0x2340008002081fae */ /* 0x000fe8000d901d64 */
[----:B------:R0:W-:Y:S02]  /*10010*/  @P1 LDGSTS.E.BYPASS.LTC128B.128 [R8+0x26400], desc[UR36][R2.64+0x100], !P2 ;  /* 0x2640010002081fae */ /* 0x0001e4000d101d64 */
[----:B0-----:R-:W-:Y:S01]  /*10020*/  MOV R2, R14 ;  /* 0x0000000e00027202 */ /* 0x001fe20000000f00 */
[----:B------:R-:W-:Y:S06]  /*10030*/  BRA `(.L_x_339) ;  /* 0xffffffc0000c7947 */ /* 0x000fec000383ffff */
.L_x_265:
[----:B------:R-:W-:Y:S01]  /*10040*/  IMAD.MOV.U32 R13, RZ, RZ, R5 ;  /* 0x000000ffff0d7224 */ /* 0x000fe200078e0005 */
[----:B------:R-:W-:Y:S01]  /*10050*/  MOV R15, 0xffffffff ;  /* 0xffffffff000f7802 */ /* 0x000fe20000000f00 */
[----:B------:R-:W-:Y:S02]  /*10060*/  IMAD.MOV.U32 R12, RZ, RZ, RZ ;  /* 0x000000ffff0c7224 */ /* 0x000fe400078e00ff */
[----:B------:R-:W-:Y:S02]  /*10070*/  IMAD.MOV.U32 R11, RZ, RZ, 0x181f ;  /* 0x0000181fff0b7424 */ /* 0x000fe400078e00ff */
[----:B-----5:R-:W-:Y:S02]  /*10080*/  IMAD R6, R17, R6, RZ ;  /* 0x0000000611067224 */ /* 0x020fe400078e02ff */
[----:B------:R-:W-:-:S07]  /*10090*/  IMAD.IADD R4, R10, 0x1, R4 ;  /* 0x000000010a047824 */ /* 0x000fce00078e0204 */
[----:B------:R-:W-:Y:S05]  /*100a0*/  WARPSYNC.COLLECTIVE R15, `(.L_x_340) ;  /* 0x000000000f087348 */ /* 0x000fea0003c00000 */
[----:B------:R0:W1:Y:S02]  /*100b0*/  SHFL.IDX P6, R14, R13, R12, R11 ;  /* 0x0000000c0d0e7389 */ /* 0x00006400000c000b */
[----:B01----:R-:W-:Y:S01]  /*100c0*/  ENDCOLLECTIVE ;  /* 0x000000000000791b */ /* 0x003fe20003800000 */
.L_x_340:
[C---:B------:R-:W-:Y:S01]  /*100d0*/  VIADD R7, R4.reuse, 0x10 ;  /* 0x0000001004077836 */ /* 0x040fe20000000000 */
[----:B------:R-:W-:Y:S01]  /*100e0*/  ISETP.GE.AND P1, PT, R4, R6, PT ;  /* 0x000000060400720c */ /* 0x000fe20003f26270 */
[----:B------:R-:W-:Y:S02]  /*100f0*/  IMAD.MOV.U32 R13, RZ, RZ, R0 ;  /* 0x000000ffff0d7224 */ /* 0x000fe400078e0000 */
[----:B------:R-:W-:-:S10]  /*10100*/  IMAD.MOV.U32 R2, RZ, RZ, R14 ;  /* 0x000000ffff027224 */ /* 0x000fd400078e000e */
[----:B------:R-:W-:Y:S05]  /*10110*/  WARPSYNC.COLLECTIVE R15, `(.L_x_341) ;  /* 0x000000000f087348 */ /* 0x000fea0003c00000 */
[----:B------:R0:W1:Y:S02]  /*10120*/  SHFL.IDX P6, R14, R13, R12, R11 ;  /* 0x0000000c0d0e7389 */ /* 0x00006400000c000b */
[----:B01----:R-:W-:Y:S01]  /*10130*/  ENDCOLLECTIVE ;  /* 0x000000000000791b */ /* 0x003fe20003800000 */
.L_x_341:
[----:B------:R-:W-:Y:S01]  /*10140*/  IMAD.MOV.U32 R13, RZ, RZ, R5 ;  /* 0x000000ffff0d7224 */ /* 0x000fe200078e0005 */
[----:B------:R-:W-:Y:S02]  /*10150*/  MOV R12, 0x1 ;  /* 0x00000001000c7802 */ /* 0x000fe40000000f00 */
[----:B------:R-:W-:-:S04]  /*10160*/  @!P1 LEA R14, P4, R32, R14, 0x1 ;  /* 0x0000000e200e9211 */ /* 0x000fc800078808ff */
[----:B------:R-:W-:Y:S01]  /*10170*/  @!P1 IADD3.X R3, RZ, R2, RZ, P4, !PT ;  /* 0x00000002ff039210 */ /* 0x000fe200027fe4ff */
[----:B------:R-:W-:-:S08]  /*10180*/  @!P1 IMAD.MOV.U32 R2, RZ, RZ, R14 ;  /* 0x000000ffff029224 */ /* 0x000fd000078e000e */
[----:B------:R-:W-:Y:S05]  /*10190*/  WARPSYNC.COLLECTIVE R15, `(.L_x_342) ;  /* 0x000000000f087348 */ /* 0x000fea0003c00000 */
[----:B------:R0:W1:Y:S02]  /*101a0*/  SHFL.IDX P6, R14, R13, R12, R11 ;  /* 0x0000000c0d0e7389 */ /* 0x00006400000c000b */
[----:B01----:R-:W-:Y:S01]  /*101b0*/  ENDCOLLECTIVE ;  /* 0x000000000000791b */ /* 0x003fe20003800000 */
.L_x_342:
[----:B------:R-:W-:Y:S01]  /*101c0*/  @!PT LDS RZ, [RZ] ;  /* 0x00000000fffff984 */ /* 0x000fe20000000800 */
[----:B------:R-:W-:Y:S01]  /*101d0*/  @!PT LDS RZ, [RZ] ;  /* 0x00000000fffff984 */ /* 0x000fe20000000800 */
[----:B------:R-:W-:Y:S01]  /*101e0*/  @!PT LDS RZ, [RZ] ;  /* 0x00000000fffff984 */ /* 0x000fe20000000800 */
[----:B------:R-:W-:Y:S04]  /*101f0*/  @!P1 LDGSTS.E.BYPASS.LTC128B.128 [R37+0x12400], desc[UR36][R2.64], !P3 ;  /* 0x1240000002259fae */ /* 0x000fe8000d901d64 */
[----:B------:R-:W-:Y:S04]  /*10200*/  @!P1 LDGSTS.E.BYPASS.LTC128B.128 [R37+0x16400], desc[UR36][R2.64+0x80], !P2 ;  /* 0x1640008002259fae */ /* 0x000fe8000d101d64 */
[----:B------:R0:W-:Y:S01]  /*10210*/  @!P1 LDGSTS.E.BYPASS.LTC128B.128 [R37+0x1a400], desc[UR36][R2.64+0x100], !P0 ;  /* 0x1a40010002259fae */ /* 0x0001e2000c101d64 */
[----:B------:R-:W-:Y:S01]  /*10220*/  ISETP.GE.AND P1, PT, R7, R6, PT ;  /* 0x000000060700720c */ /* 0x000fe20003f26270 */
[----:B------:R-:W-:-:S02]  /*10230*/  IMAD.MOV.U32 R13, RZ, RZ, R0 ;  /* 0x000000ffff0d7224 */ /* 0x000fc400078e0000 */
[----:B0-----:R-:W-:-:S10]  /*10240*/  IMAD.MOV.U32 R2, RZ, RZ, R14 ;  /* 0x000000ffff027224 */ /* 0x001fd400078e000e */
[----:B------:R-:W-:Y:S05]  /*10250*/  WARPSYNC.COLLECTIVE R15, `(.L_x_343) ;  /* 0x000000000f087348 */ /* 0x000fea0003c00000 */
[----:B------:R0:W1:Y:S02]  /*10260*/  SHFL.IDX P6, R14, R13, R12, R11 ;  /* 0x0000000c0d0e7389 */ /* 0x00006400000c000b */
[----:B01----:R-:W-:Y:S01]  /*10270*/  ENDCOLLECTIVE ;  /* 0x000000000000791b */ /* 0x003fe20003800000 */
.L_x_343:
[----:B------:R-:W-:Y:S01]  /*10280*/  IMAD.MOV.U32 R13, RZ, RZ, R5 ;  /* 0x000000ffff0d7224 */ /* 0x000fe200078e0005 */
[----:B------:R-:W-:Y:S02]  /*10290*/  MOV R12, 0x2 ;  /* 0x00000002000c7802 */ /* 0x000fe40000000f00 */
[----:B------:R-:W-:-:S05]  /*102a0*/  @!P1 LEA R14, P4, R32, R14, 0x1 ;  /* 0x0000000e200e9211 */ /* 0x000fca00078808ff */
[----:B------:R-:W-:Y:S01]  /*102b0*/  @!P1 IMAD.X R7, RZ, RZ, R2, P4 ;  /* 0x000000ffff079224 */ /* 0x000fe200020e0602 */
[----:B------:R-:W-:-:S07]  /*102c0*/  @!P1 MOV R2, R14 ;  /* 0x0000000e00029202 */ /* 0x000fce0000000f00 */
[----:B------:R-:W-:Y:S05]  /*102d0*/  WARPSYNC.COLLECTIVE R15, `(.L_x_344) ;  /* 0x000000000f087348 */ /* 0x000fea0003c00000 */
[----:B------:R0:W1:Y:S02]  /*102e0*/  SHFL.IDX P6, R14, R13, R12, R11 ;  /* 0x0000000c0d0e7389 */ /* 0x00006400000c000b */
[----:B01----:R-:W-:Y:S01]  /*102f0*/  ENDCOLLECTIVE ;  /* 0x000000000000791b */ /* 0x003fe20003800000 */
.L_x_344:
[----:B------:R-:W-:Y:S02]  /*10300*/  @!P1 IMAD.MOV.U32 R3, RZ, RZ, R7 ;  /* 0x000000ffff039224 */ /* 0x000fe400078e0007 */
[----:B------:R-:W-:-:S03]  /*10310*/  VIADD R7, R4, 0x20 ;  /* 0x0000002004077836 */ /* 0x000fc60000000000 */
[----:B------:R-:W-:Y:S01]  /*10320*/  @!PT LDS RZ, [RZ] ;  /* 0x00000000fffff984 */ /* 0x000fe20000000800 */
[----:B------:R-:W-:Y:S01]  /*10330*/  @!PT LDS RZ, [RZ] ;  /* 0x00000000fffff984 */ /* 0x000fe20000000800 */
[----:B------:R-:W-:Y:S01]  /*10340*/  @!PT LDS RZ, [RZ] ;  /* 0x00000000fffff984 */ /* 0x000fe20000000800 */
[----:B------:R-:W-:Y:S04]  /*10350*/  @!P1 LDGSTS.E.BYPASS.LTC128B.128 [R37+0x12c00], desc[UR36][R2.64], !P3 ;  /* 0x12c0000002259fae */ /* 0x000fe8000d901d64 */
[----:B------:R-:W-:Y:S01]  /*10360*/  @!P1 LDGSTS.E.BYPASS.LTC128B.128 [R37+0x16c00], desc[UR36][R2.64+0x80], !P2 ;  /* 0x16c0008002259fae */ /* 0x000fe2000d101d64 */
[----:B------:R-:W-:-:S03]  /*10370*/  IMAD.MOV.U32 R13, RZ, RZ, R0 ;  /* 0x000000ffff0d7224 */ /* 0x000fc600078e0000 */
[----:B------:R0:W-:Y:S01]  /*10380*/  @!P1 LDGSTS.E.BYPASS.LTC128B.128 [R37+0x1ac00], desc[UR36][R2.64+0x100], !P0 ;  /* 0x1ac0010002259fae */ /* 0x0001e2000c101d64 */
[----:B------:R-:W-:Y:S01]  /*10390*/  ISETP.GE.AND P1, PT, R7, R6, PT ;  /* 0x000000060700720c */ /* 0x000fe20003f26270 */
[----:B0-----:R-:W-:-:S12]  /*103a0*/  IMAD.MOV.U32 R2, RZ, RZ, R14 ;  /* 0x000000ffff027224 */ /* 0x001fd800078e000e */
[----:B------:R-:W-:Y:S05]  /*103b0*/  WARPSYNC.COLLECTIVE R15, `(.L_x_345) ;  /* 0x000000000f087348 */ /* 0x000fea0003c00000 */
[----:B------:R0:W1:Y:S02]  /*103c0*/  SHFL.IDX P6, R14, R13, R12, R11 ;  /* 0x0000000c0d0e7389 */ /* 0x00006400000c000b */
[----:B01----:R-:W-:Y:S01]  /*103d0*/  ENDCOLLECTIVE ;  /* 0x000000000000791b */ /* 0x003fe20003800000 */
.L_x_345:
        /* <DEDUP_REMOVED lines=8> */
.L_x_346:
        /* <DEDUP_REMOVED lines=14> */
.L_x_347:
        /* <DEDUP_REMOVED lines=8> */
.L_x_348:
        /* <DEDUP_REMOVED lines=14> */
.L_x_349:
        /* <DEDUP_REMOVED lines=8> */
.L_x_350:
        /* <DEDUP_REMOVED lines=14> */
.L_x_351:
        /* <DEDUP_REMOVED lines=8> */
.L_x_352:
        /* <DEDUP_REMOVED lines=14> */
.L_x_353:
[----:B------:R-:W-:Y:S02]  /*10960*/  IMAD.MOV.U32 R13, RZ, RZ, R5 ;  /* 0x000000ffff0d7224 */ /* 0x000fe400078e0005 */
[----:B------:R-:W-:Y:S01]  /*10970*/  IMAD.MOV.U32 R12, RZ, RZ, 0x7 ;  /* 0x00000007ff0c7424 */ /* 0x000fe200078e00ff */
[----:B------:R-:W-:-:S05]  /*10980*/  @!P1 LEA R14, P4, R32, R14, 0x1 ;  /* 0x0000000e200e9211 */ /* 0x000fca00078808ff */
[----:B------:R-:W-:Y:S01]  /*10990*/  @!P1 IMAD.X R7, RZ, RZ, R2, P4 ;  /* 0x000000ffff079224 */ /* 0x000fe200020e0602 */
[----:B------:R-:W-:-:S07]  /*109a0*/  @!P1 MOV R2, R14 ;  /* 0x0000000e00029202 */ /* 0x000fce0000000f00 */
[----:B------:R-:W-:Y:S05]  /*109b0*/  WARPSYNC.COLLECTIVE R15, `(.L_x_354) ;  /* 0x000000000f087348 */ /* 0x000fea0003c00000 */
[----:B------:R0:W1:Y:S02]  /*109c0*/  SHFL.IDX P6, R14, R13, R12, R11 ;  /* 0x0000000c0d0e7389 */ /* 0x00006400000c000b */
[----:B01----:R-:W-:Y:S01]  /*109d0*/  ENDCOLLECTIVE ;  /* 0x000000000000791b */ /* 0x003fe20003800000 */
.L_x_354:
        /* <DEDUP_REMOVED lines=8> */
[----:B------:R-:W-:-:S07]  /*10a60*/  MOV R5, R14 ;  /* 0x0000000e00057202 */ /* 0x000fce0000000f00 */
[----:B0-----:R-:W-:Y:S05]  /*10a70*/  WARPSYNC.COLLECTIVE R15, `(.L_x_355) ;  /* 0x000000000f087348 */ /* 0x001fea0003c00000 */
[----:B------:R1:W2:Y:S02]  /*10a80*/  SHFL.IDX P6, R14, R13, R12, R11 ;  /* 0x0000000c0d0e7389 */ /* 0x0002a400000c000b */
[----:B012---:R-:W-:Y:S01]  /*10a90*/  ENDCOLLECTIVE ;  /* 0x000000000000791b */ /* 0x007fe20003800000 */
.L_x_355:
[----:B------:R-:W-:Y:S05]  /*10aa0*/  BRA `(.L_x_356) ;  /* 0xffffffc000707947 */ /* 0x000fea000383ffff */
.L_x_270:
[----:B0-----:R0:W1:Y:S02]  /*10ab0*/  SYNCS.PHASECHK.TRANS64.TRYWAIT P0, [R22+URZ+0x30820], R3 ;  /* 0x03082003160075a7 */ /* 0x001064000800017f */
[----:B-1----:R-:W-:Y:S05]  /*10ac0*/  @!P0 NANOSLEEP.SYNCS 0x989680 ;  /* 0x009896800000895d */ /* 0x002fea0003900000 */
[----:B------:R-:W1:Y:S02]  /*10ad0*/  @!P0 SYNCS.PHASECHK.TRANS64 P0, [R22+URZ+0x30820], R3 ;  /* 0x03082003160085a7 */ /* 0x000e64000800007f */
[----:B-1----:R-:W-:Y:S05]  /*10ae0*/  @!P0 BRA `(.L_x_270) ;  /* 0xfffffffc00f08947 */ /* 0x002fea000383ffff */
[----:B------:R-:W-:Y:S05]  /*10af0*/  BRA `(.L_x_357) ;  /* 0xffffffc000e07947 */ /* 0x000fea000383ffff */
.L_x_275:
[----:B0-----:R0:W1:Y:S02]  /*10b00*/  SYNCS.PHASECHK.TRANS64.TRYWAIT P0, [R7+URZ+0x30840], R2 ;  /* 0x03084002070075a7 */ /* 0x001064000800017f */
[----:B-1----:R-:W-:Y:S05]  /*10b10*/  @!P0 NANOSLEEP.SYNCS 0x989680 ;  /* 0x009896800000895d */ /* 0x002fea0003900000 */
[----:B------:R-:W1:Y:S02]  /*10b20*/  @!P0 SYNCS.PHASECHK.TRANS64 P0, [R7+URZ+0x30840], R2 ;  /* 0x03084002070085a7 */ /* 0x000e64000800007f */
[----:B-1----:R-:W-:Y:S05]  /*10b30*/  @!P0 BRA `(.L_x_275) ;  /* 0xfffffffc00f08947 */ /* 0x002fea000383ffff */
[----:B------:R-:W-:Y:S05]  /*10b40*/  BRA `(.L_x_358) ;  /* 0xffffffc400c47947 */ /* 0x000fea000383ffff */
.L_x_276:
        /* <DEDUP_REMOVED lines=8> */
.L_x_360:
[----:B------:R-:W-:Y:S05]  /*10bd0*/  BSYNC B1 ;  /* 0x0000000000017941 */ /* 0x000fea0003800000 */
.L_x_359:
[----:B------:R-:W-:Y:S01]  /*10be0*/  IMAD.MOV.U32 R13, RZ, RZ, R8 ;  /* 0x000000ffff0d7224 */ /* 0x000fe200078e0008 */
[----:B------:R-:W-:Y:S01]  /*10bf0*/  MOV R12, RZ ;  /* 0x000000ff000c7202 */ /* 0x000fe20000000f00 */
[----:B------:R-:W-:Y:S01]  /*10c00*/  IMAD.MOV.U32 R11, RZ, RZ, 0x181f ;  /* 0x0000181fff0b7424 */ /* 0x000fe200078e00ff */
[----:B------:R-:W-:Y:S01]  /*10c10*/  LOP3.LUT R23, R23, 0xfffffeff, RZ, 0xc0, !PT ;  /* 0xfffffeff17177812 */ /* 0x000fe200078ec0ff */
[----:B------:R-:W-:Y:S01]  /*10c20*/  IMAD.MOV.U32 R15, RZ, RZ, -0x1 ;  /* 0xffffffffff0f7424 */ /* 0x000fe200078e00ff */
[----:B------:R-:W-:Y:S01]  /*10c30*/  SHF.L.U32 R4, R32, 0x1, RZ ;  /* 0x0000000120047819 */ /* 0x000fe200000006ff */
[----:B------:R-:W-:Y:S01]  /*10c40*/  IMAD.MOV.U32 R3, RZ, RZ, R14 ;  /* 0x000000ffff037224 */ /* 0x000fe200078e000e */
[----:B------:R-:W-:Y:S01]  /*10c50*/  @P1 LOP3.LUT R23, R23, 0x100, RZ, 0xfc, !PT ;  /* 0x0000010017171812 */ /* 0x000fe200078efcff */
[----:B------:R-:W-:-:S07]  /*10c60*/  IMAD R5, R5, 0x2, R22 ;  /* 0x0000000205057824 */ /* 0x000fce00078e0216 */
[----:B------:R-:W-:Y:S05]  /*10c70*/  WARPSYNC.COLLECTIVE R15, `(.L_x_361) ;  /* 0x000000000f087348 */ /* 0x000fea0003c00000 */
[----:B------:R0:W1:Y:S02]  /*10c80*/  SHFL.IDX P6, R14, R13, R12, R11 ;  /* 0x0000000c0d0e7389 */ /* 0x00006400000c000b */
[----:B01----:R-:W-:Y:S01]  /*10c90*/  ENDCOLLECTIVE ;  /* 0x000000000000791b */ /* 0x003fe20003800000 */
.L_x_361:
[----:B------:R-:W-:Y:S01]  /*10ca0*/  LOP3.LUT P1, RZ, R23, 0x4, RZ, 0xc0, !PT ;  /* 0x0000000417ff7812 */ /* 0x000fe2000782c0ff */
[----:B------:R-:W-:Y:S01]  /*10cb0*/  IMAD.MOV.U32 R13, RZ, RZ, R6 ;  /* 0x000000ffff0d7224 */ /* 0x000fe200078e0006 */
[----:B------:R-:W-:Y:S01]  /*10cc0*/  MOV R12, 0x1 ;  /* 0x00000001000c7802 */ /* 0x000fe20000000f00 */
[----:B------:R-:W-:-:S10]  /*10cd0*/  IMAD.MOV.U32 R2, RZ, RZ, R14 ;  /* 0x000000ffff027224 */ /* 0x000fd400078e000e */
[----:B------:R-:W-:Y:S05]  /*10ce0*/  WARPSYNC.COLLECTIVE R15, `(.L_x_362) ;  /* 0x000000000f087348 */ /* 0x000fea0003c00000 */
[----:B------:R0:W1:Y:S02]  /*10cf0*/  SHFL.IDX P6, R14, R13, R12, R11 ;  /* 0x0000000c0d0e7389 */ /* 0x00006400000c000b */
[----:B01----:R-:W-:Y:S01]  /*10d00*/  ENDCOLLECTIVE ;  /* 0x000000000000791b */ /* 0x003fe20003800000 */
.L_x_362:
[----:B------:R-:W-:-:S05]  /*10d10*/  IADD3 R2, P0, R2, R4, RZ ;  /* 0x0000000402027210 */ /* 0x000fca0007f1e0ff */
[----:B------:R-:W-:-:S05]  /*10d20*/  IMAD.X R3, RZ, RZ, R3, P0 ;  /* 0x000000ffff037224 */ /* 0x000fca00000e0603 */
[----:B------:R-:W-:Y:S01]  /*10d30*/  @!PT LDS RZ, [RZ] ;  /* 0x00000000fffff984 */ /* 0x000fe20000000800 */
[----:B------:R-:W-:Y:S01]  /*10d40*/  @!PT LDS RZ, [RZ] ;  /* 0x00000000fffff984 */ /* 0x000fe20000000800 */
[----:B------:R-:W-:Y:S01]  /*10d50*/  @!PT LDS RZ, [RZ] ;  /* 0x00000000fffff984 */ /* 0x000fe20000000800 */
[----:B------:R-:W-:Y:S01]  /*10d60*/  LDGSTS.E.BYPASS.LTC128B.128 [R5+0x1e400], desc[UR36][R2.64], !P1 ;  /* 0x1e40000002057fae */ /* 0x000fe2000c901d64 */
[----:B------:R-:W-:-:S03]  /*10d70*/  IMAD.MOV.U32 R13, RZ, RZ, R8 ;  /* 0x000000ffff0d7224 */ /* 0x000fc600078e0008 */
[----:B------:R-:W-:Y:S04]  /*10d80*/  LDGSTS.E.BYPASS.LTC128B.128 [R5+0x21400], desc[UR36][R2.64+0x80], !P5 ;  /* 0x2140008002057fae */ /* 0x000fe8000e901d64 */
[----:B------:R0:W-:Y:S02]  /*10d90*/  LDGSTS.E.BYPASS.LTC128B.128 [R5+0x24400], desc[UR36][R2.64+0x100], !P4 ;  /* 0x2440010002057fae */ /* 0x0001e4000e101d64 */
[----:B0-----:R-:W-:-:S07]  /*10da0*/  IMAD.MOV.U32 R3, RZ, RZ, R14 ;  /* 0x000000ffff037224 */ /* 0x001fce00078e000e */
[----:B------:R-:W-:Y:S05]  /*10db0*/  WARPSYNC.COLLECTIVE R15, `(.L_x_363) ;  /* 0x000000000f087348 */ /* 0x000fea0003c00000 */
[----:B------:R0:W1:Y:S02]  /*10dc0*/  SHFL.IDX P6, R14, R13, R12, R11 ;  /* 0x0000000c0d0e7389 */ /* 0x00006400000c000b */
[----:B01----:R-:W-:Y:S01]  /*10dd0*/  ENDCOLLECTIVE ;  /* 0x000000000000791b */ /* 0x003fe20003800000 */
.L_x_363:
[----:B------:R-:W-:Y:S02]  /*10de0*/  IMAD.MOV.U32 R13, RZ, RZ, R6 ;  /* 0x000000ffff0d7224 */ /* 0x000fe400078e0006 */
[----:B------:R-:W-:Y:S02]  /*10df0*/  IMAD.MOV.U32 R12, RZ, RZ, 0x2 ;  /* 0x00000002ff0c7424 */ /* 0x000fe400078e00ff */
[----:B------:R-:W-:-:S07]  /*10e00*/  IMAD.MOV.U32 R2, RZ, RZ, R14 ;  /* 0x000000ffff027224 */ /* 0x000fce00078e000e */
[----:B------:R-:W-:Y:S05]  /*10e10*/  WARPSYNC.COLLECTIVE R15, `(.L_x_364) ;  /* 0x000000000f087348 */ /* 0x000fea0003c00000 */
[----:B------:R0:W1:Y:S02]  /*10e20*/  SHFL.IDX P6, R14, R13, R12, R11 ;  /* 0x0000000c0d0e7389 */ /* 0x00006400000c000b */
[----:B01----:R-:W-:Y:S01]  /*10e30*/  ENDCOLLECTIVE ;  /* 0x000000000000791b */ /* 0x003fe20003800000 */
.L_x_364:
[----:B------:R-:W-:-:S04]  /*10e40*/  IADD3 R2, P0, R2, R4, RZ ;  /* 0x0000000402027210 */ /* 0x000fc80007f1e0ff */
[----:B------:R-:W-:-:S05]  /*10e50*/  IADD3.X R3, RZ, R3, RZ, P0, !PT ;  /* 0x00000003ff037210 */ /* 0x000fca00007fe4ff */
[----:B------:R-:W-:Y:S01]  /*10e60*/  @!PT LDS RZ, [RZ] ;  /* 0x00000000fffff984 */ /* 0x000fe20000000800 */
[----:B------:R-:W-:Y:S01]  /*10e70*/  @!PT LDS RZ, [RZ] ;  /* 0x00000000fffff984 */ /* 0x000fe20000000800 */
[----:B------:R-:W-:Y:S01]  /*10e80*/  @!PT LDS RZ, [RZ] ;  /* 0x00000000fffff984 */ /* 0x000fe20000000800 */
[----:B------:R0:W-:Y:S01]  /*10e90*/  LDGSTS.E.BYPASS.LTC128B.128 [R5+0x1ec00], desc[UR36][R2.64], !P1 ;  /* 0x1ec0000002057fae */ /* 0x0001e2000c901d64 */
[----:B------:R-:W-:-:S03]  /*10ea0*/  MOV R13, R8 ;  /* 0x00000008000d7202 */ /* 0x000fc60000000f00 */
[----:B------:R0:W-:Y:S04]  /*10eb0*/  LDGSTS.E.BYPASS.LTC128B.128 [R5+0x21c00], desc[UR36][R2.64+0x80], !P5 ;  /* 0x21c0008002057fae */ /* 0x0001e8000e901d64 */
[----:B------:R0:W-:Y:S01]  /*10ec0*/  LDGSTS.E.BYPASS.LTC128B.128 [R5+0x24c00], desc[UR36][R2.64+0x100], !P4 ;  /* 0x24c0010002057fae */ /* 0x0001e2000e101d64 */
[----:B------:R-:W-:-:S07]  /*10ed0*/  IMAD.MOV.U32 R35, RZ, RZ, R14 ;  /* 0x000000ffff237224 */ /* 0x000fce00078e000e */
[----:B0-----:R-:W-:Y:S05]  /*10ee0*/  WARPSYNC.COLLECTIVE R15, `(.L_x_365) ;  /* 0x000000000f087348 */ /* 0x001fea0003c00000 */
[----:B------:R1:W2:Y:S02]  /*10ef0*/  SHFL.IDX P6, R14, R13, R12, R11 ;  /* 0x0000000c0d0e7389 */ /* 0x0002a400000c000b */
[----:B012---:R-:W-:Y:S01]  /*10f00*/  ENDCOLLECTIVE ;  /* 0x000000000000791b */ /* 0x007fe20003800000 */
.L_x_365:
[----:B------:R-:W-:Y:S01]  /*10f10*/  IMAD.MOV.U32 R13, RZ, RZ, R6 ;  /* 0x000000ffff0d7224 */ /* 0x000fe200078e0006 */
[----:B------:R-:W-:Y:S01]  /*10f20*/  MOV R12, 0x3 ;  /* 0x00000003000c7802 */ /* 0x000fe20000000f00 */
[----:B------:R-:W-:-:S07]  /*10f30*/  IMAD.MOV.U32 R2, RZ, RZ, R14 ;  /* 0x000000ffff027224 */ /* 0x000fce00078e000e */
[----:B------:R-:W-:Y:S05]  /*10f40*/  WARPSYNC.COLLECTIVE R15, `(.L_x_366) ;  /* 0x000000000f087348 */ /* 0x000fea0003c00000 */
[----:B------:R0:W1:Y:S02]  /*10f50*/  SHFL.IDX P6, R14, R13, R12, R11 ;  /* 0x0000000c0d0e7389 */ /* 0x00006400000c000b */
[----:B01----:R-:W-:Y:S01]  /*10f60*/  ENDCOLLECTIVE ;  /* 0x000000000000791b */ /* 0x003fe20003800000 */
.L_x_366:
[----:B------:R-:W-:-:S05]  /*10f70*/  IADD3 R2, P0, R2, R4, RZ ;  /* 0x0000000402027210 */ /* 0x000fca0007f1e0ff */
[----:B------:R-:W-:-:S05]  /*10f80*/  IMAD.X R3, RZ, RZ, R35, P0 ;  /* 0x000000ffff037224 */ /* 0x000fca00000e0623 */
[----:B------:R-:W-:Y:S01]  /*10f90*/  @!PT LDS RZ, [RZ] ;  /* 0x00000000fffff984 */ /* 0x000fe20000000800 */
[----:B------:R-:W-:Y:S01]  /*10fa0*/  @!PT LDS RZ, [RZ] ;  /* 0x00000000fffff984 */ /* 0x000fe20000000800 */
[----:B------:R-:W-:Y:S01]  /*10fb0*/  @!PT LDS RZ, [RZ] ;  /* 0x00000000fffff984 */ /* 0x000fe20000000800 */
[----:B------:R0:W-:Y:S01]  /*10fc0*/  LDGSTS.E.BYPASS.LTC128B.128 [R5+0x1f400], desc[UR36][R2.64], !P1 ;  /* 0x1f40000002057fae */ /* 0x0001e2000c901d64 */
[----:B------:R-:W-:-:S03]  /*10fd0*/  IMAD.MOV.U32 R13, RZ, RZ, R8 ;  /* 0x000000ffff0d7224 */ /* 0x000fc600078e0008 */
[----:B------:R0:W-:Y:S04]  /*10fe0*/  LDGSTS.E.BYPASS.LTC128B.128 [R5+0x22400], desc[UR36][R2.64+0x80], !P5 ;  /* 0x2240008002057fae */ /* 0x0001e8000e901d64 */
[----:B------:R0:W-:Y:S01]  /*10ff0*/  LDGSTS.E.BYPASS.LTC128B.128 [R5+0x25400], desc[UR36][R2.64+0x100], !P4 ;  /* 0x2540010002057fae */ /* 0x0001e2000e101d64 */
[----:B------:R-:W-:-:S07]  /*11000*/  IMAD.MOV.U32 R35, RZ, RZ, R14 ;  /* 0x000000ffff237224 */ /* 0x000fce00078e000e */
[----:B0-----:R-:W-:Y:S05]  /*11010*/  WARPSYNC.COLLECTIVE R15, `(.L_x_367) ;  /* 0x000000000f087348 */ /* 0x001fea0003c00000 */
[----:B------:R1:W2:Y:S02]  /*11020*/  SHFL.IDX P6, R14, R13, R12, R11 ;  /* 0x0000000c0d0e7389 */ /* 0x0002a400000c000b */
[----:B012---:R-:W-:Y:S01]  /*11030*/  ENDCOLLECTIVE ;  /* 0x000000000000791b */ /* 0x007fe20003800000 */
.L_x_367:
[----:B------:R-:W-:Y:S02]  /*11040*/  IMAD.MOV.U32 R13, RZ, RZ, R6 ;  /* 0x000000ffff0d7224 */ /* 0x000fe400078e0006 */
[----:B------:R-:W-:Y:S02]  /*11050*/  IMAD.MOV.U32 R12, RZ, RZ, 0x4 ;  /* 0x00000004ff0c7424 */ /* 0x000fe400078e00ff */
[----:B------:R-:W-:-:S07]  /*11060*/  IMAD.MOV.U32 R2, RZ, RZ, R14 ;  /* 0x000000ffff027224 */ /* 0x000fce00078e000e */
[----:B------:R-:W-:Y:S05]  /*11070*/  WARPSYNC.COLLECTIVE R15, `(.L_x_368) ;  /* 0x000000000f087348 */ /* 0x000fea0003c00000 */
[----:B------:R0:W1:Y:S02]  /*11080*/  SHFL.IDX P6, R14, R13, R12, R11 ;  /* 0x0000000c0d0e7389 */ /* 0x00006400000c000b */
[----:B01----:R-:W-:Y:S01]  /*11090*/  ENDCOLLECTIVE ;  /* 0x000000000000791b */ /* 0x003fe20003800000 */
.L_x_368:
        /* <DEDUP_REMOVED lines=13> */
.L_x_369:
[----:B------:R-:W-:Y:S01]  /*11170*/  IMAD.MOV.U32 R13, RZ, RZ, R6 ;  /* 0x000000ffff0d7224 */ /* 0x000fe200078e0006 */
[----:B------:R-:W-:Y:S01]  /*11180*/  MOV R12, 0x5 ;  /* 0x00000005000c7802 */ /* 0x000fe20000000f00 */
[----:B------:R-:W-:-:S07]  /*11190*/  IMAD.MOV.U32 R2, RZ, RZ, R14 ;  /* 0x000000ffff027224 */ /* 0x000fce00078e000e */
[----:B------:R-:W-:Y:S05]  /*111a0*/  WARPSYNC.COLLECTIVE R15, `(.L_x_370) ;  /* 0x000000000f087348 */ /* 0x000fea0003c00000 */
[----:B------:R0:W1:Y:S02]  /*111b0*/  SHFL.IDX P6, R14, R13, R12, R11 ;  /* 0x0000000c0d0e7389 */ /* 0x00006400000c000b */
[----:B01----:R-:W-:Y:S01]  /*111c0*/  ENDCOLLECTIVE ;  /* 0x000000000000791b */ /* 0x003fe20003800000 */
.L_x_370:
[----:B------:R-:W-:-:S05]  /*111d0*/  IADD3 R2, P0, R2, R4, RZ ;  /* 0x0000000402027210 */ /* 0x000fca0007f1e0ff */
[----:B------:R-:W-:-:S05]  /*111e0*/  IMAD.X R3, RZ, RZ, R35, P0 ;  /* 0x000000ffff037224 */ /* 0x000fca00000e0623 */
[----:B------:R-:W-:Y:S01]  /*111f0*/  @!PT LDS RZ, [RZ] ;  /* 0x00000000fffff984 */ /* 0x000fe20000000800 */
[----:B------:R-:W-:Y:S01]  /*11200*/  @!PT LDS RZ, [RZ] ;  /* 0x00000000fffff984 */ /* 0x000fe20000000800 */
[----:B------:R-:W-:Y:S01]  /*11210*/  @!PT LDS RZ, [RZ] ;  /* 0x00000000fffff984 */ /* 0x000fe20000000800 */
[----:B------:R0:W-:Y:S01]  /*11220*/  LDGSTS.E.BYPASS.LTC128B.128 [R5+0x20400], desc[UR36][R2.64], !P1 ;  /* 0x2040000002057fae */ /* 0x0001e2000c901d64 */
[----:B------:R-:W-:Y:S01]  /*11230*/  IMAD.MOV.U32 R13, RZ, RZ, R8 ;  /* 0x000000ffff0d7224 */ /* 0x000fe200078e0008 */
[----:B------:R-:W-:Y:S02]  /*11240*/  LOP3.LUT P1, RZ, R23, 0x100, RZ, 0xc0, !PT ;  /* 0x0000010017ff7812 */ /* 0x000fe4000782c0ff */
[----:B------:R0:W-:Y:S04]  /*11250*/  LDGSTS.E.BYPASS.LTC128B.128 [R5+0x23400], desc[UR36][R2.64+0x80], !P5 ;  /* 0x2340008002057fae */ /* 0x0001e8000e901d64 */
[----:B------:R0:W-:Y:S01]  /*11260*/  LDGSTS.E.BYPASS.LTC128B.128 [R5+0x26400], desc[UR36][R2.64+0x100], !P4 ;  /* 0x2640010002057fae */ /* 0x0001e2000e101d64 */
[----:B------:R-:W-:-:S07]  /*11270*/  IMAD.MOV.U32 R35, RZ, RZ, R14 ;  /* 0x000000ffff237224 */ /* 0x000fce00078e000e */
[----:B0-----:R-:W-:Y:S05]  /*11280*/  WARPSYNC.COLLECTIVE R15, `(.L_x_371) ;  /* 0x000000000f087348 */ /* 0x001fea0003c00000 */
[----:B------:R1:W2:Y:S02]  /*11290*/  SHFL.IDX P6, R14, R13, R12, R11 ;  /* 0x0000000c0d0e7389 */ /* 0x0002a400000c000b */
[----:B012---:R-:W-:Y:S01]  /*112a0*/  ENDCOLLECTIVE ;  /* 0x000000000000791b */ /* 0x007fe20003800000 */
.L_x_371:
[----:B------:R-:W-:Y:S01]  /*112b0*/  IMAD.MOV.U32 R2, RZ, RZ, R14 ;  /* 0x000000ffff027224 */ /* 0x000fe200078e000e */
[----:B------:R-:W-:Y:S06]  /*112c0*/  BRA `(.L_x_372) ;  /* 0xffffffc000ec7947 */ /* 0x000fec000383ffff */
.L_x_281:
[----:B0-----:R0:W1:Y:S02]  /*112d0*/  SYNCS.PHASECHK.TRANS64.TRYWAIT P0, [R6+URZ+0x30860], R2 ;  /* 0x03086002060075a7 */ /* 0x001064000800017f */
[----:B-1----:R-:W-:Y:S05]  /*112e0*/  @!P0 NANOSLEEP.SYNCS 0x989680 ;  /* 0x009896800000895d */ /* 0x002fea0003900000 */
[----:B------:R-:W1:Y:S02]  /*112f0*/  @!P0 SYNCS.PHASECHK.TRANS64 P0, [R6+URZ+0x30860], R2 ;  /* 0x03086002060085a7 */ /* 0x000e64000800007f */
[----:B-1----:R-:W-:Y:S05]  /*11300*/  @!P0 BRA `(.L_x_281) ;  /* 0xfffffffc00f08947 */ /* 0x002fea000383ffff */
[----:B------:R-:W-:Y:S05]  /*11310*/  BRA `(.L_x_373) ;  /* 0xffffffc400547947 */ /* 0x000fea000383ffff */
.L_x_282:
[----:B------:R-:W-:Y:S01]  /*11320*/  BSSY B1, `(.L_x_374) ;  /* 0x0000008000017945 */ /* 0x000fe20003800000 */
[----:B------:R-:W-:Y:S01]  /*11330*/  MOV R13, R25 ;  /* 0x00000019000d7202 */ /* 0x000fe20000000f00 */
[----:B------:R-:W-:Y:S02]  /*11340*/  IMAD.MOV.U32 R12, RZ, RZ, RZ ;  /* 0x000000ffff0c7224 */ /* 0x000fe400078e00ff */
[----:B------:R-:W-:Y:S02]  /*11350*/  IMAD.MOV.U32 R11, RZ, RZ, 0x181f ;  /* 0x0000181fff0b7424 */ /* 0x000fe400078e00ff */
[----:B------:R-:W-:-:S07]  /*11360*/  IMAD.MOV.U32 R15, RZ, RZ, -0x1 ;  /* 0xffffffffff0f7424 */ /* 0x000fce00078e00ff */
[----:B0-----:R-:W-:Y:S05]  /*11370*/  WARPSYNC.COLLECTIVE R15, `(.L_x_375) ;  /* 0x000000000f087348 */ /* 0x001fea0003c00000 */
[----:B------:R1:W2:Y:S02]  /*11380*/  SHFL.IDX P6, R14, R13, R12, R11 ;  /* 0x0000000c0d0e7389 */ /* 0x0002a400000c000b */
[----:B012---:R-:W-:Y:S01]  /*11390*/  ENDCOLLECTIVE ;  /* 0x000000000000791b */ /* 0x007fe20003800000 */
.L_x_375:
[----:B------:R-:W-:Y:S05]  /*113a0*/  BSYNC B1 ;  /* 0x0000000000017941 */ /* 0x000fea0003800000 */
.L_x_374:
[----:B------:R-:W-:Y:S01]  /*113b0*/  IMAD.MOV.U32 R13, RZ, RZ, R24 ;  /* 0x000000ffff0d7224 */ /* 0x000fe200078e0018 */
[----:B------:R-:W-:Y:S01]  /*113c0*/  MOV R15, 0xffffffff ;  /* 0xffffffff000f7802 */ /* 0x000fe20000000f00 */
[----:B------:R-:W-:Y:S01]  /*113d0*/  IMAD.MOV.U32 R12, RZ, RZ, RZ ;  /* 0x000000ffff0c7224 */ /* 0x000fe200078e00ff */
[----:B------:R-:W-:Y:S01]  /*113e0*/  MOV R3, R14 ;  /* 0x0000000e00037202 */ /* 0x000fe20000000f00 */
[----:B------:R-:W-:Y:S02]  /*113f0*/  IMAD.MOV.U32 R11, RZ, RZ, 0x181f ;  /* 0x0000181fff0b7424 */ /* 0x000fe400078e00ff */
[----:B------:R-:W-:-:S07]  /*11400*/  IMAD R5, R5, 0x2, R22 ;  /* 0x0000000205057824 */ /* 0x000fce00078e0216 */
[----:B------:R-:W-:Y:S05]  /*11410*/  WARPSYNC.COLLECTIVE R15, `(.L_x_376) ;  /* 0x000000000f087348 */ /* 0x000fea0003c00000 */
[----:B------:R0:W1:Y:S02]  /*11420*/  SHFL.IDX P6, R14, R13, R12, R11 ;  /* 0x0000000c0d0e7389 */ /* 0x00006400000c000b */
[----:B01----:R-:W-:Y:S01]  /*11430*/  ENDCOLLECTIVE ;  /* 0x000000000000791b */ /* 0x003fe20003800000 */
.L_x_376:
[----:B------:R-:W-:Y:S01]  /*11440*/  MOV R13, R25 ;  /* 0x00000019000d7202 */ /* 0x000fe20000000f00 */
[----:B------:R-:W-:Y:S02]  /*11450*/  IMAD.MOV.U32 R12, RZ, RZ, 0x1 ;  /* 0x00000001ff0c7424 */ /* 0x000fe400078e00ff */
[----:B------:R-:W-:-:S07]  /*11460*/  IMAD.MOV.U32 R2, RZ, RZ, R14 ;  /* 0x000000ffff027224 */ /* 0x000fce00078e000e */
[----:B------:R-:W-:Y:S05]  /*11470*/  WARPSYNC.COLLECTIVE R15, `(.L_x_377) ;  /* 0x000000000f087348 */ /* 0x000fea0003c00000 */
[----:B------:R0:W1:Y:S02]  /*11480*/  SHFL.IDX P6, R14, R13, R12, R11 ;  /* 0x0000000c0d0e7389 */ /* 0x00006400000c000b */
[----:B01----:R-:W-:Y:S01]  /*11490*/  ENDCOLLECTIVE ;  /* 0x000000000000791b */ /* 0x003fe20003800000 */
.L_x_377:
[----:B------:R-:W-:-:S05]  /*114a0*/  IADD3 R2, P0, R2, R4, RZ ;  /* 0x0000000402027210 */ /* 0x000fca0007f1e0ff */
        /* <DEDUP_REMOVED lines=15> */
.L_x_378:
[----:B------:R-:W-:Y:S02]  /*115a0*/  IMAD.MOV.U32 R13, RZ, RZ, R25 ;  /* 0x000000ffff0d7224 */ /* 0x000fe400078e0019 */
[----:B------:R-:W-:Y:S01]  /*115b0*/  IMAD.MOV.U32 R12, RZ, RZ, 0x2 ;  /* 0x00000002ff0c7424 */ /* 0x000fe200078e00ff */
[----:B------:R-:W-:-:S07]  /*115c0*/  MOV R2, R14 ;  /* 0x0000000e00027202 */ /* 0x000fce0000000f00 */
[----:B------:R-:W-:Y:S05]  /*115d0*/  WARPSYNC.COLLECTIVE R15, `(.L_x_379) ;  /* 0x000000000f087348 */ /* 0x000fea0003c00000 */
[----:B------:R0:W1:Y:S02]  /*115e0*/  SHFL.IDX P6, R14, R13, R12, R11 ;  /* 0x0000000c0d0e7389 */ /* 0x00006400000c000b */
[----:B01----:R-:W-:Y:S01]  /*115f0*/  ENDCOLLECTIVE ;  /* 0x000000000000791b */ /* 0x003fe20003800000 */
.L_x_379:
        /* <DEDUP_REMOVED lines=16> */
.L_x_380:
[----:B------:R-:W-:Y:S01]  /*11700*/  MOV R13, R25 ;  /* 0x00000019000d7202 */ /* 0x000fe20000000f00 */
[----:B------:R-:W-:Y:S02]  /*11710*/  IMAD.MOV.U32 R12, RZ, RZ, 0x3 ;  /* 0x00000003ff0c7424 */ /* 0x000fe400078e00ff */
[----:B------:R-:W-:-:S07]  /*11720*/  IMAD.MOV.U32 R2, RZ, RZ, R14 ;  /* 0x000000ffff027224 */ /* 0x000fce00078e000e */
[----:B------:R-:W-:Y:S05]  /*11730*/  WARPSYNC.COLLECTIVE R15, `(.L_x_381) ;  /* 0x000000000f087348 */ /* 0x000fea0003c00000 */
[----:B------:R0:W1:Y:S02]  /*11740*/  SHFL.IDX P6, R14, R13, R12, R11 ;  /* 0x0000000c0d0e7389 */ /* 0x00006400000c000b */
[----:B01----:R-:W-:Y:S01]  /*11750*/  ENDCOLLECTIVE ;  /* 0x000000000000791b */ /* 0x003fe20003800000 */
.L_x_381:
        /* <DEDUP_REMOVED lines=16> */
.L_x_382:
[----:B------:R-:W-:Y:S02]  /*11860*/  IMAD.MOV.U32 R13, RZ, RZ, R25 ;  /* 0x000000ffff0d7224 */ /* 0x000fe400078e0019 */
[----:B------:R-:W-:Y:S01]  /*11870*/  IMAD.MOV.U32 R12, RZ, RZ, 0x4 ;  /* 0x00000004ff0c7424 */ /* 0x000fe200078e00ff */
[----:B------:R-:W-:-:S07]  /*11880*/  MOV R2, R14 ;  /* 0x0000000e00027202 */ /* 0x000fce0000000f00 */
[----:B------:R-:W-:Y:S05]  /*11890*/  WARPSYNC.COLLECTIVE R15, `(.L_x_383) ;  /* 0x000000000f087348 */ /* 0x000fea0003c00000 */
[----:B------:R0:W1:Y:S02]  /*118a0*/  SHFL.IDX P6, R14, R13, R12, R11 ;  /* 0x0000000c0d0e7389 */ /* 0x00006400000c000b */
[----:B01----:R-:W-:Y:S01]  /*118b0*/  ENDCOLLECTIVE ;  /* 0x000000000000791b */ /* 0x003fe20003800000 */
.L_x_383:
        /* <DEDUP_REMOVED lines=16> */
.L_x_384:
[----:B------:R-:W-:Y:S01]  /*119c0*/  MOV R13, R25 ;  /* 0x00000019000d7202 */ /* 0x000fe20000000f00 */
[----:B------:R-:W-:Y:S02]  /*119d0*/  IMAD.MOV.U32 R12, RZ, RZ, 0x5 ;  /* 0x00000005ff0c7424 */ /* 0x000fe400078e00ff */
[----:B------:R-:W-:-:S07]  /*119e0*/  IMAD.MOV.U32 R2, RZ, RZ, R14 ;  /* 0x000000ffff027224 */ /* 0x000fce00078e000e */
[----:B------:R-:W-:Y:S05]  /*119f0*/  WARPSYNC.COLLECTIVE R15, `(.L_x_385) ;  /* 0x000000000f087348 */ /* 0x000fea0003c00000 */
[----:B------:R0:W1:Y:S02]  /*11a00*/  SHFL.IDX P6, R14, R13, R12, R11 ;  /* 0x0000000c0d0e7389 */ /* 0x00006400000c000b */
[----:B01----:R-:W-:Y:S01]  /*11a10*/  ENDCOLLECTIVE ;  /* 0x000000000000791b */ /* 0x003fe20003800000 */
.L_x_385:
[----:B------:R-:W-:-:S05]  /*11a20*/  IADD3 R2, P0, R2, R4, RZ ;  /* 0x0000000402027210 */ /* 0x000fca0007f1e0ff */
        /* <DEDUP_REMOVED lines=12> */
.L_x_386:
[----:B------:R-:W-:Y:S01]  /*11af0*/  @!PT LDS RZ, [RZ] ;  /* 0x00000000fffff984 */ /* 0x000fe20000000800 */
[----:B------:R-:W-:Y:S01]  /*11b00*/  @!PT LDS RZ, [RZ] ;  /* 0x00000000fffff984 */ /* 0x000fe20000000800 */
[----:B------:R-:W-:Y:S01]  /*11b10*/  @!PT LDS RZ, [RZ] ;  /* 0x00000000fffff984 */ /* 0x000fe20000000800 */
[----:B------:R1:W-:Y:S01]  /*11b20*/  LDGSTS.E.BYPASS.LTC128B.128 [R5+0x5400], desc[UR36][R2.64+0x80], !P0 ;  /* 0x0540008002057fae */ /* 0x0003e2000c101d64 */
[----:B------:R-:W-:-:S13]  /*11b30*/  ISETP.LT.OR P0, PT, R7, 0x41, P1 ;  /* 0x000000410700780c */ /* 0x000fda0000f01670 */
[----:B------:R1:W-:Y:S01]  /*11b40*/  LDGSTS.E.BYPASS.LTC128B.128 [R5+0x8400], desc[UR36][R2.64+0x100], !P0 ;  /* 0x0840010002057fae */ /* 0x0003e2000c101d64 */
[----:B------:R-:W-:Y:S05]  /*11b50*/  BRA `(.L_x_387) ;  /* 0xffffffc000387947 */ /* 0x000fea000383ffff */
.L_x_290:
[----:B0-----:R0:W1:Y:S02]  /*11b60*/  SYNCS.PHASECHK.TRANS64.TRYWAIT P0, [R0+URZ+0x30860], R3 ;  /* 0x03086003000075a7 */ /* 0x001064000800017f */
[----:B-1----:R-:W-:Y:S05]  /*11b70*/  @!P0 NANOSLEEP.SYNCS 0x989680 ;  /* 0x009896800000895d */ /* 0x002fea0003900000 */
[----:B------:R-:W1:Y:S02]  /*11b80*/  @!P0 SYNCS.PHASECHK.TRANS64 P0, [R0+URZ+0x30860], R3 ;  /* 0x03086003000085a7 */ /* 0x000e64000800007f */
[----:B-1----:R-:W-:Y:S05]  /*11b90*/  @!P0 BRA `(.L_x_290) ;  /* 0xfffffffc00f08947 */ /* 0x002fea000383ffff */
[----:B------:R-:W-:Y:S05]  /*11ba0*/  BRA `(.L_x_388) ;  /* 0xffffffc400587947 */ /* 0x000fea000383ffff */
.L_x_291:
[----:B------:R-:W-:Y:S01]  /*11bb0*/  BSSY B0, `(.L_x_389) ;  /* 0x0000008000007945 */ /* 0x000fe20003800000 */
[----:B------:R-:W-:Y:S01]  /*11bc0*/  MOV R13, R25 ;  /* 0x00000019000d7202 */ /* 0x000fe20000000f00 */
[----:B------:R-:W-:Y:S02]  /*11bd0*/  IMAD.MOV.U32 R12, RZ, RZ, RZ ;  /* 0x000000ffff0c7224 */ /* 0x000fe400078e00ff */
[----:B------:R-:W-:Y:S02]  /*11be0*/  IMAD.MOV.U32 R11, RZ, RZ, 0x181f ;  /* 0x0000181fff0b7424 */ /* 0x000fe400078e00ff */
[----:B------:R-:W-:-:S07]  /*11bf0*/  IMAD.MOV.U32 R15, RZ, RZ, -0x1 ;  /* 0xffffffffff0f7424 */ /* 0x000fce00078e00ff */
[----:B0-2---:R-:W-:Y:S05]  /*11c00*/  WARPSYNC.COLLECTIVE R15, `(.L_x_390) ;  /* 0x000000000f087348 */ /* 0x005fea0003c00000 */
[----:B--2---:R1:W2:Y:S02]  /*11c10*/  SHFL.IDX P6, R14, R13, R12, R11 ;  /* 0x0000000c0d0e7389 */ /* 0x0042a400000c000b */
[----:B012---:R-:W-:Y:S01]  /*11c20*/  ENDCOLLECTIVE ;  /* 0x000000000000791b */ /* 0x007fe20003800000 */
.L_x_390:
[----:B------:R-:W-:Y:S05]  /*11c30*/  BSYNC B0 ;  /* 0x0000000000007941 */ /* 0x000fea0003800000 */
.L_x_389:
[----:B------:R-:W-:Y:S01]  /*11c40*/  IMAD.MOV.U32 R13, RZ, RZ, R24 ;  /* 0x000000ffff0d7224 */ /* 0x000fe200078e0018 */
[----:B------:R-:W-:Y:S01]  /*11c50*/  MOV R15, 0xffffffff ;  /* 0xffffffff000f7802 */ /* 0x000fe20000000f00 */
[----:B------:R-:W-:Y:S01]  /*11c60*/  IMAD.MOV.U32 R12, RZ, RZ, RZ ;  /* 0x000000ffff0c7224 */ /* 0x000fe200078e00ff */
[----:B------:R-:W-:Y:S01]  /*11c70*/  MOV R3, R14 ;  /* 0x0000000e00037202 */ /* 0x000fe20000000f00 */
[----:B------:R-:W-:Y:S02]  /*11c80*/  IMAD.MOV.U32 R11, RZ, RZ, 0x181f ;  /* 0x0000181fff0b7424 */ /* 0x000fe400078e00ff */
[----:B------:R-:W-:Y:S02]  /*11c90*/  IMAD.SHL.U32 R5, R32, 0x2, RZ ;  /* 0x0000000220057824 */ /* 0x000fe400078e00ff */
[----:B------:R-:W-:-:S07]  /*11ca0*/  IMAD R4, R7, 0x2, R22 ;  /* 0x0000000207047824 */ /* 0x000fce00078e0216 */
[----:B------:R-:W-:Y:S05]  /*11cb0*/  WARPSYNC.COLLECTIVE R15, `(.L_x_391) ;  /* 0x000000000f087348 */ /* 0x000fea0003c00000 */
[----:B------:R0:W1:Y:S02]  /*11cc0*/  SHFL.IDX P6, R14, R13, R12, R11 ;  /* 0x0000000c0d0e7389 */ /* 0x00006400000c000b */
[----:B01----:R-:W-:Y:S01]  /*11cd0*/  ENDCOLLECTIVE ;  /* 0x000000000000791b */ /* 0x003fe20003800000 */
.L_x_391:
[----:B------:R-:W-:Y:S02]  /*11ce0*/  ULDC UR4, c[0x0][0x2f4] ;  /* 0x0000bd0000047ab9 */ /* 0x000fe40000000800 */
[----:B------:R-:W-:Y:S02]  /*11cf0*/  ISETP.GE.AND P2, PT, R32, UR4, PT ;  /* 0x0000000420007c0c */ /* 0x000fe4000bf46270 */
[----:B------:R-:W-:Y:S02]  /*11d00*/  ISETP.GE.AND P1, PT, R34, UR4, PT ;  /* 0x0000000422007c0c */ /* 0x000fe4000bf26270 */
[C---:B------:R-:W-:Y:S02]  /*11d10*/  ISETP.LT.OR P3, PT, R6.reuse, 0x1, P2 ;  /* 0x000000010600780c */ /* 0x040fe40001761670 */
[----:B------:R-:W-:Y:S02]  /*11d20*/  ISETP.LT.OR P4, PT, R6, 0x1, P1 ;  /* 0x000000010600780c */ /* 0x000fe40000f81670 */
[----:B------:R-:W-:Y:S01]  /*11d30*/  MOV R13, R25 ;  /* 0x00000019000d7202 */ /* 0x000fe20000000f00 */
[----:B------:R-:W-:Y:S01]  /*11d40*/  IMAD.MOV.U32 R12, RZ, RZ, 0x1 ;  /* 0x00000001ff0c7424 */ /* 0x000fe200078e00ff */
[----:B------:R-:W-:-:S05]  /*11d50*/  IADD3 R2, P0, R14, R5, RZ ;  /* 0x000000050e027210 */ /* 0x000fca0007f1e0ff */
[----:B------:R-:W-:Y:S01]  /*11d60*/  IMAD.X R3, RZ, RZ, R3, P0 ;  /* 0x000000ffff037224 */ /* 0x000fe200000e0603 */
[----:B------:R-:W-:-:S13]  /*11d70*/  ISETP.GE.AND P0, PT, R33, UR4, PT ;  /* 0x0000000421007c0c */ /* 0x000fda000bf06270 */
[----:B------:R-:W-:Y:S05]  /*11d80*/  WARPSYNC.COLLECTIVE R15, `(.L_x_392) ;  /* 0x000000000f087348 */ /* 0x000fea0003c00000 */
[----:B------:R0:W1:Y:S02]  /*11d90*/  SHFL.IDX P6, R14, R13, R12, R11 ;  /* 0x0000000c0d0e7389 */ /* 0x00006400000c000b */
[----:B01----:R-:W-:Y:S01]  /*11da0*/  ENDCOLLECTIVE ;  /* 0x000000000000791b */ /* 0x003fe20003800000 */
.L_x_392:
[----:B------:R-:W-:Y:S01]  /*11db0*/  @!PT LDS RZ, [RZ] ;  /* 0x00000000fffff984 */ /* 0x000fe20000000800 */
[----:B------:R-:W-:Y:S01]  /*11dc0*/  @!PT LDS RZ, [RZ] ;  /* 0x00000000fffff984 */ /* 0x000fe20000000800 */
[----:B------:R-:W-:Y:S01]  /*11dd0*/  @!PT LDS RZ, [RZ] ;  /* 0x00000000fffff984 */ /* 0x000fe20000000800 */
[----:B------:R0:W-:Y:S01]  /*11de0*/  LDGSTS.E.BYPASS.LTC128B.128 [R4+0x400], desc[UR36][R2.64], !P3 ;  /* 0x0040000002047fae */ /* 0x0001e2000d901d64 */
[----:B------:R-:W-:-:S03]  /*11df0*/  ISETP.LT.OR P3, PT, R6, 0x1, P0 ;  /* 0x000000010600780c */ /* 0x000fc60000761670 */
[----:B------:R0:W-:Y:S01]  /*11e00*/  LDGSTS.E.BYPASS.LTC128B.128 [R4+0x3400], desc[UR36][R2.64+0x80], !P4 ;  /* 0x0340008002047fae */ /* 0x0001e2000e101d64 */
[----:B------:R-:W-:-:S09]  /*11e10*/  IMAD.MOV.U32 R13, RZ, RZ, R24 ;  /* 0x000000ffff0d7224 */ /* 0x000fd200078e0018 */
[----:B------:R0:W-:Y:S01]  /*11e20*/  LDGSTS.E.BYPASS.LTC128B.128 [R4+0x6400], desc[UR36][R2.64+0x100], !P3 ;  /* 0x0640010002047fae */ /* 0x0001e2000d901d64 */
[----:B------:R-:W-:Y:S01]  /*11e30*/  ISETP.LT.OR P3, PT, R6, 0x11, P2 ;  /* 0x000000110600780c */ /* 0x000fe20001761670 */
[----:B------:R-:W-:-:S12]  /*11e40*/  IMAD.MOV.U32 R7, RZ, RZ, R14 ;  /* 0x000000ffff077224 */ /* 0x000fd800078e000e */
[----:B0-----:R-:W-:Y:S05]  /*11e50*/  WARPSYNC.COLLECTIVE R15, `(.L_x_393) ;  /* 0x000000000f087348 */ /* 0x001fea0003c00000 */
[----:B------:R1:W2:Y:S02]  /*11e60*/  SHFL.IDX P6, R14, R13, R12, R11 ;  /* 0x0000000c0d0e7389 */ /* 0x0002a400000c000b */
[----:B012---:R-:W-:Y:S01]  /*11e70*/  ENDCOLLECTIVE ;  /* 0x000000000000791b */ /* 0x007fe20003800000 */
.L_x_393:
[----:B------:R-:W-:Y:S02]  /*11e80*/  IMAD.MOV.U32 R13, RZ, RZ, R25 ;  /* 0x000000ffff0d7224 */ /* 0x000fe400078e0019 */
[----:B------:R-:W-:Y:S01]  /*11e90*/  IMAD.MOV.U32 R12, RZ, RZ, 0x2 ;  /* 0x00000002ff0c7424 */ /* 0x000fe200078e00ff */
[----:B------:R-:W-:-:S13]  /*11ea0*/  IADD3 R2, P4, R14, R5, RZ ;  /* 0x000000050e027210 */ /* 0x000fda0007f9e0ff */
[----:B------:R-:W-:Y:S05]  /*11eb0*/  WARPSYNC.COLLECTIVE R15, `(.L_x_394) ;  /* 0x000000000f087348 */ /* 0x000fea0003c00000 */
[----:B------:R0:W1:Y:S02]  /*11ec0*/  SHFL.IDX P6, R14, R13, R12, R11 ;  /* 0x0000000c0d0e7389 */ /* 0x00006400000c000b */
[----:B01----:R-:W-:Y:S01]  /*11ed0*/  ENDCOLLECTIVE ;  /* 0x000000000000791b */ /* 0x003fe20003800000 */
.L_x_394:
[----:B------:R-:W-:Y:S02]  /*11ee0*/  IADD3.X R3, RZ, R7, RZ, P4, !PT ;  /* 0x00000007ff037210 */ /* 0x000fe400027fe4ff */
[----:B------:R-:W-:-:S03]  /*11ef0*/  ISETP.LT.OR P4, PT, R6, 0x11, P1 ;  /* 0x000000110600780c */ /* 0x000fc60000f81670 */
[----:B------:R-:W-:Y:S01]  /*11f00*/  @!PT LDS RZ, [RZ] ;  /* 0x00000000fffff984 */ /* 0x000fe20000000800 */
[----:B------:R-:W-:Y:S01]  /*11f10*/  @!PT LDS RZ, [RZ] ;  /* 0x00000000fffff984 */ /* 0x000fe20000000800 */
[----:B------:R-:W-:Y:S01]  /*11f20*/  @!PT LDS RZ, [RZ] ;  /* 0x00000000fffff984 */ /* 0x000fe20000000800 */
[----:B------:R0:W-:Y:S01]  /*11f30*/  LDGSTS.E.BYPASS.LTC128B.128 [R4+0xc00], desc[UR36][R2.64], !P3 ;  /* 0x00c0000002047fae */ /* 0x0001e2000d901d64 */
[----:B------:R-:W-:Y:S02]  /*11f40*/  ISETP.LT.OR P3, PT, R6, 0x11, P0 ;  /* 0x000000110600780c */ /* 0x000fe40000761670 */
[----:B------:R-:W-:-:S07]  /*11f50*/  MOV R13, R24 ;  /* 0x00000018000d7202 */ /* 0x000fce0000000f00 */
[----:B------:R0:W-:Y:S04]  /*11f60*/  LDGSTS.E.BYPASS.LTC128B.128 [R4+0x3c00], desc[UR36][R2.64+0x80], !P4 ;  /* 0x03c0008002047fae */ /* 0x0001e8000e101d64 */
[----:B------:R0:W-:Y:S01]  /*11f70*/  LDGSTS.E.BYPASS.LTC128B.128 [R4+0x6c00], desc[UR36][R2.64+0x100], !P3 ;  /* 0x06c0010002047fae */ /* 0x0001e2000d901d64 */
[----:B------:R-:W-:Y:S01]  /*11f80*/  ISETP.LT.OR P3, PT, R6, 0x21, P2 ;  /* 0x000000210600780c */ /* 0x000fe20001761670 */
[----:B------:R-:W-:-:S12]  /*11f90*/  IMAD.MOV.U32 R7, RZ, RZ, R14 ;  /* 0x000000ffff077224 */ /* 0x000fd800078e000e */
[----:B0-----:R-:W-:Y:S05]  /*11fa0*/  WARPSYNC.COLLECTIVE R15, `(.L_x_395) ;  /* 0x000000000f087348 */ /* 0x001fea0003c00000 */
[----:B------:R1:W2:Y:S02]  /*11fb0*/  SHFL.IDX P6, R14, R13, R12, R11 ;  /* 0x0000000c0d0e7389 */ /* 0x0002a400000c000b */
[----:B012---:R-:W-:Y:S01]  /*11fc0*/  ENDCOLLECTIVE ;  /* 0x000000000000791b */ /* 0x007fe20003800000 */
.L_x_395:
[----:B------:R-:W-:Y:S02]  /*11fd0*/  IMAD.MOV.U32 R13, RZ, RZ, R25 ;  /* 0x000000ffff0d7224 */ /* 0x000fe400078e0019 */
[----:B------:R-:W-:Y:S01]  /*11fe0*/  IMAD.MOV.U32 R12, RZ, RZ, 0x3 ;  /* 0x00000003ff0c7424 */ /* 0x000fe200078e00ff */
[----:B------:R-:W-:-:S13]  /*11ff0*/  IADD3 R2, P4, R14, R5, RZ ;  /* 0x000000050e027210 */ /* 0x000fda0007f9e0ff */
[----:B------:R-:W-:Y:S05]  /*12000*/  WARPSYNC.COLLECTIVE R15, `(.L_x_396) ;  /* 0x000000000f087348 */ /* 0x000fea0003c00000 */
[----:B------:R0:W1:Y:S02]  /*12010*/  SHFL.IDX P6, R14, R13, R12, R11 ;  /* 0x0000000c0d0e7389 */ /* 0x00006400000c000b */
[----:B01----:R-:W-:Y:S01]  /*12020*/  ENDCOLLECTIVE ;  /* 0x000000000000791b */ /* 0x003fe20003800000 */
.L_x_396:
[----:B------:R-:W-:Y:S01]  /*12030*/  IMAD.X R3, RZ, RZ, R7, P4 ;  /* 0x000000ffff037224 */ /* 0x000fe200020e0607 */
[----:B------:R-:W-:-:S04]  /*12040*/  ISETP.LT.OR P4, PT, R6, 0x21, P1 ;  /* 0x000000210600780c */ /* 0x000fc80000f81670 */
[----:B------:R-:W-:Y:S01]  /*12050*/  @!PT LDS RZ, [RZ] ;  /* 0x00000000fffff984 */ /* 0x000fe20000000800 */
[----:B------:R-:W-:Y:S01]  /*12060*/  @!PT LDS RZ, [RZ] ;  /* 0x00000000fffff984 */ /* 0x000fe20000000800 */
[----:B------:R-:W-:Y:S01]  /*12070*/  @!PT LDS RZ, [RZ] ;  /* 0x00000000fffff984 */ /* 0x000fe20000000800 */
[----:B------:R0:W-:Y:S01]  /*12080*/  LDGSTS.E.BYPASS.LTC128B.128 [R4+0x1400], desc[UR36][R2.64], !P3 ;  /* 0x0140000002047fae */ /* 0x0001e2000d901d64 */
[----:B------:R-:W-:Y:S01]  /*12090*/  ISETP.LT.OR P3, PT, R6, 0x21, P0 ;  /* 0x000000210600780c */ /* 0x000fe20000761670 */
[----:B------:R-:W-:-:S07]  /*120a0*/  IMAD.MOV.U32 R13, RZ, RZ, R24 ;  /* 0x000000ffff0d7224 */ /* 0x000fce00078e0018 */
[----:B------:R0:W-:Y:S05]  /*120b0*/  LDGSTS.E.BYPASS.LTC128B.128 [R4+0x4400], desc[UR36][R2.64+0x80], !P4 ;  /* 0x0440008002047fae */ /* 0x0001ea000e101d64 */
[----:B------:R0:W-:Y:S01]  /*120c0*/  LDGSTS.E.BYPASS.LTC128B.128 [R4+0x7400], desc[UR36][R2.64+0x100], !P3 ;  /* 0x0740010002047fae */ /* 0x0001e2000d901d64 */
[----:B------:R-:W-:Y:S02]  /*120d0*/  ISETP.LT.OR P3, PT, R6, 0x31, P2 ;  /* 0x000000310600780c */ /* 0x000fe40001761670 */
[----:B------:R-:W-:-:S11]  /*120e0*/  MOV R7, R14 ;  /* 0x0000000e00077202 */ /* 0x000fd60000000f00 */
[----:B0-----:R-:W-:Y:S05]  /*120f0*/  WARPSYNC.COLLECTIVE R15, `(.L_x_397) ;  /* 0x000000000f087348 */ /* 0x001fea0003c00000 */
[----:B------:R1:W2:Y:S02]  /*12100*/  SHFL.IDX P6, R14, R13, R12, R11 ;  /* 0x0000000c0d0e7389 */ /* 0x0002a400000c000b */
[----:B012---:R-:W-:Y:S01]  /*12110*/  ENDCOLLECTIVE ;  /* 0x000000000000791b */ /* 0x007fe20003800000 */
.L_x_397:
[----:B------:R-:W-:Y:S01]  /*12120*/  IMAD.MOV.U32 R13, RZ, RZ, R25 ;  /* 0x000000ffff0d7224 */ /* 0x000fe200078e0019 */
[----:B------:R-:W-:Y:S02]  /*12130*/  MOV R12, 0x4 ;  /* 0x00000004000c7802 */ /* 0x000fe40000000f00 */
[----:B------:R-:W-:-:S13]  /*12140*/  IADD3 R2, P4, R14, R5, RZ ;  /* 0x000000050e027210 */ /* 0x000fda0007f9e0ff */
[----:B------:R-:W-:Y:S05]  /*12150*/  WARPSYNC.COLLECTIVE R15, `(.L_x_398) ;  /* 0x000000000f087348 */ /* 0x000fea0003c00000 */
[----:B------:R0:W1:Y:S02]  /*12160*/  SHFL.IDX P6, R14, R13, R12, R11 ;  /* 0x0000000c0d0e7389 */ /* 0x00006400000c000b */
[----:B01----:R-:W-:Y:S01]  /*12170*/  ENDCOLLECTIVE ;  /* 0x000000000000791b */ /* 0x003fe20003800000 */
.L_x_398:
        /* <DEDUP_REMOVED lines=10> */
[----:B------:R-:W-:Y:S01]  /*12220*/  ISETP.LT.OR P3, PT, R6, 0x41, P2 ;  /* 0x000000410600780c */ /* 0x000fe20001761670 */
[----:B------:R-:W-:-:S12]  /*12230*/  IMAD.MOV.U32 R7, RZ, RZ, R14 ;  /* 0x000000ffff077224 */ /* 0x000fd800078e000e */
[----:B0-----:R-:W-:Y:S05]  /*12240*/  WARPSYNC.COLLECTIVE R15, `(.L_x_399) ;  /* 0x000000000f087348 */ /* 0x001fea0003c00000 */
[----:B------:R1:W2:Y:S02]  /*12250*/  SHFL.IDX P6, R14, R13, R12, R11 ;  /* 0x0000000c0d0e7389 */ /* 0x0002a400000c000b */
[----:B012---:R-:W-:Y:S01]  /*12260*/  ENDCOLLECTIVE ;  /* 0x000000000000791b */ /* 0x007fe20003800000 */
.L_x_399:
[----:B------:R-:W-:Y:S01]  /*12270*/  MOV R13, R25 ;  /* 0x00000019000d7202 */ /* 0x000fe20000000f00 */
[----:B------:R-:W-:Y:S01]  /*12280*/  IMAD.MOV.U32 R12, RZ, RZ, 0x5 ;  /* 0x00000005ff0c7424 */ /* 0x000fe200078e00ff */
[----:B------:R-:W-:-:S13]  /*12290*/  IADD3 R2, P4, R14, R5, RZ ;  /* 0x000000050e027210 */ /* 0x000fda0007f9e0ff */
[----:B------:R-:W-:Y:S05]  /*122a0*/  WARPSYNC.COLLECTIVE R15, `(.L_x_400) ;  /* 0x000000000f087348 */ /* 0x000fea0003c00000 */
[----:B------:R0:W1:Y:S02]  /*122b0*/  SHFL.IDX P6, R14, R13, R12, R11 ;  /* 0x0000000c0d0e7389 */ /* 0x00006400000c000b */
[----:B01----:R-:W-:Y:S01]  /*122c0*/  ENDCOLLECTIVE ;  /* 0x000000000000791b */ /* 0x003fe20003800000 */
.L_x_400:
        /* <DEDUP_REMOVED lines=10> */
[----:B------:R-:W-:-:S07]  /*12370*/  IMAD.MOV.U32 R25, RZ, RZ, R14 ;  /* 0x000000ffff197224 */ /* 0x000fce00078e000e */
[----:B0-----:R-:W-:Y:S05]  /*12380*/  WARPSYNC.COLLECTIVE R15, `(.L_x_401) ;  /* 0x000000000f087348 */ /* 0x001fea0003c00000 */
[----:B------:R1:W2:Y:S02]  /*12390*/  SHFL.IDX P6, R14, R13, R12, R11 ;  /* 0x0000000c0d0e7389 */ /* 0x0002a400000c000b */
[----:B012---:R-:W-:Y:S01]  /*123a0*/  ENDCOLLECTIVE ;  /* 0x000000000000791b */ /* 0x007fe20003800000 */
.L_x_401:
[----:B------:R-:W-:Y:S05]  /*123b0*/  BRA `(.L_x_402) ;  /* 0xffffffc0005c7947 */ /* 0x000fea000383ffff */
.L_x_296:
        /* <DEDUP_REMOVED lines=8> */
.L_x_404:
[----:B------:R-:W-:Y:S05]  /*12440*/  BSYNC B0 ;  /* 0x0000000000007941 */ /* 0x000fea0003800000 */
.L_x_403:
[----:B------:R-:W-:Y:S01]  /*12450*/  IMAD.MOV.U32 R13, RZ, RZ, R16 ;  /* 0x000000ffff0d7224 */ /* 0x000fe200078e0010 */
[----:B------:R-:W-:Y:S01]  /*12460*/  MOV R15, 0xffffffff ;  /* 0xffffffff000f7802 */ /* 0x000fe20000000f00 */
[----:B------:R-:W-:Y:S01]  /*12470*/  IMAD.MOV.U32 R12, RZ, RZ, 0x1 ;  /* 0x00000001ff0c7424 */ /* 0x000fe200078e00ff */
[----:B------:R-:W-:Y:S01]  /*12480*/  MOV R5, R14 ;  /* 0x0000000e00057202 */ /* 0x000fe20000000f00 */
[----:B------:R-:W-:Y:S02]  /*12490*/  IMAD.MOV.U32 R11, RZ, RZ, 0x1f ;  /* 0x0000001fff0b7424 */ /* 0x000fe400078e00ff */
[----:B------:R-:W-:-:S07]  /*124a0*/  IMAD.IADD R7, R19, 0x1, R8 ;  /* 0x0000000113077824 */ /* 0x000fce00078e0208 */
[----:B------:R-:W-:Y:S05]  /*124b0*/  WARPSYNC.COLLECTIVE R15, `(.L_x_405) ;  /* 0x000000000f087348 */ /* 0x000fea0003c00000 */
[----:B------:R0:W1:Y:S02]  /*124c0*/  SHFL.IDX P6, R14, R13, R12, R11 ;  /* 0x0000000c0d0e7389 */ /* 0x00006400000c000b */
[----:B01----:R-:W-:Y:S01]  /*124d0*/  ENDCOLLECTIVE ;  /* 0x000000000000791b */ /* 0x003fe20003800000 */
.L_x_405:
[----:B------:R-:W-:Y:S02]  /*124e0*/  ULDC UR4, c[0x0][0xc3c] ;  /* 0x00030f0000047ab9 */ /* 0x000fe40000000800 */
[----:B------:R-:W-:-:S13]  /*124f0*/  ISETP.GE.OR P1, PT, R7, UR4, !P0 ;  /* 0x0000000407007c0c */ /* 0x000fda000c726670 */
[----:B------:R-:W0:Y:S01]  /*12500*/  @!P1 LDC.64 R2, c[0x0][0xc80] ;  /* 0x00032000ff029b82 */ /* 0x000e220000000a00 */
[----:B------:R-:W-:Y:S02]  /*12510*/  IMAD.MOV.U32 R4, RZ, RZ, RZ ;  /* 0x000000ffff047224 */ /* 0x000fe400078e00ff */
[----:B------:R-:W-:Y:S02]  /*12520*/  IMAD.MOV.U32 R11, RZ, RZ, RZ ;  /* 0x000000ffff0b7224 */ /* 0x000fe400078e00ff */
[----:B------:R-:W-:Y:S02]  /*12530*/  IMAD.MOV.U32 R0, RZ, RZ, R14 ;  /* 0x000000ffff007224 */ /* 0x000fe400078e000e */
[----:B0-----:R-:W-:-:S06]  /*12540*/  @!P1 IMAD.WIDE R2, R7, 0x4, R2 ;  /* 0x0000000407029825 */ /* 0x001fcc00078e0202 */
[----:B------:R-:W2:Y:S01]  /*12550*/  @!P1 LDG.E R2, desc[UR36][R2.64] ;  /* 0x0000002402029981 */ /* 0x000ea2000c1e1900 */
[C---:B------:R-:W-:Y:S02]  /*12560*/  ISETP.GE.U32.AND P2, PT, R8.reuse, 0x2, PT ;  /* 0x000000020800780c */ /* 0x040fe40003f46070 */
[C---:B------:R-:W-:Y:S02]  /*12570*/  ISETP.GE.U32.AND P3, PT, R8.reuse, 0x4, PT ;  /* 0x000000040800780c */ /* 0x040fe40003f66070 */
[C---:B------:R-:W-:Y:S02]  /*12580*/  ISETP.GE.U32.AND P4, PT, R8.reuse, 0x8, PT ;  /* 0x000000080800780c */ /* 0x040fe40003f86070 */
[C---:B------:R-:W-:Y:S02]  /*12590*/  ISETP.GE.U32.AND P5, PT, R8.reuse, 0x10, PT ;  /* 0x000000100800780c */ /* 0x040fe40003fa6070 */
[----:B--2---:R-:W-:Y:S02]  /*125a0*/  @!P1 MOV R4, R2 ;  /* 0x0000000200049202 */ /* 0x004fe40000000f00 */
[----:B------:R-:W-:-:S03]  /*125b0*/  ISETP.NE.AND P1, PT, R8, RZ, PT ;  /* 0x000000ff0800720c */ /* 0x000fc60003f25270 */
[----:B------:R-:W-:-:S10]  /*125c0*/  IMAD.MOV.U32 R13, RZ, RZ, R4 ;  /* 0x000000ffff0d7224 */ /* 0x000fd400078e0004 */
[----:B------:R-:W-:Y:S05]  /*125d0*/  WARPSYNC.COLLECTIVE R15, `(.L_x_406) ;  /* 0x000000000f087348 */ /* 0x000fea0003c00000 */
[----:B------:R0:W1:Y:S02]  /*125e0*/  SHFL.UP P6, R14, R13, R12, R11 ;  /* 0x0400000c0d0e7389 */ /* 0x00006400000c000b */
[----:B01----:R-:W-:Y:S01]  /*125f0*/  ENDCOLLECTIVE ;  /* 0x000000000000791b */ /* 0x003fe20003800000 */
.L_x_406:
[----:B------:R-:W-:Y:S01]  /*12600*/  IMAD.MOV.U32 R12, RZ, RZ, 0x2 ;  /* 0x00000002ff0c7424 */ /* 0x000fe200078e00ff */
[----:B------:R-:W-:-:S05]  /*12610*/  SEL R7, R14, RZ, P1 ;  /* 0x000000ff0e077207 */ /* 0x000fca0000800000 */
[----:B------:R-:W-:-:S05]  /*12620*/  IMAD.IADD R6, R4, 0x1, R7 ;  /* 0x0000000104067824 */ /* 0x000fca00078e0207 */
[----:B------:R-:W-:-:S07]  /*12630*/  MOV R13, R6 ;  /* 0x00000006000d7202 */ /* 0x000fce0000000f00 */
[----:B------:R-:W-:Y:S05]  /*12640*/  WARPSYNC.COLLECTIVE R15, `(.L_x_407) ;  /* 0x000000000f087348 */ /* 0x000fea0003c00000 */
[----:B------:R0:W1:Y:S02]  /*12650*/  SHFL.UP P6, R14, R13, R12, R11 ;  /* 0x0400000c0d0e7389 */ /* 0x00006400000c000b */
[----:B01----:R-:W-:Y:S01]  /*12660*/  ENDCOLLECTIVE ;  /* 0x000000000000791b */ /* 0x003fe20003800000 */
.L_x_407:
[----:B------:R-:W-:Y:S02]  /*12670*/  MOV R12, 0x4 ;  /* 0x00000004000c7802 */ /* 0x000fe40000000f00 */
[----:B------:R-:W-:-:S05]  /*12680*/  SEL R7, R14, RZ, P2 ;  /* 0x000000ff0e077207 */ /* 0x000fca0001000000 */
[----:B------:R-:W-:-:S04]  /*12690*/  IMAD.IADD R7, R6, 0x1, R7 ;  /* 0x0000000106077824 */ /* 0x000fc800078e0207 */
[----:B------:R-:W-:-:S07]  /*126a0*/  IMAD.MOV.U32 R13, RZ, RZ, R7 ;  /* 0x000000ffff0d7224 */ /* 0x000fce00078e0007 */
[----:B------:R-:W-:Y:S05]  /*126b0*/  WARPSYNC.COLLECTIVE R15, `(.L_x_408) ;  /* 0x000000000f087348 */ /* 0x000fea0003c00000 */
[----:B------:R0:W1:Y:S02]  /*126c0*/  SHFL.UP P6, R14, R13, R12, R11 ;  /* 0x0400000c0d0e7389 */ /* 0x00006400000c000b */
[----:B01----:R-:W-:Y:S01]  /*126d0*/  ENDCOLLECTIVE ;  /* 0x000000000000791b */ /* 0x003fe20003800000 */
.L_x_408:
[----:B------:R-:W-:Y:S01]  /*126e0*/  IMAD.MOV.U32 R12, RZ, RZ, 0x8 ;  /* 0x00000008ff0c7424 */ /* 0x000fe200078e00ff */
[----:B------:R-:W-:-:S05]  /*126f0*/  SEL R2, R14, RZ, P3 ;  /* 0x000000ff0e027207 */ /* 0x000fca0001800000 */
[----:B------:R-:W-:-:S04]  /*12700*/  IMAD.IADD R2, R7, 0x1, R2 ;  /* 0x0000000107027824 */ /* 0x000fc800078e0202 */
[----:B------:R-:W-:-:S07]  /*12710*/  IMAD.MOV.U32 R13, RZ, RZ, R2 ;  /* 0x000000ffff0d7224 */ /* 0x000fce00078e0002 */
[----:B------:R-:W-:Y:S05]  /*12720*/  WARPSYNC.COLLECTIVE R15, `(.L_x_409) ;  /* 0x000000000f087348 */ /* 0x000fea0003c00000 */
[----:B------:R0:W1:Y:S02]  /*12730*/  SHFL.UP P6, R14, R13, R12, R11 ;  /* 0x0400000c0d0e7389 */ /* 0x00006400000c000b */
[----:B01----:R-:W-:Y:S01]  /*12740*/  ENDCOLLECTIVE ;  /* 0x000000000000791b */ /* 0x003fe20003800000 */
.L_x_409:
[----:B------:R-:W-:Y:S01]  /*12750*/  IMAD.MOV.U32 R12, RZ, RZ, 0x10 ;  /* 0x00000010ff0c7424 */ /* 0x000fe200078e00ff */
[----:B------:R-:W-:-:S04]  /*12760*/  SEL R3, R14, RZ, P4 ;  /* 0x000000ff0e037207 */ /* 0x000fc80002000000 */
[----:B------:R-:W-:-:S05]  /*12770*/  IADD3 R3, R2, R3, RZ ;  /* 0x0000000302037210 */ /* 0x000fca0007ffe0ff */
[----:B------:R-:W-:-:S07]  /*12780*/  IMAD.MOV.U32 R13, RZ, RZ, R3 ;  /* 0x000000ffff0d7224 */ /* 0x000fce00078e0003 */
[----:B------:R-:W-:Y:S05]  /*12790*/  WARPSYNC.COLLECTIVE R15, `(.L_x_410) ;  /* 0x000000000f087348 */ /* 0x000fea0003c00000 */
[----:B------:R0:W1:Y:S02]  /*127a0*/  SHFL.UP P6, R14, R13, R12, R11 ;  /* 0x0400000c0d0e7389 */ /* 0x00006400000c000b */
[----:B01----:R-:W-:Y:S01]  /*127b0*/  ENDCOLLECTIVE ;  /* 0x000000000000791b */ /* 0x003fe20003800000 */
.L_x_410:
[----:B------:R-:W-:Y:S02]  /*127c0*/  IMAD.MOV.U32 R12, RZ, RZ, 0x1f ;  /* 0x0000001fff0c7424 */ /* 0x000fe400078e00ff */
[----:B------:R-:W-:Y:S01]  /*127d0*/  IMAD.MOV.U32 R11, RZ, RZ, 0x1f ;  /* 0x0000001fff0b7424 */ /* 0x000fe200078e00ff */
[----:B------:R-:W-:-:S05]  /*127e0*/  SEL R6, R14, RZ, P5 ;  /* 0x000000ff0e067207 */ /* 0x000fca0002800000 */
[----:B------:R-:W-:-:S05]  /*127f0*/  IMAD.IADD R6, R3, 0x1, R6 ;  /* 0x0000000103067824 */ /* 0x000fca00078e0206 */
[----:B------:R-:W-:-:S07]  /*12800*/  MOV R13, R6 ;  /* 0x00000006000d7202 */ /* 0x000fce0000000f00 */
[----:B------:R-:W-:Y:S05]  /*12810*/  WARPSYNC.COLLECTIVE R15, `(.L_x_411) ;  /* 0x000000000f087348 */ /* 0x000fea0003c00000 */
[----:B------:R0:W1:Y:S02]  /*12820*/  SHFL.IDX P6, R14, R13, R12, R11 ;  /* 0x0000000c0d0e7389 */ /* 0x00006400000c000b */
[----:B01----:R-:W-:Y:S01]  /*12830*/  ENDCOLLECTIVE ;  /* 0x000000000000791b */ /* 0x003fe20003800000 */
.L_x_411:
[----:B------:R-:W-:Y:S05]  /*12840*/  BRA `(.L_x_412) ;  /* 0xffffffc0006c7947 */ /* 0x000fea000383ffff */
.L_x_301:
[----:B------:R-:W-:Y:S01]  /*12850*/  BSSY B0, `(.L_x_413) ;  /* 0x0000008000007945 */ /* 0x000fe20003800000 */
[----:B-----5:R-:W-:Y:S01]  /*12860*/  IMAD.MOV.U32 R13, RZ, RZ, R4 ;  /* 0x000000ffff0d7224 */ /* 0x020fe200078e0004 */
[----:B------:R-:W-:Y:S01]  /*12870*/  MOV R12, 0x1 ;  /* 0x00000001000c7802 */ /* 0x000fe20000000f00 */
[----:B------:R-:W-:Y:S02]  /*12880*/  IMAD.MOV.U32 R11, RZ, RZ, RZ ;  /* 0x000000ffff0b7224 */ /* 0x000fe400078e00ff */
[----:B------:R-:W-:-:S07]  /*12890*/  IMAD.MOV.U32 R15, RZ, RZ, -0x1 ;  /* 0xffffffffff0f7424 */ /* 0x000fce00078e00ff */
[----:B01----:R-:W-:Y:S05]  /*128a0*/  WARPSYNC.COLLECTIVE R15, `(.L_x_414) ;  /* 0x000000000f087348 */ /* 0x003fea0003c00000 */
[----:B------:R2:W3:Y:S02]  /*128b0*/  SHFL.UP P6, R14, R13, R12, R11 ;  /* 0x0400000c0d0e7389 */ /* 0x0004e400000c000b */
[----:B0123--:R-:W-:Y:S01]  /*128c0*/  ENDCOLLECTIVE ;  /* 0x000000000000791b */ /* 0x00ffe20003800000 */
.L_x_414:
[----:B------:R-:W-:Y:S05]  /*128d0*/  BSYNC B0 ;  /* 0x0000000000007941 */ /* 0x000fea0003800000 */
.L_x_413:
[----:B------:R-:W-:Y:S01]  /*128e0*/  SEL R13, R14, RZ, P1 ;  /* 0x000000ff0e0d7207 */ /* 0x000fe20000800000 */
[----:B------:R-:W-:Y:S01]  /*128f0*/  IMAD.MOV.U32 R11, RZ, RZ, RZ ;  /* 0x000000ffff0b7224 */ /* 0x000fe200078e00ff */
[----:B------:R-:W-:Y:S01]  /*12900*/  MOV R12, 0x2 ;  /* 0x00000002000c7802 */ /* 0x000fe20000000f00 */
[----:B------:R-:W-:Y:S02]  /*12910*/  IMAD.MOV.U32 R15, RZ, RZ, -0x1 ;  /* 0xffffffffff0f7424 */ /* 0x000fe400078e00ff */
[----:B------:R-:W-:-:S07]  /*12920*/  IMAD.IADD R13, R4, 0x1, R13 ;  /* 0x00000001040d7824 */ /* 0x000fce00078e020d */
[----:B------:R-:W-:Y:S05]  /*12930*/  WARPSYNC.COLLECTIVE R15, `(.L_x_415) ;  /* 0x000000000f087348 */ /* 0x000fea0003c00000 */
[----:B------:R0:W1:Y:S02]  /*12940*/  SHFL.UP P6, R14, R13, R12, R11 ;  /* 0x0400000c0d0e7389 */ /* 0x00006400000c000b */
[----:B01----:R-:W-:Y:S01]  /*12950*/  ENDCOLLECTIVE ;  /* 0x000000000000791b */ /* 0x003fe20003800000 */
.L_x_415:
[----:B------:R-:W-:Y:S01]  /*12960*/  IMAD.MOV.U32 R12, RZ, RZ, 0x4 ;  /* 0x00000004ff0c7424 */ /* 0x000fe200078e00ff */
[----:B------:R-:W-:-:S05]  /*12970*/  SEL R0, R14, RZ, P2 ;  /* 0x000000ff0e007207 */ /* 0x000fca0001000000 */
[----:B------:R-:W-:-:S05]  /*12980*/  IMAD.IADD R0, R13, 0x1, R0 ;  /* 0x000000010d007824 */ /* 0x000fca00078e0200 */
[----:B------:R-:W-:-:S07]  /*12990*/  MOV R13, R0 ;  /* 0x00000000000d7202 */ /* 0x000fce0000000f00 */
[----:B------:R-:W-:Y:S05]  /*129a0*/  WARPSYNC.COLLECTIVE R15, `(.L_x_416) ;  /* 0x000000000f087348 */ /* 0x000fea0003c00000 */
[----:B------:R0:W1:Y:S02]  /*129b0*/  SHFL.UP P6, R14, R13, R12, R11 ;  /* 0x0400000c0d0e7389 */ /* 0x00006400000c000b */
[----:B01----:R-:W-:Y:S01]  /*129c0*/  ENDCOLLECTIVE ;  /* 0x000000000000791b */ /* 0x003fe20003800000 */
.L_x_416:
[----:B------:R-:W-:Y:S02]  /*129d0*/  MOV R12, 0x8 ;  /* 0x00000008000c7802 */ /* 0x000fe40000000f00 */
[----:B------:R-:W-:-:S05]  /*129e0*/  SEL R3, R14, RZ, P3 ;  /* 0x000000ff0e037207 */ /* 0x000fca0001800000 */
[----:B------:R-:W-:-:S04]  /*129f0*/  IMAD.IADD R2, R0, 0x1, R3 ;  /* 0x0000000100027824 */ /* 0x000fc800078e0203 */
[----:B------:R-:W-:-:S07]  /*12a00*/  IMAD.MOV.U32 R13, RZ, RZ, R2 ;  /* 0x000000ffff0d7224 */ /* 0x000fce00078e0002 */
[----:B------:R-:W-:Y:S05]  /*12a10*/  WARPSYNC.COLLECTIVE R15, `(.L_x_417) ;  /* 0x000000000f087348 */ /* 0x000fea0003c00000 */
[----:B------:R0:W1:Y:S02]  /*12a20*/  SHFL.UP P6, R14, R13, R12, R11 ;  /* 0x0400000c0d0e7389 */ /* 0x00006400000c000b */
[----:B01----:R-:W-:Y:S01]  /*12a30*/  ENDCOLLECTIVE ;  /* 0x000000000000791b */ /* 0x003fe20003800000 */
.L_x_417:
[----:B------:R-:W-:Y:S01]  /*12a40*/  IMAD.MOV.U32 R12, RZ, RZ, 0x10 ;  /* 0x00000010ff0c7424 */ /* 0x000fe200078e00ff */
[----:B------:R-:W-:-:S05]  /*12a50*/  SEL R3, R14, RZ, P4 ;  /* 0x000000ff0e037207 */ /* 0x000fca0002000000 */
[----:B------:R-:W-:-:S04]  /*12a60*/  IMAD.IADD R3, R2, 0x1, R3 ;  /* 0x0000000102037824 */ /* 0x000fc800078e0203 */
[----:B------:R-:W-:-:S07]  /*12a70*/  IMAD.MOV.U32 R13, RZ, RZ, R3 ;  /* 0x000000ffff0d7224 */ /* 0x000fce00078e0003 */
[----:B------:R-:W-:Y:S05]  /*12a80*/  WARPSYNC.COLLECTIVE R15, `(.L_x_418) ;  /* 0x000000000f087348 */ /* 0x000fea0003c00000 */
[----:B------:R0:W1:Y:S02]  /*12a90*/  SHFL.UP P6, R14, R13, R12, R11 ;  /* 0x0400000c0d0e7389 */ /* 0x00006400000c000b */
[----:B01----:R-:W-:Y:S01]  /*12aa0*/  ENDCOLLECTIVE ;  /* 0x000000000000791b */ /* 0x003fe20003800000 */
.L_x_418:
[----:B------:R-:W-:Y:S02]  /*12ab0*/  IMAD.MOV.U32 R12, RZ, RZ, 0x1f ;  /* 0x0000001fff0c7424 */ /* 0x000fe400078e00ff */
[----:B------:R-:W-:Y:S01]  /*12ac0*/  IMAD.MOV.U32 R11, RZ, RZ, 0x1f ;  /* 0x0000001fff0b7424 */ /* 0x000fe200078e00ff */
[----:B------:R-:W-:-:S04]  /*12ad0*/  SEL R6, R14, RZ, P5 ;  /* 0x000000ff0e067207 */ /* 0x000fc80002800000 */
[----:B------:R-:W-:-:S05]  /*12ae0*/  IADD3 R6, R3, R6, RZ ;  /* 0x0000000603067210 */ /* 0x000fca0007ffe0ff */
[----:B------:R-:W-:-:S07]  /*12af0*/  IMAD.MOV.U32 R13, RZ, RZ, R6 ;  /* 0x000000ffff0d7224 */ /* 0x000fce00078e0006 */
[----:B------:R-:W-:Y:S05]  /*12b00*/  WARPSYNC.COLLECTIVE R15, `(.L_x_419) ;  /* 0x000000000f087348 */ /* 0x000fea0003c00000 */
[----:B------:R0:W1:Y:S02]  /*12b10*/  SHFL.IDX P6, R14, R13, R12, R11 ;  /* 0x0000000c0d0e7389 */ /* 0x00006400000c000b */
[----:B01----:R-:W-:Y:S01]  /*12b20*/  ENDCOLLECTIVE ;  /* 0x000000000000791b */ /* 0x003fe20003800000 */
.L_x_419:
[----:B------:R-:W-:Y:S05]  /*12b30*/  BRA `(.L_x_420) ;  /* 0xffffffc0004c7947 */ /* 0x000fea000383ffff */
.L_x_303:
[----:B------:R-:W-:Y:S01]  /*12b40*/  BSSY B0, `(.L_x_421) ;  /* 0x0000006000007945 */ /* 0x000fe20003800000 */
[----:B------:R-:W-:Y:S02]  /*12b50*/  PLOP3.LUT P6, PT, P6, PT, PT, 0x8, 0x0 ;  /* 0x000000000000781c */ /* 0x000fe400037ce170 */
[----:B------:R-:W-:-:S11]  /*12b60*/  MOV R15, 0xffffffff ;  /* 0xffffffff000f7802 */ /* 0x000fd60000000f00 */
[----:B0-----:R-:W-:Y:S05]  /*12b70*/  WARPSYNC.COLLECTIVE R15, `(.L_x_422) ;  /* 0x000000000f087348 */ /* 0x001fea0003c00000 */
[----:B------:R-:W-:Y:S01]  /*12b80*/  VOTE.ANY R14, PT, P6 ;  /* 0x00000000000e7806 */ /* 0x000fe200030e0100 */
[----:B0-----:R-:W-:Y:S06]  /*12b90*/  ENDCOLLECTIVE ;  /* 0x000000000000791b */ /* 0x001fec0003800000 */
.L_x_422:
[----:B------:R-:W-:Y:S05]  /*12ba0*/  BSYNC B0 ;  /* 0x0000000000007941 */ /* 0x000fea0003800000 */
.L_x_421:
[----:B------:R-:W-:Y:S01]  /*12bb0*/  IMAD.MOV.U32 R2, RZ, RZ, R14 ;  /* 0x000000ffff027224 */ /* 0x000fe200078e000e */
[----:B------:R-:W-:Y:S01]  /*12bc0*/  MOV R11, 0x1f ;  /* 0x0000001f000b7802 */ /* 0x000fe20000000f00 */
[----:B------:R-:W-:Y:S02]  /*12bd0*/  IMAD.MOV.U32 R13, RZ, RZ, R4 ;  /* 0x000000ffff0d7224 */ /* 0x000fe400078e0004 */
[----:B------:R-:W0:Y:S01]  /*12be0*/  POPC R0, R2 ;  /* 0x0000000200007309 */ /* 0x000e220000000000 */
[----:B------:R-:W-:Y:S02]  /*12bf0*/  IMAD.MOV.U32 R15, RZ, RZ, -0x1 ;  /* 0xffffffffff0f7424 */ /* 0x000fe400078e00ff */
[----:B0-----:R-:W-:-:S07]  /*12c00*/  IMAD.MOV.U32 R12, RZ, RZ, R0 ;  /* 0x000000ffff0c7224 */ /* 0x001fce00078e0000 */
[----:B------:R-:W-:Y:S05]  /*12c10*/  WARPSYNC.COLLECTIVE R15, `(.L_x_423) ;  /* 0x000000000f087348 */ /* 0x000fea0003c00000 */
[----:B------:R0:W1:Y:S02]  /*12c20*/  SHFL.IDX P6, R14, R13, R12, R11 ;  /* 0x0000000c0d0e7389 */ /* 0x00006400000c000b */
[----:B01----:R-:W-:Y:S01]  /*12c30*/  ENDCOLLECTIVE ;  /* 0x000000000000791b */ /* 0x003fe20003800000 */
.L_x_423:
[----:B------:R-:W-:Y:S01]  /*12c40*/  IMAD.MOV.U32 R4, RZ, RZ, R14 ;  /* 0x000000ffff047224 */ /* 0x000fe200078e000e */
[----:B------:R-:W-:Y:S06]  /*12c50*/  BRA `(.L_x_424) ;  /* 0xffffffc0003c7947 */ /* 0x000fec000383ffff */
.L_x_305:
[----:B------:R-:W-:Y:S01]  /*12c60*/  BSSY B0, `(.L_x_425) ;  /* 0x0000007000007945 */ /* 0x000fe20003800000 */
[----:B------:R-:W-:Y:S01]  /*12c70*/  IMAD.MOV.U32 R13, RZ, RZ, R6 ;  /* 0x000000ffff0d7224 */ /* 0x000fe200078e0006 */
[----:B------:R-:W-:Y:S01]  /*12c80*/  MOV R11, 0x1f ;  /* 0x0000001f000b7802 */ /* 0x000fe20000000f00 */
[----:B------:R-:W-:-:S07]  /*12c90*/  IMAD.MOV.U32 R15, RZ, RZ, -0x1 ;  /* 0xffffffffff0f7424 */ /* 0x000fce00078e00ff */
[----:B012---:R-:W-:Y:S05]  /*12ca0*/  WARPSYNC.COLLECTIVE R15, `(.L_x_426) ;  /* 0x000000000f087348 */ /* 0x007fea0003c00000 */
[----:B------:R3:W4:Y:S02]  /*12cb0*/  SHFL.IDX P6, R14, R13, R12, R11 ;  /* 0x0000000c0d0e7389 */ /* 0x00072400000c000b */
[----:B01234-:R-:W-:Y:S01]  /*12cc0*/  ENDCOLLECTIVE ;  /* 0x000000000000791b */ /* 0x01ffe20003800000 */
.L_x_426:
[----:B------:R-:W-:Y:S05]  /*12cd0*/  BSYNC B0 ;  /* 0x0000000000007941 */ /* 0x000fea0003800000 */
.L_x_425:
[----:B------:R-:W-:Y:S05]  /*12ce0*/  BRA `(.L_x_304) ;  /* 0xffffffc000347947 */ /* 0x000fea000383ffff */
.L_x_309:
[----:B0-----:R0:W2:Y:S02]  /*12cf0*/  SYNCS.PHASECHK.TRANS64.TRYWAIT P0, [R4+URZ+0x30820], R0 ;  /* 0x03082000040075a7 */ /* 0x0010a4000800017f */
[----:B--2---:R-:W-:Y:S05]  /*12d00*/  @!P0 NANOSLEEP.SYNCS 0x989680 ;  /* 0x009896800000895d */ /* 0x004fea0003900000 */
[----:B------:R-:W2:Y:S02]  /*12d10*/  @!P0 SYNCS.PHASECHK.TRANS64 P0, [R4+URZ+0x30820], R0 ;  /* 0x03082000040085a7 */ /* 0x000ea4000800007f */
[----:B--2---:R-:W-:Y:S05]  /*12d20*/  @!P0 BRA `(.L_x_309) ;  /* 0xfffffffc00f08947 */ /* 0x004fea000383ffff */
[----:B------:R-:W-:Y:S05]  /*12d30*/  BRA `(.L_x_427) ;  /* 0xffffffc400207947 */ /* 0x000fea000383ffff */
.L_x_310:
[----:B------:R-:W2:Y:S01]  /*12d40*/  S2R R2, SR_TID.X ;  /* 0x0000000000027919 */ /* 0x000ea20000002100 */
[----:B------:R-:W-:Y:S01]  /*12d50*/  BSSY B0, `(.L_x_428) ;  /* 0x000000a000007945 */ /* 0x000fe20003800000 */
[----:B------:R-:W-:Y:S01]  /*12d60*/  IMAD.MOV.U32 R12, RZ, RZ, RZ ;  /* 0x000000ffff0c7224 */ /* 0x000fe200078e00ff */
[----:B------:R-:W-:Y:S01]  /*12d70*/  MOV R11, 0x1f ;  /* 0x0000001f000b7802 */ /* 0x000fe20000000f00 */
[----:B------:R-:W-:Y:S01]  /*12d80*/  IMAD.MOV.U32 R15, RZ, RZ, -0x1 ;  /* 0xffffffffff0f7424 */ /* 0x000fe200078e00ff */
[----:B--2---:R-:W-:-:S04]  /*12d90*/  SHF.R.U32.HI R2, RZ, 0x5, R2 ;  /* 0x00000005ff027819 */ /* 0x004fc80000011602 */
[----:B------:R-:W-:-:S05]  /*12da0*/  LOP3.LUT R2, R2, 0x3, RZ, 0xc0, !PT ;  /* 0x0000000302027812 */ /* 0x000fca00078ec0ff */
[----:B------:R-:W-:-:S07]  /*12db0*/  IMAD.MOV.U32 R13, RZ, RZ, R2 ;  /* 0x000000ffff0d7224 */ /* 0x000fce00078e0002 */
[----:B01-3--:R-:W-:Y:S05]  /*12dc0*/  WARPSYNC.COLLECTIVE R15, `(.L_x_429) ;  /* 0x000000000f087348 */ /* 0x00bfea0003c00000 */
[----:B------:R2:W4:Y:S02]  /*12dd0*/  SHFL.IDX P6, R14, R13, R12, R11 ;  /* 0x0000000c0d0e7389 */ /* 0x00052400000c000b */
[----:B01234-:R-:W-:Y:S01]  /*12de0*/  ENDCOLLECTIVE ;  /* 0x000000000000791b */ /* 0x01ffe20003800000 */
.L_x_429:
[----:B------:R-:W-:Y:S05]  /*12df0*/  BSYNC B0 ;  /* 0x0000000000007941 */ /* 0x000fea0003800000 */
.L_x_428:
[----:B------:R-:W-:Y:S05]  /*12e00*/  BRA `(.L_x_430) ;  /* 0xffffffc400087947 */ /* 0x000fea000383ffff */
.L_x_313:
[----:B------:R-:W-:Y:S01]  /*12e10*/  BSSY B1, `(.L_x_431) ;  /* 0x0000006000017945 */ /* 0x000fe20003800000 */
[----:B------:R-:W-:-:S07]  /*12e20*/  IMAD.MOV.U32 R15, RZ, RZ, -0x1 ;  /* 0xffffffffff0f7424 */ /* 0x000fce00078e00ff */
[----:B01-3--:R-:W-:Y:S05]  /*12e30*/  WARPSYNC.COLLECTIVE R15, `(.L_x_432) ;  /* 0x000000000f0c7348 */ /* 0x00bfea0003c00000 */
[----:B------:R-:W-:Y:S02]  /*12e40*/  ELECT P6, UR62, PT ;  /* 0x00000000003e782f */ /* 0x000fe400038c0000 */
[----:B------:R-:W-:Y:S01]  /*12e50*/  MOV R14, UR62 ;  /* 0x0000003e000e7c02 */ /* 0x000fe20008000f00 */
[----:B01-3--:R-:W-:Y:S10]  /*12e60*/  ENDCOLLECTIVE ;  /* 0x000000000000791b */ /* 0x00bff40003800000 */
.L_x_432:
[----:B------:R-:W-:Y:S05]  /*12e70*/  BSYNC B1 ;  /* 0x0000000000017941 */ /* 0x000fea0003800000 */
.L_x_431:
[----:B------:R-:W-:Y:S05]  /*12e80*/  BRA `(.L_x_433) ;  /* 0xffffffc400007947 */ /* 0x000fea000383ffff */
.L_x_315:
[----:B0-----:R0:W2:Y:S02]  /*12e90*/  SYNCS.PHASECHK.TRANS64.TRYWAIT P1, [R5+URZ+0x30840], R0 ;  /* 0x03084000050075a7 */ /* 0x0010a4000802017f */
[----:B--2---:R-:W-:Y:S05]  /*12ea0*/  @!P1 NANOSLEEP.SYNCS 0x989680 ;  /* 0x009896800000995d */ /* 0x004fea0003900000 */
[----:B------:R-:W2:Y:S02]  /*12eb0*/  @!P1 SYNCS.PHASECHK.TRANS64 P1, [R5+URZ+0x30840], R0 ;  /* 0x03084000050095a7 */ /* 0x000ea4000802007f */
[----:B--2---:R-:W-:Y:S05]  /*12ec0*/  @!P1 BRA `(.L_x_315) ;  /* 0xfffffffc00f09947 */ /* 0x004fea000383ffff */
[----:B------:R-:W-:Y:S05]  /*12ed0*/  BRA `(.L_x_434) ;  /* 0xffffffc400287947 */ /* 0x000fea000383ffff */
.L_x_317:
[----:B--2---:R2:W4:Y:S02]  /*12ee0*/  SYNCS.PHASECHK.TRANS64.TRYWAIT P1, [R27+URZ+0x30840], R2 ;  /* 0x030840021b0075a7 */ /* 0x004524000802017f */
[----:B----4-:R-:W-:Y:S05]  /*12ef0*/  @!P1 NANOSLEEP.SYNCS 0x989680 ;  /* 0x009896800000995d */ /* 0x010fea0003900000 */
[----:B------:R-:W4:Y:S02]  /*12f00*/  @!P1 SYNCS.PHASECHK.TRANS64 P1, [R27+URZ+0x30840], R2 ;  /* 0x030840021b0095a7 */ /* 0x000f24000802007f */
[----:B----4-:R-:W-:Y:S05]  /*12f10*/  @!P1 BRA `(.L_x_317) ;  /* 0xfffffffc00f09947 */ /* 0x010fea000383ffff */
[----:B------:R-:W-:Y:S05]  /*12f20*/  BRA `(.L_x_435) ;  /* 0xffffffc400347947 */ /* 0x000fea000383ffff */
.L_x_319:
[----:B----4-:R4:W0:Y:S02]  /*12f30*/  SYNCS.PHASECHK.TRANS64.TRYWAIT P1, [R5+URZ+0x30860], R0 ;  /* 0x03086000050075a7 */ /* 0x010824000802017f */
[----:B0-----:R-:W-:Y:S05]  /*12f40*/  @!P1 NANOSLEEP.SYNCS 0x989680 ;  /* 0x009896800000995d */ /* 0x001fea0003900000 */
[----:B------:R-:W0:Y:S02]  /*12f50*/  @!P1 SYNCS.PHASECHK.TRANS64 P1, [R5+URZ+0x30860], R0 ;  /* 0x03086000050095a7 */ /* 0x000e24000802007f */
[----:B0-----:R-:W-:Y:S05]  /*12f60*/  @!P1 BRA `(.L_x_319) ;  /* 0xfffffffc00f09947 */ /* 0x001fea000383ffff */
[----:B------:R-:W-:Y:S05]  /*12f70*/  BRA `(.L_x_436) ;  /* 0xffffffc400307947 */ /* 0x000fea000383ffff */
.L_x_437:
        /* <DEDUP_REMOVED lines=16> */
.L_x_3234:


//--------------------- .text._ZN7cutlass13device_kernelIN5flash11enable_sm90INS1_16FlashAttnFwdSm90INS1_25CollectiveMainloopFwdSm90ILi2EN4cute5tupleIJNS5_1CILi1EEES8_S8_EEENS6_IJNS7_ILi128EEENS7_ILi96EEENS7_ILi192EEEEEELi192ENS_6half_tEfNS_4arch4Sm90ELb0ELb0ELb1ELb1ELb1ELb1ELb0ELb1ELb1ELb1ELb0ELb0EEENS1_21CollectiveEpilogueFwdINS6_IJSA_SC_SB_EEES9_SE_SG_Li256ELb1ELb1ELb0ELb0EEENS1_36VarlenDynamicPersistentTileSchedulerILi128ELi96ELi256ELi128ELb0ELb1ELb1ELb0ELb1ELb1EEEEEEEEEvNT_6ParamsE --------------------------
	.section	.text._ZN7cutlass13device_kernelIN5flash11enable_sm90INS1_16FlashAttnFwdSm90INS1_25CollectiveMainloopFwdSm90ILi2EN4cute5tupleIJNS5_1CILi1EEES8_S8_EEENS6_IJNS7_ILi128EEENS7_ILi96EEENS7_ILi192EEEEEELi192ENS_6half_tEfNS_4arch4Sm90ELb0ELb0ELb1ELb1ELb1ELb1ELb0ELb1ELb1ELb1ELb0ELb0EEENS1_21CollectiveEpilogueFwdINS6_IJSA_SC_SB_EEES9_SE_SG_Li256ELb1ELb1ELb0ELb0EEENS1_36VarlenDynamicPersistentTileSchedulerILi128ELi96ELi256ELi128ELb0ELb1ELb1ELb0ELb1ELb1EEEEEEEEEvNT_6ParamsE,"ax",@progbits
	.align	128
.text._ZN7cutlass13device_kernelIN5flash11enable_sm90INS1_16FlashAttnFwdSm90INS1_25CollectiveMainloopFwdSm90ILi2EN4cute5tupleIJNS5_1CILi1EEES8_S8_EEENS6_IJNS7_ILi128EEENS7_ILi96EEENS7_ILi192EEEEEELi192ENS_6half_tEfNS_4arch4Sm90ELb0ELb0ELb1ELb1ELb1ELb1ELb0ELb1ELb1ELb1ELb0ELb0EEENS1_21CollectiveEpilogueFwdINS6_IJSA_SC_SB_EEES9_SE_SG_Li256ELb1ELb1ELb0ELb0EEENS1_36VarlenDynamicPersistentTileSchedulerILi128ELi96ELi256ELi128ELb0ELb1ELb1ELb0ELb1ELb1EEEEEEEEEvNT_6ParamsE:
        .type           _ZN7cutlass13device_kernelIN5flash11enable_sm90INS1_16FlashAttnFwdSm90INS1_25CollectiveMainloopFwdSm90ILi2EN4cute5tupleIJNS5_1CILi1EEES8_S8_EEENS6_IJNS7_ILi128EEENS7_ILi96EEENS7_ILi192EEEEEELi192ENS_6half_tEfNS_4arch4Sm90ELb0ELb0ELb1ELb1ELb1ELb1ELb0ELb1ELb1ELb1ELb0ELb0EEENS1_21CollectiveEpilogueFwdINS6_IJSA_SC_SB_EEES9_SE_SG_Li256ELb1ELb1ELb0ELb0EEENS1_36VarlenDynamicPersistentTileSchedulerILi128ELi96ELi256ELi128ELb0ELb1ELb1ELb0ELb1ELb1EEEEEEEEEvNT_6ParamsE,@function
        .size           _ZN7cutlass13device_kernelIN5flash11enable_sm90INS1_16FlashAttnFwdSm90INS1_25CollectiveMainloopFwdSm90ILi2EN4cute5tupleIJNS5_1CILi1EEES8_S8_EEENS6_IJNS7_ILi128EEENS7_ILi96EEENS7_ILi192EEEEEELi192ENS_6half_tEfNS_4arch4Sm90ELb0ELb0ELb1ELb1ELb1ELb1ELb0ELb1ELb1ELb1ELb0ELb0EEENS1_21CollectiveEpilogueFwdINS6_IJSA_SC_SB_EEES9_SE_SG_Li256ELb1ELb1ELb0ELb0EEENS1_36VarlenDynamicPersistentTileSchedulerILi128ELi96ELi256ELi128ELb0ELb1ELb1ELb0ELb1ELb1EEEEEEEEEvNT_6ParamsE,(.L_x_3235 - _ZN7cutlass13device_kernelIN5flash11enable_sm90INS1_16FlashAttnFwdSm90INS1_25CollectiveMainloopFwdSm90ILi2EN4cute5tupleIJNS5_1CILi1EEES8_S8_EEENS6_IJNS7_ILi128EEENS7_ILi96EEENS7_ILi192EEEEEELi192ENS_6half_tEfNS_4arch4Sm90ELb0ELb0ELb1ELb1ELb1ELb1ELb0ELb1ELb1ELb1ELb0ELb0EEENS1_21CollectiveEpilogueFwdINS6_IJSA_SC_SB_EEES9_SE_SG_Li256ELb1ELb1ELb0ELb0EEENS1_36VarlenDynamicPersistentTileSchedulerILi128ELi96ELi256ELi128ELb0ELb1ELb1ELb0ELb1ELb1EEEEEEEEEvNT_6ParamsE)
        .other          _ZN7cutlass13device_kernelIN5flash11enable_sm90INS1_16FlashAttnFwdSm90INS1_25CollectiveMainloopFwdSm90ILi2EN4cute5tupleIJNS5_1CILi1EEES8_S8_EEENS6_IJNS7_ILi128EEENS7_ILi96EEENS7_ILi192EEEEEELi192ENS_6half_tEfNS_4arch4Sm90ELb0ELb0ELb1ELb1ELb1ELb1ELb0ELb1ELb1ELb1ELb0ELb0EEENS1_21CollectiveEpilogueFwdINS6_IJSA_SC_SB_EEES9_SE_SG_Li256ELb1ELb1ELb0ELb0EEENS1_36VarlenDynamicPersistentTileSchedulerILi128ELi96ELi256ELi128ELb0ELb1ELb1ELb0ELb1ELb1EEEEEEEEEvNT_6ParamsE,@"STO_CUDA_ENTRY STV_DEFAULT"
_ZN7cutlass13device_kernelIN5flash11enable_sm90INS1_16FlashAttnFwdSm90INS1_25CollectiveMainloopFwdSm90ILi2EN4cute5tupleIJNS5_1CILi1EEES8_S8_EEENS6_IJNS7_ILi128EEENS7_ILi96EEENS7_ILi192EEEEEELi192ENS_6half_tEfNS_4arch4Sm90ELb0ELb0ELb1ELb1ELb1ELb1ELb0ELb1ELb1ELb1ELb0ELb0EEENS1_21CollectiveEpilogueFwdINS6_IJSA_SC_SB_EEES9_SE_SG_Li256ELb1ELb1ELb0ELb0EEENS1_36VarlenDynamicPersistentTileSchedulerILi128ELi96ELi256ELi128ELb0ELb1ELb1ELb0ELb1ELb1EEEEEEEEEvNT_6ParamsE:
[----:B------:R-:W0:Y:S02]  /*0000*/  LDC R1, c[0x0][0x28] ;  /* 0x00000a00ff017b82 */ /* 0x000e240000000800 */
[----:B0-----:R-:W-:Y:S01]  /*0010*/  VIADD R1, R1, 0xffffff68 ;  /* 0xffffff6801017836 */ /* 0x001fe20000000000 */
[----:B------:R-:W0:Y:S01]  /*0020*/  S2R R0, SR_TID.X ;  /* 0x0000000000007919 */ /* 0x000e220000002100 */
[----:B------:R-:W-:Y:S01]  /*0030*/  ELECT P0, URZ, PT ;  /* 0x00000000003f782f */ /* 0x000fe20003800000 */
[----:B------:R-:W-:Y:S01]  /*0040*/  BSSY B0, `(.L_x_438) ;  /* 0x000000e000007945 */ /* 0x000fe20003800000 */
[----:B0-----:R-:W-:-:S05]  /*0050*/  SHF.R.U32.HI R2, RZ, 0x5, R0 ;  /* 0x00000005ff027819 */ /* 0x001fca0000011600 */
[----:B------:R-:W0:Y:S02]  /*0060*/  SHFL.IDX PT, R3, R2, RZ, 0x1f ;  /* 0x00001fff02037589 */ /* 0x000e2400000e0000 */
[----:B0-----:R-:W-:Y:S02]  /*0070*/  ISETP.EQ.AND P0, PT, R3, RZ, P0 ;  /* 0x000000ff0300720c */ /* 0x001fe40000702270 */
[----:B------:R-:W-:-:S11]  /*0080*/  SHF.R.U32.HI R3, RZ, 0x7, R0 ;  /* 0x00000007ff037819 */ /* 0x000fd60000011600 */
[----:B------:R-:W-:Y:S05]  /*0090*/  @!P0 BRA `(.L_x_439) ;  /* 0x0000000000208947 */ /* 0x000fea0003800000 */
[----:B------:R-:W-:Y:S02]  /*00a0*/  ULDC.64 UR4, c[0x0][0x198] ;  /* 0x0000660000047ab9 */ /* 0x000fe40000000a00 */
[----:B------:R-:W-:Y:S02]  /*00b0*/  UIADD3 UR6, UP0, UR4, 0x570, URZ ;  /* 0x0000057004067890 */ /* 0x000fe4000ff1e03f */
[----:B------:R-:W-:Y:S02]  /*00c0*/  UIADD3 UR4, UP1, UR4, 0x670, URZ ;  /* 0x0000067004047890 */ /* 0x000fe4000ff3e03f */
[----:B------:R-:W-:Y:S02]  /*00d0*/  UIADD3.X UR7, URZ, UR5, URZ, UP0, !UPT ;  /* 0x000000053f077290 */ /* 0x000fe400087fe43f */
[----:B------:R-:W-:-:S07]  /*00e0*/  UIADD3.X UR5, URZ, UR5, URZ, UP1, !UPT ;  /* 0x000000053f057290 */ /* 0x000fce0008ffe43f */
[----:B------:R0:W-:Y:S02]  /*00f0*/  UTMACCTL.PF [UR6] ;  /* 0x00000000060079b9 */ /* 0x0001e40008040000 */
[----:B------:R0:W-:Y:S02]  /*0100*/  UTMACCTL.PF [UR4] ;  /* 0x00000000040079b9 */ /* 0x0001e40008040000 */
[----:B0-----:R-:W-:Y:S01]  /*0110*/  NOP ;  /* 0x0000000000007918 */ /* 0x001fe20000000000 */
.L_x_439:
[----:B------:R-:W-:Y:S05]  /*0120*/  BSYNC B0 ;  /* 0x0000000000007941 */ /* 0x000fea0003800000 */
.L_x_438:
[----:B------:R-:W-:Y:S01]  /*0130*/  VOTEU.ANY UP0, P0 ;  /* 0x00000000003f7886 */ /* 0x000fe20000000100 */
[----:B------:R-:W0:Y:S01]  /*0140*/  SHFL.IDX PT, R3, R3, RZ, 0x1f ;  /* 0x00001fff03037589 */ /* 0x000e2200000e0000 */
[----:B------:R-:W-:Y:S01]  /*0150*/  UMOV UR4, 0x80 ;  /* 0x0000008000047882 */ /* 0x000fe20000000000 */
[----:B------:R-:W-:Y:S01]  /*0160*/  UMOV UR7, 0x100 ;  /* 0x0000010000077882 */ /* 0x000fe20000000000 */
[----:B------:R-:W-:Y:S01]  /*0170*/  VOTEU.ANY UP1, P0 ;  /* 0x00000000003f7886 */ /* 0x000fe20000020100 */
[----:B------:R-:W1:Y:S01]  /*0180*/  @UP0 S2UR UR8, SR_CgaCtaId ;  /* 0x00000000000809c3 */ /* 0x000e620000008800 */
[----:B------:R-:W2:Y:S01]  /*0190*/  SHFL.IDX PT, R4, R2, RZ, 0x1f ;  /* 0x00001fff02047589 */ /* 0x000ea200000e0000 */
[----:B------:R-:W-:Y:S01]  /*01a0*/  @UP0 UMOV UR6, 0x400 ;  /* 0x0000040000060882 */ /* 0x000fe20000000000 */
[----:B------:R-:W-:-:S04]  /*01b0*/  @UP0 UIADD3 UR4, -UR4, 0x100000, URZ ;  /* 0x0010000004040890 */ /* 0x000fc8000fffe13f */
[----:B------:R-:W-:Y:S02]  /*01c0*/  @UP0 USHF.L.U32 UR5, UR4, 0xb, URZ ;  /* 0x0000000b04050899 */ /* 0x000fe4000800063f */
[----:B------:R-:W-:Y:S01]  /*01d0*/  @UP0 USHF.L.U32 UR4, UR4, 0x1, URZ ;  /* 0x0000000104040899 */ /* 0x000fe2000800063f */
[----:B------:R-:W-:Y:S01]  /*01e0*/  VOTEU.ANY UP2, P0 ;  /* 0x00000000003f7886 */ /* 0x000fe20000040100 */
[----:B0-----:R-:W-:Y:S01]  /*01f0*/  R2UR UR9, R3 ;  /* 0x00000000030972ca */ /* 0x001fe200000e0000 */
[----:B-1----:R-:W-:Y:S01]  /*0200*/  @UP0 ULEA UR8, UR8, UR6, 0x18 ;  /* 0x0000000608080291 */ /* 0x002fe2000f8ec03f */
[----:B--2---:R-:W-:Y:S01]  /*0210*/  ISETP.NE.AND P1, PT, R4, RZ, PT ;  /* 0x000000ff0400720c */ /* 0x004fe20003f25270 */
[----:B------:R-:W-:-:S04]  /*0220*/  @UP0 UIADD3 UR6, -UR7, 0x100000, URZ ;  /* 0x0010000007060890 */ /* 0x000fc8000fffe13f */
[----:B------:R-:W-:Y:S02]  /*0230*/  @UP0 USHF.L.U32 UR7, UR6, 0xb, URZ ;  /* 0x0000000b06070899 */ /* 0x000fe4000800063f */
[----:B------:R-:W-:-:S04]  /*0240*/  @UP0 USHF.L.U32 UR6, UR6, 0x1, URZ ;  /* 0x0000000106060899 */ /* 0x000fc8000800063f */
[----:B------:R-:W-:Y:S01]  /*0250*/  UISETP.NE.AND UP0, UPT, UR9, URZ, UPT ;  /* 0x0000003f0900728c */ /* 0x000fe2000bf05270 */
[----:B------:R-:W0:Y:S02]  /*0260*/  FENCE.VIEW.ASYNC.S ;  /* 0x00000000000073c6 */ /* 0x000e240000000000 */
[----:B0-----:R0:W1:Y:S05]  /*0270*/  @UP1 SYNCS.EXCH.64 URZ, [UR8+0x30800], UR4 ;  /* 0x03080004083f15b2 */ /* 0x00106a0008000100 */
[----:B------:R0:W2:Y:S01]  /*0280*/  @UP2 SYNCS.EXCH.64 URZ, [UR8+0x30820], UR6 ;  /* 0x03082006083f25b2 */ /* 0x0000a20008000100 */
        /* <DEDUP_REMOVED lines=14> */
[----:B0-----:R3:W4:Y:S08]  /*0370*/  SYNCS.EXCH.64 URZ, [UR8+0x30830], UR4 ;  /* 0x03083004083f75b2 */ /* 0x0017300008000100 */
[----:B------:R3:W0:Y:S01]  /*0380*/  SYNCS.EXCH.64 URZ, [UR8+0x30840], UR6 ;  /* 0x03084006083f75b2 */ /* 0x0006220008000100 */
[----:B------:R3:W0:Y:S01]  /*0390*/  SYNCS.EXCH.64 URZ, [UR8+0x30838], UR4 ;  /* 0x03083804083f75b2 */ /* 0x0006220008000100 */
[----:B------:R3:W0:Y:S02]  /*03a0*/  SYNCS.EXCH.64 URZ, [UR8+0x30848], UR6 ;  /* 0x03084806083f75b2 */ /* 0x0006240008000100 */
[----:B---3--:R-:W-:Y:S01]  /*03b0*/  NOP ;  /* 0x0000000000007918 */ /* 0x008fe20000000000 */
.L_x_440:
[----:B------:R-:W3:Y:S01]  /*03c0*/  SHFL.IDX PT, R3, R2, RZ, 0x1f ;  /* 0x00001fff02037589 */ /* 0x000ee200000e0000 */
[----:B------:R-:W-:Y:S01]  /*03d0*/  NOP ;  /* 0x0000000000007918 */ /* 0x000fe20000000000 */
[----:B---3--:R-:W-:-:S13]  /*03e0*/  ISETP.NE.AND P0, PT, R3, RZ, PT ;  /* 0x000000ff0300720c */ /* 0x008fda0003f05270 */
        /* <DEDUP_REMOVED lines=17> */
[----:B------:R3:W0:Y:S02]  /*0500*/  SYNCS.EXCH.64 URZ, [UR8+0x30868], UR6 ;  /* 0x03086806083f75b2 */ /* 0x0006240008000100 */
[----:B---3--:R-:W-:Y:S01]  /*0510*/  NOP ;  /* 0x0000000000007918 */ /* 0x008fe20000000000 */
.L_x_441:
[----:B------:R-:W3:Y:S01]  /*0520*/  SHFL.IDX PT, R3, R2, RZ, 0x1f ;  /* 0x00001fff02037589 */ /* 0x000ee200000e0000 */
[----:B------:R-:W-:Y:S01]  /*0530*/  NOP ;  /* 0x0000000000007918 */ /* 0x000fe20000000000 */
[----:B---3--:R-:W-:-:S13]  /*0540*/  ISETP.NE.AND P0, PT, R3, RZ, PT ;  /* 0x000000ff0300720c */ /* 0x008fda0003f05270 */
        /* <DEDUP_REMOVED lines=13> */
[----:B------:R3:W0:Y:S02]  /*0620*/  SYNCS.EXCH.64 URZ, [UR6+0x30888], UR4 ;  /* 0x03088804063f75b2 */ /* 0x0006240008000100 */
[----:B---3--:R-:W-:Y:S01]  /*0630*/  NOP ;  /* 0x0000000000007918 */ /* 0x008fe20000000000 */
.L_x_442:
        /* <DEDUP_REMOVED lines=22> */
.L_x_443:
        /* <DEDUP_REMOVED lines=22> */
.L_x_444:
[----:B------:R-:W-:Y:S01]  /*0900*/  PLOP3.LUT P0, PT, PT, PT, UP0, 0x80, 0x0 ;  /* 0x000000000000781c */ /* 0x000fe20003f0f008 */
[----:B------:R-:W-:Y:S01]  /*0910*/  UMOV UR61, 0x1 ;  /* 0x00000001003d7882 */ /* 0x000fe20000000000 */
[----:B------:R-:W-:Y:S01]  /*0920*/  NOP ;  /* 0x0000000000007918 */ /* 0x000fe20000000000 */
[----:B------:R-:W-:Y:S01]  /*0930*/  USEL UR61, UR61, 0x2, !UP0 ;  /* 0x000000023d3d7887 */ /* 0x000fe2000c000000 */
[----:B------:R-:W-:Y:S01]  /*0940*/  BSSY B9, `(.L_x_445) ;  /* 0x0001fba000097945 */ /* 0x000fe20003800000 */
[----:B------:R-:W-:Y:S01]  /*0950*/  ULDC.64 UR56, c[0x0][0x208] ;  /* 0x0000820000387ab9 */ /* 0x000fe20000000a00 */
[----:B012-4-:R-:W-:Y:S07]  /*0960*/  BAR.SYNC.DEFER_BLOCKING 0x0 ;  /* 0x0000000000007b1d */ /* 0x017fee0000010000 */
[----:B------:R-:W-:Y:S05]  /*0970*/  @!P0 BRA `(.L_x_446) ;  /* 0x0000019000288947 */ /* 0x000fea0003800000 */
.L_x_447:
[----:B------:R-:W-:-:S08]  /*0980*/  NOP ;  /* 0x0000000000007918 */ /* 0x000fd00000000000 */
[----:B------:R-:W0:Y:S02]  /*0990*/  USETMAXREG.TRY_ALLOC.CTAPOOL UP0, 0xe8 ;  /* 0x000000e8000079c8 */ /* 0x000e240008000600 */
[----:B0-----:R-:W-:-:S13]  /*09a0*/  PLOP3.LUT P0, PT, PT, PT, UP0, 0x80, 0x0 ;  /* 0x000000000000781c */ /* 0x001fda0003f0f008 */
[----:B------:R-:W-:Y:S05]  /*09b0*/  @!P0 BRA `(.L_x_447) ;  /* 0xfffffffc00f08947 */ /* 0x000fea000383ffff */
[----:B------:R-:W0:Y:S08]  /*09c0*/  S2UR UR4, SR_CgaCtaId ;  /* 0x00000000000479c3 */ /* 0x000e300000008800 */
[----:B------:R-:W-:Y:S06]  /*09d0*/  BAR.ARV 0x8, 0x180 ;  /* 0x0206000000007b1d */ /* 0x000fec0000002000 */
[----:B------:R-:W-:-:S02]  /*09e0*/  MOV R3, 0x400 ;  /* 0x0000040000037802 */ /* 0x000fc40000000f00 */
[----:B------:R-:W-:Y:S01]  /*09f0*/  BAR.SYNC.DEFER_BLOCKING 0x5, 0x180 ;  /* 0x0146000000007b1d */ /* 0x000fe20000010000 */
[----:B0-----:R-:W-:-:S05]  /*0a00*/  IMAD.U32 R222, RZ, RZ, UR4 ;  /* 0x00000004ffde7e24 */ /* 0x001fca000f8e00ff */
[----:B------:R-:W-:Y:S01]  /*0a10*/  ULDC UR4, c[0x0][0xc3c] ;  /* 0x00030f0000047ab9 */ /* 0x000fe20000000800 */
[----:B------:R-:W-:-:S05]  /*0a20*/  LEA R2, R222, R3, 0x18 ;  /* 0x00000003de027211 */ /* 0x000fca00078ec0ff */
[----:B------:R-:W0:Y:S01]  /*0a30*/  LDS.128 R28, [R2+0x308d0] ;  /* 0x0308d000021c7984 */ /* 0x000e220000000c00 */
[----:B------:R-:W-:Y:S06]  /*0a40*/  BAR.ARV 0x4, 0x180 ;  /* 0x0106000000007b1d */ /* 0x000fec0000002000 */
[----:B0-----:R-:W-:-:S13]  /*0a50*/  ISETP.GE.AND P0, PT, R31, UR4, PT ;  /* 0x000000041f007c0c */ /* 0x001fda000bf06270 */
[----:B------:R-:W-:Y:S05]  /*0a60*/  @P0 BRA `(.L_x_448) ;  /* 0x000001f8009c0947 */ /* 0x000fea0003800000 */
[----:B------:R-:W-:Y:S01]  /*0a70*/  IADD3 R16, R0, -0x80, RZ ;  /* 0xffffff8000107810 */ /* 0x000fe20007ffe0ff */
[----:B------:R-:W-:Y:S01]  /*0a80*/  IMAD.MOV.U32 R14, RZ, RZ, -0x2 ;  /* 0xfffffffeff0e7424 */ /* 0x000fe200078e00ff */
[----:B------:R-:W-:Y:S01]  /*0a90*/  R2UR UR60, R2 ;  /* 0x00000000023c72ca */ /* 0x000fe200000e0000 */
[----:B------:R-:W-:Y:S01]  /*0aa0*/  IMAD.MOV.U32 R18, RZ, RZ, RZ ;  /* 0x000000ffff127224 */ /* 0x000fe200078e00ff */
[----:B------:R-:W-:Y:S01]  /*0ab0*/  SHF.R.S32.HI R0, RZ, 0x1f, R16 ;  /* 0x0000001fff007819 */ /* 0x000fe20000011410 */
[----:B------:R-:W-:Y:S01]  /*0ac0*/  IMAD.MOV.U32 R220, RZ, RZ, RZ ;  /* 0x000000ffffdc7224 */ /* 0x000fe200078e00ff */
[----:B------:R-:W-:Y:S01]  /*0ad0*/  MOV R202, RZ ;  /* 0x000000ff00ca7202 */ /* 0x000fe20000000f00 */
[----:B------:R-:W-:Y:S01]  /*0ae0*/  IMAD.MOV.U32 R209, RZ, RZ, RZ ;  /* 0x000000ffffd17224 */ /* 0x000fe200078e00ff */
[CC--:B------:R-:W-:Y:S01]  /*0af0*/  LEA.HI R3, R0.reuse, R16.reuse, RZ, 0x7 ;  /* 0x0000001000037211 */ /* 0x0c0fe200078f38ff */
[----:B------:R-:W-:Y:S01]  /*0b00*/  ULOP3.LUT UR59, UR61, 0x1, URZ, 0xfc, !UPT ;  /* 0x000000013d3b7892 */ /* 0x000fe2000f8efc3f */
[----:B------:R-:W-:-:S02]  /*0b10*/  LEA.HI R6, R0, R16, RZ, 0x5 ;  /* 0x0000001000067211 */ /* 0x000fc400078f28ff */
[C---:B------:R-:W-:Y:S02]  /*0b20*/  LOP3.LUT R4, R3.reuse, 0xffffff80, RZ, 0xc0, !PT ;  /* 0xffffff8003047812 */ /* 0x040fe400078ec0ff */
[----:B------:R-:W-:Y:S01]  /*0b30*/  SHF.R.S32.HI R6, RZ, 0x5, R6 ;  /* 0x00000005ff067819 */ /* 0x000fe20000011406 */
[----:B------:R-:W-:Y:S01]  /*0b40*/  UIADD3 UR60, UR60, 0x12400, URZ ;  /* 0x000124003c3c7890 */ /* 0x000fe2000fffe03f */
[----:B------:R-:W-:Y:S01]  /*0b50*/  SHF.R.S32.HI R13, RZ, 0x7, R3 ;  /* 0x00000007ff0d7819 */ /* 0x000fe20000011403 */
[----:B------:R-:W-:Y:S01]  /*0b60*/  IMAD.IADD R15, R16, 0x1, -R4 ;  /* 0x00000001100f7824 */ /* 0x000fe200078e0a04 */
[----:B------:R-:W-:Y:S01]  /*0b70*/  LEA.HI R4, R0, R16, RZ, 0x4 ;  /* 0x0000001000047211 */ /* 0x000fe200078f20ff */
[----:B------:R-:W-:Y:S01]  /*0b80*/  IMAD.SHL.U32 R218, R6, 0x200, RZ ;  /* 0x0000020006da7824 */ /* 0x000fe200078e00ff */
[----:B------:R-:W-:Y:S02]  /*0b90*/  LEA.HI R3, R3, R13, RZ, 0x1 ;  /* 0x0000000d03037211 */ /* 0x000fe400078f08ff */
[----:B------:R-:W-:-:S02]  /*0ba0*/  SHF.R.S32.HI R7, RZ, 0x4, R4 ;  /* 0x00000004ff077819 */ /* 0x000fc40000011404 */
[----:B------:R-:W-:Y:S02]  /*0bb0*/  SHF.R.S32.HI R8, RZ, 0x1f, R15 ;  /* 0x0000001fff087819 */ /* 0x000fe4000001140f */
[C---:B------:R-:W-:Y:S02]  /*0bc0*/  LOP3.LUT R5, R4.reuse, 0x3fffff0, RZ, 0xc0, !PT ;  /* 0x03fffff004057812 */ /* 0x040fe400078ec0ff */
[----:B------:R-:W-:Y:S02]  /*0bd0*/  LEA.HI R4, R4, R7, RZ, 0x1 ;  /* 0x0000000704047211 */ /* 0x000fe400078f08ff */
[----:B------:R-:W-:Y:S01]  /*0be0*/  LEA.HI R9, R8, R15, RZ, 0x2 ;  /* 0x0000000f08097211 */ /* 0x000fe200078f10ff */
[----:B------:R-:W-:Y:S01]  /*0bf0*/  IMAD.IADD R5, R16, 0x1, -R5 ;  /* 0x0000000110057824 */ /* 0x000fe200078e0a05 */
[----:B------:R-:W-:Y:S02]  /*0c00*/  LOP3.LUT R4, R4, 0x1ffffffe, RZ, 0xc0, !PT ;  /* 0x1ffffffe04047812 */ /* 0x000fe400078ec0ff */
[----:B------:R-:W-:-:S02]  /*0c10*/  SHF.R.S32.HI R10, RZ, 0x2, R9 ;  /* 0x00000002ff0a7819 */ /* 0x000fc40000011409 */
[----:B------:R-:W-:Y:S01]  /*0c20*/  SHF.R.S32.HI R11, RZ, 0x1f, R9 ;  /* 0x0000001fff0b7819 */ /* 0x000fe20000011409 */
[----:B------:R-:W-:Y:S01]  /*0c30*/  IMAD.IADD R4, R7, 0x1, -R4 ;  /* 0x0000000107047824 */ /* 0x000fe200078e0a04 */
[----:B------:R-:W-:Y:S02]  /*0c40*/  LEA R5, R6, R5, 0x4 ;  /* 0x0000000506057211 */ /* 0x000fe400078e20ff */
[----:B------:R-:W-:Y:S02]  /*0c50*/  LEA.HI R11, R11, R10, RZ, 0x3 ;  /* 0x0000000a0b0b7211 */ /* 0x000fe400078f18ff */
[----:B------:R-:W-:Y:S01]  /*0c60*/  LOP3.LUT R9, R9, 0x7ffffffc, RZ, 0xc0, !PT ;  /* 0x7ffffffc09097812 */ /* 0x000fe200078ec0ff */
[----:B------:R-:W-:Y:S01]  /*0c70*/  IMAD R12, R5, 0x8, R4 ;  /* 0x00000008050c7824 */ /* 0x000fe200078e0204 */
[----:B------:R-:W-:Y:S02]  /*0c80*/  LOP3.LUT R11, R11, 0xfffffff8, RZ, 0xc0, !PT ;  /* 0xfffffff80b0b7812 */ /* 0x000fe400078ec0ff */
[----:B------:R-:W-:Y:S01]  /*0c90*/  LEA.HI R4, R0, R16, RZ, 0x2 ;  /* 0x0000001000047211 */ /* 0x000fe200078f10ff */
[----:B------:R-:W-:Y:S01]  /*0ca0*/  IMAD.IADD R9, R15, 0x1, -R9 ;  /* 0x000000010f097824 */ /* 0x000fe200078e0a09 */
[----:B------:R-:W-:Y:S01]  /*0cb0*/  LEA.HI R8, R8, R15, RZ, 0x5 ;  /* 0x0000000f08087211 */ /* 0x000fe200078f28ff */
[----:B------:R-:W-:Y:S01]  /*0cc0*/  IMAD.SHL.U32 R21, R12, 0x8, RZ ;  /* 0x000000080c157824 */ /* 0x000fe200078e00ff */
[----:B------:R-:W-:Y:S01]  /*0cd0*/  IADD3 R11, R10, -R11, RZ ;  /* 0x8000000b0a0b7210 */ /* 0x000fe20007ffe0ff */
[----:B------:R-:W-:Y:S01]  /*0ce0*/  IMAD R5, R9, R14, 0x60 ;  /* 0x0000006009057424 */ /* 0x000fe200078e020e */
[----:B------:R-:W-:-:S02]  /*0cf0*/  SHF.R.S32.HI R201, RZ, 0x2, R4 ;  /* 0x00000002ffc97819 */ /* 0x000fc40000011404 */
[----:B------:R-:W-:Y:S02]  /*0d00*/  SHF.R.S32.HI R10, RZ, 0x1f, R4 ;  /* 0x0000001fff0a7819 */ /* 0x000fe40000011404 */
[----:B------:R-:W-:Y:S01]  /*0d10*/  LOP3.LUT R4, R4, 0xfffffffc, RZ, 0xc0, !PT ;  /* 0xfffffffc04047812 */ /* 0x000fe200078ec0ff */
[----:B------:R0:W-:Y:S01]  /*0d20*/  STL [R1+0x78], R5 ;  /* 0x0000780501007387 */ /* 0x0001e20000100800 */
[----:B------:R-:W-:Y:S02]  /*0d30*/  SHF.R.S32.HI R8, RZ, 0x5, R8 ;  /* 0x00000005ff087819 */ /* 0x000fe40000011408 */
[----:B------:R-:W-:Y:S01]  /*0d40*/  LOP3.LUT R3, R3, 0x3fffffe, RZ, 0xc0, !PT ;  /* 0x03fffffe03037812 */ /* 0x000fe200078ec0ff */
[----:B------:R-:W-:Y:S01]  /*0d50*/  IMAD.IADD R15, R16, 0x1, -R4 ;  /* 0x00000001100f7824 */ /* 0x000fe200078e0a04 */
[----:B------:R-:W-:Y:S02]  /*0d60*/  LEA R8, R8, R11, 0x4 ;  /* 0x0000000b08087211 */ /* 0x000fe400078e20ff */
[----:B------:R-:W-:Y:S01]  /*0d70*/  LEA.HI R10, R10, R201, RZ, 0x3 ;  /* 0x000000c90a0a7211 */ /* 0x000fe200078f18ff */
[----:B------:R-:W-:Y:S01]  /*0d80*/  IMAD.IADD R3, R13, 0x1, -R3 ;  /* 0x000000010d037824 */ /* 0x000fe200078e0a03 */
[----:B------:R-:W-:-:S02]  /*0d90*/  SHF.L.U32 R194, R15, 0x2, RZ ;  /* 0x000000020fc27819 */ /* 0x000fc400000006ff */
[----:B0-----:R-:W-:Y:S01]  /*0da0*/  IADD3 R5, R201, 0x40, RZ ;  /* 0x00000040c9057810 */ /* 0x001fe20007ffe0ff */
[----:B------:R-:W-:Y:S01]  /*0db0*/  IMAD R11, R3, 0x40, R8 ;  /* 0x00000040030b7824 */ /* 0x000fe200078e0208 */
[----:B------:R-:W-:Y:S01]  /*0dc0*/  LOP3.LUT R10, R10, 0xfffffff8, RZ, 0xc0, !PT ;  /* 0xfffffff80a0a7812 */ /* 0x000fe200078ec0ff */
[C---:B------:R-:W-:Y:S01]  /*0dd0*/  VIADD R207, R194.reuse, 0x40 ;  /* 0x00000040c2cf7836 */ /* 0x040fe20000000000 */
[----:B------:R-:W-:Y:S01]  /*0de0*/  SHF.R.S32.HI R3, RZ, 0x1f, R5 ;  /* 0x0000001fff037819 */ /* 0x000fe20000011405 */
[----:B------:R-:W-:Y:S01]  /*0df0*/  IMAD.SHL.U32 R203, R5, 0x40, RZ ;  /* 0x0000004005cb7824 */ /* 0x000fe200078e00ff */
[C---:B------:R-:W-:Y:S01]  /*0e00*/  IADD3 R204, R194.reuse, 0x20, RZ ;  /* 0x00000020c2cc7810 */ /* 0x040fe20007ffe0ff */
[----:B------:R-:W-:Y:S01]  /*0e10*/  IMAD.IADD R224, R201, 0x1, -R10 ;  /* 0x00000001c9e07824 */ /* 0x000fe200078e0a0a */
[----:B------:R-:W-:Y:S01]  /*0e20*/  LEA.HI R3, R3, R5, RZ, 0x3 ;  /* 0x0000000503037211 */ /* 0x000fe200078f18ff */
[C---:B------:R-:W-:Y:S01]  /*0e30*/  IMAD.IADD R192, R194.reuse, 0x1, R207 ;  /* 0x00000001c2c07824 */ /* 0x040fe200078e02cf */
[----:B------:R-:W-:Y:S01]  /*0e40*/  IADD3 R193, R194, R204, RZ ;  /* 0x000000ccc2c17210 */ /* 0x000fe20007ffe0ff */
[----:B------:R-:W-:Y:S01]  /*0e50*/  IMAD.SHL.U32 R216, R224, 0x40, RZ ;  /* 0x00000040e0d87824 */ /* 0x000fe200078e00ff */
[----:B------:R-:W-:Y:S01]  /*0e60*/  LOP3.LUT R203, R203, 0x1c0, RZ, 0xc0, !PT ;  /* 0x000001c0cbcb7812 */ /* 0x000fe200078ec0ff */
[----:B------:R-:W-:Y:S01]  /*0e70*/  IMAD.SHL.U32 R3, R3, 0x40, RZ ;  /* 0x0000004003037824 */ /* 0x000fe200078e00ff */
[----:B------:R-:W-:Y:S01]  /*0e80*/  SHF.R.S32.HI R4, RZ, 0x1f, R193 ;  /* 0x0000001fff047819 */ /* 0x000fe200000114c1 */
[----:B------:R-:W-:Y:S01]  /*0e90*/  VIADD R205, R194, 0x30 ;  /* 0x00000030c2cd7836 */ /* 0x000fe20000000000 */
[----:B------:R-:W-:Y:S01]  /*0ea0*/  LOP3.LUT R216, R216, 0x1c0, RZ, 0xc0, !PT ;  /* 0x000001c0d8d87812 */ /* 0x000fe200078ec0ff */
[----:B------:R-:W-:Y:S01]  /*0eb0*/  VIADD R208, R194, 0x50 ;  /* 0x00000050c2d07836 */ /* 0x000fe20000000000 */
[----:B------:R-:W-:Y:S01]  /*0ec0*/  LOP3.LUT R219, R3, 0xfffffe00, RZ, 0xc0, !PT ;  /* 0xfffffe0003db7812 */ /* 0x000fe200078ec0ff */
[----:B------:R-:W-:Y:S01]  /*0ed0*/  STL [R1+0x74], R11 ;  /* 0x0000740b01007387 */ /* 0x000fe20000100800 */
[----:B------:R-:W-:-:S02]  /*0ee0*/  SHF.R.S32.HI R3, RZ, 0x1f, R192 ;  /* 0x0000001fff037819 */ /* 0x000fc400000114c0 */
[CC--:B------:R-:W-:Y:S01]  /*0ef0*/  LEA.HI R196, R4.reuse, R193.reuse, RZ, 0x3 ;  /* 0x000000c104c47211 */ /* 0x0c0fe200078f18ff */
[----:B------:R-:W-:Y:S01]  /*0f00*/  STL [R1+0x40], RZ ;  /* 0x000040ff01007387 */ /* 0x000fe20000100800 */
[----:B------:R-:W-:Y:S02]  /*0f10*/  LEA.HI R4, R4, R193, RZ, 0x6 ;  /* 0x000000c104047211 */ /* 0x000fe400078f30ff */
[CC--:B------:R-:W-:Y:S01]  /*0f20*/  LEA.HI R5, R3.reuse, R192.reuse, RZ, 0x6 ;  /* 0x000000c003057211 */ /* 0x0c0fe200078f30ff */
[----:B------:R-:W-:Y:S01]  /*0f30*/  STL [R1+0x80], R21 ;  /* 0x0000801501007387 */ /* 0x000fe20000100800 */
[----:B------:R-:W-:Y:S02]  /*0f40*/  LEA.HI R197, R3, R192, RZ, 0x3 ;  /* 0x000000c003c57211 */ /* 0x000fe400078f18ff */
[----:B------:R-:W-:Y:S01]  /*0f50*/  SHF.L.U32 R3, R4, 0x7, RZ ;  /* 0x0000000704037819 */ /* 0x000fe200000006ff */
[----:B------:R-:W-:Y:S01]  /*0f60*/  IMAD.SHL.U32 R5, R5, 0x80, RZ ;  /* 0x0000008005057824 */ /* 0x000fe200078e00ff */
[----:B------:R-:W-:-:S02]  /*0f70*/  SHF.R.U32.HI R13, RZ, 0x3, R203 ;  /* 0x00000003ff0d7819 */ /* 0x000fc400000116cb */
[----:B------:R-:W-:Y:S02]  /*0f80*/  SHF.R.U32.HI R217, RZ, 0x3, R216 ;  /* 0x00000003ffd97819 */ /* 0x000fe400000116d8 */
[--C-:B------:R-:W-:Y:S02]  /*0f90*/  LOP3.LUT R4, R216, 0x38, R196.reuse, 0xf8, !PT ;  /* 0x00000038d8047812 */ /* 0x100fe400078ef8c4 */
[----:B------:R-:W-:Y:S02]  /*0fa0*/  LOP3.LUT R7, R203, 0x38, R196, 0xf8, !PT ;  /* 0x00000038cb077812 */ /* 0x000fe400078ef8c4 */
[----:B------:R-:W-:Y:S02]  /*0fb0*/  LOP3.LUT R3, R3, 0xffffe000, RZ, 0xc0, !PT ;  /* 0xffffe00003037812 */ /* 0x000fe400078ec0ff */
[----:B------:R-:W-:Y:S02]  /*0fc0*/  LOP3.LUT R4, R4, R217, RZ, 0x3c, !PT ;  /* 0x000000d904047212 */ /* 0x000fe400078e3cff */
[----:B------:R-:W-:-:S02]  /*0fd0*/  LOP3.LUT R8, R7, R13, RZ, 0x3c, !PT ;  /* 0x0000000d07087212 */ /* 0x000fc400078e3cff */
[--C-:B------:R-:W-:Y:S02]  /*0fe0*/  LOP3.LUT R6, R216, 0x38, R197.reuse, 0xf8, !PT ;  /* 0x00000038d8067812 */ /* 0x100fe400078ef8c5 */
[----:B------:R-:W-:Y:S02]  /*0ff0*/  LOP3.LUT R9, R203, 0x38, R197, 0xf8, !PT ;  /* 0x00000038cb097812 */ /* 0x000fe400078ef8c5 */
[-C--:B------:R-:W-:Y:S02]  /*1000*/  IADD3 R4, R4, R3.reuse, R218 ;  /* 0x0000000304047210 */ /* 0x080fe40007ffe0da */
[----:B------:R-:W-:Y:S02]  /*1010*/  IADD3 R8, R8, R3, R219 ;  /* 0x0000000308087210 */ /* 0x000fe40007ffe0db */
[----:B------:R-:W-:Y:S02]  /*1020*/  LEA.HI R0, R0, R16, RZ, 0x3 ;  /* 0x0000001000007211 */ /* 0x000fe400078f18ff */
[----:B------:R-:W-:-:S02]  /*1030*/  LEA.HI R3, R15, R15, RZ, 0x1 ;  /* 0x0000000f0f037211 */ /* 0x000fc400078f08ff */
[----:B------:R-:W-:Y:S02]  /*1040*/  LOP3.LUT R5, R5, 0xffffe000, RZ, 0xc0, !PT ;  /* 0xffffe00005057812 */ /* 0x000fe400078ec0ff */
[----:B------:R-:W-:Y:S02]  /*1050*/  LOP3.LUT R6, R6, R217, RZ, 0x3c, !PT ;  /* 0x000000d906067212 */ /* 0x000fe400078e3cff */
[----:B------:R-:W-:Y:S02]  /*1060*/  LOP3.LUT R10, R9, R13, RZ, 0x3c, !PT ;  /* 0x0000000d090a7212 */ /* 0x000fe400078e3cff */
[----:B------:R-:W-:Y:S02]  /*1070*/  IADD3 R206, R194, 0x10, RZ ;  /* 0x00000010c2ce7810 */ /* 0x000fe40007ffe0ff */
[----:B------:R-:W-:Y:S02]  /*1080*/  LOP3.LUT R226, R0, 0xfffffff8, RZ, 0xc0, !PT ;  /* 0xfffffff800e27812 */ /* 0x000fe400078ec0ff */
[----:B------:R-:W-:-:S02]  /*1090*/  LOP3.LUT R3, R3, 0x1ffffffe, RZ, 0xc0, !PT ;  /* 0x1ffffffe03037812 */ /* 0x000fc400078ec0ff */
[-C--:B------:R-:W-:Y:S02]  /*10a0*/  IADD3 R6, R6, R5.reuse, R218 ;  /* 0x0000000506067210 */ /* 0x080fe40007ffe0da */
[----:B------:R-:W-:Y:S01]  /*10b0*/  IADD3 R10, R10, R5, R219 ;  /* 0x000000050a0a7210 */ /* 0x000fe20007ffe0db */
[C---:B------:R-:W-:Y:S01]  /*10c0*/  IMAD.IADD R3, R15.reuse, 0x1, -R3 ;  /* 0x000000010f037824 */ /* 0x040fe200078e0a03 */
[----:B------:R-:W-:Y:S02]  /*10d0*/  SHF.R.S32.HI R5, RZ, 0x1f, R206 ;  /* 0x0000001fff057819 */ /* 0x000fe400000114ce */
[----:B------:R-:W-:Y:S02]  /*10e0*/  SHF.R.S32.HI R7, RZ, 0x1f, R204 ;  /* 0x0000001fff077819 */ /* 0x000fe400000114cc */
[----:B------:R-:W-:Y:S01]  /*10f0*/  IADD3 R226, R16, -R226, RZ ;  /* 0x800000e210e27210 */ /* 0x000fe20007ffe0ff */
[----:B------:R-:W-:Y:S01]  /*1100*/  IMAD.SHL.U32 R16, R15, 0x8, RZ ;  /* 0x000000080f107824 */ /* 0x000fe200078e00ff */
[----:B------:R-:W-:-:S02]  /*1110*/  SHF.R.S32.HI R14, RZ, 0x1f, R205 ;  /* 0x0000001fff0e7819 */ /* 0x000fc400000114cd */
[----:B------:R-:W-:Y:S01]  /*1120*/  SHF.L.U64.HI R15, R206, 0x1, R5 ;  /* 0x00000001ce0f7819 */ /* 0x000fe20000010205 */
[----:B------:R-:W-:Y:S01]  /*1130*/  IMAD.SHL.U32 R223, R226, 0x8, RZ ;  /* 0x00000008e2df7824 */ /* 0x000fe200078e00ff */
[----:B------:R-:W-:Y:S01]  /*1140*/  SHF.L.U64.HI R12, R204, 0x1, R7 ;  /* 0x00000001cc0c7819 */ /* 0x000fe20000010207 */
[C---:B------:R-:W-:Y:S01]  /*1150*/  VIADD R19, R16.reuse, 0x80 ;  /* 0x0000008010137836 */ /* 0x040fe20000000000 */
[----:B------:R-:W-:Y:S01]  /*1160*/  SHF.L.U64.HI R5, R205, 0x1, R14 ;  /* 0x00000001cd057819 */ /* 0x000fe2000001020e */
[----:B------:R-:W-:Y:S01]  /*1170*/  STL [R1+0x4c], R15 ;  /* 0x00004c0f01007387 */ /* 0x000fe20000100800 */
[----:B------:R-:W-:Y:S01]  /*1180*/  SHF.R.S32.HI R20, RZ, 0x1f, R207 ;  /* 0x0000001fff147819 */ /* 0x000fe200000114cf */
[----:B------:R-:W-:Y:S01]  /*1190*/  VIADD R23, R16, 0xa0 ;  /* 0x000000a010177836 */ /* 0x000fe20000000000 */
[----:B------:R-:W-:Y:S01]  /*11a0*/  SHF.R.S32.HI R9, RZ, 0x1f, R208 ;  /* 0x0000001fff097819 */ /* 0x000fe200000114d0 */
[----:B------:R-:W-:Y:S01]  /*11b0*/  STL [R1+0x50], R12 ;  /* 0x0000500c01007387 */ /* 0x000fe20000100800 */
[----:B------:R-:W-:-:S02]  /*11c0*/  SHF.R.S32.HI R0, RZ, 0x3, R0 ;  /* 0x00000003ff007819 */ /* 0x000fc40000011400 */
[----:B------:R-:W-:Y:S01]  /*11d0*/  LOP3.LUT R0, R203, 0x38, R16, 0xf8, !PT ;  /* 0x00000038cb007812 */ /* 0x000fe200078ef810 */
[----:B------:R0:W-:Y:S01]  /*11e0*/  STL [R1+0x54], R5 ;  /* 0x0000540501007387 */ /* 0x0001e20000100800 */
[----:B------:R-:W-:Y:S02]  /*11f0*/  SHF.L.U64.HI R7, R207, 0x1, R20 ;  /* 0x00000001cf077819 */ /* 0x000fe40000010214 */
[----:B------:R-:W-:Y:S02]  /*1200*/  LOP3.LUT R0, R219, R0, R13, 0xf6, !PT ;  /* 0x00000000db007212 */ /* 0x000fe400078ef60d */
[----:B------:R-:W-:Y:S01]  /*1210*/  LEA R4, R4, UR60, 0x1 ;  /* 0x0000003c04047c11 */ /* 0x000fe2000f8e08ff */
[----:B------:R-:W-:Y:S01]  /*1220*/  STL [R1+0x58], R7 ;  /* 0x0000580701007387 */ /* 0x000fe20000100800 */
[----:B------:R-:W-:Y:S02]  /*1230*/  IADD3 R22, R16, 0x60, RZ ;  /* 0x0000006010167810 */ /* 0x000fe40007ffe0ff */
[----:B------:R-:W-:-:S02]  /*1240*/  SHF.R.S32.HI R17, RZ, 0x1f, R16 ;  /* 0x0000001fff117819 */ /* 0x000fc40000011410 */
[----:B0-----:R-:W-:Y:S02]  /*1250*/  SHF.L.U64.HI R5, R208, 0x1, R9 ;  /* 0x00000001d0057819 */ /* 0x001fe40000010209 */
[----:B------:R-:W-:Y:S02]  /*1260*/  IADD3 R225, R223, 0x80, RZ ;  /* 0x00000080dfe17810 */ /* 0x000fe40007ffe0ff */
[----:B------:R-:W-:Y:S01]  /*1270*/  SHF.R.S32.HI R200, RZ, 0x1f, R22 ;  /* 0x0000001fffc87819 */ /* 0x000fe20000011416 */
[----:B------:R0:W-:Y:S01]  /*1280*/  STL [R1+0x5c], R5 ;  /* 0x00005c0501007387 */ /* 0x0001e20000100800 */
[----:B------:R-:W-:Y:S02]  /*1290*/  SHF.R.S32.HI R199, RZ, 0x1f, R19 ;  /* 0x0000001fffc77819 */ /* 0x000fe40000011413 */
[----:B------:R-:W-:Y:S02]  /*12a0*/  SHF.R.S32.HI R198, RZ, 0x1f, R23 ;  /* 0x0000001fffc67819 */ /* 0x000fe40000011417 */
[----:B------:R-:W-:-:S02]  /*12b0*/  SHF.R.S32.HI R196, RZ, 0x3, R196 ;  /* 0x00000003ffc47819 */ /* 0x000fc400000114c4 */
[----:B------:R-:W-:Y:S02]  /*12c0*/  SHF.R.S32.HI R197, RZ, 0x3, R197 ;  /* 0x00000003ffc57819 */ /* 0x000fe400000114c5 */
[----:B0-----:R-:W-:Y:S02]  /*12d0*/  LEA R5, R0, UR60, 0x1 ;  /* 0x0000003c00057c11 */ /* 0x001fe4000f8e08ff */
[----:B------:R-:W-:-:S03]  /*12e0*/  LEA R0, R8, UR60, 0x1 ;  /* 0x0000003c08007c11 */ /* 0x000fc6000f8e08ff */
[----:B------:R0:W-:Y:S04]  /*12f0*/  STL [R1+0x6c], R5 ;  /* 0x00006c0501007387 */ /* 0x0001e80000100800 */
[----:B------:R1:W-:Y:S04]  /*1300*/  STL [R1+0x70], R4 ;  /* 0x0000700401007387 */ /* 0x0003e80000100800 */
[----:B------:R2:W-:Y:S01]  /*1310*/  STL [R1+0x64], R0 ;  /* 0x0000640001007387 */ /* 0x0005e20000100800 */
[----:B0-----:R-:W-:Y:S02]  /*1320*/  LEA R5, R6, UR60, 0x1 ;  /* 0x0000003c06057c11 */ /* 0x001fe4000f8e08ff */
[----:B-1----:R-:W-:-:S03]  /*1330*/  LEA R4, R10, UR60, 0x1 ;  /* 0x0000003c0a047c11 */ /* 0x002fc6000f8e08ff */
[----:B------:R0:W-:Y:S01]  /*1340*/  STL [R1+0x68], R5 ;  /* 0x0000680501007387 */ /* 0x0001e20000100800 */
[----:B--2---:R-:W-:-:S05]  /*1350*/  LEA R0, R3, R11, 0x3 ;  /* 0x0000000b03007211 */ /* 0x004fca00078e18ff */
[----:B------:R0:W-:Y:S04]  /*1360*/  STL [R1+0x7c], R0 ;  /* 0x00007c0001007387 */ /* 0x0001e80000100800 */
[----:B------:R0:W-:Y:S02]  /*1370*/  STL [R1+0x60], R4 ;  /* 0x0000600401007387 */ /* 0x0001e40000100800 */
.L_x_663:
[----:B0-----:R-:W0:Y:S01]  /*1380*/  LDC.64 R4, c[0x0][0xc88] ;  /* 0x00032200ff047b82 */ /* 0x001e220000000a00 */
[----:B------:R-:W-:Y:S01]  /*1390*/  ULDC.64 UR4, c[0x0][0xa28] ;  /* 0x00028a0000047ab9 */ /* 0x000fe20000000a00 */
[----:B------:R-:W-:Y:S01]  /*13a0*/  ULDC.64 UR8, c[0x0][0xa18] ;  /* 0x0002860000087ab9 */ /* 0x000fe20000000a00 */
[----:B------:R-:W-:Y:S01]  /*13b0*/  ULDC.64 UR6, c[0x0][0xa08] ;  /* 0x0002820000067ab9 */ /* 0x000fe20000000a00 */
[----:B0-----:R-:W-:-:S05]  /*13c0*/  IMAD.WIDE R4, R31, 0x4, R4 ;  /* 0x000000041f047825 */ /* 0x001fca00078e0204 */
[----:B----4-:R-:W2:Y:S01]  /*13d0*/  LDG.E R3, desc[UR56][R4.64] ;  /* 0x0000003804037981 */ /* 0x010ea2000c1e1900 */
[----:B------:R-:W-:Y:S02]  /*13e0*/  ISETP.NE.U32.AND P2, PT, RZ, UR4, PT ;  /* 0x00000004ff007c0c */ /* 0x000fe4000bf45070 */
[----:B------:R-:W-:Y:S02]  /*13f0*/  ISETP.NE.U32.AND P1, PT, RZ, UR8, PT ;  /* 0x00000008ff007c0c */ /* 0x000fe4000bf25070 */
[----:B------:R-:W-:Y:S02]  /*1400*/  ISETP.NE.AND.EX P2, PT, RZ, UR5, PT, P2 ;  /* 0x00000005ff007c0c */ /* 0x000fe4000bf45320 */
[----:B------:R-:W-:Y:S02]  /*1410*/  ISETP.NE.AND.EX P1, PT, RZ, UR9, PT, P1 ;  /* 0x00000009ff007c0c */ /* 0x000fe4000bf25310 */
[----:B------:R-:W-:Y:S02]  /*1420*/  ISETP.NE.U32.AND P0, PT, RZ, UR6, PT ;  /* 0x00000006ff007c0c */ /* 0x000fe4000bf05070 */
[----:B------:R-:W-:-:S02]  /*1430*/  MOV R28, RZ ;  /* 0x000000ff001c7202 */ /* 0x000fc40000000f00 */
[----:B------:R-:W-:Y:S02]  /*1440*/  ISETP.NE.AND.EX P0, PT, RZ, UR7, PT, P0 ;  /* 0x00000007ff007c0c */ /* 0x000fe4000bf05300 */
[----:B--2---:R-:W-:Y:S01]  /*1450*/  SHF.R.S32.HI R0, RZ, 0x1f, R3 ;  /* 0x0000001fff007819 */ /* 0x004fe20000011403 */
[----:B------:R-:W-:Y:S02]  /*1460*/  STL [R1+0x4], R3 ;  /* 0x0000040301007387 */ /* 0x000fe40000100800 */
[C---:B------:R-:W-:Y:S01]  /*1470*/  @P2 LEA R4, P3, R3.reuse, UR4, 0x2 ;  /* 0x0000000403042c11 */ /* 0x040fe2000f8610ff */
[C---:B------:R-:W-:Y:S01]  /*1480*/  IMAD.SHL.U32 R228, R3.reuse, 0x4, RZ ;  /* 0x0000000403e47824 */ /* 0x040fe200078e00ff */
[C-C-:B------:R-:W-:Y:S01]  /*1490*/  SHF.L.U64.HI R229, R3.reuse, 0x2, R0.reuse ;  /* 0x0000000203e57819 */ /* 0x140fe20000010200 */
[----:B------:R0:W-:Y:S01]  /*14a0*/  STL [R1+0x48], R0 ;  /* 0x0000480001007387 */ /* 0x0001e20000100800 */
[----:B------:R-:W-:Y:S01]  /*14b0*/  @P2 LEA.HI.X R5, R3, UR5, R0, 0x2, P3 ;  /* 0x0000000503052c11 */ /* 0x000fe200098f1400 */
[----:B------:R-:W-:Y:S01]  /*14c0*/  ULDC UR4, c[0x0][0x288] ;  /* 0x0000a20000047ab9 */ /* 0x000fe20000000800 */
[----:B---3--:R-:W-:Y:S01]  /*14d0*/  IADD3 R8, P4, R228, UR6, RZ ;  /* 0x00000006e4087c10 */ /* 0x008fe2000ff9e0ff */
[----:B0-----:R-:W-:-:S03]  /*14e0*/  IMAD.MOV.U32 R0, RZ, RZ, RZ ;  /* 0x000000ffff007224 */ /* 0x001fc600078e00ff */
[----:B------:R-:W-:Y:S01]  /*14f0*/  IADD3.X R9, R229, UR7, RZ, P4, !PT ;  /* 0x00000007e5097c10 */ /* 0x000fe2000a7fe4ff */
[----:B------:R-:W-:Y:S01]  /*1500*/  IMAD.U32 R141, RZ, RZ, UR4 ;  /* 0x00000004ff8d7e24 */ /* 0x000fe2000f8e00ff */
[----:B------:R0:W-:Y:S01]  /*1510*/  STL [R1+0x44], R29 ;  /* 0x0000441d01007387 */ /* 0x0001e20000100800 */
[----:B------:R-:W-:-:S03]  /*1520*/  ULDC.64 UR4, c[0x0][0x418] ;  /* 0x0001060000047ab9 */ /* 0x000fc60000000a00 */
[----:B------:R0:W5:Y:S01]  /*1530*/  @P2 LDG.E R0, desc[UR56][R4.64] ;  /* 0x0000003804002981 */ /* 0x000162000c1e1900 */
[----:B------:R-:W-:-:S03]  /*1540*/  @P1 IADD3 R6, P2, R228, UR8, RZ ;  /* 0x00000008e4061c10 */ /* 0x000fc6000ff5e0ff */
[----:B------:R0:W5:Y:S01]  /*1550*/  @P0 LDG.E R28, desc[UR56][R8.64] ;  /* 0x00000038081c0981 */ /* 0x000162000c1e1900 */
[----:B------:R-:W-:Y:S01]  /*1560*/  @P1 IADD3.X R7, R229, UR9, RZ, P2, !PT ;  /* 0x00000009e5071c10 */ /* 0x000fe200097fe4ff */
[----:B------:R-:W-:Y:S01]  /*1570*/  UISETP.NE.U32.AND UP0, UPT, UR4, URZ, UPT ;  /* 0x0000003f0400728c */ /* 0x000fe2000bf05070 */
[----:B------:R-:W-:Y:S02]  /*1580*/  ULDC.64 UR8, c[0x0][0xa20] ;  /* 0x0002880000087ab9 */ /* 0x000fe40000000a00 */
[----:B------:R-:W-:Y:S01]  /*1590*/  ULDC UR4, c[0x0][0x424] ;  /* 0x0001090000047ab9 */ /* 0x000fe20000000800 */
[----:B------:R0:W5:Y:S01]  /*15a0*/  @P1 LDG.E R141, desc[UR56][R6.64] ;  /* 0x00000038068d1981 */ /* 0x000162000c1e1900 */
[----:B------:R-:W-:Y:S01]  /*15b0*/  UISETP.NE.AND.EX UP0, UPT, UR5, URZ, UPT, UP0 ;  /* 0x0000003f0500728c */ /* 0x000fe2000bf05300 */
[----:B------:R-:W-:Y:S01]  /*15c0*/  ISETP.NE.U32.AND P2, PT, RZ, UR8, PT ;  /* 0x00000008ff007c0c */ /* 0x000fe2000bf45070 */
[----:B------:R-:W-:Y:S01]  /*15d0*/  IMAD.MOV.U32 R227, RZ, RZ, R30 ;  /* 0x000000ffffe37224 */ /* 0x000fe200078e001e */
[----:B------:R-:W-:Y:S01]  /*15e0*/  ULDC UR5, c[0x0][0x2f0] ;  /* 0x0000bc0000057ab9 */ /* 0x000fe20000000800 */
[----:B------:R-:W-:Y:S01]  /*15f0*/  USEL UR4, UR4, 0x1, UP0 ;  /* 0x0000000104047887 */ /* 0x000fe20008000000 */
[----:B------:R-:W-:-:S02]  /*1600*/  ISETP.NE.AND.EX P2, PT, RZ, UR9, PT, P2 ;  /* 0x00000009ff007c0c */ /* 0x000fc4000bf45320 */
[----:B------:R-:W-:Y:S01]  /*1610*/  MOV R26, R3 ;  /* 0x00000003001a7202 */ /* 0x000fe20000000f00 */
[----:B------:R-:W-:-:S03]  /*1620*/  UIMAD UR4, UR4, UR5, URZ ;  /* 0x00000005040472a4 */ /* 0x000fc6000f8e023f */
[----:B------:R-:W-:Y:S01]  /*1630*/  ULDC UR5, c[0x0][0x348] ;  /* 0x0000d20000057ab9 */ /* 0x000fe20000000800 */
[----:B01----:R-:W-:Y:S08]  /*1640*/  @P1 BRA `(.L_x_449) ;  /* 0x0000000000241947 */ /* 0x003ff00003800000 */
[----:B------:R-:W-:Y:S02]  /*1650*/  ULDC.64 UR6, c[0x0][0xa00] ;  /* 0x0002800000067ab9 */ /* 0x000fe40000000a00 */
[----:B------:R-:W-:-:S04]  /*1660*/  ISETP.NE.U32.AND P1, PT, RZ, UR6, PT ;  /* 0x00000006ff007c0c */ /* 0x000fc8000bf25070 */
[----:B------:R-:W-:-:S13]  /*1670*/  ISETP.NE.AND.EX P1, PT, RZ, UR7, PT, P1 ;  /* 0x00000007ff007c0c */ /* 0x000fda000bf25310 */
[----:B------:R-:W-:Y:S05]  /*1680*/  @!P1 BRA `(.L_x_449) ;  /* 0x0000000000149947 */ /* 0x000fea0003800000 */
[----:B------:R-:W0:Y:S02]  /*1690*/  LDC.64 R4, c[0x0][0xa00] ;  /* 0x00028000ff047b82 */ /* 0x000e240000000a00 */
[----:B0-----:R-:W-:-:S05]  /*16a0*/  IMAD.WIDE R4, R26, 0x4, R4 ;  /* 0x000000041a047825 */ /* 0x001fca00078e0204 */
[----:B-----5:R-:W2:Y:S04]  /*16b0*/  LDG.E R141, desc[UR56][R4.64] ;  /* 0x00000038048d7981 */ /* 0x020ea8000c1e1900 */
[----:B------:R-:W2:Y:S02]  /*16c0*/  LDG.E R6, desc[UR56][R4.64+0x4] ;  /* 0x0000043804067981 */ /* 0x000ea4000c1e1900 */
[----:B--2---:R-:W-:-:S07]  /*16d0*/  IMAD.IADD R141, R6, 0x1, -R141 ;  /* 0x00000001068d7824 */ /* 0x004fce00078e0a8d */
.L_x_449:
[----:B------:R-:W-:Y:S01]  /*16e0*/  IMAD.U32 R25, RZ, RZ, UR5 ;  /* 0x00000005ff197e24 */ /* 0x000fe2000f8e00ff */
[----:B------:R-:W-:Y:S01]  /*16f0*/  MOV R27, UR4 ;  /* 0x00000004001b7c02 */ /* 0x000fe20008000f00 */
[----:B------:R-:W-:Y:S06]  /*1700*/  @!P2 BRA `(.L_x_450) ;  /* 0x000000000010a947 */ /* 0x000fec0003800000 */
[----:B------:R-:W-:-:S04]  /*1710*/  IADD3 R4, P0, R228, UR8, RZ ;  /* 0x00000008e4047c10 */ /* 0x000fc8000ff1e0ff */
[----:B------:R-:W-:-:S05]  /*1720*/  IADD3.X R5, R229, UR9, RZ, P0, !PT ;  /* 0x00000009e5057c10 */ /* 0x000fca00087fe4ff */
[----:B------:R0:W5:Y:S01]  /*1730*/  LDG.E R27, desc[UR56][R4.64] ;  /* 0x00000038041b7981 */ /* 0x000162000c1e1900 */
[----:B------:R-:W-:Y:S05]  /*1740*/  BRA `(.L_x_451) ;  /* 0x0000000000107947 */ /* 0x000fea0003800000 */
.L_x_450:
[----:B------:R-:W-:Y:S05]  /*1750*/  @!P0 BRA `(.L_x_451) ;  /* 0x00000000000c8947 */ /* 0x000fea0003800000 */
[----:B------:R-:W2:Y:S04]  /*1760*/  LDG.E R4, desc[UR56][R8.64] ;  /* 0x0000003808047981 */ /* 0x000ea8000c1e1900 */
[----:B------:R-:W2:Y:S02]  /*1770*/  LDG.E R27, desc[UR56][R8.64+0x4] ;  /* 0x00000438081b7981 */ /* 0x000ea4000c1e1900 */
[----:B--2---:R-:W-:-:S07]  /*1780*/  IMAD.IADD R27, R27, 0x1, -R4 ;  /* 0x000000011b1b7824 */ /* 0x004fce00078e0a04 */
.L_x_451:
[----:B------:R-:W-:Y:S02]  /*1790*/  ULDC.64 UR4, c[0x0][0xa10] ;  /* 0x0002840000047ab9 */ /* 0x000fe40000000a00 */
[----:B------:R-:W-:-:S04]  /*17a0*/  ISETP.NE.U32.AND P0, PT, RZ, UR4, PT ;  /* 0x00000004ff007c0c */ /* 0x000fc8000bf05070 */
[----:B------:R-:W-:Y:S01]  /*17b0*/  ISETP.NE.AND.EX P0, PT, RZ, UR5, PT, P0 ;  /* 0x00000005ff007c0c */ /* 0x000fe2000bf05300 */
[----:B------:R-:W-:-:S12]  /*17c0*/  ULDC.64 UR4, c[0x0][0xa30] ;  /* 0x00028c0000047ab9 */ /* 0x000fd80000000a00 */
[----:B0-----:R-:W0:Y:S02]  /*17d0*/  @P0 LDC.64 R4, c[0x0][0xa10] ;  /* 0x00028400ff040b82 */ /* 0x001e240000000a00 */
[----:B0-----:R-:W-:-:S05]  /*17e0*/  @P0 IMAD.WIDE R4, R26, 0x4, R4 ;  /* 0x000000041a040825 */ /* 0x001fca00078e0204 */
[----:B------:R-:W2:Y:S04]  /*17f0*/  @P0 LDG.E R3, desc[UR56][R4.64] ;  /* 0x0000003804030981 */ /* 0x000ea8000c1e1900 */
[----:B------:R0:W2:Y:S01]  /*1800*/  @P0 LDG.E R8, desc[UR56][R4.64+0x4] ;  /* 0x0000043804080981 */ /* 0x0000a2000c1e1900 */
[----:B------:R-:W-:Y:S01]  /*1810*/  ISETP.NE.U32.AND P1, PT, RZ, UR4, PT ;  /* 0x00000004ff007c0c */ /* 0x000fe2000bf25070 */
[----:B-----5:R-:W-:-:S03]  /*1820*/  IMAD.MOV.U32 R137, RZ, RZ, R27 ;  /* 0x000000ffff897224 */ /* 0x020fc600078e001b */
[----:B------:R-:W-:-:S13]  /*1830*/  ISETP.NE.AND.EX P1, PT, RZ, UR5, PT, P1 ;  /* 0x00000005ff007c0c */ /* 0x000fda000bf25310 */
[----:B------:R-:W-:-:S04]  /*1840*/  @P1 IADD3 R6, P2, R228, UR4, RZ ;  /* 0x00000004e4061c10 */ /* 0x000fc8000ff5e0ff */
[----:B------:R-:W-:-:S05]  /*1850*/  @P1 IADD3.X R7, R229, UR5, RZ, P2, !PT ;  /* 0x00000005e5071c10 */ /* 0x000fca00097fe4ff */
[----:B------:R1:W5:Y:S01]  /*1860*/  @P1 LDG.E R137, desc[UR56][R6.64] ;  /* 0x0000003806891981 */ /* 0x000362000c1e1900 */
[----:B------:R-:W-:Y:S02]  /*1870*/  IADD3 R10, -R0, R27, RZ ;  /* 0x0000001b000a7210 */ /* 0x000fe40007ffe1ff */
[----:B------:R-:W-:-:S03]  /*1880*/  PLOP3.LUT P2, PT, PT, PT, PT, 0x80, 0x0 ;  /* 0x000000000000781c */ /* 0x000fc60003f4f070 */
[----:B0-----:R-:W-:-:S05]  /*1890*/  IMAD.MOV R4, RZ, RZ, -R10 ;  /* 0x000000ffff047224 */ /* 0x001fca00078e0a0a */
[----:B------:R-:W-:Y:S01]  /*18a0*/  VIMNMX R4, RZ, R4, !PT ;  /* 0x00000004ff047248 */ /* 0x000fe20007fe0100 */
[----:B--2---:R-:W-:-:S04]  /*18b0*/  @P0 IMAD.IADD R25, R8, 0x1, -R3 ;  /* 0x0000000108190824 */ /* 0x004fc800078e0a03 */
[----:B------:R-:W-:-:S05]  /*18c0*/  IMAD.IADD R142, R10, 0x1, R25 ;  /* 0x000000010a8e7824 */ /* 0x000fca00078e0219 */
[----:B------:R-:W-:-:S05]  /*18d0*/  IADD3 R0, R142, 0x5f, RZ ;  /* 0x0000005f8e007810 */ /* 0x000fca0007ffe0ff */
[----:B------:R-:W-:-:S05]  /*18e0*/  IMAD.HI R0, R0, 0x2aaaaaab, RZ ;  /* 0x2aaaaaab00007827 */ /* 0x000fca00078e02ff */
[----:B------:R-:W-:-:S04]  /*18f0*/  SHF.R.U32.HI R143, RZ, 0x1f, R0 ;  /* 0x0000001fff8f7819 */ /* 0x000fc80000011600 */
[----:B------:R-:W-:-:S05]  /*1900*/  LEA.HI.SX32 R143, R0, R143, 0x1c ;  /* 0x0000008f008f7211 */ /* 0x000fca00078fe2ff */
[----:B------:R-:W-:-:S05]  /*1910*/  IMAD R0, R143, 0x60, -R10 ;  /* 0x000000608f007824 */ /* 0x000fca00078e0a0a */
[----:B------:R-:W-:-:S04]  /*1920*/  VIMNMX R3, R0, R25, PT ;  /* 0x0000001900037248 */ /* 0x000fc80003fe0100 */
[----:B------:R-:W-:Y:S01]  /*1930*/  ISETP.GT.AND P0, PT, R3, R4, PT ;  /* 0x000000040300720c */ /* 0x000fe20003f04270 */
[----:B------:R-:W-:-:S05]  /*1940*/  IMAD.WIDE.U32 R4, R4, -0x55555555, RZ ;  /* 0xaaaaaaab04047825 */ /* 0x000fca00078e00ff */
[----:B------:R-:W-:-:S04]  /*1950*/  SHF.R.U32.HI R123, RZ, 0x6, R5 ;  /* 0x00000006ff7b7819 */ /* 0x000fc80000011605 */
[----:B------:R-:W-:-:S03]  /*1960*/  MOV R24, R123 ;  /* 0x0000007b00187202 */ /* 0x000fc60000000f00 */
[----:B------:R-:W-:-:S04]  /*1970*/  @P0 VIADD R0, R3, 0x5f ;  /* 0x0000005f03000836 */ /* 0x000fc80000000000 */
[----:B------:R-:W-:-:S05]  /*1980*/  @P0 IMAD.HI R0, R0, 0x2aaaaaab, RZ ;  /* 0x2aaaaaab00000827 */ /* 0x000fca00078e02ff */
[----:B------:R-:W-:-:S04]  /*1990*/  @P0 SHF.R.U32.HI R3, RZ, 0x1f, R0 ;  /* 0x0000001fff030819 */ /* 0x000fc80000011600 */
[----:B------:R-:W-:-:S04]  /*19a0*/  @P0 LEA.HI.SX32 R24, R0, R3, 0x1c ;  /* 0x0000000300180211 */ /* 0x000fc800078fe2ff */
[----:B------:R-:W-:-:S13]  /*19b0*/  ISETP.GT.AND P0, PT, R24, R123, PT ;  /* 0x0000007b1800720c */ /* 0x000fda0003f04270 */
[----:B-1----:R-:W-:Y:S05]  /*19c0*/  @!P0 BRA `(.L_x_452) ;  /* 0x0000008c00b48947 */ /* 0x002fea0003800000 */
[----:B------:R-:W-:Y:S01]  /*19d0*/  VIADD R0, R2, 0x1e400 ;  /* 0x0001e40002007836 */ /* 0x000fe20000000000 */
[----:B------:R-:W-:Y:S04]  /*19e0*/  BSSY B6, `(.L_x_453) ;  /* 0x0000013000067945 */ /* 0x000fe80003800000 */
[----:B------:R-:W-:-:S13]  /*19f0*/  LOP3.LUT P0, RZ, R0, 0x3ff, RZ, 0xc0, !PT ;  /* 0x000003ff00ff7812 */ /* 0x000fda000780c0ff */
[----:B------:R-:W-:Y:S05]  /*1a00*/  @!P0 BRA `(.L_x_454) ;  /* 0x0000000000408947 */ /* 0x000fea0003800000 */
[----:B------:R-:W-:Y:S01]  /*1a10*/  MOV R0, 0x0 ;  /* 0x0000000000007802 */ /* 0x000fe20000000f00 */
[----:B------:R-:W-:Y:S01]  /*1a20*/  ULDC.64 UR4, c[0x4][0x88] ;  /* 0x0100220000047ab9 */ /* 0x000fe20000000a00 */
[----:B------:R-:W-:Y:S01]  /*1a30*/  ULDC.64 UR6, c[0x4][0x18] ;  /* 0x0100060000067ab9 */ /* 0x000fe20000000a00 */
[----:B------:R-:W-:Y:S01]  /*1a40*/  IMAD.U32 R4, RZ, RZ, UR4 ;  /* 0x00000004ff047e24 */ /* 0x000fe2000f8e00ff */
[----:B------:R0:W1:Y:S01]  /*1a50*/  LDC.64 R14, c[0x4][R0] ;  /* 0x01000000000e7b82 */ /* 0x0000620000000a00 */
[----:B------:R-:W-:Y:S01]  /*1a60*/  MOV R5, UR5 ;  /* 0x0000000500057c02 */ /* 0x000fe20008000f00 */
[----:B------:R-:W-:Y:S01]  /*1a70*/  ULDC.64 UR4, c[0x4][0x90] ;  /* 0x0100240000047ab9 */ /* 0x000fe20000000a00 */
        /* <DEDUP_REMOVED lines=9> */
.L_x_454:
[----:B------:R-:W-:Y:S05]  /*1b10*/  BSYNC B6 ;  /* 0x0000000000067941 */ /* 0x000fea0003800000 */
.L_x_453:
[----:B------:R-:W-:Y:S01]  /*1b20*/  VIADD R116, R2, 0x400 ;  /* 0x0000040002747836 */ /* 0x000fe20000000000 */
[----:B------:R-:W-:Y:S04]  /*1b30*/  BSSY B6, `(.L_x_455) ;  /* 0x0000013000067945 */ /* 0x000fe80003800000 */
[----:B------:R-:W-:-:S13]  /*1b40*/  LOP3.LUT P0, RZ, R116, 0x3ff, RZ, 0xc0, !PT ;  /* 0x000003ff74ff7812 */ /* 0x000fda000780c0ff */
[----:B------:R-:W-:Y:S05]  /*1b50*/  @!P0 BRA `(.L_x_456) ;  /* 0x0000000000408947 */ /* 0x000fea0003800000 */
[----:B------:R-:W-:Y:S01]  /*1b60*/  MOV R0, 0x0 ;  /* 0x0000000000007802 */ /* 0x000fe20000000f00 */
[----:B------:R-:W-:Y:S01]  /*1b70*/  ULDC.64 UR4, c[0x4][0x88] ;  /* 0x0100220000047ab9 */ /* 0x000fe20000000a00 */
[----:B------:R-:W-:Y:S01]  /*1b80*/  ULDC.64 UR6, c[0x4][0x18] ;  /* 0x0100060000067ab9 */ /* 0x000fe20000000a00 */
[----:B------:R-:W-:Y:S01]  /*1b90*/  MOV R4, UR4 ;  /* 0x0000000400047c02 */ /* 0x000fe20008000f00 */
        /* <DEDUP_REMOVED lines=11> */
[----:B-1---5:R-:W-:Y:S05]  /*1c50*/  CALL.ABS.NOINC R14 ;  /* 0x000000000e007343 */ /* 0x022fea0003c00000 */
.L_x_456:
[----:B------:R-:W-:Y:S05]  /*1c60*/  BSYNC B6 ;  /* 0x0000000000067941 */ /* 0x000fea0003800000 */
.L_x_455:
[----:B------:R-:W-:Y:S01]  /*1c70*/  ULDC.64 UR4, c[0x0][0x9f8] ;  /* 0x00027e0000047ab9 */ /* 0x000fe20000000a00 */
[----:B------:R-:W2:Y:S01]  /*1c80*/  LDL.LU R20, [R1] ;  /* 0x0000000001147983 */ /* 0x000ea20000300800 */
[----:B------:R-:W-:Y:S01]  /*1c90*/  ISETP.NE.U32.AND P0, PT, RZ, UR4, PT ;  /* 0x00000004ff007c0c */ /* 0x000fe2000bf05070 */
[----:B------:R-:W0:Y:S03]  /*1ca0*/  LDC.64 R96, c[0x0][0x3f8] ;  /* 0x0000fe00ff607b82 */ /* 0x000e260000000a00 */
[----:B------:R-:W-:-:S05]  /*1cb0*/  ISETP.NE.AND.EX P0, PT, RZ, UR5, PT, P0 ;  /* 0x00000005ff007c0c */ /* 0x000fca000bf05300 */
[----:B------:R-:W1:Y:S08]  /*1cc0*/  LDC R15, c[0x0][0x3f4] ;  /* 0x0000fd00ff0f7b82 */ /* 0x000e700000000800 */
[----:B------:R-:W-:Y:S01]  /*1cd0*/  @P0 IADD3 R4, P1, R228, UR4, RZ ;  /* 0x00000004e4040c10 */ /* 0x000fe2000ff3e0ff */
[----:B------:R-:W-:Y:S01]  /*1ce0*/  ULDC UR4, c[0x0][0x2f4] ;  /* 0x0000bd0000047ab9 */ /* 0x000fe20000000800 */
[----:B------:R-:W3:Y:S02]  /*1cf0*/  LDC.64 R90, c[0x0][0x408] ;  /* 0x00010200ff5a7b82 */ /* 0x000ee40000000a00 */
[----:B------:R-:W-:-:S05]  /*1d00*/  @P0 IADD3.X R5, R229, UR5, RZ, P1, !PT ;  /* 0x00000005e5050c10 */ /* 0x000fca0008ffe4ff */
[----:B------:R4:W2:Y:S01]  /*1d10*/  @P0 LDG.E R26, desc[UR56][R4.64] ;  /* 0x00000038041a0981 */ /* 0x0008a2000c1e1900 */
[----:B------:R-:W-:Y:S01]  /*1d20*/  ISETP.GE.AND P1, PT, R193, UR4, PT ;  /* 0x00000004c1007c0c */ /* 0x000fe2000bf26270 */
[----:B0-----:R-:W-:Y:S01]  /*1d30*/  IMAD.WIDE.U32 R98, R201, R96, R16 ;  /* 0x00000060c9627225 */ /* 0x001fe200078e0010 */
[----:B------:R-:W-:Y:S01]  /*1d40*/  ISETP.GE.AND P0, PT, R16, UR4, PT ;  /* 0x0000000410007c0c */ /* 0x000fe2000bf06270 */
[----:B------:R-:W0:Y:S01]  /*1d50*/  S2R R31, SR_TID.X ;  /* 0x00000000001f7919 */ /* 0x000e220000002100 */
[----:B------:R-:W-:Y:S02]  /*1d60*/  SEL R3, RZ, 0xffffffff, P1 ;  /* 0xffffffffff037807 */ /* 0x000fe40000800000 */
[----:B------:R-:W-:Y:S01]  /*1d70*/  SEL R0, RZ, 0x1, P0 ;  /* 0x00000001ff007807 */ /* 0x000fe20000000000 */
[----:B------:R-:W0:Y:S01]  /*1d80*/  S2R R138, SR_TID.X ;  /* 0x00000000008a7919 */ /* 0x000e220000002100 */
[----:B------:R-:W-:Y:S01]  /*1d90*/  SHF.L.U32 R3, R3, 0x1, RZ ;  /* 0x0000000103037819 */ /* 0x000fe200000006ff */
[----:B-1----:R-:W-:Y:S01]  /*1da0*/  IMAD.SHL.U32 R122, R15, 0x2, RZ ;  /* 0x000000020f7a7824 */ /* 0x002fe200078e00ff */
[----:B----4-:R-:W-:-:S02]  /*1db0*/  SHF.R.S32.HI R5, RZ, 0x1f, R201 ;  /* 0x0000001fff057819 */ /* 0x010fc400000114c9 */
[----:B------:R-:W-:Y:S02]  /*1dc0*/  ISETP.GE.AND P0, PT, R192, UR4, PT ;  /* 0x00000004c0007c0c */ /* 0x000fe4000bf06270 */
[----:B------:R-:W-:Y:S01]  /*1dd0*/  ISETP.GE.AND P1, PT, R22, UR4, PT ;  /* 0x0000000416007c0c */ /* 0x000fe2000bf26270 */
[----:B------:R-:W-:Y:S01]  /*1de0*/  IMAD R6, R5, R96, RZ ;  /* 0x0000006005067224 */ /* 0x000fe200078e02ff */
[----:B------:R-:W-:Y:S01]  /*1df0*/  LOP3.LUT R0, R3, 0x2, R0, 0xe2, !PT ;  /* 0x0000000203007812 */ /* 0x000fe200078ee200 */
[C---:B---3--:R-:W-:Y:S01]  /*1e00*/  IMAD.WIDE.U32 R92, R201.reuse, R90, R16 ;  /* 0x0000005ac95c7225 */ /* 0x048fe200078e0010 */
[----:B------:R-:W-:Y:S02]  /*1e10*/  SHF.R.S32.HI R195, RZ, 0x1f, R194 ;  /* 0x0000001fffc37819 */ /* 0x000fe400000114c2 */
[----:B------:R-:W-:Y:S01]  /*1e20*/  SEL R3, RZ, 0x4, P0 ;  /* 0x00000004ff037807 */ /* 0x000fe20000000000 */
[C---:B------:R-:W-:Y:S01]  /*1e30*/  IMAD R7, R201.reuse, R97, R6 ;  /* 0x00000061c9077224 */ /* 0x040fe200078e0206 */
[----:B------:R-:W-:Y:S01]  /*1e40*/  SEL R4, RZ, 0x8, P1 ;  /* 0x00000008ff047807 */ /* 0x000fe20000800000 */
[----:B------:R-:W-:Y:S01]  /*1e50*/  IMAD.WIDE.U32 R100, R201, R96, R194 ;  /* 0x00000060c9647225 */ /* 0x000fe200078e00c2 */
[----:B------:R-:W-:-:S02]  /*1e60*/  ISETP.GE.AND P2, PT, R19, UR4, PT ;  /* 0x0000000413007c0c */ /* 0x000fc4000bf46270 */
[----:B------:R-:W-:Y:S01]  /*1e70*/  LOP3.LUT R0, R4, R0, R3, 0xfe, !PT ;  /* 0x0000000004007212 */ /* 0x000fe200078efe03 */
[----:B------:R-:W-:Y:S01]  /*1e80*/  IMAD.IADD R101, R101, 0x1, R7 ;  /* 0x0000000165657824 */ /* 0x000fe200078e0207 */
[----:B------:R-:W-:Y:S01]  /*1e90*/  SEL R3, RZ, 0x10, P2 ;  /* 0x00000010ff037807 */ /* 0x000fe20001000000 */
[----:B------:R-:W-:Y:S01]  /*1ea0*/  IMAD.IADD R99, R7, 0x1, R99 ;  /* 0x0000000107637824 */ /* 0x000fe200078e0263 */
[----:B------:R-:W-:Y:S01]  /*1eb0*/  ISETP.GE.AND P0, PT, R16, R15, PT ;  /* 0x0000000f1000720c */ /* 0x000fe20003f06270 */
[-C--:B------:R-:W-:Y:S01]  /*1ec0*/  IMAD.WIDE.U32 R94, R201, R90.reuse, R194 ;  /* 0x0000005ac95e7225 */ /* 0x080fe200078e00c2 */
[----:B------:R-:W-:Y:S02]  /*1ed0*/  LOP3.LUT R7, R0, R3, RZ, 0xfc, !PT ;  /* 0x0000000300077212 */ /* 0x000fe400078efcff */
[-C--:B------:R-:W-:Y:S01]  /*1ee0*/  ISETP.GE.AND P1, PT, R193, R15.reuse, PT ;  /* 0x0000000fc100720c */ /* 0x080fe20003f26270 */
[----:B------:R-:W-:Y:S01]  /*1ef0*/  IMAD R0, R5, R90, RZ ;  /* 0x0000005a05007224 */ /* 0x000fe200078e02ff */
[----:B------:R-:W-:Y:S01]  /*1f00*/  SEL R3, R15, RZ, P0 ;  /* 0x000000ff0f037207 */ /* 0x000fe20000000000 */
[----:B0-----:R-:W-:Y:S01]  /*1f10*/  VIADD R31, R31, 0xffffff80 ;  /* 0xffffff801f1f7836 */ /* 0x001fe20000000000 */
[----:B------:R-:W-:Y:S01]  /*1f20*/  ISETP.GE.AND P3, PT, R192, R15, PT ;  /* 0x0000000fc000720c */ /* 0x000fe20003f66270 */
[----:B------:R-:W-:Y:S01]  /*1f30*/  IMAD R5, R201, R91, R0 ;  /* 0x0000005bc9057224 */ /* 0x000fe200078e0200 */
[----:B------:R-:W-:Y:S01]  /*1f40*/  SEL R0, R15, RZ, P1 ;  /* 0x000000ff0f007207 */ /* 0x000fe20000800000 */
[----:B-----5:R-:W-:Y:S01]  /*1f50*/  IMAD.WIDE.U32 R100, R137, R96, R100 ;  /* 0x0000006089647225 */ /* 0x020fe200078e0064 */
[----:B------:R-:W-:-:S02]  /*1f60*/  IADD3 R3, R16, R3, RZ ;  /* 0x0000000310037210 */ /* 0x000fc40007ffe0ff */
[----:B------:R-:W-:Y:S01]  /*1f70*/  SEL R9, R15, RZ, P3 ;  /* 0x000000ff0f097207 */ /* 0x000fe20001800000 */
[----:B------:R-:W-:Y:S01]  /*1f80*/  IMAD.IADD R95, R95, 0x1, R5 ;  /* 0x000000015f5f7824 */ /* 0x000fe200078e0205 */
[----:B------:R-:W-:Y:S01]  /*1f90*/  SHF.R.U32.HI R21, RZ, 0x3, R203 ;  /* 0x00000003ff157819 */ /* 0x000fe200000116cb */
[----:B------:R-:W-:Y:S01]  /*1fa0*/  IMAD.IADD R93, R5, 0x1, R93 ;  /* 0x00000001055d7824 */ /* 0x000fe200078e025d */
[----:B------:R-:W-:Y:S01]  /*1fb0*/  LOP3.LUT P2, RZ, R224, 0x4, RZ, 0xc0, !PT ;  /* 0x00000004e0ff7812 */ /* 0x000fe2000784c0ff */
[----:B------:R-:W-:Y:S01]  /*1fc0*/  IMAD.IADD R5, R193, 0x1, R0 ;  /* 0x00000001c1057824 */ /* 0x000fe200078e0200 */
[----:B------:R-:W-:Y:S01]  /*1fd0*/  SHF.R.S32.HI R0, RZ, 0x1f, R3 ;  /* 0x0000001fff007819 */ /* 0x000fe20000011403 */
[----:B------:R-:W-:Y:S01]  /*1fe0*/  IMAD.IADD R10, R192, 0x1, R9 ;  /* 0x00000001c00a7824 */ /* 0x000fe200078e0209 */
[----:B------:R-:W-:Y:S01]  /*1ff0*/  SHF.L.U64.HI R105, R96, 0x6, R97 ;  /* 0x0000000660697819 */ /* 0x000fe20000010261 */
[----:B------:R-:W-:Y:S01]  /*2000*/  IMAD.WIDE.U32 R98, R137, R96, R98 ;  /* 0x0000006089627225 */ /* 0x000fe200078e0062 */
[----:B------:R-:W-:-:S02]  /*2010*/  SHF.R.S32.HI R6, RZ, 0x1f, R5 ;  /* 0x0000001fff067819 */ /* 0x000fc40000011405 */
[CC--:B------:R-:W-:Y:S01]  /*2020*/  LEA.HI R4, R0.reuse, R3.reuse, RZ, 0x3 ;  /* 0x0000000300047211 */ /* 0x0c0fe200078f18ff */
[----:B------:R-:W-:Y:S01]  /*2030*/  IMAD R127, R91, 0x60, RZ ;  /* 0x000000605b7f7824 */ /* 0x000fe200078e02ff */
[----:B------:R-:W-:Y:S01]  /*2040*/  LEA.HI R0, R0, R3, RZ, 0x6 ;  /* 0x0000000300007211 */ /* 0x000fe200078f30ff */
[----:B------:R-:W-:Y:S01]  /*2050*/  IMAD.SHL.U32 R108, R90, 0x40, RZ ;  /* 0x000000405a6c7824 */ /* 0x000fe200078e00ff */
[CC--:B------:R-:W-:Y:S01]  /*2060*/  LEA.HI R8, R6.reuse, R5.reuse, RZ, 0x6 ;  /* 0x0000000506087211 */ /* 0x0c0fe200078f30ff */
[CC--:B------:R-:W-:Y:S01]  /*2070*/  IMAD.WIDE.U32 R94, R137.reuse, R90.reuse, R94 ;  /* 0x0000005a895e7225 */ /* 0x0c0fe200078e005e */
[----:B------:R-:W-:Y:S02]  /*2080*/  SHF.R.S32.HI R11, RZ, 0x1f, R10 ;  /* 0x0000001fff0b7819 */ /* 0x000fe4000001140a */
[----:B------:R-:W-:Y:S01]  /*2090*/  LEA.HI R5, R6, R5, RZ, 0x3 ;  /* 0x0000000506057211 */ /* 0x000fe200078f18ff */
[----:B------:R-:W-:Y:S01]  /*20a0*/  IMAD.WIDE.U32 R92, R137, R90, R92 ;  /* 0x0000005a895c7225 */ /* 0x000fe200078e005c */
[----:B------:R-:W-:-:S02]  /*20b0*/  SHF.R.S32.HI R3, RZ, 0x6, R0 ;  /* 0x00000006ff037819 */ /* 0x000fc40000011400 */
[C-C-:B------:R-:W-:Y:S02]  /*20c0*/  LOP3.LUT R0, R216.reuse, 0x38, R4.reuse, 0xf8, !PT ;  /* 0x00000038d8007812 */ /* 0x140fe400078ef804 */
[----:B------:R-:W-:Y:S01]  /*20d0*/  LOP3.LUT R9, R203, 0x38, R4, 0xf8, !PT ;  /* 0x00000038cb097812 */ /* 0x000fe200078ef804 */
[----:B------:R-:W-:Y:S01]  /*20e0*/  IMAD R136, R3, 0x1800, R218 ;  /* 0x0000180003887824 */ /* 0x000fe200078e02da */
[-C--:B------:R-:W-:Y:S01]  /*20f0*/  LEA.HI R12, R11, R10.reuse, RZ, 0x3 ;  /* 0x0000000a0b0c7211 */ /* 0x080fe200078f18ff */
[----:B------:R-:W-:Y:S01]  /*2100*/  IMAD R133, R3, 0x1800, R219 ;  /* 0x0000180003857824 */ /* 0x000fe200078e02db */
[----:B------:R-:W-:Y:S02]  /*2110*/  LOP3.LUT R6, R216, 0x38, R5, 0xf8, !PT ;  /* 0x00000038d8067812 */ /* 0x000fe400078ef805 */
[----:B------:R-:W-:Y:S02]  /*2120*/  LEA.HI R10, R11, R10, RZ, 0x6 ;  /* 0x0000000a0b0a7211 */ /* 0x000fe400078f30ff */
[----:B------:R-:W-:-:S02]  /*2130*/  SHF.R.S32.HI R8, RZ, 0x6, R8 ;  /* 0x00000006ff087819 */ /* 0x000fc40000011408 */
[----:B------:R-:W-:Y:S02]  /*2140*/  LOP3.LUT R3, R0, R217, RZ, 0x3c, !PT ;  /* 0x000000d900037212 */ /* 0x000fe400078e3cff */
[----:B------:R-:W-:Y:S01]  /*2150*/  LOP3.LUT R0, R9, R21, RZ, 0x3c, !PT ;  /* 0x0000001509007212 */ /* 0x000fe200078e3cff */
[----:B------:R-:W-:Y:S01]  /*2160*/  IMAD R134, R8, 0x1800, R218 ;  /* 0x0000180008867824 */ /* 0x000fe200078e02da */
[----:B------:R-:W-:Y:S01]  /*2170*/  LOP3.LUT R9, R6, R217, RZ, 0x3c, !PT ;  /* 0x000000d906097212 */ /* 0x000fe200078e3cff */
[----:B------:R-:W-:Y:S01]  /*2180*/  IMAD R130, R8, 0x1800, R219 ;  /* 0x0000180008827824 */ /* 0x000fe200078e02db */
[----:B------:R-:W-:Y:S01]  /*2190*/  SHF.R.S32.HI R10, RZ, 0x6, R10 ;  /* 0x00000006ff0a7819 */ /* 0x000fe2000001140a */
[----:B------:R-:W-:Y:S01]  /*21a0*/  IMAD.IADD R133, R133, 0x1, R0 ;  /* 0x0000000185857824 */ /* 0x000fe200078e0200 */
[C---:B------:R-:W-:Y:S01]  /*21b0*/  LOP3.LUT R6, R203.reuse, 0x38, R12, 0xf8, !PT ;  /* 0x00000038cb067812 */ /* 0x040fe200078ef80c */
[----:B------:R-:W-:Y:S01]  /*21c0*/  IMAD.IADD R134, R134, 0x1, R9 ;  /* 0x0000000186867824 */ /* 0x000fe200078e0209 */
[----:B------:R-:W-:Y:S01]  /*21d0*/  IADD3 R136, R136, R3, RZ ;  /* 0x0000000388887210 */ /* 0x000fe20007ffe0ff */
[C---:B------:R-:W-:Y:S01]  /*21e0*/  IMAD R129, R10.reuse, 0x1800, R219 ;  /* 0x000018000a817824 */ /* 0x040fe200078e02db */
[----:B------:R-:W-:Y:S01]  /*21f0*/  LOP3.LUT R3, R203, 0x38, R5, 0xf8, !PT ;  /* 0x00000038cb037812 */ /* 0x000fe200078ef805 */
[----:B------:R-:W-:Y:S01]  /*2200*/  IMAD R132, R10, 0x1800, R218 ;  /* 0x000018000a847824 */ /* 0x000fe200078e02da */
[----:B------:R-:W-:-:S02]  /*2210*/  LOP3.LUT R0, R216, 0x38, R12, 0xf8, !PT ;  /* 0x00000038d8007812 */ /* 0x000fc400078ef80c */
[-C--:B------:R-:W-:Y:S02]  /*2220*/  LOP3.LUT R6, R6, R21.reuse, RZ, 0x3c, !PT ;  /* 0x0000001506067212 */ /* 0x080fe400078e3cff */
[----:B------:R-:W-:Y:S02]  /*2230*/  SHF.R.S32.HI R11, RZ, 0x1f, R137 ;  /* 0x0000001fff0b7819 */ /* 0x000fe40000011489 */
[----:B------:R-:W-:Y:S01]  /*2240*/  LOP3.LUT R9, R3, R21, RZ, 0x3c, !PT ;  /* 0x0000001503097212 */ /* 0x000fe200078e3cff */
[----:B------:R-:W-:Y:S01]  /*2250*/  IMAD.IADD R129, R129, 0x1, R6 ;  /* 0x0000000181817824 */ /* 0x000fe200078e0206 */
[----:B------:R-:W-:Y:S01]  /*2260*/  LOP3.LUT R3, R0, R217, RZ, 0x3c, !PT ;  /* 0x000000d900037212 */ /* 0x000fe200078e3cff */
[----:B------:R-:W-:Y:S01]  /*2270*/  IMAD R0, R11, R96, RZ ;  /* 0x000000600b007224 */ /* 0x000fe200078e02ff */
[----:B------:R-:W-:Y:S02]  /*2280*/  SHF.R.S32.HI R21, RZ, 0x1f, R31 ;  /* 0x0000001fff157819 */ /* 0x000fe4000001141f */
[----:B------:R-:W-:Y:S01]  /*2290*/  LOP3.LUT R6, R216, 0x18, R16, 0xf8, !PT ;  /* 0x00000018d8067812 */ /* 0x000fe200078ef810 */
[----:B------:R-:W-:Y:S01]  /*22a0*/  IMAD.IADD R132, R132, 0x1, R3 ;  /* 0x0000000184847824 */ /* 0x000fe200078e0203 */
[----:B------:R-:W-:Y:S01]  /*22b0*/  LEA.HI R21, R21, R31, RZ, 0x2 ;  /* 0x0000001f15157211 */ /* 0x000fe200078f10ff */
[----:B------:R-:W-:Y:S01]  /*22c0*/  IMAD R13, R137, R97, R0 ;  /* 0x00000061890d7224 */ /* 0x000fe200078e0200 */
[----:B------:R-:W-:Y:S01]  /*22d0*/  LOP3.LUT R3, R6, R217, RZ, 0x3c, !PT ;  /* 0x000000d906037212 */ /* 0x000fe200078e3cff */
[----:B------:R-:W-:Y:S01]  /*22e0*/  IMAD R0, R11, R90, RZ ;  /* 0x0000005a0b007224 */ /* 0x000fe200078e02ff */
[----:B------:R-:W-:Y:S01]  /*22f0*/  LOP3.LUT R21, R21, 0xfffffffc, RZ, 0xc0, !PT ;  /* 0xfffffffc15157812 */ /* 0x000fe200078ec0ff */
[----:B------:R-:W-:Y:S01]  /*2300*/  IMAD.IADD R102, R13, 0x1, R99 ;  /* 0x000000010d667824 */ /* 0x000fe200078e0263 */
[----:B------:R-:W-:Y:S01]  /*2310*/  IADD3 R130, R130, R9, RZ ;  /* 0x0000000982827210 */ /* 0x000fe20007ffe0ff */
[----:B------:R-:W-:Y:S01]  /*2320*/  IMAD R9, R97, 0x60, RZ ;  /* 0x0000006061097824 */ /* 0x000fe200078e02ff */
[C---:B------:R-:W-:Y:S01]  /*2330*/  SHF.L.U32 R106, R96.reuse, 0x6, RZ ;  /* 0x00000006606a7819 */ /* 0x040fe200000006ff */
[----:B------:R-:W-:Y:S01]  /*2340*/  IMAD.WIDE.U32 R96, R96, 0x60, RZ ;  /* 0x0000006060607825 */ /* 0x000fe200078e00ff */
[----:B------:R-:W-:-:S02]  /*2350*/  IADD3 R128, R218, R3, RZ ;  /* 0x00000003da807210 */ /* 0x000fc40007ffe0ff */
[----:B------:R-:W-:Y:S01]  /*2360*/  SHF.R.S32.HI R115, RZ, 0x3, R4 ;  /* 0x00000003ff737819 */ /* 0x000fe20000011404 */
[----:B------:R-:W-:Y:S01]  /*2370*/  IMAD R89, R137, R91, R0 ;  /* 0x0000005b89597224 */ /* 0x000fe200078e0200 */
[----:B------:R-:W-:Y:S01]  /*2380*/  LOP3.LUT R3, R4, 0xfffffff8, RZ, 0xc0, !PT ;  /* 0xfffffff804037812 */ /* 0x000fe200078ec0ff */
[----:B------:R-:W-:Y:S01]  /*2390*/  IMAD.IADD R126, R97, 0x1, R9 ;  /* 0x00000001617e7824 */ /* 0x000fe200078e0209 */
[C---:B------:R-:W-:Y:S01]  /*23a0*/  SHF.L.U64.HI R107, R90.reuse, 0x6, R91 ;  /* 0x000000065a6b7819 */ /* 0x040fe2000001025b */
[----:B------:R-:W-:Y:S01]  /*23b0*/  IMAD.WIDE.U32 R90, R90, 0x60, RZ ;  /* 0x000000605a5a7825 */ /* 0x000fe200078e00ff */
[----:B------:R-:W-:Y:S02]  /*23c0*/  IADD3 R21, R31, -R21, RZ ;  /* 0x800000151f157210 */ /* 0x000fe40007ffe0ff */
[----:B------:R-:W-:Y:S01]  /*23d0*/  SHF.R.S32.HI R114, RZ, 0x3, R5 ;  /* 0x00000003ff727819 */ /* 0x000fe20000011405 */
[----:B------:R-:W-:Y:S01]  /*23e0*/  IMAD.IADD R103, R95, 0x1, R89 ;  /* 0x000000015f677824 */ /* 0x000fe200078e0259 */
[----:B------:R-:W-:Y:S01]  /*23f0*/  LOP3.LUT R4, R5, 0xfffffff8, RZ, 0xc0, !PT ;  /* 0xfffffff805047812 */ /* 0x000fe200078ec0ff */
[----:B------:R-:W-:Y:S01]  /*2400*/  IMAD R112, R21, 0x40, R201 ;  /* 0x0000004015707824 */ /* 0x000fe200078e02c9 */
[----:B------:R-:W-:Y:S01]  /*2410*/  LOP3.LUT R5, R12, 0xfffffff8, RZ, 0xc0, !PT ;  /* 0xfffffff80c057812 */ /* 0x000fe200078ec0ff */
[----:B------:R-:W-:Y:S01]  /*2420*/  IMAD.IADD R127, R91, 0x1, R127 ;  /* 0x000000015b7f7824 */ /* 0x000fe200078e027f */
[----:B------:R-:W-:-:S02]  /*2430*/  IADD3 R125, R28, R27, RZ ;  /* 0x0000001b1c7d7210 */ /* 0x000fc40007ffe0ff */
[----:B------:R-:W-:Y:S02]  /*2440*/  SHF.R.S32.HI R0, RZ, 0x1f, R30 ;  /* 0x0000001fff007819 */ /* 0x000fe4000001141e */
[----:B------:R-:W-:Y:S02]  /*2450*/  LEA.HI R138, R138, 0x8, RZ, 0x19 ;  /* 0x000000088a8a7811 */ /* 0x000fe400078fc8ff */
[----:B------:R-:W-:Y:S02]  /*2460*/  IADD3 R104, R101, R13, RZ ;  /* 0x0000000d65687210 */ /* 0x000fe40007ffe0ff */
[----:B------:R-:W-:Y:S02]  /*2470*/  IADD3 R89, R89, R93, RZ ;  /* 0x0000005d59597210 */ /* 0x000fe40007ffe0ff */
[----:B------:R-:W-:Y:S02]  /*2480*/  SHF.R.S32.HI R113, RZ, 0x3, R12 ;  /* 0x00000003ff717819 */ /* 0x000fe4000001140c */
[----:B------:R-:W-:-:S02]  /*2490*/  SHF.R.S32.HI R111, RZ, 0x1f, R3 ;  /* 0x0000001fff6f7819 */ /* 0x000fc40000011403 */
[----:B------:R-:W-:Y:S02]  /*24a0*/  SHF.R.S32.HI R110, RZ, 0x1f, R4 ;  /* 0x0000001fff6e7819 */ /* 0x000fe40000011404 */
[----:B------:R-:W-:Y:S02]  /*24b0*/  SHF.R.S32.HI R109, RZ, 0x1f, R5 ;  /* 0x0000001fff6d7819 */ /* 0x000fe40000011405 */
[----:B--2---:R-:W-:-:S04]  /*24c0*/  LOP3.LUT R20, R20, 0xfffffffe, RZ, 0xc0, !PT ;  /* 0xfffffffe14147812 */ /* 0x004fc800078ec0ff */
[----:B------:R-:W-:-:S04]  /*24d0*/  @P3 LOP3.LUT R20, R20, 0x1, RZ, 0xfc, !PT ;  /* 0x0000000114143812 */ /* 0x000fc800078efcff */
[----:B------:R-:W-:-:S04]  /*24e0*/  LOP3.LUT R20, R20, 0xfffffffb, RZ, 0xc0, !PT ;  /* 0xfffffffb14147812 */ /* 0x000fc800078ec0ff */
[----:B------:R-:W-:Y:S02]  /*24f0*/  @P2 LOP3.LUT R20, R20, 0x4, RZ, 0xfc, !PT ;  /* 0x0000000414142812 */ /* 0x000fe400078efcff */
[----:B------:R-:W-:-:S03]  /*2500*/  ISETP.GE.AND P2, PT, R23, UR4, PT ;  /* 0x0000000417007c0c */ /* 0x000fc6000bf46270 */
[----:B------:R0:W-:Y:S01]  /*2510*/  STL [R1], R20 ;  /* 0x0000001401007387 */ /* 0x0001e20000100800 */
[----:B------:R-:W-:-:S04]  /*2520*/  SEL R6, RZ, 0x20, P2 ;  /* 0x00000020ff067807 */ /* 0x000fc80001000000 */
[C---:B0-----:R-:W-:Y:S02]  /*2530*/  LOP3.LUT R20, R7.reuse, R6, RZ, 0xfc, !PT ;  /* 0x0000000607147212 */ /* 0x041fe400078efcff */
[----:B------:R-:W-:Y:S02]  /*2540*/  LOP3.LUT R6, R7, 0x1, RZ, 0xc0, !PT ;  /* 0x0000000107067812 */ /* 0x000fe400078ec0ff */
[C---:B------:R-:W-:Y:S02]  /*2550*/  LOP3.LUT R7, R20.reuse, 0x2, RZ, 0xc0, !PT ;  /* 0x0000000214077812 */ /* 0x040fe400078ec0ff */
[C---:B------:R-:W-:Y:S02]  /*2560*/  LOP3.LUT R8, R20.reuse, 0x4, RZ, 0xc0, !PT ;  /* 0x0000000414087812 */ /* 0x040fe400078ec0ff */
[C---:B------:R-:W-:Y:S02]  /*2570*/  LOP3.LUT R9, R20.reuse, 0x8, RZ, 0xc0, !PT ;  /* 0x0000000814097812 */ /* 0x040fe400078ec0ff */
[----:B------:R-:W-:-:S02]  /*2580*/  LOP3.LUT R10, R20, 0x10, RZ, 0xc0, !PT ;  /* 0x00000010140a7812 */ /* 0x000fc400078ec0ff */
[----:B------:R-:W-:Y:S02]  /*2590*/  SHF.R.S32.HI R124, RZ, 0x1f, R26 ;  /* 0x0000001fff7c7819 */ /* 0x000fe4000001141a */
[----:B------:R-:W-:-:S07]  /*25a0*/  LOP3.LUT R20, R20, 0x20, RZ, 0xc0, !PT ;  /* 0x0000002014147812 */ /* 0x000fce00078ec0ff */
.L_x_562:
[----:B--2---:R-:W2:Y:S01]  /*25b0*/  LDL.LU R35, [R1] ;  /* 0x0000000001237983 */ /* 0x004ea20000300800 */
[----:B------:R-:W0:Y:S01]  /*25c0*/  LDC R27, c[0x0][0x430] ;  /* 0x00010c00ff1b7b82 */ /* 0x000e220000000800 */
[----:B------:R-:W-:Y:S02]  /*25d0*/  VIADD R24, R24, 0xffffffff ;  /* 0xffffffff18187836 */ /* 0x000fe40000000000 */
[----:B------:R-:W-:Y:S02]  /*25e0*/  IMAD.MOV.U32 R21, RZ, RZ, RZ ;  /* 0x000000ffff157224 */ /* 0x000fe400078e00ff */
[----:B----4-:R-:W-:-:S03]  /*25f0*/  IMAD R12, R24, 0x60, R112 ;  /* 0x00000060180c7824 */ /* 0x010fc600078e0270 */
[----:B------:R-:W1:Y:S01]  /*2600*/  LDC R121, c[0x0][0x3f4] ;  /* 0x0000fd00ff797b82 */ /* 0x000e620000000800 */
[----:B------:R-:W-:Y:S01]  /*2610*/  IMAD.IADD R34, R125, 0x1, R12 ;  /* 0x000000017d227824 */ /* 0x000fe200078e020c */
[----:B------:R-:W-:-:S04]  /*2620*/  ISETP.GE.AND P2, PT, R12, R25, PT ;  /* 0x000000190c00720c */ /* 0x000fc80003f46270 */
[----:B------:R-:W-:Y:S02]  /*2630*/  ISETP.GT.OR P2, PT, R112, 0x5f, P2 ;  /* 0x0000005f7000780c */ /* 0x000fe40001744670 */
[----:B------:R-:W-:Y:S02]  /*2640*/  MOV R32, R34 ;  /* 0x0000002200207202 */ /* 0x000fe40000000f00 */
[----:B0-----:R-:W-:-:S09]  /*2650*/  ISETP.NE.AND P3, PT, R27, 0x1, PT ;  /* 0x000000011b00780c */ /* 0x001fd20003f65270 */
[----:B------:R-:W0:Y:S08]  /*2660*/  @!P2 LDC.64 R14, c[0x0][0x428] ;  /* 0x00010a00ff0eab82 */ /* 0x000e300000000a00 */
[----:B------:R-:W3:Y:S08]  /*2670*/  @!P2 LDC.64 R12, c[0x0][0x418] ;  /* 0x00010600ff0cab82 */ /* 0x000ef00000000a00 */
[----:B------:R-:W4:Y:S08]  /*2680*/  @P3 LDC R11, c[0x0][0x434] ;  /* 0x00010d00ff0b3b82 */ /* 0x000f300000000800 */
[----:B------:R-:W1:Y:S01]  /*2690*/  @P3 LDC R28, c[0x0][0x438] ;  /* 0x00010e00ff1c3b82 */ /* 0x000e620000000800 */
[----:B----4-:R-:W-:-:S05]  /*26a0*/  @P3 IMAD.HI.U32 R11, R34, R11, RZ ;  /* 0x0000000b220b3227 */ /* 0x010fca00078e00ff */
[----:B-1----:R-:W-:Y:S01]  /*26b0*/  @P3 SHF.R.U32.HI R32, RZ, R28, R11 ;  /* 0x0000001cff203219 */ /* 0x002fe2000001160b */
[----:B0-----:R-:W-:-:S03]  /*26c0*/  @!P2 IMAD R11, R124, R14, RZ ;  /* 0x0000000e7c0ba224 */ /* 0x001fc600078e02ff */
[--C-:B------:R-:W-:Y:S01]  /*26d0*/  @!P2 SHF.R.S32.HI R33, RZ, 0x1f, R32.reuse ;  /* 0x0000001fff21a819 */ /* 0x100fe20000011420 */
[C---:B------:R-:W-:Y:S02]  /*26e0*/  @!P2 IMAD R11, R26.reuse, R15, R11 ;  /* 0x0000000f1a0ba224 */ /* 0x040fe400078e020b */
[----:B------:R-:W-:-:S04]  /*26f0*/  @!P2 IMAD.WIDE.U32 R14, R26, R14, R32 ;  /* 0x0000000e1a0ea225 */ /* 0x000fc800078e0020 */
[----:B------:R-:W-:Y:S01]  /*2700*/  @!P2 IMAD.IADD R11, R15, 0x1, R11 ;  /* 0x000000010f0ba824 */ /* 0x000fe200078e020b */
[----:B---3--:R-:W-:-:S04]  /*2710*/  @!P2 LEA R12, P3, R14, R12, 0x2 ;  /* 0x0000000c0e0ca211 */ /* 0x008fc800078610ff */
[----:B------:R-:W-:-:S05]  /*2720*/  @!P2 LEA.HI.X R13, R14, R13, R11, 0x2, P3 ;  /* 0x0000000d0e0da211 */ /* 0x000fca00018f140b */
[----:B------:R0:W5:Y:S01]  /*2730*/  @!P2 LDG.E R21, desc[UR56][R12.64] ;  /* 0x000000380c15a981 */ /* 0x000162000c1e1900 */
[----:B------:R-:W-:Y:S01]  /*2740*/  ISETP.GT.AND P2, PT, R24, R123, PT ;  /* 0x0000007b1800720c */ /* 0x000fe20003f44270 */
[----:B------:R-:W-:Y:S01]  /*2750*/  IMAD R11, R18, 0x4800, R128 ;  /* 0x00004800120b7824 */ /* 0x000fe200078e0280 */
[----:B------:R-:W-:Y:S01]  /*2760*/  LOP3.LUT P4, RZ, R224, 0x4, RZ, 0xc0, !PT ;  /* 0x00000004e0ff7812 */ /* 0x000fe2000788c0ff */
[----:B------:R-:W-:Y:S05]  /*2770*/  YIELD ;  /* 0x0000000000007946 */ /* 0x000fea0003800000 */
[----:B------:R-:W-:Y:S01]  /*2780*/  IADD3 R14, -R32, RZ, RZ ;  /* 0x000000ff200e7210 */ /* 0x000fe20007ffe1ff */
[C---:B------:R-:W-:Y:S01]  /*2790*/  VIADD R31, R11.reuse, 0x20 ;  /* 0x000000200b1f7836 */ /* 0x040fe20000000000 */
[----:B------:R-:W-:Y:S01]  /*27a0*/  BSSY B0, `(.L_x_457) ;  /* 0x0000786000007945 */ /* 0x000fe20003800000 */
[----:B------:R-:W-:-:S02]  /*27b0*/  LEA R28, R11, R116, 0x1 ;  /* 0x000000740b1c7211 */ /* 0x000fc400078e08ff */
[----:B------:R-:W-:Y:S02]  /*27c0*/  IMAD R27, R27, R14, R34 ;  /* 0x0000000e1b1b7224 */ /* 0x000fe400078e0222 */
[----:B------:R-:W-:-:S04]  /*27d0*/  @P4 VIADD R31, R11, 0xffffffe0 ;  /* 0xffffffe00b1f4836 */ /* 0x000fc80000000000 */
[----:B------:R-:W-:Y:S01]  /*27e0*/  IMAD R31, R31, 0x2, R116 ;  /* 0x000000021f1f7824 */ /* 0x000fe200078e0274 */
[----:B--2---:R-:W-:-:S04]  /*27f0*/  LOP3.LUT R35, R35, 0xfffffffd, RZ, 0xc0, !PT ;  /* 0xfffffffd23237812 */ /* 0x004fc800078ec0ff */
[----:B------:R-:W-:Y:S02]  /*2800*/  @P2 LOP3.LUT R35, R35, 0x2, RZ, 0xfc, !PT ;  /* 0x0000000223232812 */ /* 0x000fe400078efcff */
[----:B------:R-:W-:-:S03]  /*2810*/  ISETP.GE.AND P2, PT, R121, 0x1, PT ;  /* 0x000000017900780c */ /* 0x000fc60003f46270 */
[----:B------:R0:W-:Y:S10]  /*2820*/  STL [R1], R35 ;  /* 0x0000002301007387 */ /* 0x0001f40000100800 */
[----:B0-----:R-:W-:Y:S05]  /*2830*/  @!P2 BRA `(.L_x_458) ;  /* 0x00000070001ca947 */ /* 0x001fea0003800000 */
[----:B------:R-:W-:Y:S01]  /*2840*/  SHF.R.S32.HI R84, RZ, 0x1f, R27 ;  /* 0x0000001fff547819 */ /* 0x000fe2000001141b */
[----:B------:R-:W-:Y:S01]  /*2850*/  ULDC.64 UR4, c[0x0][0x300] ;  /* 0x0000c00000047ab9 */ /* 0x000fe20000000a00 */
[----:B-----5:R-:W-:Y:S01]  /*2860*/  SHF.R.S32.HI R85, RZ, 0x1f, R21 ;  /* 0x0000001fff557819 */ /* 0x020fe20000011415 */
[----:B------:R-:W-:Y:S01]  /*2870*/  IMAD.WIDE.U32 R12, R27, UR4, RZ ;  /* 0x000000041b0c7c25 */ /* 0x000fe2000f8e00ff */
[----:B------:R-:W-:Y:S02]  /*2880*/  ULDC.U8 UR6, c[0x0][0x410] ;  /* 0x0001040000067ab9 */ /* 0x000fe40000000000 */
[----:B------:R-:W-:Y:S01]  /*2890*/  ISETP.NE.AND P2, PT, RZ, UR6, PT ;  /* 0x00000006ff007c0c */ /* 0x000fe2000bf45270 */
[----:B------:R-:W-:Y:S02]  /*28a0*/  IMAD R14, R84, UR4, RZ ;  /* 0x00000004540e7c24 */ /* 0x000fe4000f8e02ff */
[----:B------:R-:W-:Y:S02]  /*28b0*/  IMAD R32, R127, R24, RZ ;  /* 0x000000187f207224 */ /* 0x000fe400078e02ff */
[----:B------:R-:W-:Y:S01]  /*28c0*/  IMAD R11, R27, UR5, R14 ;  /* 0x000000051b0b7c24 */ /* 0x000fe2000f8e020e */
[----:B------:R-:W-:Y:S01]  /*28d0*/  ULDC.64 UR4, c[0x0][0x310] ;  /* 0x0000c40000047ab9 */ /* 0x000fe20000000a00 */
[----:B------:R-:W-:-:S02]  /*28e0*/  IMAD R86, R24, -0x60, R25 ;  /* 0xffffffa018567824 */ /* 0x000fc400078e0219 */
[----:B------:R-:W-:Y:S02]  /*28f0*/  IMAD R14, R85, UR4, RZ ;  /* 0x00000004550e7c24 */ /* 0x000fe4000f8e02ff */
[----:B------:R-:W-:Y:S01]  /*2900*/  IMAD.IADD R13, R13, 0x1, R11 ;  /* 0x000000010d0d7824 */ /* 0x000fe200078e020b */
[----:B------:R-:W-:Y:S01]  /*2910*/  SHF.R.S32.HI R11, RZ, 0x1f, R24 ;  /* 0x0000001fff0b7819 */ /* 0x000fe20000011418 */
[C---:B------:R-:W-:Y:S01]  /*2920*/  IMAD R15, R21.reuse, UR5, R14 ;  /* 0x00000005150f7c24 */ /* 0x040fe2000f8e020e */
[----:B------:R-:W-:Y:S01]  /*2930*/  VIMNMX R86, R86, 0x60, PT ;  /* 0x0000006056567848 */ /* 0x000fe20003fe0100 */
[----:B------:R-:W-:Y:S01]  /*2940*/  IMAD.WIDE.U32 R12, R21, UR4, R12 ;  /* 0x00000004150c7c25 */ /* 0x000fe2000f8e000c */
[----:B------:R-:W-:-:S03]  /*2950*/  ULDC.64 UR4, c[0x0][0x308] ;  /* 0x0000c20000047ab9 */ /* 0x000fc60000000a00 */
[----:B------:R-:W-:Y:S01]  /*2960*/  IMAD R37, R11, R90, R32 ;  /* 0x0000005a0b257224 */ /* 0x000fe200078e0220 */
[----:B------:R-:W-:Y:S01]  /*2970*/  IADD3 R13, R13, R15, RZ ;  /* 0x0000000f0d0d7210 */ /* 0x000fe20007ffe0ff */
[----:B------:R-:W-:Y:S02]  /*2980*/  IMAD R15, R0, UR4, RZ ;  /* 0x00000004000f7c24 */ /* 0x000fe4000f8e02ff */
[----:B------:R-:W-:Y:S02]  /*2990*/  IMAD R14, R126, R24, RZ ;  /* 0x000000187e0e7224 */ /* 0x000fe400078e02ff */
[C---:B------:R-:W-:Y:S02]  /*29a0*/  IMAD R117, R30.reuse, UR5, R15 ;  /* 0x000000051e757c24 */ /* 0x040fe4000f8e020f */
[----:B------:R-:W-:Y:S01]  /*29b0*/  IMAD.WIDE.U32 R32, R30, UR4, R12 ;  /* 0x000000041e207c25 */ /* 0x000fe2000f8e000c */
[----:B------:R-:W-:-:S03]  /*29c0*/  ULDC.64 UR4, c[0x0][0x2e8] ;  /* 0x0000ba0000047ab9 */ /* 0x000fc60000000a00 */
[----:B------:R-:W-:Y:S01]  /*29d0*/  IMAD.IADD R117, R33, 0x1, R117 ;  /* 0x0000000121757824 */ /* 0x000fe200078e0275 */
[----:B------:R-:W-:Y:S01]  /*29e0*/  LEA R120, P3, R32, UR4, 0x1 ;  /* 0x0000000420787c11 */ /* 0x000fe2000f8608ff */
[----:B------:R-:W-:Y:S02]  /*29f0*/  IMAD R35, R11, R96, R14 ;  /* 0x000000600b237224 */ /* 0x000fe400078e020e */
[----:B------:R-:W-:Y:S01]  /*2a00*/  IMAD.WIDE.U32 R12, R90, R24, RZ ;  /* 0x000000185a0c7225 */ /* 0x000fe200078e00ff */
[----:B------:R-:W-:-:S03]  /*2a10*/  LEA.HI.X R117, R32, UR5, R117, 0x1, P3 ;  /* 0x0000000520757c11 */ /* 0x000fc600098f0c75 */
[----:B------:R-:W-:Y:S01]  /*2a20*/  IMAD.WIDE.U32 R14, R96, R24, RZ ;  /* 0x00000018600e7225 */ /* 0x000fe200078e00ff */
[----:B------:R-:W-:-:S03]  /*2a30*/  IADD3 R80, R13, R37, RZ ;  /* 0x000000250d507210 */ /* 0x000fc60007ffe0ff */
[----:B------:R-:W-:Y:S01]  /*2a40*/  IMAD.IADD R11, R15, 0x1, R35 ;  /* 0x000000010f0b7824 */ /* 0x000fe200078e0223 */
[----:B------:R-:W-:Y:S06]  /*2a50*/  @!P2 BRA `(.L_x_459) ;  /* 0x00000034004ca947 */ /* 0x000fec0003800000 */
[----:B------:R-:W-:Y:S01]  /*2a60*/  ISETP.GE.AND P3, PT, R201, R86, PT ;  /* 0x00000056c900720c */ /* 0x000fe20003f66270 */
[----:B------:R-:W-:Y:S01]  /*2a70*/  BSSY B1, `(.L_x_460) ;  /* 0x0000037000017945 */ /* 0x000fe20003800000 */
        /* <DEDUP_REMOVED lines=13> */
[----:B------:R-:W-:Y:S06]  /*2b50*/  @P3 BRA `(.L_x_461) ;  /* 0x0000000000a03947 */ /* 0x000fec0003800000 */
[----:B------:R-:W-:Y:S01]  /*2b60*/  IADD3 R35, P2, R100, R14, RZ ;  /* 0x0000000e64237210 */ /* 0x000fe20007f5e0ff */
[----:B------:R-:W-:Y:S01]  /*2b70*/  ULDC.64 UR4, c[0x0][0x3e8] ;  /* 0x0000fa0000047ab9 */ /* 0x000fe20000000a00 */
[----:B------:R-:W-:Y:S02]  /*2b80*/  CS2R R76, SRZ ;  /* 0x00000000004c7805 */ /* 0x000fe4000001ff00 */
[----:B------:R-:W-:Y:S01]  /*2b90*/  CS2R R78, SRZ ;  /* 0x00000000004e7805 */ /* 0x000fe2000001ff00 */
[----:B------:R-:W-:Y:S01]  /*2ba0*/  IMAD.X R36, R11, 0x1, R104, P2 ;  /* 0x000000010b247824 */ /* 0x000fe200010e0668 */
[----:B------:R-:W-:-:S04]  /*2bb0*/  LEA R34, P2, R35, UR4, 0x1 ;  /* 0x0000000423227c11 */ /* 0x000fc8000f8408ff */
[----:B------:R-:W-:Y:S01]  /*2bc0*/  LEA.HI.X R35, R35, UR5, R36, 0x1, P2 ;  /* 0x0000000523237c11 */ /* 0x000fe200090f0c24 */
[----:B------:R-:W-:Y:S01]  /*2bd0*/  ULDC.64 UR4, c[0x0][0x400] ;  /* 0x0001000000047ab9 */ /* 0x000fe20000000a00 */
[----:B------:R-:W-:-:S05]  /*2be0*/  IADD3 R37, P2, R94, R12, RZ ;  /* 0x0000000c5e257210 */ /* 0x000fca0007f5e0ff */
[----:B------:R-:W-:Y:S01]  /*2bf0*/  IMAD.X R38, R80, 0x1, R103, P2 ;  /* 0x0000000150267824 */ /* 0x000fe200010e0667 */
[----:B------:R-:W-:-:S04]  /*2c00*/  LEA R36, P2, R37, UR4, 0x1 ;  /* 0x0000000425247c11 */ /* 0x000fc8000f8408ff */
[----:B------:R-:W-:Y:S02]  /*2c10*/  LEA.HI.X R37, R37, UR5, R38, 0x1, P2 ;  /* 0x0000000525257c11 */ /* 0x000fe400090f0c26 */
[----:B------:R-:W-:Y:S02]  /*2c20*/  ISETP.GE.AND P2, PT, R194, R121, PT ;  /* 0x00000079c200720c */ /* 0x000fe40003f46270 */
[----:B------:R-:W-:Y:S02]  /*2c30*/  CS2R R72, SRZ ;  /* 0x0000000000487805 */ /* 0x000fe4000001ff00 */
[----:B------:R-:W-:-:S09]  /*2c40*/  CS2R R74, SRZ ;  /* 0x00000000004a7805 */ /* 0x000fd2000001ff00 */
[----:B------:R0:W5:Y:S04]  /*2c50*/  @!P2 LDG.E.64 R76, desc[UR56][R34.64] ;  /* 0x00000038224ca981 */ /* 0x000168000c1e1b00 */
[----:B------:R0:W5:Y:S01]  /*2c60*/  @!P2 LDG.E.64 R78, desc[UR56][R36.64] ;  /* 0x00000038244ea981 */ /* 0x000162000c1e1b00 */
        /* <DEDUP_REMOVED lines=20> */
[----:B------:R-:W-:-:S13]  /*2db0*/  ISETP.GE.AND P2, PT, R208, R121, PT ;  /* 0x00000079d000720c */ /* 0x000fda0003f46270 */
[----:B------:R0:W5:Y:S04]  /*2dc0*/  @!P2 LDG.E.64 R56, desc[UR56][R34.64+0xa0] ;  /* 0x0000a0382238a981 */ /* 0x000168000c1e1b00 */
[----:B------:R0:W5:Y:S02]  /*2dd0*/  @!P2 LDG.E.64 R58, desc[UR56][R36.64+0xa0] ;  /* 0x0000a038243aa981 */ /* 0x000164000c1e1b00 */
.L_x_461:
[----:B------:R-:W-:Y:S05]  /*2de0*/  BSYNC B1 ;  /* 0x0000000000017941 */ /* 0x000fea0003800000 */
.L_x_460:
[----:B0-----:R-:W-:Y:S01]  /*2df0*/  IADD3 R34, R201, 0x40, RZ ;  /* 0x00000040c9227810 */ /* 0x001fe20007ffe0ff */
[----:B------:R-:W-:Y:S01]  /*2e00*/  BSSY B1, `(.L_x_462) ;  /* 0x0000038000017945 */ /* 0x000fe20003800000 */
[----:B------:R-:W-:Y:S02]  /*2e10*/  CS2R R36, SRZ ;  /* 0x0000000000247805 */ /* 0x000fe4000001ff00 */
[----:B------:R-:W-:Y:S02]  /*2e20*/  CS2R R40, SRZ ;  /* 0x0000000000287805 */ /* 0x000fe4000001ff00 */
[----:B------:R-:W-:Y:S02]  /*2e30*/  ISETP.GE.AND P4, PT, R34, R86, PT ;  /* 0x000000562200720c */ /* 0x000fe40003f86270 */
[----:B------:R-:W-:Y:S02]  /*2e40*/  CS2R R44, SRZ ;  /* 0x00000000002c7805 */ /* 0x000fe4000001ff00 */
[----:B------:R-:W-:-:S02]  /*2e50*/  CS2R R48, SRZ ;  /* 0x0000000000307805 */ /* 0x000fc4000001ff00 */
[----:B------:R-:W-:Y:S02]  /*2e60*/  CS2R R52, SRZ ;  /* 0x0000000000347805 */ /* 0x000fe4000001ff00 */
[----:B------:R-:W-:Y:S02]  /*2e70*/  CS2R R34, SRZ ;  /* 0x0000000000227805 */ /* 0x000fe4000001ff00 */
[----:B------:R-:W-:Y:S02]  /*2e80*/  CS2R R38, SRZ ;  /* 0x0000000000267805 */ /* 0x000fe4000001ff00 */
[----:B------:R-:W-:Y:S02]  /*2e90*/  CS2R R42, SRZ ;  /* 0x00000000002a7805 */ /* 0x000fe4000001ff00 */
[----:B------:R-:W-:Y:S02]  /*2ea0*/  CS2R R46, SRZ ;  /* 0x00000000002e7805 */ /* 0x000fe4000001ff00 */
[----:B------:R-:W-:Y:S01]  /*2eb0*/  CS2R R50, SRZ ;  /* 0x0000000000327805 */ /* 0x000fe2000001ff00 */
[----:B-----5:R-:W-:Y:S01]  /*2ec0*/  IMAD.MOV.U32 R81, RZ, RZ, R56 ;  /* 0x000000ffff517224 */ /* 0x020fe200078e0038 */
[----:B------:R-:W-:Y:S01]  /*2ed0*/  CS2R R54, SRZ ;  /* 0x0000000000367805 */ /* 0x000fe2000001ff00 */
[----:B------:R-:W-:Y:S01]  /*2ee0*/  IMAD.MOV.U32 R82, RZ, RZ, R57 ;  /* 0x000000ffff527224 */ /* 0x000fe200078e0039 */
[----:B------:R-:W-:Y:S06]  /*2ef0*/  @P4 BRA `(.L_x_463) ;  /* 0x0000000000a04947 */ /* 0x000fec0003800000 */
[----:B------:R-:W-:Y:S01]  /*2f00*/  IADD3 R14, P2, P5, R100, R14, R106 ;  /* 0x0000000e640e7210 */ /* 0x000fe20007d5e06a */
[----:B------:R-:W-:Y:S01]  /*2f10*/  ULDC.64 UR4, c[0x0][0x3e8] ;  /* 0x0000fa0000047ab9 */ /* 0x000fe20000000a00 */
[----:B------:R-:W-:Y:S02]  /*2f20*/  CS2R R52, SRZ ;  /* 0x0000000000347805 */ /* 0x000fe4000001ff00 */
[----:B------:R-:W-:Y:S02]  /*2f30*/  CS2R R54, SRZ ;  /* 0x0000000000367805 */ /* 0x000fe4000001ff00 */
[----:B------:R-:W-:Y:S02]  /*2f40*/  IADD3.X R13, R104, R11, R105, P2, P5 ;  /* 0x0000000b680d7210 */ /* 0x000fe400017ea469 */
[----:B------:R-:W-:-:S04]  /*2f50*/  IADD3 R11, P2, P5, R94, R12, R108 ;  /* 0x0000000c5e0b7210 */ /* 0x000fc80007d5e06c */
[----:B------:R-:W-:Y:S02]  /*2f60*/  IADD3.X R80, R103, R80, R107, P2, P5 ;  /* 0x0000005067507210 */ /* 0x000fe400017ea46b */
[----:B------:R-:W-:-:S04]  /*2f70*/  LEA R12, P2, R14, UR4, 0x1 ;  /* 0x000000040e0c7c11 */ /* 0x000fc8000f8408ff */
[----:B------:R-:W-:Y:S01]  /*2f80*/  LEA.HI.X R13, R14, UR5, R13, 0x1, P2 ;  /* 0x000000050e0d7c11 */ /* 0x000fe200090f0c0d */
[----:B------:R-:W-:Y:S02]  /*2f90*/  ULDC.64 UR4, c[0x0][0x400] ;  /* 0x0001000000047ab9 */ /* 0x000fe40000000a00 */
        /* <DEDUP_REMOVED lines=30> */
.L_x_463:
[----:B------:R-:W-:Y:S05]  /*3180*/  BSYNC B1 ;  /* 0x0000000000017941 */ /* 0x000fea0003800000 */
.L_x_462:
[----:B0-----:R-:W-:Y:S01]  /*3190*/  IMAD.MOV.U32 R12, RZ, RZ, R61 ;  /* 0x000000ffff0c7224 */ /* 0x001fe200078e003d */
[----:B------:R-:W-:Y:S01]  /*31a0*/  MOV R11, R60 ;  /* 0x0000003c000b7202 */ /* 0x000fe20000000f00 */
[----:B------:R-:W-:Y:S01]  /*31b0*/  IMAD.MOV.U32 R13, RZ, RZ, R68 ;  /* 0x000000ffff0d7224 */ /* 0x000fe200078e0044 */
[----:B------:R-:W-:Y:S01]  /*31c0*/  UISETP.NE.AND UP0, UPT, UR59, 0x3, UPT ;  /* 0x000000033b00788c */ /* 0x000fe2000bf05270 */
[----:B------:R-:W-:Y:S01]  /*31d0*/  IMAD.MOV.U32 R14, RZ, RZ, R69 ;  /* 0x000000ffff0e7224 */ /* 0x000fe200078e0045 */
[----:B------:R-:W-:Y:S01]  /*31e0*/  PRMT R155, R12, 0x5410, R11 ;  /* 0x000054100c9b7816 */ /* 0x000fe2000000000b */
[----:B------:R-:W-:Y:S01]  /*31f0*/  IMAD.MOV.U32 R11, RZ, RZ, R64 ;  /* 0x000000ffff0b7224 */ /* 0x000fe200078e0040 */
[----:B------:R-:W-:Y:S02]  /*3200*/  MOV R12, R65 ;  /* 0x00000041000c7202 */ /* 0x000fe40000000f00 */
[----:B------:R-:W-:Y:S01]  /*3210*/  PRMT R159, R13, 0x5410, R14 ;  /* 0x000054100d9f7816 */ /* 0x000fe2000000000e */
[----:B------:R-:W-:Y:S01]  /*3220*/  IMAD.MOV.U32 R13, RZ, RZ, R76 ;  /* 0x000000ffff0d7224 */ /* 0x000fe200078e004c */
[----:B------:R-:W-:Y:S01]  /*3230*/  PRMT R157, R12, 0x7610, R157 ;  /* 0x000076100c9d7816 */ /* 0x000fe2000000009d */
[----:B------:R-:W-:Y:S01]  /*3240*/  IMAD.MOV.U32 R12, RZ, RZ, R73 ;  /* 0x000000ffff0c7224 */ /* 0x000fe200078e0049 */
[----:B------:R-:W-:-:S02]  /*3250*/  PRMT R158, R158, 0x5410, R11 ;  /* 0x000054109e9e7816 */ /* 0x000fc4000000000b */
[----:B------:R-:W-:Y:S02]  /*3260*/  MOV R11, R72 ;  /* 0x00000048000b7202 */ /* 0x000fe40000000f00 */
[----:B------:R-:W-:Y:S02]  /*3270*/  MOV R14, R77 ;  /* 0x0000004d000e7202 */ /* 0x000fe40000000f00 */
[----:B------:R-:W-:Y:S01]  /*3280*/  PRMT R160, R11, 0x5410, R12 ;  /* 0x000054100ba07816 */ /* 0x000fe2000000000c */
[----:B------:R-:W-:Y:S01]  /*3290*/  IMAD.MOV.U32 R11, RZ, RZ, R58 ;  /* 0x000000ffff0b7224 */ /* 0x000fe200078e003a */
[----:B------:R-:W-:Y:S01]  /*32a0*/  PRMT R161, R14, 0x7610, R161 ;  /* 0x000076100ea17816 */ /* 0x000fe200000000a1 */
[----:B------:R-:W-:Y:S01]  /*32b0*/  IMAD.MOV.U32 R12, RZ, RZ, R59 ;  /* 0x000000ffff0c7224 */ /* 0x000fe200078e003b */
[----:B------:R-:W-:Y:S01]  /*32c0*/  PRMT R149, R13, 0x7610, R149 ;  /* 0x000076100d957816 */ /* 0x000fe20000000095 */
[----:B------:R-:W-:Y:S01]  /*32d0*/  IMAD.MOV.U32 R14, RZ, RZ, R63 ;  /* 0x000000ffff0e7224 */ /* 0x000fe200078e003f */
[----:B------:R-:W-:-:S02]  /*32e0*/  MOV R13, R62 ;  /* 0x0000003e000d7202 */ /* 0x000fc40000000f00 */
[----:B------:R-:W-:Y:S01]  /*32f0*/  PRMT R154, R11, 0x5410, R12 ;  /* 0x000054100b9a7816 */ /* 0x000fe2000000000c */
[----:B------:R-:W-:Y:S01]  /*3300*/  IMAD.MOV.U32 R11, RZ, RZ, R66 ;  /* 0x000000ffff0b7224 */ /* 0x000fe200078e0042 */
[----:B------:R-:W-:Y:S01]  /*3310*/  PRMT R156, R13, 0x5410, R14 ;  /* 0x000054100d9c7816 */ /* 0x000fe2000000000e */
[----:B------:R-:W-:Y:S01]  /*3320*/  IMAD.MOV.U32 R13, RZ, RZ, R70 ;  /* 0x000000ffff0d7224 */ /* 0x000fe200078e0046 */
[----:B------:R-:W-:Y:S01]  /*3330*/  MOV R12, R67 ;  /* 0x00000043000c7202 */ /* 0x000fe20000000f00 */
[----:B------:R-:W-:Y:S01]  /*3340*/  IMAD.MOV.U32 R14, RZ, RZ, R71 ;  /* 0x000000ffff0e7224 */ /* 0x000fe200078e0047 */
[----:B------:R-:W-:Y:S02]  /*3350*/  PRMT R158, R11, 0x7610, R158 ;  /* 0x000076100b9e7816 */ /* 0x000fe4000000009e */
        /* <DEDUP_REMOVED lines=8> */
[----:B-----5:R-:W-:Y:S01]  /*33e0*/  IMAD.MOV.U32 R11, RZ, RZ, R32 ;  /* 0x000000ffff0b7224 */ /* 0x020fe200078e0020 */
        /* <DEDUP_REMOVED lines=11> */
[----:B------:R-:W-:Y:S02]  /*34a0*/  PLOP3.LUT P2, PT, PT, PT, UP0, 0x80, 0x0 ;  /* 0x000000000000781c */ /* 0x000fe40003f4f008 */
[----:B------:R-:W-:Y:S01]  /*34b0*/  PRMT R135, R14, 0x5410, R13 ;  /* 0x000054100e877816 */ /* 0x000fe2000000000d */
[----:B------:R-:W-:Y:S01]  /*34c0*/  IMAD.MOV.U32 R13, RZ, RZ, R49 ;  /* 0x000000ffff0d7224 */ /* 0x000fe200078e0031 */
[----:B------:R-:W-:Y:S01]  /*34d0*/  PRMT R140, R12, 0x5410, R11 ;  /* 0x000054100c8c7816 */ /* 0x000fe2000000000b */
[----:B------:R-:W-:Y:S01]  /*34e0*/  IMAD.MOV.U32 R12, RZ, RZ, R52 ;  /* 0x000000ffff0c7224 */ /* 0x000fe200078e0034 */
[----:B------:R-:W-:-:S02]  /*34f0*/  MOV R14, R48 ;  /* 0x00000030000e7202 */ /* 0x000fc40000000f00 */
[----:B------:R-:W-:Y:S02]  /*3500*/  MOV R11, R53 ;  /* 0x00000035000b7202 */ /* 0x000fe40000000f00 */
        /* <DEDUP_REMOVED lines=11> */
[----:B------:R-:W-:Y:S01]  /*35c0*/  MOV R13, R43 ;  /* 0x0000002b000d7202 */ /* 0x000fe20000000f00 */
[----:B------:R-:W-:-:S03]  /*35d0*/  IMAD.MOV.U32 R11, RZ, RZ, R47 ;  /* 0x000000ffff0b7224 */ /* 0x000fc600078e002f */
[----:B------:R-:W-:Y:S01]  /*35e0*/  PRMT R139, R14, 0x5410, R13 ;  /* 0x000054100e8b7816 */ /* 0x000fe2000000000d */
[----:B------:R-:W-:Y:S01]  /*35f0*/  IMAD.MOV.U32 R13, RZ, RZ, R51 ;  /* 0x000000ffff0d7224 */ /* 0x000fe200078e0033 */
[----:B------:R-:W-:Y:S01]  /*3600*/  PRMT R144, R12, 0x5410, R11 ;  /* 0x000054100c907816 */ /* 0x000fe2000000000b */
[----:B------:R-:W-:Y:S01]  /*3610*/  IMAD.MOV.U32 R12, RZ, RZ, R54 ;  /* 0x000000ffff0c7224 */ /* 0x000fe200078e0036 */
[----:B------:R-:W-:Y:S02]  /*3620*/  MOV R14, R50 ;  /* 0x00000032000e7202 */ /* 0x000fe40000000f00 */
[----:B------:R-:W-:Y:S02]  /*3630*/  MOV R11, R55 ;  /* 0x00000037000b7202 */ /* 0x000fe40000000f00 */
[----:B------:R-:W-:Y:S02]  /*3640*/  PRMT R150, R14, 0x5410, R13 ;  /* 0x000054100e967816 */ /* 0x000fe4000000000d */
[----:B------:R-:W-:Y:S01]  /*3650*/  PRMT R152, R12, 0x5410, R11 ;  /* 0x000054100c987816 */ /* 0x000fe2000000000b */
[----:B------:R-:W-:Y:S06]  /*3660*/  @!P2 BRA `(.L_x_464) ;  /* 0x000000000004a947 */ /* 0x000fec0003800000 */
[----:B------:R-:W-:Y:S01]  /*3670*/  BPT.TRAP 0x1 ;  /* 0x000000040000795c */ /* 0x000fe20000300000 */
.L_x_464:
[----:B------:R-:W-:Y:S01]  /*3680*/  IMAD R87, R18, 0x8, R2 ;  /* 0x0000000812577824 */ /* 0x000fe200078e0202 */
[----:B------:R-:W-:Y:S01]  /*3690*/  SHF.L.U32 R88, R202, 0x1f, RZ ;  /* 0x0000001fca587819 */ /* 0x000fe200000006ff */
[----:B------:R-:W-:Y:S03]  /*36a0*/  BSSY B1, `(.L_x_465) ;  /* 0x0000003000017945 */ /* 0x000fe60003800000 */
[----:B------:R-:W0:Y:S02]  /*36b0*/  SYNCS.PHASECHK.TRANS64.TRYWAIT P5, [R87+URZ+0x30890], R88 ;  /* 0x03089058570075a7 */ /* 0x000e2400080a017f */
[----:B0-----:R-:W-:Y:S05]  /*36c0*/  @!P5 BRA `(.L_x_466) ;  /* 0x000001cc008cd947 */ /* 0x001fea0003800000 */
.L_x_788:
[----:B------:R-:W-:Y:S05]  /*36d0*/  BSYNC B1 ;  /* 0x0000000000017941 */ /* 0x000fea0003800000 */
.L_x_465:
[----:B------:R-:W-:-:S03]  /*36e0*/  UMOV UR4, 0xffffffff ;  /* 0xffffffff00047882 */ /* 0x000fc60000000000 */
[----:B------:R-:W-:Y:S05]  /*36f0*/  BRA.DIV UR4, `(.L_x_467) ;  /* 0x000001ce04947947 */ /* 0x000fea000b800000 */
[----:B------:R1:W2:Y:S04]  /*3700*/  SHFL.IDX PT, R82, R117, RZ, 0x1c1f ;  /* 0x001c1fff75527589 */ /* 0x0002a800000e0000 */
[----:B------:R1:W3:Y:S02]  /*3710*/  SHFL.IDX PT, R11, R120, RZ, 0x1c1f ;  /* 0x001c1fff780b7589 */ /* 0x0002e400000e0000 */
.L_x_792:
[----:B------:R-:W-:Y:S04]  /*3720*/  BSSY B1, `(.L_x_468) ;  /* 0x0000146000017945 */ /* 0x000fe80003800000 */
[----:B------:R-:W-:Y:S05]  /*3730*/  @P3 BRA `(.L_x_469) ;  /* 0x0000001400103947 */ /* 0x000fea0003800000 */
[----:B------:R-:W-:Y:S01]  /*3740*/  ISETP.NE.AND P3, PT, R6, RZ, PT ;  /* 0x000000ff0600720c */ /* 0x000fe20003f65270 */
[----:B------:R-:W-:-:S12]  /*3750*/  BSSY B2, `(.L_x_470) ;  /* 0x0000036000027945 */ /* 0x000fd80003800000 */
[----:B------:R-:W-:Y:S05]  /*3760*/  @!P3 BRA `(.L_x_471) ;  /* 0x0000000000d0b947 */ /* 0x000fea0003800000 */
[----:B------:R4:W0:Y:S01]  /*3770*/  LDS.128 R12, [R28+0x1e000] ;  /* 0x01e000001c0c7984 */ /* 0x0008220000000c00 */
[C---:B---3--:R-:W-:Y:S01]  /*3780*/  LEA R80, P3, R16.reuse, R11, 0x1 ;  /* 0x0000000b10507211 */ /* 0x048fe200078608ff */
[----:B------:R-:W-:Y:S03]  /*3790*/  BSSY B3, `(.L_x_472) ;  /* 0x0000030000037945 */ /* 0x000fe60003800000 */
[----:B--2---:R-:W-:Y:S02]  /*37a0*/  LEA.HI.X R81, R16, R82, R17, 0x1, P3 ;  /* 0x0000005210517211 */ /* 0x004fe400018f0c11 */
[----:B------:R-:W-:-:S13]  /*37b0*/  ISETP.GE.AND P3, PT, R194, R121, PT ;  /* 0x00000079c200720c */ /* 0x000fda0003f66270 */
[----:B----4-:R-:W-:Y:S05]  /*37c0*/  @P3 BRA `(.L_x_473) ;  /* 0x0000000000b03947 */ /* 0x010fea0003800000 */
[----:B------:R-:W-:Y:S01]  /*37d0*/  SHF.R.U64 R146, R78, 0x10, R79 ;  /* 0x000000104e927819 */ /* 0x000fe2000000124f */
[----:B0-----:R-:W-:Y:S01]  /*37e0*/  IMAD.MOV.U32 R78, RZ, RZ, R13 ;  /* 0x000000ffff4e7224 */ /* 0x001fe200078e000d */
[----:B------:R-:W-:Y:S02]  /*37f0*/  SHF.R.U64 R76, R76, 0x10, R77 ;  /* 0x000000104c4c7819 */ /* 0x000fe4000000124d */
[----:B------:R-:W-:Y:S01]  /*3800*/  SHF.R.U32.HI R79, RZ, 0x10, R79 ;  /* 0x00000010ff4f7819 */ /* 0x000fe2000001164f */
[----:B------:R-:W-:Y:S02]  /*3810*/  HADD2.F32 R146, -RZ, R146.H0_H0 ;  /* 0x20000092ff927230 */ /* 0x000fe40000004100 */
[--C-:B------:R-:W-:Y:S02]  /*3820*/  HADD2.F32 R13, -RZ, R78.reuse.H1_H1 ;  /* 0x3000004eff0d7230 */ /* 0x100fe40000004100 */
[----:B------:R-:W-:Y:S02]  /*3830*/  HADD2.F32 R145, -RZ, R78.H0_H0 ;  /* 0x2000004eff917230 */ /* 0x000fe40000004100 */
[----:B------:R-:W-:-:S02]  /*3840*/  HADD2.F32 R76, -RZ, R76.H0_H0 ;  /* 0x2000004cff4c7230 */ /* 0x000fc40000004100 */
[-C--:B------:R-:W-:Y:S01]  /*3850*/  FMUL.FTZ R78, R13, R146.reuse ;  /* 0x000000920d4e7220 */ /* 0x080fe20000410000 */
[----:B------:R-:W-:-:S03]  /*3860*/  FMUL.FTZ R146, R145, R146 ;  /* 0x0000009291927220 */ /* 0x000fc60000410000 */
[-C--:B------:R-:W-:Y:S01]  /*3870*/  FFMA.FTZ R78, R145, R76.reuse, -R78 ;  /* 0x0000004c914e7223 */ /* 0x080fe2000001084e */
[----:B------:R-:W-:Y:S02]  /*3880*/  IMAD.MOV.U32 R145, RZ, RZ, R15 ;  /* 0x000000ffff917224 */ /* 0x000fe400078e000f */
[----:B------:R-:W-:Y:S01]  /*3890*/  FFMA.FTZ R13, R13, R76, R146 ;  /* 0x0000004c0d0d7223 */ /* 0x000fe20000010092 */
[----:B------:R-:W-:Y:S02]  /*38a0*/  SHF.R.U32.HI R76, RZ, 0x10, R77 ;  /* 0x00000010ff4c7819 */ /* 0x000fe4000001164d */
[----:B------:R-:W-:Y:S01]  /*38b0*/  MOV R77, R12 ;  /* 0x0000000c004d7202 */ /* 0x000fe20000000f00 */
[----:B------:R-:W-:Y:S01]  /*38c0*/  HADD2.F32 R12, -RZ, R79.H0_H0 ;  /* 0x2000004fff0c7230 */ /* 0x000fe20000004100 */
[----:B------:R-:W-:Y:S01]  /*38d0*/  F2FP.F16.F32.PACK_AB R13, R13, R78 ;  /* 0x0000004e0d0d723e */ /* 0x000fe200000000ff */
[--C-:B------:R-:W-:Y:S02]  /*38e0*/  HADD2.F32 R15, -RZ, R145.reuse.H1_H1 ;  /* 0x30000091ff0f7230 */ /* 0x100fe40000004100 */
[----:B------:R-:W-:-:S02]  /*38f0*/  HADD2.F32 R79, -RZ, R145.H0_H0 ;  /* 0x20000091ff4f7230 */ /* 0x000fc40000004100 */
[----:B------:R-:W-:Y:S02]  /*3900*/  HADD2.F32 R76, -RZ, R76.H0_H0 ;  /* 0x2000004cff4c7230 */ /* 0x000fe40000004100 */
[-C--:B------:R-:W-:Y:S01]  /*3910*/  FMUL.FTZ R146, R15, R12.reuse ;  /* 0x0000000c0f927220 */ /* 0x080fe20000410000 */
[----:B------:R-:W-:Y:S02]  /*3920*/  HADD2.F32 R145, -RZ, R149.H1_H1 ;  /* 0x30000095ff917230 */ /* 0x000fe40000004100 */
[C---:B------:R-:W-:Y:S01]  /*3930*/  FMUL.FTZ R148, R79.reuse, R12 ;  /* 0x0000000c4f947220 */ /* 0x040fe20000410000 */
[-C--:B------:R-:W-:Y:S01]  /*3940*/  FFMA.FTZ R12, R79, R76.reuse, -R146 ;  /* 0x0000004c4f0c7223 */ /* 0x080fe20000010892 */
[----:B------:R-:W-:Y:S02]  /*3950*/  HADD2.F32 R146, -RZ, R77.H0_H0 ;  /* 0x2000004dff927230 */ /* 0x000fe40000004100 */
[----:B------:R-:W-:Y:S01]  /*3960*/  FFMA.FTZ R15, R15, R76, R148 ;  /* 0x0000004c0f0f7223 */ /* 0x000fe20000010094 */
[----:B------:R-:W-:-:S02]  /*3970*/  IMAD.MOV.U32 R76, RZ, RZ, R14 ;  /* 0x000000ffff4c7224 */ /* 0x000fc400078e000e */
[----:B------:R-:W-:Y:S02]  /*3980*/  HADD2.F32 R14, -RZ, R77.H1_H1 ;  /* 0x3000004dff0e7230 */ /* 0x000fe40000004100 */
[----:B------:R-:W-:Y:S01]  /*3990*/  HADD2.F32 R79, -RZ, R149.H0_H0 ;  /* 0x20000095ff4f7230 */ /* 0x000fe20000004100 */
[----:B------:R-:W-:Y:S01]  /*39a0*/  F2FP.F16.F32.PACK_AB R15, R15, R12 ;  /* 0x0000000c0f0f723e */ /* 0x000fe200000000ff */
[----:B------:R-:W-:Y:S02]  /*39b0*/  HADD2.F32 R149, -RZ, R163.H1_H1 ;  /* 0x300000a3ff957230 */ /* 0x000fe40000004100 */
[-C--:B------:R-:W-:Y:S01]  /*39c0*/  FMUL.FTZ R77, R14, R145.reuse ;  /* 0x000000910e4d7220 */ /* 0x080fe20000410000 */
[----:B------:R-:W-:-:S03]  /*39d0*/  FMUL.FTZ R145, R146, R145 ;  /* 0x0000009192917220 */ /* 0x000fc60000410000 */
[-C--:B------:R-:W-:Y:S01]  /*39e0*/  FFMA.FTZ R77, R146, R79.reuse, -R77 ;  /* 0x0000004f924d7223 */ /* 0x080fe2000001084d */
[--C-:B------:R-:W-:Y:S02]  /*39f0*/  HADD2.F32 R146, -RZ, R76.reuse.H0_H0 ;  /* 0x2000004cff927230 */ /* 0x100fe40000004100 */
[----:B------:R-:W-:Y:S01]  /*3a00*/  FFMA.FTZ R14, R14, R79, R145 ;  /* 0x0000004f0e0e7223 */ /* 0x000fe20000010091 */
[----:B------:R-:W-:Y:S02]  /*3a10*/  HADD2.F32 R76, -RZ, R76.H1_H1 ;  /* 0x3000004cff4c7230 */ /* 0x000fe40000004100 */
[----:B------:R-:W-:Y:S02]  /*3a20*/  HADD2.F32 R79, -RZ, R161.H0_H0 ;  /* 0x200000a1ff4f7230 */ /* 0x000fe40000004100 */
[----:B------:R-:W-:Y:S01]  /*3a30*/  F2FP.F16.F32.PACK_AB R12, R14, R77 ;  /* 0x0000004d0e0c723e */ /* 0x000fe200000000ff */
[-C--:B------:R-:W-:Y:S01]  /*3a40*/  FMUL.FTZ R145, R76, R149.reuse ;  /* 0x000000954c917220 */ /* 0x080fe20000410000 */
[----:B------:R-:W-:-:S03]  /*3a50*/  FMUL.FTZ R149, R146, R149 ;  /* 0x0000009592957220 */ /* 0x000fc60000410000 */
[-C--:B------:R-:W-:Y:S01]  /*3a60*/  FFMA.FTZ R145, R146, R79.reuse, -R145 ;  /* 0x0000004f92917223 */ /* 0x080fe20000010891 */
[----:B------:R-:W-:-:S05]  /*3a70*/  FFMA.FTZ R76, R76, R79, R149 ;  /* 0x0000004f4c4c7223 */ /* 0x000fca0000010095 */
[----:B------:R-:W-:-:S07]  /*3a80*/  F2FP.F16.F32.PACK_AB R14, R76, R145 ;  /* 0x000000914c0e723e */ /* 0x000fce00000000ff */
.L_x_473:
[----:B------:R-:W-:Y:S05]  /*3a90*/  BSYNC B3 ;  /* 0x0000000000037941 */ /* 0x000fea0003800000 */
.L_x_472:
[----:B0-----:R4:W-:Y:S02]  /*3aa0*/  ST.E.128 desc[UR56][R80.64], R12 ;  /* 0x0000000c50007985 */ /* 0x0019e4000c101d38 */
.L_x_471:
[----:B------:R-:W-:Y:S05]  /*3ab0*/  BSYNC B2 ;  /* 0x0000000000027941 */ /* 0x000fea0003800000 */
.L_x_470:
[----:B------:R-:W-:Y:S01]  /*3ac0*/  ISETP.NE.AND P3, PT, R7, RZ, PT ;  /* 0x000000ff0700720c */ /* 0x000fe20003f65270 */
[----:B------:R-:W-:-:S12]  /*3ad0*/  BSSY B2, `(.L_x_474) ;  /* 0x0000035000027945 */ /* 0x000fd80003800000 */
[----:B------:R-:W-:Y:S05]  /*3ae0*/  @!P3 BRA `(.L_x_475) ;  /* 0x0000000000ccb947 */ /* 0x000fea0003800000 */
[----:B----4-:R4:W0:Y:S01]  /*3af0*/  LDS.128 R12, [R31+0x1e000] ;  /* 0x01e000001f0c7984 */ /* 0x0108220000000c00 */
[----:B------:R-:W-:Y:S01]  /*3b00*/  ISETP.GE.AND P3, PT, R206, R121, PT ;  /* 0x00000079ce00720c */ /* 0x000fe20003f66270 */
[----:B---3--:R-:W-:Y:S01]  /*3b10*/  IMAD.MOV.U32 R76, RZ, RZ, R11 ;  /* 0x000000ffff4c7224 */ /* 0x008fe200078e000b */
[----:B------:R-:W-:Y:S01]  /*3b20*/  SHF.L.U32 R79, R196, 0x3, RZ ;  /* 0x00000003c44f7819 */ /* 0x000fe200000006ff */
[----:B--2---:R-:W-:Y:S01]  /*3b30*/  IMAD.MOV.U32 R77, RZ, RZ, R82 ;  /* 0x000000ffff4d7224 */ /* 0x004fe200078e0052 */
[----:B------:R-:W-:Y:S03]  /*3b40*/  BSSY B3, `(.L_x_476) ;  /* 0x000002c000037945 */ /* 0x000fe60003800000 */
[----:B------:R-:W-:-:S06]  /*3b50*/  IMAD.WIDE R76, R79, 0x2, R76 ;  /* 0x000000024f4c7825 */ /* 0x000fcc00078e024c */
[----:B----4-:R-:W-:Y:S05]  /*3b60*/  @P3 BRA `(.L_x_477) ;  /* 0x0000000000a43947 */ /* 0x010fea0003800000 */
[----:B------:R-:W-:Y:S01]  /*3b70*/  SHF.R.U64 R78, R74, 0x10, R75 ;  /* 0x000000104a4e7819 */ /* 0x000fe2000000124b */
[----:B------:R-:W-:Y:S01]  /*3b80*/  HADD2.F32 R80, -RZ, R162.H1_H1 ;  /* 0x300000a2ff507230 */ /* 0x000fe20000004100 */
[----:B0-----:R-:W-:Y:S01]  /*3b90*/  MOV R74, R13 ;  /* 0x0000000d004a7202 */ /* 0x001fe20000000f00 */
[----:B------:R-:W-:Y:S01]  /*3ba0*/  HADD2.F32 R81, -RZ, R14.H0_H0 ;  /* 0x2000000eff517230 */ /* 0x000fe20000004100 */
[----:B------:R-:W-:Y:S01]  /*3bb0*/  SHF.R.U64 R72, R72, 0x10, R73 ;  /* 0x0000001048487819 */ /* 0x000fe20000001249 */
[----:B------:R-:W-:Y:S02]  /*3bc0*/  HADD2.F32 R78, -RZ, R78.H0_H0 ;  /* 0x2000004eff4e7230 */ /* 0x000fe40000004100 */
[--C-:B------:R-:W-:Y:S02]  /*3bd0*/  HADD2.F32 R13, -RZ, R74.reuse.H1_H1 ;  /* 0x3000004aff0d7230 */ /* 0x100fe40000004100 */
[----:B------:R-:W-:Y:S02]  /*3be0*/  HADD2.F32 R79, -RZ, R74.H0_H0 ;  /* 0x2000004aff4f7230 */ /* 0x000fe40000004100 */
[----:B------:R-:W-:-:S02]  /*3bf0*/  HADD2.F32 R72, -RZ, R72.H0_H0 ;  /* 0x20000048ff487230 */ /* 0x000fc40000004100 */
[-C--:B------:R-:W-:Y:S01]  /*3c00*/  FMUL.FTZ R74, R13, R78.reuse ;  /* 0x0000004e0d4a7220 */ /* 0x080fe20000410000 */
[----:B------:R-:W-:-:S03]  /*3c10*/  FMUL.FTZ R78, R79, R78 ;  /* 0x0000004e4f4e7220 */ /* 0x000fc60000410000 */
[-C--:B------:R-:W-:Y:S01]  /*3c20*/  FFMA.FTZ R74, R79, R72.reuse, -R74 ;  /* 0x000000484f4a7223 */ /* 0x080fe2000001084a */
[----:B------:R-:W-:Y:S02]  /*3c30*/  HADD2.F32 R79, -RZ, R14.H1_H1 ;  /* 0x3000000eff4f7230 */ /* 0x000fe40000004100 */
[----:B------:R-:W-:Y:S01]  /*3c40*/  FFMA.FTZ R13, R13, R72, R78 ;  /* 0x000000480d0d7223 */ /* 0x000fe2000001004e */
[----:B------:R-:W-:Y:S01]  /*3c50*/  SHF.R.U32.HI R72, RZ, 0x10, R75 ;  /* 0x00000010ff487819 */ /* 0x000fe2000001164b */
[--C-:B------:R-:W-:Y:S01]  /*3c60*/  HADD2.F32 R78, -RZ, R15.reuse.H0_H0 ;  /* 0x2000000fff4e7230 */ /* 0x100fe20000004100 */
[----:B------:R-:W-:Y:S01]  /*3c70*/  SHF.R.U32.HI R75, RZ, 0x10, R73 ;  /* 0x00000010ff4b7819 */ /* 0x000fe20000011649 */
[----:B------:R-:W-:Y:S01]  /*3c80*/  HADD2.F32 R14, -RZ, R160.H1_H1 ;  /* 0x300000a0ff0e7230 */ /* 0x000fe20000004100 */
[----:B------:R-:W-:Y:S01]  /*3c90*/  F2FP.F16.F32.PACK_AB R13, R13, R74 ;  /* 0x0000004a0d0d723e */ /* 0x000fe200000000ff */
[----:B------:R-:W-:Y:S02]  /*3ca0*/  HADD2.F32 R73, -RZ, R72.H0_H0 ;  /* 0x20000048ff497230 */ /* 0x000fe40000004100 */
[----:B------:R-:W-:-:S02]  /*3cb0*/  HADD2.F32 R72, -RZ, R15.H1_H1 ;  /* 0x3000000fff487230 */ /* 0x000fc40000004100 */
[----:B------:R-:W-:-:S03]  /*3cc0*/  HADD2.F32 R75, -RZ, R75.H0_H0 ;  /* 0x2000004bff4b7230 */ /* 0x000fc60000004100 */
[-C--:B------:R-:W-:Y:S01]  /*3cd0*/  FMUL.FTZ R15, R72, R73.reuse ;  /* 0x00000049480f7220 */ /* 0x080fe20000410000 */
[----:B------:R-:W-:-:S03]  /*3ce0*/  FMUL.FTZ R73, R78, R73 ;  /* 0x000000494e497220 */ /* 0x000fc60000410000 */
[-C--:B------:R-:W-:Y:S01]  /*3cf0*/  FFMA.FTZ R15, R78, R75.reuse, -R15 ;  /* 0x0000004b4e0f7223 */ /* 0x080fe2000001080f */
[----:B------:R-:W-:Y:S01]  /*3d00*/  FFMA.FTZ R72, R72, R75, R73 ;  /* 0x0000004b48487223 */ /* 0x000fe20000010049 */
[--C-:B------:R-:W-:Y:S02]  /*3d10*/  HADD2.F32 R73, -RZ, R12.reuse.H1_H1 ;  /* 0x3000000cff497230 */ /* 0x100fe40000004100 */
[----:B------:R-:W-:Y:S02]  /*3d20*/  HADD2.F32 R75, -RZ, R12.H0_H0 ;  /* 0x2000000cff4b7230 */ /* 0x000fe40000004100 */
[----:B------:R-:W-:Y:S02]  /*3d30*/  HADD2.F32 R78, -RZ, R160.H0_H0 ;  /* 0x200000a0ff4e7230 */ /* 0x000fe40000004100 */
[-C--:B------:R-:W-:Y:S01]  /*3d40*/  FMUL.FTZ R12, R73, R80.reuse ;  /* 0x00000050490c7220 */ /* 0x080fe20000410000 */
[----:B------:R-:W-:Y:S01]  /*3d50*/  F2FP.F16.F32.PACK_AB R15, R72, R15 ;  /* 0x0000000f480f723e */ /* 0x000fe200000000ff */
[----:B------:R-:W-:-:S02]  /*3d60*/  FMUL.FTZ R80, R75, R80 ;  /* 0x000000504b507220 */ /* 0x000fc40000410000 */
[-C--:B------:R-:W-:Y:S01]  /*3d70*/  FFMA.FTZ R75, R75, R78.reuse, -R12 ;  /* 0x0000004e4b4b7223 */ /* 0x080fe2000001080c */
[----:B------:R-:W-:Y:S02]  /*3d80*/  HADD2.F32 R12, -RZ, R163.H0_H0 ;  /* 0x200000a3ff0c7230 */ /* 0x000fe40000004100 */
[----:B------:R-:W-:-:S03]  /*3d90*/  FFMA.FTZ R80, R73, R78, R80 ;  /* 0x0000004e49507223 */ /* 0x000fc60000010050 */
[-C--:B------:R-:W-:Y:S01]  /*3da0*/  FMUL.FTZ R78, R79, R12.reuse ;  /* 0x0000000c4f4e7220 */ /* 0x080fe20000410000 */
[----:B------:R-:W-:-:S03]  /*3db0*/  FMUL.FTZ R12, R81, R12 ;  /* 0x0000000c510c7220 */ /* 0x000fc60000410000 */
[-C--:B------:R-:W-:Y:S01]  /*3dc0*/  FFMA.FTZ R78, R81, R14.reuse, -R78 ;  /* 0x0000000e514e7223 */ /* 0x080fe2000001084e */
[----:B------:R-:W-:Y:S01]  /*3dd0*/  FFMA.FTZ R79, R79, R14, R12 ;  /* 0x0000000e4f4f7223 */ /* 0x000fe2000001000c */
[----:B------:R-:W-:-:S04]  /*3de0*/  F2FP.F16.F32.PACK_AB R12, R80, R75 ;  /* 0x0000004b500c723e */ /* 0x000fc800000000ff */
[----:B------:R-:W-:-:S07]  /*3df0*/  F2FP.F16.F32.PACK_AB R14, R79, R78 ;  /* 0x0000004e4f0e723e */ /* 0x000fce00000000ff */
.L_x_477:
[----:B------:R-:W-:Y:S05]  /*3e00*/  BSYNC B3 ;  /* 0x0000000000037941 */ /* 0x000fea0003800000 */
.L_x_476:
[----:B0-----:R0:W-:Y:S02]  /*3e10*/  ST.E.128 desc[UR56][R76.64], R12 ;  /* 0x0000000c4c007985 */ /* 0x0011e4000c101d38 */
.L_x_475:
[----:B------:R-:W-:Y:S05]  /*3e20*/  BSYNC B2 ;  /* 0x0000000000027941 */ /* 0x000fea0003800000 */
.L_x_474:
[----:B------:R-:W-:Y:S01]  /*3e30*/  ISETP.NE.AND P3, PT, R8, RZ, PT ;  /* 0x000000ff0800720c */ /* 0x000fe20003f65270 */
[----:B------:R-:W-:-:S12]  /*3e40*/  BSSY B2, `(.L_x_478) ;  /* 0x0000035000027945 */ /* 0x000fd80003800000 */
[----:B------:R-:W-:Y:S05]  /*3e50*/  @!P3 BRA `(.L_x_479) ;  /* 0x0000000000ccb947 */ /* 0x000fea0003800000 */
[----:B0---4-:R0:W4:Y:S01]  /*3e60*/  LDS.128 R12, [R28+0x21000] ;  /* 0x021000001c0c7984 */ /* 0x0111220000000c00 */
[----:B------:R-:W-:Y:S01]  /*3e70*/  ISETP.GE.AND P3, PT, R204, R121, PT ;  /* 0x00000079cc00720c */ /* 0x000fe20003f66270 */
[----:B------:R-:W-:Y:S01]  /*3e80*/  IMAD.SHL.U32 R75, R197, 0x8, RZ ;  /* 0x00000008c54b7824 */ /* 0x000fe200078e00ff */
[----:B--2---:R-:W-:Y:S01]  /*3e90*/  MOV R73, R82 ;  /* 0x0000005200497202 */ /* 0x004fe20000000f00 */
[----:B---3--:R-:W-:Y:S01]  /*3ea0*/  IMAD.MOV.U32 R72, RZ, RZ, R11 ;  /* 0x000000ffff487224 */ /* 0x008fe200078e000b */
[----:B------:R-:W-:Y:S03]  /*3eb0*/  BSSY B3, `(.L_x_480) ;  /* 0x000002c000037945 */ /* 0x000fe60003800000 */
[----:B------:R-:W-:-:S06]  /*3ec0*/  IMAD.WIDE R72, R75, 0x2, R72 ;  /* 0x000000024b487825 */ /* 0x000fcc00078e0248 */
[----:B0-----:R-:W-:Y:S05]  /*3ed0*/  @P3 BRA `(.L_x_481) ;  /* 0x0000000000a43947 */ /* 0x001fea0003800000 */
[----:B------:R-:W-:Y:S01]  /*3ee0*/  SHF.R.U64 R74, R68, 0x10, R69 ;  /* 0x00000010444a7819 */ /* 0x000fe20000001245 */
[----:B----4-:R-:W-:Y:S01]  /*3ef0*/  HADD2.F32 R76, -RZ, R15.H0_H0 ;  /* 0x2000000fff4c7230 */ /* 0x010fe20000004100 */
[----:B------:R-:W-:Y:S01]  /*3f00*/  SHF.R.U32.HI R75, RZ, 0x10, R71 ;  /* 0x00000010ff4b7819 */ /* 0x000fe20000011647 */
[----:B------:R-:W-:Y:S01]  /*3f10*/  HADD2.F32 R79, -RZ, R159.H1_H1 ;  /* 0x3000009fff4f7230 */ /* 0x000fe20000004100 */
[----:B------:R-:W-:Y:S01]  /*3f20*/  SHF.R.U32.HI R68, RZ, 0x10, R69 ;  /* 0x00000010ff447819 */ /* 0x000fe20000011645 */
[----:B------:R-:W-:Y:S01]  /*3f30*/  HADD2.F32 R74, -RZ, R74.H0_H0 ;  /* 0x2000004aff4a7230 */ /* 0x000fe20000004100 */
[----:B------:R-:W-:Y:S01]  /*3f40*/  SHF.R.U64 R69, R70, 0x10, R71 ;  /* 0x0000001046457819 */ /* 0x000fe20000001247 */
[----:B------:R-:W-:Y:S02]  /*3f50*/  HADD2.F32 R75, -RZ, R75.H0_H0 ;  /* 0x2000004bff4b7230 */ /* 0x000fe40000004100 */
[----:B------:R-:W-:Y:S02]  /*3f60*/  HADD2.F32 R70, -RZ, R15.H1_H1 ;  /* 0x3000000fff467230 */ /* 0x000fe40000004100 */
[----:B------:R-:W-:-:S02]  /*3f70*/  HADD2.F32 R78, -RZ, R69.H0_H0 ;  /* 0x20000045ff4e7230 */ /* 0x000fc40000004100 */
[--C-:B------:R-:W-:Y:S02]  /*3f80*/  HADD2.F32 R69, -RZ, R13.reuse.H1_H1 ;  /* 0x3000000dff457230 */ /* 0x100fe40000004100 */
[-C--:B------:R-:W-:Y:S01]  /*3f90*/  FMUL.FTZ R15, R70, R75.reuse ;  /* 0x0000004b460f7220 */ /* 0x080fe20000410000 */
[----:B------:R-:W-:Y:S02]  /*3fa0*/  HADD2.F32 R13, -RZ, R13.H0_H0 ;  /* 0x2000000dff0d7230 */ /* 0x000fe40000004100 */
[C---:B------:R-:W-:Y:S01]  /*3fb0*/  FMUL.FTZ R75, R76.reuse, R75 ;  /* 0x0000004b4c4b7220 */ /* 0x040fe20000410000 */
[----:B------:R-:W-:Y:S02]  /*3fc0*/  HADD2.F32 R71, -RZ, R68.H0_H0 ;  /* 0x20000044ff477230 */ /* 0x000fe40000004100 */
[-C--:B------:R-:W-:Y:S01]  /*3fd0*/  FMUL.FTZ R68, R69, R78.reuse ;  /* 0x0000004e45447220 */ /* 0x080fe20000410000 */
[----:B------:R-:W-:Y:S02]  /*3fe0*/  FMUL.FTZ R78, R13, R78 ;  /* 0x0000004e0d4e7220 */ /* 0x000fe40000410000 */
[-C--:B------:R-:W-:Y:S01]  /*3ff0*/  FFMA.FTZ R15, R76, R71.reuse, -R15 ;  /* 0x000000474c0f7223 */ /* 0x080fe2000001080f */
[----:B------:R-:W-:Y:S01]  /*4000*/  FFMA.FTZ R70, R70, R71, R75 ;  /* 0x0000004746467223 */ /* 0x000fe2000001004b */
[----:B------:R-:W-:-:S02]  /*4010*/  HADD2.F32 R71, -RZ, R161.H1_H1 ;  /* 0x300000a1ff477230 */ /* 0x000fc40000004100 */
[-C--:B------:R-:W-:Y:S01]  /*4020*/  FFMA.FTZ R13, R13, R74.reuse, -R68 ;  /* 0x0000004a0d0d7223 */ /* 0x080fe20000010844 */
[--C-:B------:R-:W-:Y:S02]  /*4030*/  HADD2.F32 R75, -RZ, R12.reuse.H1_H1 ;  /* 0x3000000cff4b7230 */ /* 0x100fe40000004100 */
[----:B------:R-:W-:Y:S01]  /*4040*/  FFMA.FTZ R68, R69, R74, R78 ;  /* 0x0000004a45447223 */ /* 0x000fe2000001004e */
[----:B------:R-:W-:Y:S01]  /*4050*/  HADD2.F32 R76, -RZ, R12.H0_H0 ;  /* 0x2000000cff4c7230 */ /* 0x000fe20000004100 */
[----:B------:R-:W-:Y:S01]  /*4060*/  F2FP.F16.F32.PACK_AB R15, R70, R15 ;  /* 0x0000000f460f723e */ /* 0x000fe200000000ff */
[----:B------:R-:W-:Y:S02]  /*4070*/  HADD2.F32 R69, -RZ, R162.H0_H0 ;  /* 0x200000a2ff457230 */ /* 0x000fe40000004100 */
[-C--:B------:R-:W-:Y:S01]  /*4080*/  FMUL.FTZ R77, R75, R71.reuse ;  /* 0x000000474b4d7220 */ /* 0x080fe20000410000 */
[--C-:B------:R-:W-:Y:S02]  /*4090*/  HADD2.F32 R12, -RZ, R14.reuse.H1_H1 ;  /* 0x3000000eff0c7230 */ /* 0x100fe40000004100 */
[----:B------:R-:W-:Y:S01]  /*40a0*/  FMUL.FTZ R78, R76, R71 ;  /* 0x000000474c4e7220 */ /* 0x000fe20000410000 */
[----:B------:R-:W-:Y:S01]  /*40b0*/  HADD2.F32 R74, -RZ, R159.H0_H0 ;  /* 0x2000009fff4a7230 */ /* 0x000fe20000004100 */
[----:B------:R-:W-:Y:S01]  /*40c0*/  F2FP.F16.F32.PACK_AB R13, R68, R13 ;  /* 0x0000000d440d723e */ /* 0x000fe200000000ff */
[----:B------:R-:W-:-:S02]  /*40d0*/  HADD2.F32 R14, -RZ, R14.H0_H0 ;  /* 0x2000000eff0e7230 */ /* 0x000fc40000004100 */
[-C--:B------:R-:W-:Y:S01]  /*40e0*/  FMUL.FTZ R71, R12, R69.reuse ;  /* 0x000000450c477220 */ /* 0x080fe20000410000 */
[-C--:B------:R-:W-:Y:S01]  /*40f0*/  FFMA.FTZ R77, R76, R74.reuse, -R77 ;  /* 0x0000004a4c4d7223 */ /* 0x080fe2000001084d */
[----:B------:R-:W-:Y:S01]  /*4100*/  FFMA.FTZ R78, R75, R74, R78 ;  /* 0x0000004a4b4e7223 */ /* 0x000fe2000001004e */
[C---:B------:R-:W-:Y:S01]  /*4110*/  FMUL.FTZ R69, R14.reuse, R69 ;  /* 0x000000450e457220 */ /* 0x040fe20000410000 */
[----:B------:R-:W-:-:S03]  /*4120*/  FFMA.FTZ R71, R14, R79, -R71 ;  /* 0x0000004f0e477223 */ /* 0x000fc60000010847 */
[----:B------:R-:W-:Y:S01]  /*4130*/  FFMA.FTZ R12, R12, R79, R69 ;  /* 0x0000004f0c0c7223 */ /* 0x000fe20000010045 */
[----:B------:R-:W-:-:S04]  /*4140*/  F2FP.F16.F32.PACK_AB R78, R78, R77 ;  /* 0x0000004d4e4e723e */ /* 0x000fc800000000ff */
[----:B------:R-:W-:Y:S01]  /*4150*/  F2FP.F16.F32.PACK_AB R14, R12, R71 ;  /* 0x000000470c0e723e */ /* 0x000fe200000000ff */
[----:B------:R-:W-:-:S07]  /*4160*/  IMAD.MOV.U32 R12, RZ, RZ, R78 ;  /* 0x000000ffff0c7224 */ /* 0x000fce00078e004e */
.L_x_481:
[----:B------:R-:W-:Y:S05]  /*4170*/  BSYNC B3 ;  /* 0x0000000000037941 */ /* 0x000fea0003800000 */
.L_x_480:
[----:B----4-:R0:W-:Y:S02]  /*4180*/  ST.E.128 desc[UR56][R72.64], R12 ;  /* 0x0000000c48007985 */ /* 0x0101e4000c101d38 */
.L_x_479:
[----:B------:R-:W-:Y:S05]  /*4190*/  BSYNC B2 ;  /* 0x0000000000027941 */ /* 0x000fea0003800000 */
.L_x_478:
[----:B------:R-:W-:Y:S01]  /*41a0*/  ISETP.NE.AND P3, PT, R9, RZ, PT ;  /* 0x000000ff0900720c */ /* 0x000fe20003f65270 */
[----:B------:R-:W-:-:S12]  /*41b0*/  BSSY B2, `(.L_x_482) ;  /* 0x0000033000027945 */ /* 0x000fd80003800000 */
[----:B------:R-:W-:Y:S05]  /*41c0*/  @!P3 BRA `(.L_x_483) ;  /* 0x0000000000c4b947 */ /* 0x000fea0003800000 */
[----:B0---4-:R0:W4:Y:S01]  /*41d0*/  LDS.128 R12, [R31+0x21000] ;  /* 0x021000001f0c7984 */ /* 0x0111220000000c00 */
[C---:B---3--:R-:W-:Y:S01]  /*41e0*/  LEA R68, P3, R22.reuse, R11, 0x1 ;  /* 0x0000000b16447211 */ /* 0x048fe200078608ff */
[----:B------:R-:W-:Y:S03]  /*41f0*/  BSSY B3, `(.L_x_484) ;  /* 0x000002d000037945 */ /* 0x000fe60003800000 */
[----:B--2---:R-:W-:Y:S02]  /*4200*/  LEA.HI.X R69, R22, R82, R200, 0x1, P3 ;  /* 0x0000005216457211 */ /* 0x004fe400018f0cc8 */
[----:B------:R-:W-:-:S13]  /*4210*/  ISETP.GE.AND P3, PT, R205, R121, PT ;  /* 0x00000079cd00720c */ /* 0x000fda0003f66270 */
[----:B0-----:R-:W-:Y:S05]  /*4220*/  @P3 BRA `(.L_x_485) ;  /* 0x0000000000a43947 */ /* 0x001fea0003800000 */
[----:B------:R-:W-:Y:S01]  /*4230*/  SHF.R.U64 R70, R64, 0x10, R65 ;  /* 0x0000001040467819 */ /* 0x000fe20000001241 */
[----:B----4-:R-:W-:Y:S01]  /*4240*/  HADD2.F32 R72, -RZ, R15.H0_H0 ;  /* 0x2000000fff487230 */ /* 0x010fe20000004100 */
[----:B------:R-:W-:Y:S01]  /*4250*/  SHF.R.U32.HI R71, RZ, 0x10, R67 ;  /* 0x00000010ff477819 */ /* 0x000fe20000011643 */
[----:B------:R-:W-:Y:S01]  /*4260*/  HADD2.F32 R75, -RZ, R157.H0_H0 ;  /* 0x2000009dff4b7230 */ /* 0x000fe20000004100 */
        /* <DEDUP_REMOVED lines=15> */
[----:B------:R-:W-:-:S02]  /*4360*/  HADD2.F32 R67, -RZ, R158.H0_H0 ;  /* 0x2000009eff437230 */ /* 0x000fc40000004100 */
[-C--:B------:R-:W-:Y:S01]  /*4370*/  FFMA.FTZ R13, R13, R70.reuse, -R64 ;  /* 0x000000460d0d7223 */ /* 0x080fe20000010840 */
[--C-:B------:R-:W-:Y:S02]  /*4380*/  HADD2.F32 R71, -RZ, R12.reuse.H1_H1 ;  /* 0x3000000cff477230 */ /* 0x100fe40000004100 */
[----:B------:R-:W-:Y:S01]  /*4390*/  FFMA.FTZ R64, R65, R70, R74 ;  /* 0x0000004641407223 */ /* 0x000fe2000001004a */
[----:B------:R-:W-:Y:S01]  /*43a0*/  HADD2.F32 R72, -RZ, R12.H0_H0 ;  /* 0x2000000cff487230 */ /* 0x000fe20000004100 */
[----:B------:R-:W-:Y:S01]  /*43b0*/  F2FP.F16.F32.PACK_AB R15, R66, R15 ;  /* 0x0000000f420f723e */ /* 0x000fe200000000ff */
[----:B------:R-:W-:Y:S02]  /*43c0*/  HADD2.F32 R65, -RZ, R157.H1_H1 ;  /* 0x3000009dff417230 */ /* 0x000fe40000004100 */
[-C--:B------:R-:W-:Y:S01]  /*43d0*/  FMUL.FTZ R73, R71, R67.reuse ;  /* 0x0000004347497220 */ /* 0x080fe20000410000 */
[----:B------:R-:W-:Y:S02]  /*43e0*/  HADD2.F32 R12, -RZ, R14.H1_H1 ;  /* 0x3000000eff0c7230 */ /* 0x000fe40000004100 */
[----:B------:R-:W-:Y:S01]  /*43f0*/  FMUL.FTZ R74, R72, R67 ;  /* 0x00000043484a7220 */ /* 0x000fe20000410000 */
[----:B------:R-:W-:Y:S01]  /*4400*/  HADD2.F32 R70, -RZ, R158.H1_H1 ;  /* 0x3000009eff467230 */ /* 0x000fe20000004100 */
        /* <DEDUP_REMOVED lines=11> */
.L_x_485:
[----:B------:R-:W-:Y:S05]  /*44c0*/  BSYNC B3 ;  /* 0x0000000000037941 */ /* 0x000fea0003800000 */
.L_x_484:
[----:B----4-:R0:W-:Y:S02]  /*44d0*/  ST.E.128 desc[UR56][R68.64], R12 ;  /* 0x0000000c44007985 */ /* 0x0101e4000c101d38 */
.L_x_483:
[----:B------:R-:W-:Y:S05]  /*44e0*/  BSYNC B2 ;  /* 0x0000000000027941 */ /* 0x000fea0003800000 */
.L_x_482:
        /* <DEDUP_REMOVED lines=9> */
[--C-:B------:R-:W-:Y:S01]  /*4580*/  SHF.R.U64 R62, R62, 0x10, R63.reuse ;  /* 0x000000103e3e7819 */ /* 0x100fe2000000123f */
[----:B----4-:R-:W-:Y:S01]  /*4590*/  HADD2.F32 R67, -RZ, R13.H1_H1 ;  /* 0x3000000dff437230 */ /* 0x010fe20000004100 */
[----:B------:R-:W-:Y:S01]  /*45a0*/  SHF.R.U32.HI R63, RZ, 0x10, R63 ;  /* 0x00000010ff3f7819 */ /* 0x000fe2000001163f */
[----:B------:R-:W-:Y:S01]  /*45b0*/  HADD2.F32 R66, -RZ, R15.H1_H1 ;  /* 0x3000000fff427230 */ /* 0x000fe20000004100 */
[--C-:B------:R-:W-:Y:S01]  /*45c0*/  SHF.R.U64 R60, R60, 0x10, R61.reuse ;  /* 0x000000103c3c7819 */ /* 0x100fe2000000123d */
[----:B------:R-:W-:Y:S01]  /*45d0*/  HADD2.F32 R62, -RZ, R62.H0_H0 ;  /* 0x2000003eff3e7230 */ /* 0x000fe20000004100 */
[----:B------:R-:W-:Y:S01]  /*45e0*/  SHF.R.U32.HI R61, RZ, 0x10, R61 ;  /* 0x00000010ff3d7819 */ /* 0x000fe2000001163d */
[----:B------:R-:W-:Y:S02]  /*45f0*/  HADD2.F32 R63, -RZ, R63.H0_H0 ;  /* 0x2000003fff3f7230 */ /* 0x000fe40000004100 */
[----:B------:R-:W-:Y:S02]  /*4600*/  HADD2.F32 R13, -RZ, R13.H0_H0 ;  /* 0x2000000dff0d7230 */ /* 0x000fe40000004100 */
[----:B------:R-:W-:Y:S01]  /*4610*/  FMUL.FTZ R70, R67, R62 ;  /* 0x0000003e43467220 */ /* 0x000fe20000410000 */
[----:B------:R-:W-:-:S02]  /*4620*/  HADD2.F32 R68, -RZ, R15.H0_H0 ;  /* 0x2000000fff447230 */ /* 0x000fc40000004100 */
[-C--:B------:R-:W-:Y:S01]  /*4630*/  FMUL.FTZ R15, R66, R63.reuse ;  /* 0x0000003f420f7220 */ /* 0x080fe20000410000 */
[----:B------:R-:W-:Y:S02]  /*4640*/  HADD2.F32 R60, -RZ, R60.H0_H0 ;  /* 0x2000003cff3c7230 */ /* 0x000fe40000004100 */
[C---:B------:R-:W-:Y:S01]  /*4650*/  FMUL.FTZ R62, R13.reuse, R62 ;  /* 0x0000003e0d3e7220 */ /* 0x040fe20000410000 */
[----:B------:R-:W-:Y:S02]  /*4660*/  HADD2.F32 R61, -RZ, R61.H0_H0 ;  /* 0x2000003dff3d7230 */ /* 0x000fe40000004100 */
[----:B------:R-:W-:Y:S01]  /*4670*/  FMUL.FTZ R63, R68, R63 ;  /* 0x0000003f443f7220 */ /* 0x000fe20000410000 */
[-C--:B------:R-:W-:Y:S01]  /*4680*/  FFMA.FTZ R70, R13, R60.reuse, -R70 ;  /* 0x0000003c0d467223 */ /* 0x080fe20000010846 */
[----:B------:R-:W-:Y:S02]  /*4690*/  FFMA.FTZ R67, R67, R60, R62 ;  /* 0x0000003c43437223 */ /* 0x000fe4000001003e */
[----:B------:R-:W-:Y:S01]  /*46a0*/  FFMA.FTZ R66, R66, R61, R63 ;  /* 0x0000003d42427223 */ /* 0x000fe2000001003f */
[----:B------:R-:W-:-:S02]  /*46b0*/  HADD2.F32 R63, -RZ, R156.H0_H0 ;  /* 0x2000009cff3f7230 */ /* 0x000fc40000004100 */
[----:B------:R-:W-:Y:S01]  /*46c0*/  FFMA.FTZ R15, R68, R61, -R15 ;  /* 0x0000003d440f7223 */ /* 0x000fe2000001080f */
[--C-:B------:R-:W-:Y:S02]  /*46d0*/  HADD2.F32 R60, -RZ, R12.reuse.H1_H1 ;  /* 0x3000000cff3c7230 */ /* 0x100fe40000004100 */
[----:B------:R-:W-:Y:S02]  /*46e0*/  HADD2.F32 R62, -RZ, R12.H0_H0 ;  /* 0x2000000cff3e7230 */ /* 0x000fe40000004100 */
[----:B------:R-:W-:Y:S02]  /*46f0*/  HADD2.F32 R61, -RZ, R156.H1_H1 ;  /* 0x3000009cff3d7230 */ /* 0x000fe40000004100 */
[-C--:B------:R-:W-:Y:S01]  /*4700*/  FMUL.FTZ R69, R60, R63.reuse ;  /* 0x0000003f3c457220 */ /* 0x080fe20000410000 */
[--C-:B------:R-:W-:Y:S02]  /*4710*/  HADD2.F32 R12, -RZ, R14.reuse.H1_H1 ;  /* 0x3000000eff0c7230 */ /* 0x100fe40000004100 */
[----:B------:R-:W-:Y:S01]  /*4720*/  FMUL.FTZ R63, R62, R63 ;  /* 0x0000003f3e3f7220 */ /* 0x000fe20000410000 */
[----:B------:R-:W-:Y:S01]  /*4730*/  HADD2.F32 R14, -RZ, R14.H0_H0 ;  /* 0x2000000eff0e7230 */ /* 0x000fe20000004100 */
[----:B------:R-:W-:Y:S01]  /*4740*/  F2FP.F16.F32.PACK_AB R15, R66, R15 ;  /* 0x0000000f420f723e */ /* 0x000fe200000000ff */
[----:B------:R-:W-:-:S02]  /*4750*/  HADD2.F32 R13, -RZ, R155.H1_H1 ;  /* 0x3000009bff0d7230 */ /* 0x000fc40000004100 */
[-C--:B------:R-:W-:Y:S01]  /*4760*/  FMUL.FTZ R71, R12, R61.reuse ;  /* 0x0000003d0c477220 */ /* 0x080fe20000410000 */
[----:B------:R-:W-:Y:S02]  /*4770*/  HADD2.F32 R155, -RZ, R155.H0_H0 ;  /* 0x2000009bff9b7230 */ /* 0x000fe40000004100 */
[----:B------:R-:W-:Y:S01]  /*4780*/  FMUL.FTZ R61, R14, R61 ;  /* 0x0000003d0e3d7220 */ /* 0x000fe20000410000 */
[-C--:B------:R-:W-:Y:S01]  /*4790*/  FFMA.FTZ R62, R62, R13.reuse, -R69 ;  /* 0x0000000d3e3e7223 */ /* 0x080fe20000010845 */
[----:B------:R-:W-:Y:S01]  /*47a0*/  FFMA.FTZ R63, R60, R13, R63 ;  /* 0x0000000d3c3f7223 */ /* 0x000fe2000001003f */
[-C--:B------:R-:W-:Y:S01]  /*47b0*/  FFMA.FTZ R71, R14, R155.reuse, -R71 ;  /* 0x0000009b0e477223 */ /* 0x080fe20000010847 */
[----:B------:R-:W-:Y:S01]  /*47c0*/  FFMA.FTZ R12, R12, R155, R61 ;  /* 0x0000009b0c0c7223 */ /* 0x000fe2000001003d */
[----:B------:R-:W-:Y:S02]  /*47d0*/  F2FP.F16.F32.PACK_AB R13, R67, R70 ;  /* 0x00000046430d723e */ /* 0x000fe400000000ff */
[----:B------:R-:W-:-:S02]  /*47e0*/  F2FP.F16.F32.PACK_AB R62, R63, R62 ;  /* 0x0000003e3f3e723e */ /* 0x000fc400000000ff */
[----:B------:R-:W-:Y:S02]  /*47f0*/  F2FP.F16.F32.PACK_AB R14, R12, R71 ;  /* 0x000000470c0e723e */ /* 0x000fe400000000ff */
[----:B------:R-:W-:-:S07]  /*4800*/  MOV R12, R62 ;  /* 0x0000003e000c7202 */ /* 0x000fce0000000f00 */
.L_x_489:
[----:B------:R-:W-:Y:S05]  /*4810*/  BSYNC B3 ;  /* 0x0000000000037941 */ /* 0x000fea0003800000 */
.L_x_488:
[----:B----4-:R0:W-:Y:S02]  /*4820*/  ST.E.128 desc[UR56][R64.64], R12 ;  /* 0x0000000c40007985 */ /* 0x0101e4000c101d38 */
.L_x_487:
[----:B------:R-:W-:Y:S05]  /*4830*/  BSYNC B2 ;  /* 0x0000000000027941 */ /* 0x000fea0003800000 */
.L_x_486:
[----:B------:R-:W-:-:S13]  /*4840*/  ISETP.NE.AND P3, PT, R20, RZ, PT ;  /* 0x000000ff1400720c */ /* 0x000fda0003f65270 */
[----:B------:R-:W-:Y:S05]  /*4850*/  @!P3 BRA `(.L_x_469) ;  /* 0x0000000000c8b947 */ /* 0x000fea0003800000 */
[----:B0---4-:R0:W4:Y:S01]  /*4860*/  LDS.128 R12, [R31+0x24000] ;  /* 0x024000001f0c7984 */ /* 0x0111220000000c00 */
[C---:B---3--:R-:W-:Y:S01]  /*4870*/  LEA R60, P3, R23.reuse, R11, 0x1 ;  /* 0x0000000b173c7211 */ /* 0x048fe200078608ff */
[----:B------:R-:W-:Y:S03]  /*4880*/  BSSY B2, `(.L_x_490) ;  /* 0x000002e000027945 */ /* 0x000fe60003800000 */
[----:B--2---:R-:W-:Y:S02]  /*4890*/  LEA.HI.X R61, R23, R82, R198, 0x1, P3 ;  /* 0x00000052173d7211 */ /* 0x004fe400018f0cc6 */
[----:B------:R-:W-:-:S13]  /*48a0*/  ISETP.GE.AND P3, PT, R208, R121, PT ;  /* 0x00000079d000720c */ /* 0x000fda0003f66270 */
[----:B0-----:R-:W-:Y:S05]  /*48b0*/  @P3 BRA `(.L_x_491) ;  /* 0x0000000000a83947 */ /* 0x001fea0003800000 */
[--C-:B------:R-:W-:Y:S02]  /*48c0*/  SHF.R.U64 R11, R58, 0x10, R59.reuse ;  /* 0x000000103a0b7819 */ /* 0x100fe4000000123b */
[----:B------:R-:W-:Y:S02]  /*48d0*/  SHF.R.U32.HI R64, RZ, 0x10, R59 ;  /* 0x00000010ff407819 */ /* 0x000fe4000001163b */
[--C-:B------:R-:W-:Y:S01]  /*48e0*/  SHF.R.U64 R63, R56, 0x10, R57.reuse ;  /* 0x00000010383f7819 */ /* 0x100fe20000001239 */
[----:B----4-:R-:W-:Y:S01]  /*48f0*/  IMAD.MOV.U32 R56, RZ, RZ, R12 ;  /* 0x000000ffff387224 */ /* 0x010fe200078e000c */
[----:B------:R-:W-:Y:S01]  /*4900*/  SHF.R.U32.HI R62, RZ, 0x10, R57 ;  /* 0x00000010ff3e7819 */ /* 0x000fe20000011639 */
[----:B------:R-:W-:Y:S02]  /*4910*/  HADD2.F32 R59, -RZ, R11.H0_H0 ;  /* 0x2000000bff3b7230 */ /* 0x000fe40000004100 */
[----:B------:R-:W-:Y:S02]  /*4920*/  HADD2.F32 R12, -RZ, R13.H1_H1 ;  /* 0x3000000dff0c7230 */ /* 0x000fe40000004100 */
[----:B------:R-:W-:-:S02]  /*4930*/  HADD2.F32 R64, -RZ, R64.H0_H0 ;  /* 0x20000040ff407230 */ /* 0x000fc40000004100 */
[----:B------:R-:W-:Y:S02]  /*4940*/  HADD2.F32 R11, -RZ, R13.H0_H0 ;  /* 0x2000000dff0b7230 */ /* 0x000fe40000004100 */
[-C--:B------:R-:W-:Y:S01]  /*4950*/  FMUL.FTZ R66, R12, R59.reuse ;  /* 0x0000003b0c427220 */ /* 0x080fe20000410000 */
[--C-:B------:R-:W-:Y:S02]  /*4960*/  HADD2.F32 R57, -RZ, R15.reuse.H1_H1 ;  /* 0x3000000fff397230 */ /* 0x100fe40000004100 */
[----:B------:R-:W-:Y:S02]  /*4970*/  HADD2.F32 R13, -RZ, R15.H0_H0 ;  /* 0x2000000fff0d7230 */ /* 0x000fe40000004100 */
[----:B------:R-:W-:Y:S01]  /*4980*/  FMUL.FTZ R59, R11, R59 ;  /* 0x0000003b0b3b7220 */ /* 0x000fe20000410000 */
[----:B------:R-:W-:Y:S02]  /*4990*/  HADD2.F32 R58, -RZ, R63.H0_H0 ;  /* 0x2000003fff3a7230 */ /* 0x000fe40000004100 */
[----:B------:R-:W-:Y:S01]  /*49a0*/  FMUL.FTZ R68, R57, R64 ;  /* 0x0000004039447220 */ /* 0x000fe20000410000 */
[----:B------:R-:W-:-:S02]  /*49b0*/  HADD2.F32 R62, -RZ, R62.H0_H0 ;  /* 0x2000003eff3e7230 */ /* 0x000fc40000004100 */
[----:B------:R-:W-:Y:S01]  /*49c0*/  FMUL.FTZ R64, R13, R64 ;  /* 0x000000400d407220 */ /* 0x000fe20000410000 */
[----:B------:R-:W-:Y:S02]  /*49d0*/  HADD2.F32 R15, -RZ, R56.H1_H1 ;  /* 0x30000038ff0f7230 */ /* 0x000fe40000004100 */
[----:B------:R-:W-:Y:S01]  /*49e0*/  FFMA.FTZ R12, R12, R58, R59 ;  /* 0x0000003a0c0c7223 */ /* 0x000fe2000001003b */
[----:B------:R-:W-:Y:S02]  /*49f0*/  HADD2.F32 R59, -RZ, R154.H0_H0 ;  /* 0x2000009aff3b7230 */ /* 0x000fe40000004100 */
[----:B------:R-:W-:Y:S01]  /*4a00*/  FFMA.FTZ R64, R57, R62, R64 ;  /* 0x0000003e39407223 */ /* 0x000fe20000010040 */
[----:B------:R-:W-:Y:S02]  /*4a10*/  HADD2.F32 R56, -RZ, R56.H0_H0 ;  /* 0x20000038ff387230 */ /* 0x000fe40000004100 */
[----:B------:R-:W-:Y:S01]  /*4a20*/  FFMA.FTZ R11, R11, R58, -R66 ;  /* 0x0000003a0b0b7223 */ /* 0x000fe20000010842 */
[----:B------:R-:W-:-:S02]  /*4a30*/  HADD2.F32 R154, -RZ, R154.H1_H1 ;  /* 0x3000009aff9a7230 */ /* 0x000fc40000004100 */
[----:B------:R-:W-:Y:S01]  /*4a40*/  FFMA.FTZ R13, R13, R62, -R68 ;  /* 0x0000003e0d0d7223 */ /* 0x000fe20000010844 */
[--C-:B------:R-:W-:Y:S02]  /*4a50*/  HADD2.F32 R57, -RZ, R14.reuse.H1_H1 ;  /* 0x3000000eff397230 */ /* 0x100fe40000004100 */
[-C--:B------:R-:W-:Y:S01]  /*4a60*/  FMUL.FTZ R63, R15, R59.reuse ;  /* 0x0000003b0f3f7220 */ /* 0x080fe20000410000 */
[----:B------:R-:W-:Y:S02]  /*4a70*/  HADD2.F32 R14, -RZ, R14.H0_H0 ;  /* 0x2000000eff0e7230 */ /* 0x000fe40000004100 */
[----:B------:R-:W-:Y:S01]  /*4a80*/  FMUL.FTZ R62, R56, R59 ;  /* 0x0000003b383e7220 */ /* 0x000fe20000410000 */
[--C-:B------:R-:W-:Y:S02]  /*4a90*/  HADD2.F32 R58, -RZ, R153.reuse.H0_H0 ;  /* 0x20000099ff3a7230 */ /* 0x100fe40000004100 */
[----:B------:R-:W-:Y:S01]  /*4aa0*/  FMUL.FTZ R59, R57, R154 ;  /* 0x0000009a393b7220 */ /* 0x000fe20000410000 */
[----:B------:R-:W-:-:S02]  /*4ab0*/  HADD2.F32 R153, -RZ, R153.H1_H1 ;  /* 0x30000099ff997230 */ /* 0x000fc40000004100 */
[----:B------:R-:W-:Y:S01]  /*4ac0*/  FMUL.FTZ R154, R14, R154 ;  /* 0x0000009a0e9a7220 */ /* 0x000fe20000410000 */
[----:B------:R-:W-:Y:S01]  /*4ad0*/  F2FP.F16.F32.PACK_AB R11, R12, R11 ;  /* 0x0000000b0c0b723e */ /* 0x000fe200000000ff */
[-C--:B------:R-:W-:Y:S01]  /*4ae0*/  FFMA.FTZ R63, R56, R58.reuse, -R63 ;  /* 0x0000003a383f7223 */ /* 0x080fe2000001083f */
[----:B------:R-:W-:Y:S01]  /*4af0*/  FFMA.FTZ R62, R15, R58, R62 ;  /* 0x0000003a0f3e7223 */ /* 0x000fe2000001003e */
[-C--:B------:R-:W-:Y:S01]  /*4b00*/  FFMA.FTZ R59, R14, R153.reuse, -R59 ;  /* 0x000000990e3b7223 */ /* 0x080fe2000001083b */
[----:B------:R-:W-:Y:S01]  /*4b10*/  FFMA.FTZ R154, R57, R153, R154 ;  /* 0x00000099399a7223 */ /* 0x000fe2000001009a */
[----:B------:R-:W-:Y:S01]  /*4b20*/  F2FP.F16.F32.PACK_AB R15, R64, R13 ;  /* 0x0000000d400f723e */ /* 0x000fe200000000ff */
[----:B------:R-:W-:Y:S01]  /*4b30*/  IMAD.MOV.U32 R13, RZ, RZ, R11 ;  /* 0x000000ffff0d7224 */ /* 0x000fe200078e000b */
[----:B------:R-:W-:Y:S02]  /*4b40*/  F2FP.F16.F32.PACK_AB R12, R62, R63 ;  /* 0x0000003f3e0c723e */ /* 0x000fe400000000ff */
[----:B------:R-:W-:-:S07]  /*4b50*/  F2FP.F16.F32.PACK_AB R14, R154, R59 ;  /* 0x0000003b9a0e723e */ /* 0x000fce00000000ff */
.L_x_491:
[----:B------:R-:W-:Y:S05]  /*4b60*/  BSYNC B2 ;  /* 0x0000000000027941 */ /* 0x000fea0003800000 */
.L_x_490:
[----:B----4-:R0:W-:Y:S02]  /*4b70*/  ST.E.128 desc[UR56][R60.64], R12 ;  /* 0x0000000c3c007985 */ /* 0x0101e4000c101d38 */
.L_x_469:
[----:B------:R-:W-:Y:S05]  /*4b80*/  BSYNC B1 ;  /* 0x0000000000017941 */ /* 0x000fea0003800000 */
.L_x_468:
[----:B------:R-:W-:-:S03]  /*4b90*/  UMOV UR4, 0xffffffff ;  /* 0xffffffff00047882 */ /* 0x000fc60000000000 */
[----:B------:R-:W-:Y:S05]  /*4ba0*/  BRA.DIV UR4, `(.L_x_492) ;  /* 0x000001ba04b47947 */ /* 0x000fea000b800000 */
[----:B-1----:R-:W1:Y:S04]  /*4bb0*/  SHFL.IDX PT, R117, R117, 0x1, 0x1c1f ;  /* 0x003c1f0075757f89 */ /* 0x002e6800000e0000 */
[----:B------:R-:W0:Y:S02]  /*4bc0*/  SHFL.IDX PT, R120, R120, 0x1, 0x1c1f ;  /* 0x003c1f0078787f89 */ /* 0x000e2400000e0000 */
.L_x_796:
[----:B------:R-:W-:Y:S05]  /*4bd0*/  @P4 BRA `(.L_x_493) ;  /* 0x0000005400084947 */ /* 0x000fea0003800000 */
[----:B------:R-:W-:Y:S01]  /*4be0*/  ISETP.NE.AND P3, PT, R6, RZ, PT ;  /* 0x000000ff0600720c */ /* 0x000fe20003f65270 */
[----:B------:R-:W-:-:S12]  /*4bf0*/  BSSY B1, `(.L_x_494) ;  /* 0x0000032000017945 */ /* 0x000fd80003800000 */
[----:B------:R-:W-:Y:S05]  /*4c00*/  @!P3 BRA `(.L_x_495) ;  /* 0x0000000000c0b947 */ /* 0x000fea0003800000 */
[----:B0---4-:R0:W4:Y:S01]  /*4c10*/  LDS.128 R12, [R28+0x20000] ;  /* 0x020000001c0c7984 */ /* 0x0111220000000c00 */
[C---:B------:R-:W-:Y:S01]  /*4c20*/  LEA R56, P3, R16.reuse, R120, 0x1 ;  /* 0x0000007810387211 */ /* 0x040fe200078608ff */
[----:B------:R-:W-:Y:S03]  /*4c30*/  BSSY B2, `(.L_x_496) ;  /* 0x000002c000027945 */ /* 0x000fe60003800000 */
[----:B-1----:R-:W-:Y:S02]  /*4c40*/  LEA.HI.X R57, R16, R117, R17, 0x1, P3 ;  /* 0x0000007510397211 */ /* 0x002fe400018f0c11 */
[----:B------:R-:W-:-:S13]  /*4c50*/  ISETP.GE.AND P3, PT, R194, R121, PT ;  /* 0x00000079c200720c */ /* 0x000fda0003f66270 */
[----:B0-----:R-:W-:Y:S05]  /*4c60*/  @P3 BRA `(.L_x_497) ;  /* 0x0000000000a03947 */ /* 0x001fea0003800000 */
[----:B---3--:R-:W-:Y:S01]  /*4c70*/  SHF.R.U64 R11, R52, 0x10, R53 ;  /* 0x00000010340b7819 */ /* 0x008fe20000001235 */
[--C-:B----4-:R-:W-:Y:S01]  /*4c80*/  HADD2.F32 R52, -RZ, R15.reuse.H1_H1 ;  /* 0x3000000fff347230 */ /* 0x110fe20000004100 */
[--C-:B------:R-:W-:Y:S01]  /*4c90*/  SHF.R.U64 R58, R54, 0x10, R55.reuse ;  /* 0x00000010363a7819 */ /* 0x100fe20000001237 */
[----:B------:R-:W-:Y:S01]  /*4ca0*/  HADD2.F32 R15, -RZ, R15.H0_H0 ;  /* 0x2000000fff0f7230 */ /* 0x000fe20000004100 */
[----:B------:R-:W-:Y:S01]  /*4cb0*/  SHF.R.U32.HI R55, RZ, 0x10, R55 ;  /* 0x00000010ff377819 */ /* 0x000fe20000011637 */
[----:B------:R-:W-:Y:S01]  /*4cc0*/  HADD2.F32 R54, -RZ, R11.H0_H0 ;  /* 0x2000000bff367230 */ /* 0x000fe20000004100 */
[----:B------:R-:W-:Y:S01]  /*4cd0*/  SHF.R.U32.HI R53, RZ, 0x10, R53 ;  /* 0x00000010ff357819 */ /* 0x000fe20000011635 */
[----:B------:R-:W-:Y:S02]  /*4ce0*/  HADD2.F32 R58, -RZ, R58.H0_H0 ;  /* 0x2000003aff3a7230 */ /* 0x000fe40000004100 */
[----:B------:R-:W-:Y:S02]  /*4cf0*/  HADD2.F32 R55, -RZ, R55.H0_H0 ;  /* 0x20000037ff377230 */ /* 0x000fe40000004100 */
[----:B------:R-:W-:-:S02]  /*4d00*/  HADD2.F32 R11, -RZ, R13.H1_H1 ;  /* 0x3000000dff0b7230 */ /* 0x000fc40000004100 */
[----:B------:R-:W-:Y:S02]  /*4d10*/  HADD2.F32 R13, -RZ, R13.H0_H0 ;  /* 0x2000000dff0d7230 */ /* 0x000fe40000004100 */
[-C--:B------:R-:W-:Y:S01]  /*4d20*/  FMUL.FTZ R59, R15, R55.reuse ;  /* 0x000000370f3b7220 */ /* 0x080fe20000410000 */
[----:B------:R-:W-:Y:S02]  /*4d30*/  HADD2.F32 R53, -RZ, R53.H0_H0 ;  /* 0x20000035ff357230 */ /* 0x000fe40000004100 */
[-C--:B------:R-:W-:Y:S01]  /*4d40*/  FMUL.FTZ R60, R11, R58.reuse ;  /* 0x0000003a0b3c7220 */ /* 0x080fe20000410000 */
[C---:B------:R-:W-:Y:S01]  /*4d50*/  FMUL.FTZ R62, R52.reuse, R55 ;  /* 0x00000037343e7220 */ /* 0x040fe20000410000 */
[C---:B------:R-:W-:Y:S01]  /*4d60*/  FMUL.FTZ R58, R13.reuse, R58 ;  /* 0x0000003a0d3a7220 */ /* 0x040fe20000410000 */
[----:B------:R-:W-:Y:S01]  /*4d70*/  FFMA.FTZ R61, R52, R53, R59 ;  /* 0x00000035343d7223 */ /* 0x000fe2000001003b */
[-C--:B------:R-:W-:Y:S02]  /*4d80*/  FFMA.FTZ R60, R13, R54.reuse, -R60 ;  /* 0x000000360d3c7223 */ /* 0x080fe4000001083c */
[----:B------:R-:W-:Y:S01]  /*4d90*/  FFMA.FTZ R55, R11, R54, R58 ;  /* 0x000000360b377223 */ /* 0x000fe2000001003a */
[----:B------:R-:W-:-:S02]  /*4da0*/  HADD2.F32 R52, -RZ, R152.H0_H0 ;  /* 0x20000098ff347230 */ /* 0x000fc40000004100 */
[----:B------:R-:W-:Y:S01]  /*4db0*/  FFMA.FTZ R62, R15, R53, -R62 ;  /* 0x000000350f3e7223 */ /* 0x000fe2000001083e */
[----:B------:R-:W-:Y:S02]  /*4dc0*/  HADD2.F32 R152, -RZ, R152.H1_H1 ;  /* 0x30000098ff987230 */ /* 0x000fe40000004100 */
[----:B------:R-:W-:Y:S02]  /*4dd0*/  HADD2.F32 R11, -RZ, R12.H1_H1 ;  /* 0x3000000cff0b7230 */ /* 0x000fe40000004100 */
[----:B------:R-:W-:Y:S02]  /*4de0*/  HADD2.F32 R13, -RZ, R14.H1_H1 ;  /* 0x3000000eff0d7230 */ /* 0x000fe40000004100 */
[----:B------:R-:W-:Y:S02]  /*4df0*/  HADD2.F32 R12, -RZ, R12.H0_H0 ;  /* 0x2000000cff0c7230 */ /* 0x000fe40000004100 */
[----:B------:R-:W-:Y:S01]  /*4e00*/  FMUL.FTZ R53, R11, R52 ;  /* 0x000000340b357220 */ /* 0x000fe20000410000 */
[----:B------:R-:W-:-:S02]  /*4e10*/  HADD2.F32 R14, -RZ, R14.H0_H0 ;  /* 0x2000000eff0e7230 */ /* 0x000fc40000004100 */
[----:B------:R-:W-:Y:S01]  /*4e20*/  FMUL.FTZ R59, R13, R152 ;  /* 0x000000980d3b7220 */ /* 0x000fe20000410000 */
[--C-:B------:R-:W-:Y:S02]  /*4e30*/  HADD2.F32 R15, -RZ, R151.reuse.H0_H0 ;  /* 0x20000097ff0f7230 */ /* 0x100fe40000004100 */
[----:B------:R-:W-:Y:S01]  /*4e40*/  FMUL.FTZ R52, R12, R52 ;  /* 0x000000340c347220 */ /* 0x000fe20000410000 */
[----:B------:R-:W-:Y:S02]  /*4e50*/  HADD2.F32 R151, -RZ, R151.H1_H1 ;  /* 0x30000097ff977230 */ /* 0x000fe40000004100 */
[----:B------:R-:W-:Y:S01]  /*4e60*/  FMUL.FTZ R152, R14, R152 ;  /* 0x000000980e987220 */ /* 0x000fe20000410000 */
[-C--:B------:R-:W-:Y:S01]  /*4e70*/  FFMA.FTZ R53, R12, R15.reuse, -R53 ;  /* 0x0000000f0c357223 */ /* 0x080fe20000010835 */
[----:B------:R-:W-:Y:S01]  /*4e80*/  FFMA.FTZ R52, R11, R15, R52 ;  /* 0x0000000f0b347223 */ /* 0x000fe20000010034 */
[-C--:B------:R-:W-:Y:S01]  /*4e90*/  FFMA.FTZ R59, R14, R151.reuse, -R59 ;  /* 0x000000970e3b7223 */ /* 0x080fe2000001083b */
[----:B------:R-:W-:Y:S01]  /*4ea0*/  FFMA.FTZ R152, R13, R151, R152 ;  /* 0x000000970d987223 */ /* 0x000fe20000010098 */
[----:B------:R-:W-:-:S02]  /*4eb0*/  F2FP.F16.F32.PACK_AB R13, R55, R60 ;  /* 0x0000003c370d723e */ /* 0x000fc400000000ff */
[----:B------:R-:W-:Y:S02]  /*4ec0*/  F2FP.F16.F32.PACK_AB R15, R61, R62 ;  /* 0x0000003e3d0f723e */ /* 0x000fe400000000ff */
[----:B------:R-:W-:Y:S02]  /*4ed0*/  F2FP.F16.F32.PACK_AB R12, R52, R53 ;  /* 0x00000035340c723e */ /* 0x000fe400000000ff */
[----:B------:R-:W-:-:S07]  /*4ee0*/  F2FP.F16.F32.PACK_AB R14, R152, R59 ;  /* 0x0000003b980e723e */ /* 0x000fce00000000ff */
.L_x_497:
[----:B------:R-:W-:Y:S05]  /*4ef0*/  BSYNC B2 ;  /* 0x0000000000027941 */ /* 0x000fea0003800000 */
.L_x_496:
[----:B----4-:R0:W-:Y:S02]  /*4f00*/  ST.E.128 desc[UR56][R56.64], R12 ;  /* 0x0000000c38007985 */ /* 0x0101e4000c101d38 */
.L_x_495:
[----:B------:R-:W-:Y:S05]  /*4f10*/  BSYNC B1 ;  /* 0x0000000000017941 */ /* 0x000fea0003800000 */
.L_x_494:
[----:B------:R-:W-:Y:S01]  /*4f20*/  ISETP.NE.AND P3, PT, R7, RZ, PT ;  /* 0x000000ff0700720c */ /* 0x000fe20003f65270 */
[----:B------:R-:W-:-:S12]  /*4f30*/  BSSY B1, `(.L_x_498) ;  /* 0x0000034000017945 */ /* 0x000fd80003800000 */
[----:B------:R-:W-:Y:S05]  /*4f40*/  @!P3 BRA `(.L_x_499) ;  /* 0x0000000000c8b947 */ /* 0x000fea0003800000 */
[----:B0---4-:R0:W4:Y:S01]  /*4f50*/  LDS.128 R12, [R31+0x20000] ;  /* 0x020000001f0c7984 */ /* 0x0111220000000c00 */
[----:B------:R-:W-:Y:S01]  /*4f60*/  ISETP.GE.AND P3, PT, R206, R121, PT ;  /* 0x00000079ce00720c */ /* 0x000fe20003f66270 */
[----:B------:R-:W-:Y:S01]  /*4f70*/  IMAD.MOV.U32 R52, RZ, RZ, R120 ;  /* 0x000000ffff347224 */ /* 0x000fe200078e0078 */
[----:B---3--:R-:W-:Y:S01]  /*4f80*/  SHF.L.U32 R11, R196, 0x3, RZ ;  /* 0x00000003c40b7819 */ /* 0x008fe200000006ff */
[----:B-1----:R-:W-:Y:S01]  /*4f90*/  IMAD.MOV.U32 R53, RZ, RZ, R117 ;  /* 0x000000ffff357224 */ /* 0x002fe200078e0075 */
[----:B------:R-:W-:Y:S03]  /*4fa0*/  BSSY B2, `(.L_x_500) ;  /* 0x000002b000027945 */ /* 0x000fe60003800000 */
[----:B------:R-:W-:-:S06]  /*4fb0*/  IMAD.WIDE R52, R11, 0x2, R52 ;  /* 0x000000020b347825 */ /* 0x000fcc00078e0234 */
[----:B0-----:R-:W-:Y:S05]  /*4fc0*/  @P3 BRA `(.L_x_501) ;  /* 0x0000000000a03947 */ /* 0x001fea0003800000 */
[----:B------:R-:W-:Y:S01]  /*4fd0*/  SHF.R.U64 R11, R48, 0x10, R49 ;  /* 0x00000010300b7819 */ /* 0x000fe20000001231 */
        /* <DEDUP_REMOVED lines=39> */
.L_x_501:
[----:B------:R-:W-:Y:S05]  /*5250*/  BSYNC B2 ;  /* 0x0000000000027941 */ /* 0x000fea0003800000 */
.L_x_500:
[----:B----4-:R0:W-:Y:S02]  /*5260*/  ST.E.128 desc[UR56][R52.64], R12 ;  /* 0x0000000c34007985 */ /* 0x0101e4000c101d38 */
.L_x_499:
[----:B------:R-:W-:Y:S05]  /*5270*/  BSYNC B1 ;  /* 0x0000000000017941 */ /* 0x000fea0003800000 */
.L_x_498:
        /* <DEDUP_REMOVED lines=51> */
.L_x_505:
[----:B------:R-:W-:Y:S05]  /*55b0*/  BSYNC B2 ;  /* 0x0000000000027941 */ /* 0x000fea0003800000 */
.L_x_504:
[----:B----4-:R0:W-:Y:S02]  /*55c0*/  ST.E.128 desc[UR56][R48.64], R12 ;  /* 0x0000000c30007985 */ /* 0x0101e4000c101d38 */
.L_x_503:
[----:B------:R-:W-:Y:S05]  /*55d0*/  BSYNC B1 ;  /* 0x0000000000017941 */ /* 0x000fea0003800000 */
.L_x_502:
        /* <DEDUP_REMOVED lines=17> */
[----:B------:R-:W-:Y:S02]  /*56f0*/  HADD2.F32 R11, -RZ, R13.H1_H1 ;  /* 0x3000000dff0b7230 */ /* 0x000fe40000004100 */
[----:B------:R-:W-:-:S02]  /*5700*/  HADD2.F32 R43, -RZ, R43.H0_H0 ;  /* 0x2000002bff2b7230 */ /* 0x000fc40000004100 */
[----:B------:R-:W-:Y:S02]  /*5710*/  HADD2.F32 R13, -RZ, R13.H0_H0 ;  /* 0x2000000dff0d7230 */ /* 0x000fe40000004100 */
[-C--:B------:R-:W-:Y:S01]  /*5720*/  FMUL.FTZ R48, R11, R46.reuse ;  /* 0x0000002e0b307220 */ /* 0x080fe20000410000 */
[----:B------:R-:W-:Y:S02]  /*5730*/  HADD2.F32 R41, -RZ, R41.H0_H0 ;  /* 0x20000029ff297230 */ /* 0x000fe40000004100 */
[-C--:B------:R-:W-:Y:S01]  /*5740*/  FMUL.FTZ R47, R15, R43.reuse ;  /* 0x0000002b0f2f7220 */ /* 0x080fe20000410000 */
[C---:B------:R-:W-:Y:S01]  /*5750*/  FMUL.FTZ R50, R40.reuse, R43 ;  /* 0x0000002b28327220 */ /* 0x040fe20000410000 */
[C---:B------:R-:W-:Y:S01]  /*5760*/  FMUL.FTZ R46, R13.reuse, R46 ;  /* 0x0000002e0d2e7220 */ /* 0x040fe20000410000 */
[----:B------:R-:W-:Y:S01]  /*5770*/  FFMA.FTZ R48, R13, R42, -R48 ;  /* 0x0000002a0d307223 */ /* 0x000fe20000010830 */
[----:B------:R-:W-:Y:S01]  /*5780*/  FFMA.FTZ R49, R40, R41, R47 ;  /* 0x0000002928317223 */ /* 0x000fe2000001002f */
[----:B------:R-:W-:-:S02]  /*5790*/  HADD2.F32 R40, -RZ, R139.H0_H0 ;  /* 0x2000008bff287230 */ /* 0x000fc40000004100 */
[----:B------:R-:W-:Y:S01]  /*57a0*/  FFMA.FTZ R43, R11, R42, R46 ;  /* 0x0000002a0b2b7223 */ /* 0x000fe2000001002e */
[----:B------:R-:W-:Y:S02]  /*57b0*/  HADD2.F32 R11, -RZ, R12.H1_H1 ;  /* 0x3000000cff0b7230 */ /* 0x000fe40000004100 */
[----:B------:R-:W-:Y:S01]  /*57c0*/  FFMA.FTZ R50, R15, R41, -R50 ;  /* 0x000000290f327223 */ /* 0x000fe20000010832 */
[----:B------:R-:W-:Y:S02]  /*57d0*/  HADD2.F32 R13, -RZ, R14.H1_H1 ;  /* 0x3000000eff0d7230 */ /* 0x000fe40000004100 */
[----:B------:R-:W-:Y:S02]  /*57e0*/  HADD2.F32 R139, -RZ, R139.H1_H1 ;  /* 0x3000008bff8b7230 */ /* 0x000fe40000004100 */
[----:B------:R-:W-:Y:S01]  /*57f0*/  FMUL.FTZ R41, R11, R40 ;  /* 0x000000280b297220 */ /* 0x000fe20000410000 */
[----:B------:R-:W-:Y:S02]  /*5800*/  HADD2.F32 R12, -RZ, R12.H0_H0 ;  /* 0x2000000cff0c7230 */ /* 0x000fe40000004100 */
[----:B------:R-:W-:-:S02]  /*5810*/  HADD2.F32 R14, -RZ, R14.H0_H0 ;  /* 0x2000000eff0e7230 */ /* 0x000fc40000004100 */
[-C--:B------:R-:W-:Y:S01]  /*5820*/  FMUL.FTZ R47, R13, R139.reuse ;  /* 0x0000008b0d2f7220 */ /* 0x080fe20000410000 */
        /* <DEDUP_REMOVED lines=12> */
.L_x_509:
[----:B------:R-:W-:Y:S05]  /*58f0*/  BSYNC B2 ;  /* 0x0000000000027941 */ /* 0x000fea0003800000 */
.L_x_508:
[----:B----4-:R0:W-:Y:S02]  /*5900*/  ST.E.128 desc[UR56][R44.64], R12 ;  /* 0x0000000c2c007985 */ /* 0x0101e4000c101d38 */
.L_x_507:
[----:B------:R-:W-:Y:S05]  /*5910*/  BSYNC B1 ;  /* 0x0000000000017941 */ /* 0x000fea0003800000 */
.L_x_506:
        /* <DEDUP_REMOVED lines=49> */
.L_x_513:
[----:B------:R-:W-:Y:S05]  /*5c30*/  BSYNC B2 ;  /* 0x0000000000027941 */ /* 0x000fea0003800000 */
.L_x_512:
[----:B----4-:R0:W-:Y:S02]  /*5c40*/  ST.E.128 desc[UR56][R40.64], R12 ;  /* 0x0000000c28007985 */ /* 0x0101e4000c101d38 */
.L_x_511:
[----:B------:R-:W-:Y:S05]  /*5c50*/  BSYNC B1 ;  /* 0x0000000000017941 */ /* 0x000fea0003800000 */
.L_x_510:
[----:B------:R-:W-:-:S13]  /*5c60*/  ISETP.NE.AND P3, PT, R20, RZ, PT ;  /* 0x000000ff1400720c */ /* 0x000fda0003f65270 */
        /* <DEDUP_REMOVED lines=47> */
.L_x_515:
[----:B------:R-:W-:Y:S05]  /*5f60*/  BSYNC B1 ;  /* 0x0000000000017941 */ /* 0x000fea0003800000 */
.L_x_514:
[----:B----4-:R0:W-:Y:S01]  /*5f70*/  ST.E.128 desc[UR56][R36.64], R12 ;  /* 0x0000000c24007985 */ /* 0x0101e2000c101d38 */
[----:B------:R-:W-:Y:S05]  /*5f80*/  BRA `(.L_x_493) ;  /* 0x00000040001c7947 */ /* 0x000fea0003800000 */
.L_x_459:
        /* <DEDUP_REMOVED lines=19> */
[----:B------:R-:W-:Y:S02]  /*60c0*/  CS2R R40, SRZ ;  /* 0x0000000000287805 */ /* 0x000fe4000001ff00 */
[----:B------:R-:W-:Y:S02]  /*60d0*/  IADD3.X R33, R11, R102, RZ, P2, !PT ;  /* 0x000000660b217210 */ /* 0x000fe400017fe4ff */
[----:B------:R-:W-:Y:S02]  /*60e0*/  CS2R R54, SRZ ;  /* 0x0000000000367805 */ /* 0x000fe4000001ff00 */
[----:B------:R-:W-:-:S02]  /*60f0*/  LEA R56, P2, R32, UR4, 0x1 ;  /* 0x0000000420387c11 */ /* 0x000fc4000f8408ff */
[----:B------:R-:W-:Y:S02]  /*6100*/  CS2R R52, SRZ ;  /* 0x0000000000347805 */ /* 0x000fe4000001ff00 */
        /* <DEDUP_REMOVED lines=8> */
[----:B------:R-:W-:Y:S02]  /*6190*/  CS2R R36, SRZ ;  /* 0x0000000000247805 */ /* 0x000fe4000001ff00 */
[----:B------:R-:W-:Y:S02]  /*61a0*/  CS2R R50, SRZ ;  /* 0x0000000000327805 */ /* 0x000fe4000001ff00 */
[----:B------:R-:W-:-:S05]  /*61b0*/  CS2R R48, SRZ ;  /* 0x0000000000307805 */ /* 0x000fca000001ff00 */
[----:B------:R0:W5:Y:S04]  /*61c0*/  @!P2 LDG.E.128 R40, desc[UR56][R56.64] ;  /* 0x000000383828a981 */ /* 0x000168000c1e1d00 */
[----:B------:R0:W5:Y:S01]  /*61d0*/  @!P2 LDG.E.128 R52, desc[UR56][R60.64] ;  /* 0x000000383c34a981 */ /* 0x000162000c1e1d00 */
[----:B------:R-:W-:Y:S02]  /*61e0*/  ISETP.GE.AND P2, PT, R193, R121, PT ;  /* 0x00000079c100720c */ /* 0x000fe40003f46270 */
[----:B------:R-:W-:Y:S02]  /*61f0*/  CS2R R34, SRZ ;  /* 0x0000000000227805 */ /* 0x000fe4000001ff00 */
[----:B------:R-:W-:Y:S02]  /*6200*/  CS2R R32, SRZ ;  /* 0x0000000000207805 */ /* 0x000fe4000001ff00 */
[----:B------:R-:W-:-:S02]  /*6210*/  CS2R R46, SRZ ;  /* 0x00000000002e7805 */ /* 0x000fc4000001ff00 */
[----:B------:R-:W-:-:S05]  /*6220*/  CS2R R44, SRZ ;  /* 0x00000000002c7805 */ /* 0x000fca000001ff00 */
[----:B------:R0:W5:Y:S04]  /*6230*/  @!P2 LDG.E.128 R36, desc[UR56][R56.64+0x40] ;  /* 0x000040383824a981 */ /* 0x000168000c1e1d00 */
[----:B------:R0:W5:Y:S01]  /*6240*/  @!P2 LDG.E.128 R48, desc[UR56][R60.64+0x40] ;  /* 0x000040383c30a981 */ /* 0x000162000c1e1d00 */
[----:B------:R-:W-:-:S13]  /*6250*/  ISETP.GE.AND P2, PT, R192, R121, PT ;  /* 0x00000079c000720c */ /* 0x000fda0003f46270 */
[----:B------:R0:W5:Y:S04]  /*6260*/  @!P2 LDG.E.128 R32, desc[UR56][R56.64+0x80] ;  /* 0x000080383820a981 */ /* 0x000168000c1e1d00 */
[----:B------:R0:W5:Y:S02]  /*6270*/  @!P2 LDG.E.128 R44, desc[UR56][R60.64+0x80] ;  /* 0x000080383c2ca981 */ /* 0x000164000c1e1d00 */
.L_x_517:
[----:B------:R-:W-:Y:S05]  /*6280*/  BSYNC B1 ;  /* 0x0000000000017941 */ /* 0x000fea0003800000 */
.L_x_516:
[----:B0-----:R-:W-:Y:S01]  /*6290*/  VIADD R56, R201, 0x40 ;  /* 0x00000040c9387836 */ /* 0x001fe20000000000 */
[----:B------:R-:W-:Y:S01]  /*62a0*/  BSSY B1, `(.L_x_518) ;  /* 0x000002f000017945 */ /* 0x000fe20003800000 */
[----:B------:R-:W-:Y:S02]  /*62b0*/  CS2R R62, SRZ ;  /* 0x00000000003e7805 */ /* 0x000fe4000001ff00 */
[----:B------:R-:W-:Y:S02]  /*62c0*/  CS2R R60, SRZ ;  /* 0x00000000003c7805 */ /* 0x000fe4000001ff00 */
[----:B------:R-:W-:Y:S02]  /*62d0*/  CS2R R66, SRZ ;  /* 0x0000000000427805 */ /* 0x000fe4000001ff00 */
[----:B------:R-:W-:Y:S02]  /*62e0*/  ISETP.GE.AND P4, PT, R56, R86, PT ;  /* 0x000000563800720c */ /* 0x000fe40003f86270 */
[----:B------:R-:W-:-:S02]  /*62f0*/  CS2R R56, SRZ ;  /* 0x0000000000387805 */ /* 0x000fc4000001ff00 */
[----:B------:R-:W-:Y:S02]  /*6300*/  CS2R R64, SRZ ;  /* 0x0000000000407805 */ /* 0x000fe4000001ff00 */
[----:B------:R-:W-:Y:S02]  /*6310*/  CS2R R70, SRZ ;  /* 0x0000000000467805 */ /* 0x000fe4000001ff00 */
[----:B------:R-:W-:Y:S02]  /*6320*/  CS2R R68, SRZ ;  /* 0x0000000000447805 */ /* 0x000fe4000001ff00 */
[----:B------:R-:W-:Y:S02]  /*6330*/  CS2R R74, SRZ ;  /* 0x00000000004a7805 */ /* 0x000fe4000001ff00 */
[----:B------:R-:W-:Y:S02]  /*6340*/  CS2R R72, SRZ ;  /* 0x0000000000487805 */ /* 0x000fe4000001ff00 */
[----:B------:R-:W-:-:S02]  /*6350*/  CS2R R78, SRZ ;  /* 0x00000000004e7805 */ /* 0x000fc4000001ff00 */
[----:B-----5:R-:W-:Y:S01]  /*6360*/  MOV R81, R34 ;  /* 0x0000002200517202 */ /* 0x020fe20000000f00 */
[----:B------:R-:W-:Y:S01]  /*6370*/  IMAD.MOV.U32 R82, RZ, RZ, R35 ;  /* 0x000000ffff527224 */ /* 0x000fe200078e0023 */
[----:B------:R-:W-:Y:S01]  /*6380*/  CS2R R76, SRZ ;  /* 0x00000000004c7805 */ /* 0x000fe2000001ff00 */
[----:B------:R-:W-:Y:S06]  /*6390*/  @P4 BRA `(.L_x_519) ;  /* 0x00000000007c4947 */ /* 0x000fec0003800000 */
[----:B------:R-:W-:Y:S01]  /*63a0*/  IADD3 R14, P2, P5, R98, R14, R106 ;  /* 0x0000000e620e7210 */ /* 0x000fe20007d5e06a */
[----:B------:R-:W-:Y:S01]  /*63b0*/  ULDC.64 UR4, c[0x0][0x3e8] ;  /* 0x0000fa0000047ab9 */ /* 0x000fe20000000a00 */
[----:B------:R-:W-:Y:S02]  /*63c0*/  CS2R R66, SRZ ;  /* 0x0000000000427805 */ /* 0x000fe4000001ff00 */
[----:B------:R-:W-:Y:S02]  /*63d0*/  CS2R R64, SRZ ;  /* 0x0000000000407805 */ /* 0x000fe4000001ff00 */
[----:B------:R-:W-:Y:S02]  /*63e0*/  IADD3.X R13, R102, R11, R105, P2, P5 ;  /* 0x0000000b660d7210 */ /* 0x000fe400017ea469 */
[----:B------:R-:W-:Y:S02]  /*63f0*/  CS2R R78, SRZ ;  /* 0x00000000004e7805 */ /* 0x000fe4000001ff00 */
[----:B------:R-:W-:-:S02]  /*6400*/  IADD3 R11, P2, P5, R92, R12, R108 ;  /* 0x0000000c5c0b7210 */ /* 0x000fc40007d5e06c */
[----:B------:R-:W-:Y:S02]  /*6410*/  CS2R R76, SRZ ;  /* 0x00000000004c7805 */ /* 0x000fe4000001ff00 */
        /* <DEDUP_REMOVED lines=23> */
.L_x_519:
[----:B------:R-:W-:Y:S05]  /*6590*/  BSYNC B1 ;  /* 0x0000000000017941 */ /* 0x000fea0003800000 */
.L_x_518:
[----:B------:R-:W-:Y:S01]  /*65a0*/  IMAD.MOV.U32 R11, RZ, RZ, R32 ;  /* 0x000000ffff0b7224 */ /* 0x000fe200078e0020 */
[----:B0-----:R-:W-:Y:S01]  /*65b0*/  MOV R12, R33 ;  /* 0x00000021000c7202 */ /* 0x001fe20000000f00 */
[----:B------:R-:W-:Y:S01]  /*65c0*/  IMAD.MOV.U32 R14, RZ, RZ, R37 ;  /* 0x000000ffff0e7224 */ /* 0x000fe200078e0025 */
[----:B------:R-:W-:Y:S01]  /*65d0*/  MOV R13, R36 ;  /* 0x00000024000d7202 */ /* 0x000fe20000000f00 */
[----:B------:R-:W-:Y:S01]  /*65e0*/  UISETP.NE.AND UP0, UPT, UR59, 0x3, UPT ;  /* 0x000000033b00788c */ /* 0x000fe2000bf05270 */
[----:B------:R-:W-:Y:S01]  /*65f0*/  PRMT R161, R11, 0x5410, R12 ;  /* 0x000054100ba17816 */ /* 0x000fe2000000000c */
[----:B------:R-:W-:Y:S01]  /*6600*/  IMAD.MOV.U32 R11, RZ, RZ, R38 ;  /* 0x000000ffff0b7224 */ /* 0x000fe200078e0026 */
        /* <DEDUP_REMOVED lines=13> */
[----:B------:R-:W-:Y:S02]  /*66e0*/  PRMT R154, R14, 0x7610, R154 ;  /* 0x000076100e9a7816 */ /* 0x000fe4000000009a */
[----:B------:R-:W-:Y:S02]  /*66f0*/  MOV R11, R46 ;  /* 0x0000002e000b7202 */ /* 0x000fe40000000f00 */
[----:B------:R-:W-:Y:S02]  /*6700*/  MOV R14, R45 ;  /* 0x0000002d000e7202 */ /* 0x000fe40000000f00 */
[----:B------:R-:W-:Y:S01]  /*6710*/  PRMT R162, R11, 0x5410, R12 ;  /* 0x000054100ba27816 */ /* 0x000fe2000000000c */
[----:B------:R-:W-:Y:S01]  /*6720*/  IMAD.MOV.U32 R11, RZ, RZ, R50 ;  /* 0x000000ffff0b7224 */ /* 0x000fe200078e0032 */
[----:B------:R-:W-:Y:S01]  /*6730*/  PRMT R163, R13, 0x5410, R14 ;  /* 0x000054100da37816 */ /* 0x000fe2000000000e */
[----:B------:R-:W-:Y:S01]  /*6740*/  IMAD.MOV.U32 R12, RZ, RZ, R51 ;  /* 0x000000ffff0c7224 */ /* 0x000fe200078e0033 */
[----:B------:R-:W-:Y:S01]  /*6750*/  MOV R13, R48 ;  /* 0x00000030000d7202 */ /* 0x000fe20000000f00 */
[----:B------:R-:W-:Y:S01]  /*6760*/  IMAD.MOV.U32 R14, RZ, RZ, R49 ;  /* 0x000000ffff0e7224 */ /* 0x000fe200078e0031 */
[----:B------:R-:W-:Y:S01]  /*6770*/  PRMT R164, R164, 0x5410, R11 ;  /* 0x00005410a4a47816 */ /* 0x000fe2000000000b */
[----:B------:R-:W-:Y:S01]  /*6780*/  IMAD.MOV.U32 R11, RZ, RZ, R54 ;  /* 0x000000ffff0b7224 */ /* 0x000fe200078e0036 */
[----:B------:R-:W-:Y:S01]  /*6790*/  PRMT R165, R165, 0x5410, R13 ;  /* 0x00005410a5a57816 */ /* 0x000fe2000000000d */
[----:B------:R-:W-:Y:S01]  /*67a0*/  IMAD.MOV.U32 R13, RZ, RZ, R52 ;  /* 0x000000ffff0d7224 */ /* 0x000fe200078e0034 */
[----:B------:R-:W-:-:S02]  /*67b0*/  PRMT R168, R168, 0x5410, R12 ;  /* 0x00005410a8a87816 */ /* 0x000fc4000000000c */
[----:B------:R-:W-:Y:S01]  /*67c0*/  PRMT R169, R14, 0x7610, R169 ;  /* 0x000076100ea97816 */ /* 0x000fe200000000a9 */
[----:B------:R-:W-:Y:S01]  /*67d0*/  IMAD.MOV.U32 R14, RZ, RZ, R53 ;  /* 0x000000ffff0e7224 */ /* 0x000fe200078e0035 */
[----:B------:R-:W-:Y:S02]  /*67e0*/  MOV R12, R55 ;  /* 0x00000037000c7202 */ /* 0x000fe40000000f00 */
[----:B------:R-:W-:Y:S02]  /*67f0*/  PRMT R169, R169, 0x5410, R11 ;  /* 0x00005410a9a97816 */ /* 0x000fe4000000000b */
[----:B------:R-:W-:Y:S01]  /*6800*/  PRMT R170, R12, 0x5410, R13 ;  /* 0x000054100caa7816 */ /* 0x000fe2000000000d */
[----:B-----5:R-:W-:Y:S01]  /*6810*/  IMAD.MOV.U32 R12, RZ, RZ, R59 ;  /* 0x000000ffff0c7224 */ /* 0x020fe200078e003b */
        /* <DEDUP_REMOVED lines=33> */
[----:B------:R-:W-:Y:S01]  /*6a30*/  MOV R13, R79 ;  /* 0x0000004f000d7202 */ /* 0x000fe20000000f00 */
[----:B------:R-:W-:-:S03]  /*6a40*/  IMAD.MOV.U32 R11, RZ, RZ, R77 ;  /* 0x000000ffff0b7224 */ /* 0x000fc600078e004d */
[----:B------:R-:W-:Y:S02]  /*6a50*/  PRMT R158, R14, 0x5410, R13 ;  /* 0x000054100e9e7816 */ /* 0x000fe4000000000d */
[----:B------:R-:W-:Y:S01]  /*6a60*/  PRMT R159, R12, 0x5410, R11 ;  /* 0x000054100c9f7816 */ /* 0x000fe2000000000b */
[----:B------:R-:W-:Y:S06]  /*6a70*/  @!P2 BRA `(.L_x_520) ;  /* 0x000000000004a947 */ /* 0x000fec0003800000 */
[----:B------:R-:W-:Y:S01]  /*6a80*/  BPT.TRAP 0x1 ;  /* 0x000000040000795c */ /* 0x000fe20000300000 */
.L_x_520:
[----:B------:R-:W-:Y:S01]  /*6a90*/  LEA R87, R18, R2, 0x3 ;  /* 0x0000000212577211 */ /* 0x000fe200078e18ff */
[----:B------:R-:W0:Y:S01]  /*6aa0*/  LDC R131, c[0x0][0x2f4] ;  /* 0x0000bd00ff837b82 */ /* 0x000e220000000800 */
[----:B------:R-:W-:Y:S01]  /*6ab0*/  SHF.L.U32 R88, R202, 0x1f, RZ ;  /* 0x0000001fca587819 */ /* 0x000fe200000006ff */
[----:B------:R-:W-:Y:S03]  /*6ac0*/  BSSY B1, `(.L_x_521) ;  /* 0x0000003000017945 */ /* 0x000fe60003800000 */
[----:B------:R-:W1:Y:S02]  /*6ad0*/  SYNCS.PHASECHK.TRANS64.TRYWAIT P5, [R87+URZ+0x30890], R88 ;  /* 0x03089058570075a7 */ /* 0x000e6400080a017f */
[----:B-1----:R-:W-:Y:S05]  /*6ae0*/  @!P5 BRA `(.L_x_522) ;  /* 0x0000019c0030d947 */ /* 0x002fea0003800000 */
.L_x_797:
[----:B------:R-:W-:Y:S05]  /*6af0*/  BSYNC B1 ;  /* 0x0000000000017941 */ /* 0x000fea0003800000 */
.L_x_521:
[----:B------:R-:W-:Y:S01]  /*6b00*/  UMOV UR4, 0xffffffff ;  /* 0xffffffff00047882 */ /* 0x000fe20000000000 */
[----:B0-----:R-:W-:Y:S02]  /*6b10*/  IMAD.IADD R135, R131, 0x1, -R122 ;  /* 0x0000000183877824 */ /* 0x001fe400078e0a7a */
[----:B------:R-:W-:Y:S05]  /*6b20*/  BRA.DIV UR4, `(.L_x_523) ;  /* 0x0000019e04347947 */ /* 0x000fea000b800000 */
[----:B------:R0:W2:Y:S04]  /*6b30*/  SHFL.IDX PT, R119, R117, RZ, 0x1c1f ;  /* 0x001c1fff75777589 */ /* 0x0000a800000e0000 */
[----:B------:R0:W3:Y:S02]  /*6b40*/  SHFL.IDX PT, R11, R120, RZ, 0x1c1f ;  /* 0x001c1fff780b7589 */ /* 0x0000e400000e0000 */
.L_x_801:
[----:B------:R-:W-:Y:S04]  /*6b50*/  BSSY B1, `(.L_x_524) ;  /* 0x0000168000017945 */ /* 0x000fe80003800000 */
[----:B------:R-:W-:Y:S05]  /*6b60*/  @P3 BRA `(.L_x_525) ;  /* 0x0000001400983947 */ /* 0x000fea0003800000 */
[----:B------:R-:W-:Y:S01]  /*6b70*/  ISETP.NE.AND P3, PT, R6, RZ, PT ;  /* 0x000000ff0600720c */ /* 0x000fe20003f65270 */
[----:B------:R-:W-:Y:S01]  /*6b80*/  BSSY B2, `(.L_x_526) ;  /* 0x0000078000027945 */ /* 0x000fe20003800000 */
[----:B---3--:R-:W-:-:S11]  /*6b90*/  IMAD.MOV.U32 R118, RZ, RZ, R11 ;  /* 0x000000ffff767224 */ /* 0x008fd600078e000b */
[----:B------:R-:W-:Y:S05]  /*6ba0*/  @!P3 BRA `(.L_x_527) ;  /* 0x0000000400d4b947 */ /* 0x000fea0003800000 */
[----:B------:R-:W-:Y:S01]  /*6bb0*/  SEL R12, R122, R135, !P0 ;  /* 0x000000877a0c7207 */ /* 0x000fe20004000000 */
[----:B------:R-:W-:Y:S01]  /*6bc0*/  BSSY B3, `(.L_x_528) ;  /* 0x000006d000037945 */ /* 0x000fe20003800000 */
[----:B------:R-:W-:Y:S02]  /*6bd0*/  ISETP.GE.AND P3, PT, R16, R121, PT ;  /* 0x000000791000720c */ /* 0x000fe40003f66270 */
[----:B------:R-:W-:-:S04]  /*6be0*/  SHF.R.S32.HI R13, RZ, 0x1f, R12 ;  /* 0x0000001fff0d7819 */ /* 0x000fc8000001140c */
[----:B------:R-:W-:-:S04]  /*6bf0*/  LEA.HI R13, R13, R12, RZ, 0x4 ;  /* 0x0000000c0d0d7211 */ /* 0x000fc800078f20ff */
[----:B------:R-:W-:-:S04]  /*6c00*/  LEA.HI.SX32 R150, R13, R115, 0x1c ;  /* 0x000000730d967211 */ /* 0x000fc800078fe2ff */
[----:B------:R-:W-:-:S04]  /*6c10*/  SHF.R.S32.HI R13, RZ, 0x1f, R150 ;  /* 0x0000001fff0d7819 */ /* 0x000fc80000011496 */
[----:B------:R-:W-:Y:S02]  /*6c20*/  LEA.HI R13, R13, R150, RZ, 0x3 ;  /* 0x000000960d0d7211 */ /* 0x000fe400078f18ff */
[----:B------:R-:W-:Y:S02]  /*6c30*/  SHF.L.U32 R150, R150, 0x3, RZ ;  /* 0x0000000396967819 */ /* 0x000fe400000006ff */
[----:B------:R-:W-:Y:S02]  /*6c40*/  SHF.R.S32.HI R13, RZ, 0x3, R13 ;  /* 0x00000003ff0d7819 */ /* 0x000fe4000001140d */
[----:B------:R-:W-:-:S03]  /*6c50*/  LOP3.LUT R12, R216, 0x38, R150, 0xf8, !PT ;  /* 0x00000038d80c7812 */ /* 0x000fc600078ef896 */
[----:B------:R-:W-:Y:S01]  /*6c60*/  IMAD R13, R13, 0x1800, R218 ;  /* 0x000018000d0d7824 */ /* 0x000fe200078e02da */
[----:B------:R-:W-:-:S05]  /*6c70*/  LOP3.LUT R12, R12, R217, RZ, 0x3c, !PT ;  /* 0x000000d90c0c7212 */ /* 0x000fca00078e3cff */
[----:B------:R-:W-:-:S04]  /*6c80*/  IMAD.IADD R12, R13, 0x1, R12 ;  /* 0x000000010d0c7824 */ /* 0x000fc800078e020c */
[C---:B------:R-:W-:Y:S02]  /*6c90*/  IMAD R80, R18.reuse, 0x4800, R12 ;  /* 0x0000480012507824 */ /* 0x040fe400078e020c */
[----:B------:R-:W-:-:S03]  /*6ca0*/  IMAD R12, R18, 0x4800, R136 ;  /* 0x00004800120c7824 */ /* 0x000fc600078e0288 */
[----:B------:R-:W-:Y:S01]  /*6cb0*/  LEA R80, R80, R2, 0x1 ;  /* 0x0000000250507211 */ /* 0x000fe200078e08ff */
[----:B------:R-:W-:-:S05]  /*6cc0*/  IMAD R12, R12, 0x2, R2 ;  /* 0x000000020c0c7824 */ /* 0x000fca00078e0202 */
[----:B------:R-:W3:Y:S04]  /*6cd0*/  LDS.128 R80, [R80+0x1e400] ;  /* 0x01e4000050507984 */ /* 0x000ee80000000c00 */
[----:B------:R-:W4:Y:S01]  /*6ce0*/  LDS.128 R12, [R12+0x1e400] ;  /* 0x01e400000c0c7984 */ /* 0x000f220000000c00 */
[----:B------:R-:W-:Y:S05]  /*6cf0*/  @P3 BRA `(.L_x_529) ;  /* 0x0000000400643947 */ /* 0x000fea0003800000 */
[----:B---3--:R-:W-:Y:S01]  /*6d00*/  IMAD.MOV.U32 R152, RZ, RZ, R81 ;  /* 0x000000ffff987224 */ /* 0x008fe200078e0051 */
[----:B------:R-:W-:Y:S01]  /*6d10*/  SHF.R.U64 R40, R40, 0x10, R41 ;  /* 0x0000001028287819 */ /* 0x000fe20000001229 */
[----:B----4-:R-:W-:Y:S01]  /*6d20*/  IMAD.MOV.U32 R151, RZ, RZ, R13 ;  /* 0x000000ffff977224 */ /* 0x010fe200078e000d */
[----:B------:R-:W-:Y:S01]  /*6d30*/  SHF.R.U32.HI R41, RZ, 0x10, R41 ;  /* 0x00000010ff297819 */ /* 0x000fe20000011629 */
[----:B------:R-:W-:Y:S01]  /*6d40*/  HADD2.F32 R153, -RZ, R153.H0_H0 ;  /* 0x20000099ff997230 */ /* 0x000fe20000004100 */
[----:B------:R-:W-:Y:S01]  /*6d50*/  SHF.R.U64 R42, R42, 0x10, R43 ;  /* 0x000000102a2a7819 */ /* 0x000fe2000000122b */
[----:B------:R-:W-:Y:S02]  /*6d60*/  HADD2.F32 R13, -RZ, R152.H0_H0 ;  /* 0x20000098ff0d7230 */ /* 0x000fe40000004100 */
[----:B------:R-:W-:Y:S02]  /*6d70*/  HADD2.F32 R155, -RZ, R151.H0_H0 ;  /* 0x20000097ff9b7230 */ /* 0x000fe40000004100 */
[----:B------:R-:W-:-:S02]  /*6d80*/  HADD2.F32 R154, -RZ, R154.H0_H0 ;  /* 0x2000009aff9a7230 */ /* 0x000fc40000004100 */
[-C--:B------:R-:W-:Y:S01]  /*6d90*/  FMUL.FTZ R81, R13, R153.reuse ;  /* 0x000000990d517220 */ /* 0x080fe20000410000 */
[----:B------:R-:W-:Y:S02]  /*6da0*/  HADD2.F32 R152, -RZ, R152.H1_H1 ;  /* 0x30000098ff987230 */ /* 0x000fe40000004100 */
[C---:B------:R-:W-:Y:S01]  /*6db0*/  FMUL.FTZ R153, R155.reuse, R153 ;  /* 0x000000999b997220 */ /* 0x040fe20000410000 */
[----:B------:R-:W-:Y:S02]  /*6dc0*/  HADD2.F32 R41, -RZ, R41.H0_H0 ;  /* 0x20000029ff297230 */ /* 0x000fe40000004100 */
[-C--:B------:R-:W-:Y:S01]  /*6dd0*/  FFMA.FTZ R81, R155, R154.reuse, -R81 ;  /* 0x0000009a9b517223 */ /* 0x080fe20000010851 */
[----:B------:R-:W-:Y:S02]  /*6de0*/  HADD2.F32 R40, -RZ, R40.H0_H0 ;  /* 0x20000028ff287230 */ /* 0x000fe40000004100 */
[----:B------:R-:W-:Y:S01]  /*6df0*/  FFMA.FTZ R13, R13, R154, R153 ;  /* 0x0000009a0d0d7223 */ /* 0x000fe20000010099 */
[--C-:B------:R-:W-:Y:S01]  /*6e00*/  SHF.R.U32.HI R153, RZ, 0x10, R53.reuse ;  /* 0x00000010ff997819 */ /* 0x100fe20000011635 */
[----:B------:R-:W-:Y:S01]  /*6e10*/  HADD2.F32 R154, -RZ, R170.H0_H0 ;  /* 0x200000aaff9a7230 */ /* 0x000fe20000004100 */
[----:B------:R-:W-:Y:S01]  /*6e20*/  SHF.R.U64 R53, R52, 0x10, R53 ;  /* 0x0000001034357819 */ /* 0x000fe20000001235 */
[----:B------:R-:W-:-:S02]  /*6e30*/  HADD2.F32 R52, -RZ, R151.H1_H1 ;  /* 0x30000097ff347230 */ /* 0x000fc40000004100 */
[----:B------:R-:W-:Y:S02]  /*6e40*/  HADD2.F32 R153, -RZ, R153.H0_H0 ;  /* 0x20000099ff997230 */ /* 0x000fe40000004100 */
[----:B------:R-:W-:Y:S02]  /*6e50*/  HADD2.F32 R53, -RZ, R53.H0_H0 ;  /* 0x20000035ff357230 */ /* 0x000fe40000004100 */
[----:B------:R-:W-:Y:S02]  /*6e60*/  HADD2.F32 R42, -RZ, R42.H0_H0 ;  /* 0x2000002aff2a7230 */ /* 0x000fe40000004100 */
[-C--:B------:R-:W-:Y:S01]  /*6e70*/  FMUL.FTZ R151, R152, R153.reuse ;  /* 0x0000009998977220 */ /* 0x080fe20000410000 */
[----:B------:R-:W-:-:S03]  /*6e80*/  FMUL.FTZ R153, R52, R153 ;  /* 0x0000009934997220 */ /* 0x000fc60000410000 */
[-C--:B------:R-:W-:Y:S01]  /*6e90*/  FFMA.FTZ R52, R52, R41.reuse, -R151 ;  /* 0x0000002934347223 */ /* 0x080fe20000010897 */
[----:B------:R-:W-:Y:S02]  /*6ea0*/  HADD2.F32 R151, -RZ, R83.H0_H0 ;  /* 0x20000053ff977230 */ /* 0x000fe40000004100 */
[----:B------:R-:W-:Y:S01]  /*6eb0*/  FFMA.FTZ R41, R152, R41, R153 ;  /* 0x0000002998297223 */ /* 0x000fe20000010099 */
[----:B------:R-:W-:Y:S02]  /*6ec0*/  HADD2.F32 R152, -RZ, R167.H1_H1 ;  /* 0x300000a7ff987230 */ /* 0x000fe40000004100 */
[--C-:B------:R-:W-:Y:S02]  /*6ed0*/  HADD2.F32 R153, -RZ, R15.reuse.H0_H0 ;  /* 0x2000000fff997230 */ /* 0x100fe40000004100 */
[----:B------:R-:W-:Y:S01]  /*6ee0*/  FMUL.FTZ R155, R151, R154 ;  /* 0x0000009a979b7220 */ /* 0x000fe20000410000 */
[----:B------:R-:W-:Y:S01]  /*6ef0*/  HADD2.F32 R15, -RZ, R15.H1_H1 ;  /* 0x3000000fff0f7230 */ /* 0x000fe20000004100 */
[----:B------:R-:W-:-:S02]  /*6f00*/  F2FP.F16.F32.PACK_AB R41, R41, R13 ;  /* 0x0000000d2929723e */ /* 0x000fc400000000ff */
[C---:B------:R-:W-:Y:S01]  /*6f10*/  FFMA.FTZ R155, R153.reuse, R152, -R155 ;  /* 0x00000098999b7223 */ /* 0x040fe2000001089b */
[----:B------:R-:W-:Y:S01]  /*6f20*/  FMUL.FTZ R153, R153, R154 ;  /* 0x0000009a99997220 */ /* 0x000fe20000410000 */
[----:B------:R-:W-:Y:S01]  /*6f30*/  HADD2.F32 R154, -RZ, R170.H1_H1 ;  /* 0x300000aaff9a7230 */ /* 0x000fe20000004100 */
[----:B------:R-:W-:Y:S01]  /*6f40*/  F2FP.F16.F32.PACK_AB R52, R52, R81 ;  /* 0x000000513434723e */ /* 0x000fe200000000ff */
[----:B------:R-:W-:Y:S02]  /*6f50*/  IMAD.MOV.U32 R81, RZ, RZ, R41 ;  /* 0x000000ffff517224 */ /* 0x000fe400078e0029 */
[----:B------:R-:W-:Y:S01]  /*6f60*/  FFMA.FTZ R153, R151, R152, R153 ;  /* 0x0000009897997223 */ /* 0x000fe20000010099 */
[----:B------:R-:W-:Y:S02]  /*6f70*/  SHF.R.U32.HI R151, RZ, 0x10, R43 ;  /* 0x00000010ff977819 */ /* 0x000fe4000001162b */
[--C-:B------:R-:W-:Y:S01]  /*6f80*/  SHF.R.U64 R43, R54, 0x10, R55.reuse ;  /* 0x00000010362b7819 */ /* 0x100fe20000001237 */
[----:B------:R-:W-:Y:S01]  /*6f90*/  HADD2.F32 R54, -RZ, R83.H1_H1 ;  /* 0x30000053ff367230 */ /* 0x000fe20000004100 */
[----:B------:R-:W-:Y:S01]  /*6fa0*/  SHF.R.U32.HI R55, RZ, 0x10, R55 ;  /* 0x00000010ff377819 */ /* 0x000fe20000011637 */
[----:B------:R-:W-:Y:S01]  /*6fb0*/  HADD2.F32 R151, -RZ, R151.H0_H0 ;  /* 0x20000097ff977230 */ /* 0x000fe20000004100 */
[----:B------:R-:W-:Y:S01]  /*6fc0*/  MOV R13, R52 ;  /* 0x00000034000d7202 */ /* 0x000fe20000000f00 */
[----:B------:R-:W-:-:S02]  /*6fd0*/  HADD2.F32 R43, -RZ, R43.H0_H0 ;  /* 0x2000002bff2b7230 */ /* 0x000fc40000004100 */
[----:B------:R-:W-:-:S05]  /*6fe0*/  HADD2.F32 R55, -RZ, R55.H0_H0 ;  /* 0x20000037ff377230 */ /* 0x000fca0000004100 */
[----:B------:R-:W-:-:S04]  /*6ff0*/  FMUL.FTZ R83, R54, R55 ;  /* 0x0000003736537220 */ /* 0x000fc80000410000 */
[C---:B------:R-:W-:Y:S01]  /*7000*/  FFMA.FTZ R83, R15.reuse, R151, -R83 ;  /* 0x000000970f537223 */ /* 0x040fe20000010853 */
[----:B------:R-:W-:Y:S01]  /*7010*/  FMUL.FTZ R15, R15, R55 ;  /* 0x000000370f0f7220 */ /* 0x000fe20000410000 */
[----:B------:R-:W-:-:S03]  /*7020*/  HADD2.F32 R55, -RZ, R168.H0_H0 ;  /* 0x200000a8ff377230 */ /* 0x000fc60000004100 */
[----:B------:R-:W-:Y:S01]  /*7030*/  FFMA.FTZ R15, R54, R151, R15 ;  /* 0x00000097360f7223 */ /* 0x000fe2000001000f */
[----:B------:R-:W-:Y:S01]  /*7040*/  HADD2.F32 R54, -RZ, R80.H0_H0 ;  /* 0x20000050ff367230 */ /* 0x000fe20000004100 */
[----:B------:R-:W-:Y:S01]  /*7050*/  F2FP.F16.F32.PACK_AB R83, R83, R155 ;  /* 0x0000009b5353723e */ /* 0x000fe200000000ff */
[----:B------:R-:W-:Y:S02]  /*7060*/  HADD2.F32 R151, -RZ, R12.H0_H0 ;  /* 0x2000000cff977230 */ /* 0x000fe40000004100 */
[----:B------:R-:W-:Y:S02]  /*7070*/  HADD2.F32 R80, -RZ, R80.H1_H1 ;  /* 0x30000050ff507230 */ /* 0x000fe40000004100 */
[-C--:B------:R-:W-:Y:S01]  /*7080*/  FMUL.FTZ R152, R54, R154.reuse ;  /* 0x0000009a36987220 */ /* 0x080fe20000410000 */
[----:B------:R-:W-:Y:S02]  /*7090*/  HADD2.F32 R12, -RZ, R12.H1_H1 ;  /* 0x3000000cff0c7230 */ /* 0x000fe40000004100 */
[----:B------:R-:W-:Y:S01]  /*70a0*/  FMUL.FTZ R154, R151, R154 ;  /* 0x0000009a979a7220 */ /* 0x000fe20000410000 */
[----:B------:R-:W-:Y:S01]  /*70b0*/  F2FP.F16.F32.PACK_AB R153, R15, R153 ;  /* 0x000000990f99723e */ /* 0x000fe200000000ff */
[----:B------:R-:W-:Y:S01]  /*70c0*/  FFMA.FTZ R152, R151, R55, -R152 ;  /* 0x0000003797987223 */ /* 0x000fe20000010898 */
[----:B------:R-:W-:-:S02]  /*70d0*/  HADD2.F32 R151, -RZ, R169.H1_H1 ;  /* 0x300000a9ff977230 */ /* 0x000fc40000004100 */
[----:B------:R-:W-:Y:S01]  /*70e0*/  FFMA.FTZ R154, R54, R55, R154 ;  /* 0x00000037369a7223 */ /* 0x000fe2000001009a */
[-C--:B------:R-:W-:Y:S01]  /*70f0*/  FMUL.FTZ R54, R80, R53.reuse ;  /* 0x0000003550367220 */ /* 0x080fe20000410000 */
[C---:B------:R-:W-:Y:S01]  /*7100*/  FMUL.FTZ R53, R12.reuse, R53 ;  /* 0x000000350c357220 */ /* 0x040fe20000410000 */
[----:B------:R-:W-:Y:S02]  /*7110*/  HADD2.F32 R55, -RZ, R14.H0_H0 ;  /* 0x2000000eff377230 */ /* 0x000fe40000004100 */
[-C--:B------:R-:W-:Y:S01]  /*7120*/  FFMA.FTZ R12, R12, R40.reuse, -R54 ;  /* 0x000000280c0c7223 */ /* 0x080fe20000010836 */
[----:B------:R-:W-:Y:S01]  /*7130*/  FFMA.FTZ R40, R80, R40, R53 ;  /* 0x0000002850287223 */ /* 0x000fe20000010035 */
[--C-:B------:R-:W-:Y:S02]  /*7140*/  HADD2.F32 R53, -RZ, R82.reuse.H0_H0 ;  /* 0x20000052ff357230 */ /* 0x100fe40000004100 */
[----:B------:R-:W-:Y:S01]  /*7150*/  HADD2.F32 R54, -RZ, R167.H0_H0 ;  /* 0x200000a7ff367230 */ /* 0x000fe20000004100 */
[----:B------:R-:W-:Y:S01]  /*7160*/  F2FP.F16.F32.PACK_AB R12, R12, R152 ;  /* 0x000000980c0c723e */ /* 0x000fe200000000ff */
[----:B------:R-:W-:-:S02]  /*7170*/  HADD2.F32 R82, -RZ, R82.H1_H1 ;  /* 0x30000052ff527230 */ /* 0x000fc40000004100 */
[-C--:B------:R-:W-:Y:S01]  /*7180*/  FMUL.FTZ R80, R53, R151.reuse ;  /* 0x0000009735507220 */ /* 0x080fe20000410000 */
[C---:B------:R-:W-:Y:S01]  /*7190*/  FMUL.FTZ R151, R55.reuse, R151 ;  /* 0x0000009737977220 */ /* 0x040fe20000410000 */
[----:B------:R-:W-:Y:S01]  /*71a0*/  HADD2.F32 R14, -RZ, R14.H1_H1 ;  /* 0x3000000eff0e7230 */ /* 0x000fe20000004100 */
[----:B------:R-:W-:Y:S01]  /*71b0*/  F2FP.F16.F32.PACK_AB R40, R40, R154 ;  /* 0x0000009a2828723e */ /* 0x000fe200000000ff */
[-C--:B------:R-:W-:Y:S01]  /*71c0*/  FFMA.FTZ R80, R55, R54.reuse, -R80 ;  /* 0x0000003637507223 */ /* 0x080fe20000010850 */
[----:B------:R-:W-:Y:S01]  /*71d0*/  FFMA.FTZ R151, R53, R54, R151 ;  /* 0x0000003635977223 */ /* 0x000fe20000010097 */
[-C--:B------:R-:W-:Y:S01]  /*71e0*/  FMUL.FTZ R53, R82, R43.reuse ;  /* 0x0000002b52357220 */ /* 0x080fe20000410000 */
[C---:B------:R-:W-:Y:S01]  /*71f0*/  FMUL.FTZ R43, R14.reuse, R43 ;  /* 0x0000002b0e2b7220 */ /* 0x040fe20000410000 */
[----:B------:R-:W-:Y:S01]  /*7200*/  IMAD.MOV.U32 R15, RZ, RZ, R83 ;  /* 0x000000ffff0f7224 */ /* 0x000fe200078e0053 */
[----:B------:R-:W-:Y:S01]  /*7210*/  MOV R83, R153 ;  /* 0x0000009900537202 */ /* 0x000fe20000000f00 */
[-C--:B------:R-:W-:Y:S01]  /*7220*/  FFMA.FTZ R53, R14, R42.reuse, -R53 ;  /* 0x0000002a0e357223 */ /* 0x080fe20000010835 */
[----:B------:R-:W-:-:S04]  /*7230*/  FFMA.FTZ R43, R82, R42, R43 ;  /* 0x0000002a522b7223 */ /* 0x000fc8000001002b */
[----:B------:R-:W-:Y:S01]  /*7240*/  F2FP.F16.F32.PACK_AB R53, R53, R80 ;  /* 0x000000503535723e */ /* 0x000fe200000000ff */
[----:B------:R-:W-:Y:S01]  /*7250*/  IMAD.MOV.U32 R80, RZ, RZ, R40 ;  /* 0x000000ffff507224 */ /* 0x000fe200078e0028 */
[----:B------:R-:W-:Y:S02]  /*7260*/  F2FP.F16.F32.PACK_AB R43, R43, R151 ;  /* 0x000000972b2b723e */ /* 0x000fe400000000ff */
[----:B------:R-:W-:-:S03]  /*7270*/  MOV R14, R53 ;  /* 0x00000035000e7202 */ /* 0x000fc60000000f00 */
[----:B------:R-:W-:-:S07]  /*7280*/  IMAD.MOV.U32 R82, RZ, RZ, R43 ;  /* 0x000000ffff527224 */ /* 0x000fce00078e002b */
.L_x_529:
[----:B------:R-:W-:Y:S05]  /*7290*/  BSYNC B3 ;  /* 0x0000000000037941 */ /* 0x000fea0003800000 */
.L_x_528:
[----:B------:R-:W-:-:S04]  /*72a0*/  LEA R40, P3, R3, R11, 0x1 ;  /* 0x0000000b03287211 */ /* 0x000fc800078608ff */
[----:B--2---:R-:W-:Y:S02]  /*72b0*/  LEA.HI.X R41, R3, R119, R111, 0x1, P3 ;  /* 0x0000007703297211 */ /* 0x004fe400018f0c6f */
[----:B------:R-:W-:-:S03]  /*72c0*/  ISETP.GE.AND P3, PT, R150, R131, PT ;  /* 0x000000839600720c */ /* 0x000fc60003f66270 */
[----:B----4-:R2:W-:Y:S10]  /*72d0*/  ST.E.128 desc[UR56][R40.64], R12 ;  /* 0x0000000c28007985 */ /* 0x0105f4000c101d38 */
[----:B--2---:R-:W-:-:S05]  /*72e0*/  @!P3 IMAD.WIDE R12, R150, 0x2, R118 ;  /* 0x00000002960cb825 */ /* 0x004fca00078e0276 */
[----:B---3--:R3:W-:Y:S02]  /*72f0*/  @!P3 ST.E.128 desc[UR56][R12.64], R80 ;  /* 0x000000500c00b985 */ /* 0x0087e4000c101d38 */
.L_x_527:
[----:B------:R-:W-:Y:S05]  /*7300*/  BSYNC B2 ;  /* 0x0000000000027941 */ /* 0x000fea0003800000 */
.L_x_526:
[----:B------:R-:W-:Y:S01]  /*7310*/  ISETP.NE.AND P3, PT, R7, RZ, PT ;  /* 0x000000ff0700720c */ /* 0x000fe20003f65270 */
[----:B------:R-:W-:-:S12]  /*7320*/  BSSY B2, `(.L_x_530) ;  /* 0x0000078000027945 */ /* 0x000fd80003800000 */
[----:B------:R-:W-:Y:S05]  /*7330*/  @!P3 BRA `(.L_x_531) ;  /* 0x0000000400d8b947 */ /* 0x000fea0003800000 */
[----:B---3--:R-:W-:Y:S01]  /*7340*/  SEL R12, R122, R135, !P1 ;  /* 0x000000877a0c7207 */ /* 0x008fe20004800000 */
[----:B------:R-:W-:Y:S01]  /*7350*/  BSSY B3, `(.L_x_532) ;  /* 0x0000070000037945 */ /* 0x000fe20003800000 */
[C---:B------:R-:W-:Y:S02]  /*7360*/  LEA R52, P3, R4.reuse, R11, 0x1 ;  /* 0x0000000b04347211 */ /* 0x040fe400078608ff */
[----:B------:R-:W-:Y:S02]  /*7370*/  SHF.R.S32.HI R13, RZ, 0x1f, R12 ;  /* 0x0000001fff0d7819 */ /* 0x000fe4000001140c */
[----:B--2---:R-:W-:Y:S02]  /*7380*/  LEA.HI.X R53, R4, R119, R110, 0x1, P3 ;  /* 0x0000007704357211 */ /* 0x004fe400018f0c6e */
[----:B------:R-:W-:Y:S02]  /*7390*/  LEA.HI R13, R13, R12, RZ, 0x4 ;  /* 0x0000000c0d0d7211 */ /* 0x000fe400078f20ff */
[----:B------:R-:W-:-:S02]  /*73a0*/  ISETP.GE.AND P3, PT, R193, R121, PT ;  /* 0x00000079c100720c */ /* 0x000fc40003f66270 */
[----:B------:R-:W-:-:S04]  /*73b0*/  LEA.HI.SX32 R54, R13, R114, 0x1c ;  /* 0x000000720d367211 */ /* 0x000fc800078fe2ff */
[----:B------:R-:W-:-:S04]  /*73c0*/  SHF.R.S32.HI R13, RZ, 0x1f, R54 ;  /* 0x0000001fff0d7819 */ /* 0x000fc80000011436 */
[----:B------:R-:W-:Y:S01]  /*73d0*/  LEA.HI R13, R13, R54, RZ, 0x3 ;  /* 0x000000360d0d7211 */ /* 0x000fe200078f18ff */
[----:B------:R-:W-:-:S03]  /*73e0*/  IMAD.SHL.U32 R54, R54, 0x8, RZ ;  /* 0x0000000836367824 */ /* 0x000fc600078e00ff */
[----:B------:R-:W-:Y:S02]  /*73f0*/  SHF.R.S32.HI R13, RZ, 0x3, R13 ;  /* 0x00000003ff0d7819 */ /* 0x000fe4000001140d */
[----:B------:R-:W-:-:S03]  /*7400*/  LOP3.LUT R12, R216, 0x38, R54, 0xf8, !PT ;  /* 0x00000038d80c7812 */ /* 0x000fc600078ef836 */
[----:B------:R-:W-:Y:S01]  /*7410*/  IMAD R13, R13, 0x1800, R218 ;  /* 0x000018000d0d7824 */ /* 0x000fe200078e02da */
[----:B------:R-:W-:-:S05]  /*7420*/  LOP3.LUT R12, R12, R217, RZ, 0x3c, !PT ;  /* 0x000000d90c0c7212 */ /* 0x000fca00078e3cff */
[----:B------:R-:W-:Y:S02]  /*7430*/  IMAD.IADD R13, R13, 0x1, R12 ;  /* 0x000000010d0d7824 */ /* 0x000fe400078e020c */
[C---:B------:R-:W-:Y:S02]  /*7440*/  IMAD R12, R18.reuse, 0x4800, R134 ;  /* 0x00004800120c7824 */ /* 0x040fe400078e0286 */
[----:B------:R-:W-:-:S03]  /*7450*/  IMAD R40, R18, 0x4800, R13 ;  /* 0x0000480012287824 */ /* 0x000fc600078e020d */
[----:B------:R-:W-:Y:S01]  /*7460*/  LEA R12, R12, R2, 0x1 ;  /* 0x000000020c0c7211 */ /* 0x000fe200078e08ff */
[----:B------:R-:W-:-:S05]  /*7470*/  IMAD R40, R40, 0x2, R2 ;  /* 0x0000000228287824 */ /* 0x000fca00078e0202 */
[----:B------:R-:W2:Y:S04]  /*7480*/  LDS.128 R12, [R12+0x1e400] ;  /* 0x01e400000c0c7984 */ /* 0x000ea80000000c00 */
[----:B------:R-:W3:Y:S01]  /*7490*/  LDS.128 R40, [R40+0x1e400] ;  /* 0x01e4000028287984 */ /* 0x000ee20000000c00 */
[----:B------:R-:W-:Y:S05]  /*74a0*/  @P3 BRA `(.L_x_533) ;  /* 0x0000000400683947 */ /* 0x000fea0003800000 */
[----:B---3--:R-:W-:Y:S01]  /*74b0*/  IMAD.MOV.U32 R81, RZ, RZ, R41 ;  /* 0x000000ffff517224 */ /* 0x008fe200078e0029 */
[----:B--2---:R-:W-:Y:S01]  /*74c0*/  MOV R41, R13 ;  /* 0x0000000d00297202 */ /* 0x004fe20000000f00 */
[----:B------:R-:W-:Y:S01]  /*74d0*/  HADD2.F32 R82, -RZ, R169.H0_H0 ;  /* 0x200000a9ff527230 */ /* 0x000fe20000004100 */
[----:B------:R-:W-:Y:S01]  /*74e0*/  SHF.R.U64 R48, R48, 0x10, R49 ;  /* 0x0000001030307819 */ /* 0x000fe20000001231 */
[----:B------:R-:W-:Y:S01]  /*74f0*/  HADD2.F32 R13, -RZ, R166.H1_H1 ;  /* 0x300000a6ff0d7230 */ /* 0x000fe20000004100 */
[----:B------:R-:W-:Y:S01]  /*7500*/  SHF.R.U64 R36, R36, 0x10, R37 ;  /* 0x0000001024247819 */ /* 0x000fe20000001225 */
[----:B------:R-:W-:Y:S01]  /*7510*/  HADD2.F32 R55, -RZ, R81.H0_H0 ;  /* 0x20000051ff377230 */ /* 0x000fe20000004100 */
[----:B------:R-:W-:Y:S01]  /*7520*/  SHF.R.U64 R50, R50, 0x10, R51 ;  /* 0x0000001032327819 */ /* 0x000fe20000001233 */
[--C-:B------:R-:W-:Y:S01]  /*7530*/  HADD2.F32 R80, -RZ, R41.reuse.H0_H0 ;  /* 0x20000029ff507230 */ /* 0x100fe20000004100 */
[----:B------:R-:W-:Y:S01]  /*7540*/  SHF.R.U64 R38, R38, 0x10, R39 ;  /* 0x0000001026267819 */ /* 0x000fe20000001227 */
[----:B------:R-:W-:-:S02]  /*7550*/  HADD2.F32 R41, -RZ, R41.H1_H1 ;  /* 0x30000029ff297230 */ /* 0x000fc40000004100 */
[CC--:B------:R-:W-:Y:S01]  /*7560*/  FMUL.FTZ R83, R55.reuse, R82.reuse ;  /* 0x0000005237537220 */ /* 0x0c0fe20000410000 */
[----:B------:R-:W-:Y:S02]  /*7570*/  HADD2.F32 R150, -RZ, R168.H1_H1 ;  /* 0x300000a8ff967230 */ /* 0x000fe40000004100 */
[C---:B------:R-:W-:Y:S01]  /*7580*/  FMUL.FTZ R82, R80.reuse, R82 ;  /* 0x0000005250527220 */ /* 0x040fe20000410000 */
[----:B------:R-:W-:Y:S02]  /*7590*/  HADD2.F32 R152, -RZ, R165.H1_H1 ;  /* 0x300000a5ff987230 */ /* 0x000fe40000004100 */
[-C--:B------:R-:W-:Y:S01]  /*75a0*/  FFMA.FTZ R80, R80, R13.reuse, -R83 ;  /* 0x0000000d50507223 */ /* 0x080fe20000010853 */
[----:B------:R-:W-:Y:S02]  /*75b0*/  HADD2.F32 R48, -RZ, R48.H0_H0 ;  /* 0x20000030ff307230 */ /* 0x000fe40000004100 */
[----:B------:R-:W-:Y:S01]  /*75c0*/  FFMA.FTZ R55, R55, R13, R82 ;  /* 0x0000000d37377223 */ /* 0x000fe20000010052 */
[----:B------:R-:W-:Y:S01]  /*75d0*/  SHF.R.U32.HI R82, RZ, 0x10, R49 ;  /* 0x00000010ff527819 */ /* 0x000fe20000011631 */
[----:B------:R-:W-:Y:S01]  /*75e0*/  HADD2.F32 R13, -RZ, R81.H1_H1 ;  /* 0x30000051ff0d7230 */ /* 0x000fe20000004100 */
[----:B------:R-:W-:Y:S01]  /*75f0*/  SHF.R.U32.HI R81, RZ, 0x10, R37 ;  /* 0x00000010ff517819 */ /* 0x000fe20000011625 */
[----:B------:R-:W-:-:S02]  /*7600*/  HADD2.F32 R49, -RZ, R165.H0_H0 ;  /* 0x200000a5ff317230 */ /* 0x000fc40000004100 */
[----:B------:R-:W-:Y:S02]  /*7610*/  HADD2.F32 R82, -RZ, R82.H0_H0 ;  /* 0x20000052ff527230 */ /* 0x000fe40000004100 */
[----:B------:R-:W-:Y:S02]  /*7620*/  HADD2.F32 R81, -RZ, R81.H0_H0 ;  /* 0x20000051ff517230 */ /* 0x000fe40000004100 */
[----:B------:R-:W-:Y:S02]  /*7630*/  HADD2.F32 R36, -RZ, R36.H0_H0 ;  /* 0x20000024ff247230 */ /* 0x000fe40000004100 */
[-C--:B------:R-:W-:Y:S01]  /*7640*/  FMUL.FTZ R83, R13, R82.reuse ;  /* 0x000000520d537220 */ /* 0x080fe20000410000 */
[C---:B------:R-:W-:Y:S01]  /*7650*/  FMUL.FTZ R82, R41.reuse, R82 ;  /* 0x0000005229527220 */ /* 0x040fe20000410000 */
[----:B------:R-:W-:Y:S02]  /*7660*/  HADD2.F32 R37, -RZ, R14.H0_H0 ;  /* 0x2000000eff257230 */ /* 0x000fe40000004100 */
[-C--:B------:R-:W-:Y:S01]  /*7670*/  FFMA.FTZ R41, R41, R81.reuse, -R83 ;  /* 0x0000005129297223 */ /* 0x080fe20000010853 */
[----:B------:R-:W-:Y:S01]  /*7680*/  FFMA.FTZ R13, R13, R81, R82 ;  /* 0x000000510d0d7223 */ /* 0x000fe20000010052 */
[----:B------:R-:W-:-:S02]  /*7690*/  IMAD.MOV.U32 R81, RZ, RZ, R43 ;  /* 0x000000ffff517224 */ /* 0x000fc400078e002b */
[----:B------:R-:W-:Y:S01]  /*76a0*/  HADD2.F32 R43, -RZ, R15.H0_H0 ;  /* 0x2000000fff2b7230 */ /* 0x000fe20000004100 */
[----:B------:R-:W-:Y:S01]  /*76b0*/  F2FP.F16.F32.PACK_AB R41, R41, R80 ;  /* 0x000000502929723e */ /* 0x000fe200000000ff */
[----:B------:R-:W-:Y:S01]  /*76c0*/  HADD2.F32 R83, -RZ, R166.H0_H0 ;  /* 0x200000a6ff537230 */ /* 0x000fe20000004100 */
[----:B------:R-:W-:Y:S01]  /*76d0*/  F2FP.F16.F32.PACK_AB R55, R13, R55 ;  /* 0x000000370d37723e */ /* 0x000fe200000000ff */
[--C-:B------:R-:W-:Y:S01]  /*76e0*/  HADD2.F32 R82, -RZ, R81.reuse.H0_H0 ;  /* 0x20000051ff527230 */ /* 0x100fe20000004100 */
[----:B------:R-:W-:Y:S01]  /*76f0*/  MOV R13, R41 ;  /* 0x00000029000d7202 */ /* 0x000fe20000000f00 */
[----:B------:R-:W-:Y:S02]  /*7700*/  HADD2.F32 R81, -RZ, R81.H1_H1 ;  /* 0x30000051ff517230 */ /* 0x000fe40000004100 */
[----:B------:R-:W-:Y:S02]  /*7710*/  HADD2.F32 R15, -RZ, R15.H1_H1 ;  /* 0x3000000fff0f7230 */ /* 0x000fe40000004100 */
[-C--:B------:R-:W-:Y:S01]  /*7720*/  FMUL.FTZ R151, R82, R150.reuse ;  /* 0x0000009652977220 */ /* 0x080fe20000410000 */
[----:B------:R-:W-:Y:S01]  /*7730*/  FMUL.FTZ R150, R43, R150 ;  /* 0x000000962b967220 */ /* 0x000fe20000410000 */
[----:B------:R-:W-:-:S02]  /*7740*/  HADD2.F32 R50, -RZ, R50.H0_H0 ;  /* 0x20000032ff327230 */ /* 0x000fc40000004100 */
[-C--:B------:R-:W-:Y:S01]  /*7750*/  FFMA.FTZ R43, R43, R83.reuse, -R151 ;  /* 0x000000532b2b7223 */ /* 0x080fe20000010897 */
[----:B------:R-:W-:Y:S01]  /*7760*/  FFMA.FTZ R150, R82, R83, R150 ;  /* 0x0000005352967223 */ /* 0x000fe20000010096 */
[----:B------:R-:W-:Y:S01]  /*7770*/  SHF.R.U32.HI R82, RZ, 0x10, R51 ;  /* 0x00000010ff527819 */ /* 0x000fe20000011633 */
[----:B------:R-:W-:Y:S01]  /*7780*/  HADD2.F32 R14, -RZ, R14.H1_H1 ;  /* 0x3000000eff0e7230 */ /* 0x000fe20000004100 */
[----:B------:R-:W-:Y:S01]  /*7790*/  SHF.R.U32.HI R83, RZ, 0x10, R39 ;  /* 0x00000010ff537819 */ /* 0x000fe20000011627 */
[----:B------:R-:W-:Y:S02]  /*77a0*/  HADD2.F32 R38, -RZ, R38.H0_H0 ;  /* 0x20000026ff267230 */ /* 0x000fe40000004100 */
[----:B------:R-:W-:Y:S02]  /*77b0*/  HADD2.F32 R82, -RZ, R82.H0_H0 ;  /* 0x20000052ff527230 */ /* 0x000fe40000004100 */
[----:B------:R-:W-:Y:S02]  /*77c0*/  HADD2.F32 R83, -RZ, R83.H0_H0 ;  /* 0x20000053ff537230 */ /* 0x000fe40000004100 */
[----:B------:R-:W-:-:S02]  /*77d0*/  IMAD.MOV.U32 R41, RZ, RZ, R55 ;  /* 0x000000ffff297224 */ /* 0x000fc400078e0037 */
[-C--:B------:R-:W-:Y:S01]  /*77e0*/  FMUL.FTZ R151, R81, R82.reuse ;  /* 0x0000005251977220 */ /* 0x080fe20000410000 */
[----:B------:R-:W-:-:S03]  /*77f0*/  FMUL.FTZ R82, R15, R82 ;  /* 0x000000520f527220 */ /* 0x000fc60000410000 */
[-C--:B------:R-:W-:Y:S01]  /*7800*/  FFMA.FTZ R151, R15, R83.reuse, -R151 ;  /* 0x000000530f977223 */ /* 0x080fe20000010897 */
[----:B------:R-:W-:Y:S01]  /*7810*/  FFMA.FTZ R82, R81, R83, R82 ;  /* 0x0000005351527223 */ /* 0x000fe20000010052 */
[----:B------:R-:W-:Y:S02]  /*7820*/  HADD2.F32 R15, -RZ, R40.H0_H0 ;  /* 0x20000028ff0f7230 */ /* 0x000fe40000004100 */
[----:B------:R-:W-:Y:S01]  /*7830*/  HADD2.F32 R81, -RZ, R12.H0_H0 ;  /* 0x2000000cff517230 */ /* 0x000fe20000004100 */
[----:B------:R-:W-:Y:S01]  /*7840*/  F2FP.F16.F32.PACK_AB R43, R151, R43 ;  /* 0x0000002b972b723e */ /* 0x000fe200000000ff */
[----:B------:R-:W-:Y:S02]  /*7850*/  HADD2.F32 R40, -RZ, R40.H1_H1 ;  /* 0x30000028ff287230 */ /* 0x000fe40000004100 */
[-C--:B------:R-:W-:Y:S01]  /*7860*/  FMUL.FTZ R83, R15, R152.reuse ;  /* 0x000000980f537220 */ /* 0x080fe20000410000 */
[----:B------:R-:W-:Y:S02]  /*7870*/  HADD2.F32 R12, -RZ, R12.H1_H1 ;  /* 0x3000000cff0c7230 */ /* 0x000fe40000004100 */
[C---:B------:R-:W-:Y:S01]  /*7880*/  FMUL.FTZ R152, R81.reuse, R152 ;  /* 0x0000009851987220 */ /* 0x040fe20000410000 */
[----:B------:R-:W-:Y:S01]  /*7890*/  F2FP.F16.F32.PACK_AB R82, R82, R150 ;  /* 0x000000965252723e */ /* 0x000fe200000000ff */
[----:B------:R-:W-:-:S02]  /*78a0*/  FFMA.FTZ R83, R81, R49, -R83 ;  /* 0x0000003151537223 */ /* 0x000fc40000010853 */
[----:B------:R-:W-:Y:S01]  /*78b0*/  FFMA.FTZ R152, R15, R49, R152 ;  /* 0x000000310f987223 */ /* 0x000fe20000010098 */
[-C--:B------:R-:W-:Y:S01]  /*78c0*/  FMUL.FTZ R15, R40, R48.reuse ;  /* 0x00000030280f7220 */ /* 0x080fe20000410000 */
[C---:B------:R-:W-:Y:S01]  /*78d0*/  FMUL.FTZ R48, R12.reuse, R48 ;  /* 0x000000300c307220 */ /* 0x040fe20000410000 */
[----:B------:R-:W-:Y:S02]  /*78e0*/  HADD2.F32 R49, -RZ, R164.H1_H1 ;  /* 0x300000a4ff317230 */ /* 0x000fe40000004100 */
[-C--:B------:R-:W-:Y:S01]  /*78f0*/  FFMA.FTZ R15, R12, R36.reuse, -R15 ;  /* 0x000000240c0f7223 */ /* 0x080fe2000001080f */
[----:B------:R-:W-:Y:S02]  /*7900*/  HADD2.F32 R12, -RZ, R42.H0_H0 ;  /* 0x2000002aff0c7230 */ /* 0x000fe40000004100 */
[----:B------:R-:W-:Y:S01]  /*7910*/  FFMA.FTZ R48, R40, R36, R48 ;  /* 0x0000002428307223 */ /* 0x000fe20000010030 */
[----:B------:R-:W-:Y:S02]  /*7920*/  HADD2.F32 R36, -RZ, R164.H0_H0 ;  /* 0x200000a4ff247230 */ /* 0x000fe40000004100 */
[----:B------:R-:W-:-:S02]  /*7930*/  HADD2.F32 R42, -RZ, R42.H1_H1 ;  /* 0x3000002aff2a7230 */ /* 0x000fc40000004100 */
[CC--:B------:R-:W-:Y:S01]  /*7940*/  FMUL.FTZ R40, R12.reuse, R49.reuse ;  /* 0x000000310c287220 */ /* 0x0c0fe20000410000 */
[----:B------:R-:W-:Y:S01]  /*7950*/  FMUL.FTZ R49, R37, R49 ;  /* 0x0000003125317220 */ /* 0x000fe20000410000 */
[----:B------:R-:W-:Y:S02]  /*7960*/  F2FP.F16.F32.PACK_AB R15, R15, R83 ;  /* 0x000000530f0f723e */ /* 0x000fe400000000ff */
[-C--:B------:R-:W-:Y:S01]  /*7970*/  FFMA.FTZ R40, R37, R36.reuse, -R40 ;  /* 0x0000002425287223 */ /* 0x080fe20000010828 */
[----:B------:R-:W-:Y:S01]  /*7980*/  FFMA.FTZ R49, R12, R36, R49 ;  /* 0x000000240c317223 */ /* 0x000fe20000010031 */
[-C--:B------:R-:W-:Y:S01]  /*7990*/  FMUL.FTZ R12, R42, R50.reuse ;  /* 0x000000322a0c7220 */ /* 0x080fe20000410000 */
[----:B------:R-:W-:Y:S01]  /*79a0*/  FMUL.FTZ R50, R14, R50 ;  /* 0x000000320e327220 */ /* 0x000fe20000410000 */
[----:B------:R-:W-:Y:S02]  /*79b0*/  F2FP.F16.F32.PACK_AB R48, R48, R152 ;  /* 0x000000983030723e */ /* 0x000fe400000000ff */
[-C--:B------:R-:W-:Y:S01]  /*79c0*/  FFMA.FTZ R12, R14, R38.reuse, -R12 ;  /* 0x000000260e0c7223 */ /* 0x080fe2000001080c */
[----:B------:R-:W-:-:S04]  /*79d0*/  FFMA.FTZ R50, R42, R38, R50 ;  /* 0x000000262a327223 */ /* 0x000fc80000010032 */
[----:B------:R-:W-:Y:S01]  /*79e0*/  F2FP.F16.F32.PACK_AB R14, R12, R40 ;  /* 0x000000280c0e723e */ /* 0x000fe200000000ff */
[----:B------:R-:W-:Y:S01]  /*79f0*/  IMAD.MOV.U32 R12, RZ, RZ, R15 ;  /* 0x000000ffff0c7224 */ /* 0x000fe200078e000f */
[----:B------:R-:W-:Y:S01]  /*7a00*/  F2FP.F16.F32.PACK_AB R49, R50, R49 ;  /* 0x000000313231723e */ /* 0x000fe200000000ff */
[----:B------:R-:W-:Y:S01]  /*7a10*/  IMAD.MOV.U32 R40, RZ, RZ, R48 ;  /* 0x000000ffff287224 */ /* 0x000fe200078e0030 */
[----:B------:R-:W-:Y:S01]  /*7a20*/  MOV R15, R43 ;  /* 0x0000002b000f7202 */ /* 0x000fe20000000f00 */
[----:B------:R-:W-:Y:S02]  /*7a30*/  IMAD.MOV.U32 R43, RZ, RZ, R82 ;  /* 0x000000ffff2b7224 */ /* 0x000fe400078e0052 */
[----:B------:R-:W-:-:S07]  /*7a40*/  IMAD.MOV.U32 R42, RZ, RZ, R49 ;  /* 0x000000ffff2a7224 */ /* 0x000fce00078e0031 */
.L_x_533:
[----:B------:R-:W-:Y:S05]  /*7a50*/  BSYNC B3 ;  /* 0x0000000000037941 */ /* 0x000fea0003800000 */
.L_x_532:
[----:B------:R-:W-:Y:S01]  /*7a60*/  ISETP.GE.AND P3, PT, R54, R131, PT ;  /* 0x000000833600720c */ /* 0x000fe20003f66270 */
[----:B--2---:R4:W-:-:S12]  /*7a70*/  ST.E.128 desc[UR56][R52.64], R12 ;  /* 0x0000000c34007985 */ /* 0x0049d8000c101d38 */
[----:B------:R-:W-:-:S05]  /*7a80*/  @!P3 IMAD.WIDE R36, R54, 0x2, R118 ;  /* 0x000000023624b825 */ /* 0x000fca00078e0276 */
[----:B---3--:R4:W-:Y:S02]  /*7a90*/  @!P3 ST.E.128 desc[UR56][R36.64], R40 ;  /* 0x000000282400b985 */ /* 0x0089e4000c101d38 */
.L_x_531:
[----:B------:R-:W-:Y:S05]  /*7aa0*/  BSYNC B2 ;  /* 0x0000000000027941 */ /* 0x000fea0003800000 */
.L_x_530:
[----:B------:R-:W-:-:S13]  /*7ab0*/  ISETP.NE.AND P3, PT, R8, RZ, PT ;  /* 0x000000ff0800720c */ /* 0x000fda0003f65270 */
[----:B------:R-:W-:Y:S05]  /*7ac0*/  @!P3 BRA `(.L_x_525) ;  /* 0x0000000400c0b947 */ /* 0x000fea0003800000 */
[----:B---34-:R-:W3:Y:S01]  /*7ad0*/  LDL R12, [R1] ;  /* 0x00000000010c7983 */ /* 0x018ee20000100800 */
[C---:B------:R-:W-:Y:S01]  /*7ae0*/  LEA R40, P3, R5.reuse, R11, 0x1 ;  /* 0x0000000b05287211 */ /* 0x040fe200078608ff */
[----:B------:R-:W-:Y:S03]  /*7af0*/  BSSY B2, `(.L_x_534) ;  /* 0x0000069000027945 */ /* 0x000fe60003800000 */
[----:B--2---:R-:W-:Y:S02]  /*7b00*/  LEA.HI.X R41, R5, R119, R109, 0x1, P3 ;  /* 0x0000007705297211 */ /* 0x004fe400018f0c6d */
[----:B------:R-:W-:Y:S02]  /*7b10*/  ISETP.GE.AND P3, PT, R192, R121, PT ;  /* 0x00000079c000720c */ /* 0x000fe40003f66270 */
[----:B---3--:R-:W-:-:S04]  /*7b20*/  LOP3.LUT P5, RZ, R12, 0x1, RZ, 0xc0, !PT ;  /* 0x000000010cff7812 */ /* 0x008fc800078ac0ff */
[----:B------:R-:W-:-:S04]  /*7b30*/  SEL R11, R122, R135, !P5 ;  /* 0x000000877a0b7207 */ /* 0x000fc80006800000 */
        /* <DEDUP_REMOVED lines=10> */
[----:B------:R-:W-:Y:S02]  /*7be0*/  IMAD.IADD R15, R13, 0x1, R12 ;  /* 0x000000010d0f7824 */ /* 0x000fe400078e020c */
[C---:B------:R-:W-:Y:S02]  /*7bf0*/  IMAD R13, R18.reuse, 0x4800, R132 ;  /* 0x00004800120d7824 */ /* 0x040fe400078e0284 */
[----:B------:R-:W-:Y:S02]  /*7c00*/  IMAD R15, R18, 0x4800, R15 ;  /* 0x00004800120f7824 */ /* 0x000fe400078e020f */
[----:B------:R-:W-:-:S03]  /*7c10*/  IMAD R13, R13, 0x2, R2 ;  /* 0x000000020d0d7824 */ /* 0x000fc600078e0202 */
[----:B------:R-:W-:-:S03]  /*7c20*/  LEA R36, R15, R2, 0x1 ;  /* 0x000000020f247211 */ /* 0x000fc600078e08ff */
[----:B------:R-:W2:Y:S04]  /*7c30*/  LDS.128 R12, [R13+0x1e400] ;  /* 0x01e400000d0c7984 */ /* 0x000ea80000000c00 */
[----:B------:R-:W3:Y:S01]  /*7c40*/  LDS.128 R36, [R36+0x1e400] ;  /* 0x01e4000024247984 */ /* 0x000ee20000000c00 */
[----:B------:R-:W-:Y:S05]  /*7c50*/  @P3 BRA `(.L_x_535) ;  /* 0x0000000400483947 */ /* 0x000fea0003800000 */
[--C-:B------:R-:W-:Y:S01]  /*7c60*/  SHF.R.U64 R32, R32, 0x10, R33.reuse ;  /* 0x0000001020207819 */ /* 0x100fe20000001221 */
[--C-:B---3--:R-:W-:Y:S01]  /*7c70*/  HADD2.F32 R48, -RZ, R37.reuse.H0_H0 ;  /* 0x20000025ff307230 */ /* 0x108fe20000004100 */
[----:B------:R-:W-:Y:S01]  /*7c80*/  SHF.R.U32.HI R42, RZ, 0x10, R33 ;  /* 0x00000010ff2a7819 */ /* 0x000fe20000011621 */
[----:B------:R-:W-:Y:S01]  /*7c90*/  HADD2.F32 R49, -RZ, R37.H1_H1 ;  /* 0x30000025ff317230 */ /* 0x000fe20000004100 */
[----:B------:R-:W-:Y:S01]  /*7ca0*/  SHF.R.U64 R33, R44, 0x10, R45 ;  /* 0x000000102c217819 */ /* 0x000fe2000000122d */
[----:B--2---:R-:W-:Y:S01]  /*7cb0*/  HADD2.F32 R37, -RZ, R13.H0_H0 ;  /* 0x2000000dff257230 */ /* 0x004fe20000004100 */
[----:B------:R-:W-:Y:S01]  /*7cc0*/  SHF.R.U64 R43, R46, 0x10, R47 ;  /* 0x000000102e2b7819 */ /* 0x000fe2000000122f */
[----:B------:R-:W-:Y:S01]  /*7cd0*/  HADD2.F32 R50, -RZ, R42.H0_H0 ;  /* 0x2000002aff327230 */ /* 0x000fe20000004100 */
[----:B------:R-:W-:Y:S01]  /*7ce0*/  SHF.R.U32.HI R44, RZ, 0x10, R45 ;  /* 0x00000010ff2c7819 */ /* 0x000fe2000001162d */
[----:B------:R-:W-:Y:S01]  /*7cf0*/  HADD2.F32 R45, -RZ, R161.H1_H1 ;  /* 0x300000a1ff2d7230 */ /* 0x000fe20000004100 */
[----:B------:R-:W-:Y:S01]  /*7d00*/  SHF.R.U32.HI R46, RZ, 0x10, R47 ;  /* 0x00000010ff2e7819 */ /* 0x000fe2000001162f */
[----:B------:R-:W-:Y:S01]  /*7d10*/  HADD2.F32 R47, -RZ, R163.H1_H1 ;  /* 0x300000a3ff2f7230 */ /* 0x000fe20000004100 */
[--C-:B------:R-:W-:Y:S01]  /*7d20*/  SHF.R.U64 R34, R34, 0x10, R35.reuse ;  /* 0x0000001022227819 */ /* 0x100fe20000001223 */
[----:B------:R-:W-:Y:S01]  /*7d30*/  HADD2.F32 R44, -RZ, R44.H0_H0 ;  /* 0x2000002cff2c7230 */ /* 0x000fe20000004100 */
[----:B------:R-:W-:Y:S01]  /*7d40*/  SHF.R.U32.HI R35, RZ, 0x10, R35 ;  /* 0x00000010ff237819 */ /* 0x000fe20000011623 */
[----:B------:R-:W-:-:S02]  /*7d50*/  HADD2.F32 R13, -RZ, R13.H1_H1 ;  /* 0x3000000dff0d7230 */ /* 0x000fc40000004100 */
[CC--:B------:R-:W-:Y:S01]  /*7d60*/  FMUL.FTZ R42, R48.reuse, R47.reuse ;  /* 0x0000002f302a7220 */ /* 0x0c0fe20000410000 */
[----:B------:R-:W-:Y:S01]  /*7d70*/  FMUL.FTZ R51, R37, R47 ;  /* 0x0000002f25337220 */ /* 0x000fe20000410000 */
[-C--:B------:R-:W-:Y:S01]  /*7d80*/  FMUL.FTZ R47, R49, R44.reuse ;  /* 0x0000002c312f7220 */ /* 0x080fe20000410000 */
[----:B------:R-:W-:Y:S02]  /*7d90*/  HADD2.F32 R46, -RZ, R46.H0_H0 ;  /* 0x2000002eff2e7230 */ /* 0x000fe40000004100 */
[-C--:B------:R-:W-:Y:S01]  /*7da0*/  FFMA.FTZ R42, R37, R45.reuse, -R42 ;  /* 0x0000002d252a7223 */ /* 0x080fe2000001082a */
[----:B------:R-:W-:Y:S01]  /*7db0*/  FFMA.FTZ R51, R48, R45, R51 ;  /* 0x0000002d30337223 */ /* 0x000fe20000010033 */
[C---:B------:R-:W-:Y:S01]  /*7dc0*/  FMUL.FTZ R44, R13.reuse, R44 ;  /* 0x0000002c0d2c7220 */ /* 0x040fe20000410000 */
[--C-:B------:R-:W-:Y:S02]  /*7dd0*/  HADD2.F32 R45, -RZ, R39.reuse.H0_H0 ;  /* 0x20000027ff2d7230 */ /* 0x100fe40000004100 */
[----:B------:R-:W-:Y:S01]  /*7de0*/  FFMA.FTZ R47, R13, R50, -R47 ;  /* 0x000000320d2f7223 */ /* 0x000fe2000001082f */
[----:B------:R-:W-:-:S02]  /*7df0*/  HADD2.F32 R48, -RZ, R39.H1_H1 ;  /* 0x30000027ff307230 */ /* 0x000fc40000004100 */
[----:B------:R-:W-:Y:S01]  /*7e00*/  FFMA.FTZ R44, R49, R50, R44 ;  /* 0x00000032312c7223 */ /* 0x000fe2000001002c */
[----:B------:R-:W-:Y:S02]  /*7e10*/  HADD2.F32 R37, -RZ, R162.H1_H1 ;  /* 0x300000a2ff257230 */ /* 0x000fe40000004100 */
[----:B------:R-:W-:Y:S02]  /*7e20*/  HADD2.F32 R39, -RZ, R15.H0_H0 ;  /* 0x2000000fff277230 */ /* 0x000fe40000004100 */
[----:B------:R-:W-:Y:S02]  /*7e30*/  HADD2.F32 R49, -RZ, R35.H0_H0 ;  /* 0x20000023ff317230 */ /* 0x000fe40000004100 */
[-C--:B------:R-:W-:Y:S01]  /*7e40*/  FMUL.FTZ R35, R45, R37.reuse ;  /* 0x000000252d237220 */ /* 0x080fe20000410000 */
[----:B------:R-:W-:Y:S02]  /*7e50*/  HADD2.F32 R15, -RZ, R15.H1_H1 ;  /* 0x3000000fff0f7230 */ /* 0x000fe40000004100 */
[----:B------:R-:W-:Y:S01]  /*7e60*/  FMUL.FTZ R50, R39, R37 ;  /* 0x0000002527327220 */ /* 0x000fe20000410000 */
[----:B------:R-:W-:-:S02]  /*7e70*/  HADD2.F32 R13, -RZ, R160.H1_H1 ;  /* 0x300000a0ff0d7230 */ /* 0x000fc40000004100 */
[CC--:B------:R-:W-:Y:S01]  /*7e80*/  FMUL.FTZ R37, R48.reuse, R46.reuse ;  /* 0x0000002e30257220 */ /* 0x0c0fe20000410000 */
[----:B------:R-:W-:Y:S02]  /*7e90*/  HADD2.F32 R163, -RZ, R163.H0_H0 ;  /* 0x200000a3ffa37230 */ /* 0x000fe40000004100 */
[C---:B------:R-:W-:Y:S01]  /*7ea0*/  FMUL.FTZ R46, R15.reuse, R46 ;  /* 0x0000002e0f2e7220 */ /* 0x040fe20000410000 */
[----:B------:R-:W-:Y:S02]  /*7eb0*/  HADD2.F32 R161, -RZ, R161.H0_H0 ;  /* 0x200000a1ffa17230 */ /* 0x000fe40000004100 */
[----:B------:R-:W-:Y:S01]  /*7ec0*/  FFMA.FTZ R37, R15, R49, -R37 ;  /* 0x000000310f257223 */ /* 0x000fe20000010825 */
[-C--:B------:R-:W-:Y:S01]  /*7ed0*/  FFMA.FTZ R35, R39, R13.reuse, -R35 ;  /* 0x0000000d27237223 */ /* 0x080fe20000010823 */
[----:B------:R-:W-:Y:S01]  /*7ee0*/  FFMA.FTZ R50, R45, R13, R50 ;  /* 0x0000000d2d327223 */ /* 0x000fe20000010032 */
[----:B------:R-:W-:Y:S02]  /*7ef0*/  HADD2.F32 R15, -RZ, R36.H0_H0 ;  /* 0x20000024ff0f7230 */ /* 0x000fe40000004100 */
[----:B------:R-:W-:Y:S01]  /*7f00*/  FFMA.FTZ R46, R48, R49, R46 ;  /* 0x00000031302e7223 */ /* 0x000fe2000001002e */
[----:B------:R-:W-:-:S02]  /*7f10*/  HADD2.F32 R13, -RZ, R12.H0_H0 ;  /* 0x2000000cff0d7230 */ /* 0x000fc40000004100 */
[----:B------:R-:W-:Y:S02]  /*7f20*/  HADD2.F32 R39, -RZ, R32.H0_H0 ;  /* 0x20000020ff277230 */ /* 0x000fe40000004100 */
[-C--:B------:R-:W-:Y:S01]  /*7f30*/  FMUL.FTZ R32, R15, R163.reuse ;  /* 0x000000a30f207220 */ /* 0x080fe20000410000 */
[----:B------:R-:W-:Y:S02]  /*7f40*/  HADD2.F32 R33, -RZ, R33.H0_H0 ;  /* 0x20000021ff217230 */ /* 0x000fe40000004100 */
[C---:B------:R-:W-:Y:S01]  /*7f50*/  FMUL.FTZ R163, R13.reuse, R163 ;  /* 0x000000a30da37220 */ /* 0x040fe20000410000 */
[----:B------:R-:W-:Y:S02]  /*7f60*/  HADD2.F32 R36, -RZ, R36.H1_H1 ;  /* 0x30000024ff247230 */ /* 0x000fe40000004100 */
[-C--:B------:R-:W-:Y:S01]  /*7f70*/  FFMA.FTZ R32, R13, R161.reuse, -R32 ;  /* 0x000000a10d207223 */ /* 0x080fe20000010820 */
[----:B------:R-:W-:Y:S02]  /*7f80*/  HADD2.F32 R12, -RZ, R12.H1_H1 ;  /* 0x3000000cff0c7230 */ /* 0x000fe40000004100 */
[----:B------:R-:W-:Y:S01]  /*7f90*/  FFMA.FTZ R163, R15, R161, R163 ;  /* 0x000000a10fa37223 */ /* 0x000fe200000100a3 */
[----:B------:R-:W-:-:S02]  /*7fa0*/  HADD2.F32 R15, -RZ, R38.H0_H0 ;  /* 0x20000026ff0f7230 */ /* 0x000fc40000004100 */
[-C--:B------:R-:W-:Y:S01]  /*7fb0*/  FMUL.FTZ R45, R36, R33.reuse ;  /* 0x00000021242d7220 */ /* 0x080fe20000410000 */
[----:B------:R-:W-:Y:S02]  /*7fc0*/  HADD2.F32 R162, -RZ, R162.H0_H0 ;  /* 0x200000a2ffa27230 */ /* 0x000fe40000004100 */
[C---:B------:R-:W-:Y:S01]  /*7fd0*/  FMUL.FTZ R33, R12.reuse, R33 ;  /* 0x000000210c217220 */ /* 0x040fe20000410000 */
[----:B------:R-:W-:Y:S02]  /*7fe0*/  HADD2.F32 R43, -RZ, R43.H0_H0 ;  /* 0x2000002bff2b7230 */ /* 0x000fe40000004100 */
[-C--:B------:R-:W-:Y:S01]  /*7ff0*/  FFMA.FTZ R45, R12, R39.reuse, -R45 ;  /* 0x000000270c2d7223 */ /* 0x080fe2000001082d */
[----:B------:R-:W-:Y:S02]  /*8000*/  HADD2.F32 R13, -RZ, R14.H0_H0 ;  /* 0x2000000eff0d7230 */ /* 0x000fe40000004100 */
[----:B------:R-:W-:Y:S01]  /*8010*/  FFMA.FTZ R36, R36, R39, R33 ;  /* 0x0000002724247223 */ /* 0x000fe20000010021 */
[----:B------:R-:W-:-:S02]  /*8020*/  HADD2.F32 R38, -RZ, R38.H1_H1 ;  /* 0x30000026ff267230 */ /* 0x000fc40000004100 */
[-C--:B------:R-:W-:Y:S01]  /*8030*/  FMUL.FTZ R12, R15, R162.reuse ;  /* 0x000000a20f0c7220 */ /* 0x080fe20000410000 */
[----:B------:R-:W-:Y:S02]  /*8040*/  HADD2.F32 R14, -RZ, R14.H1_H1 ;  /* 0x3000000eff0e7230 */ /* 0x000fe40000004100 */
[C---:B------:R-:W-:Y:S01]  /*8050*/  FMUL.FTZ R162, R13.reuse, R162 ;  /* 0x000000a20da27220 */ /* 0x040fe20000410000 */
[----:B------:R-:W-:Y:S02]  /*8060*/  HADD2.F32 R160, -RZ, R160.H0_H0 ;  /* 0x200000a0ffa07230 */ /* 0x000fe40000004100 */
[-C--:B------:R-:W-:Y:S01]  /*8070*/  FMUL.FTZ R39, R38, R43.reuse ;  /* 0x0000002b26277220 */ /* 0x080fe20000410000 */
[----:B------:R-:W-:Y:S02]  /*8080*/  HADD2.F32 R33, -RZ, R34.H0_H0 ;  /* 0x20000022ff217230 */ /* 0x000fe40000004100 */
[----:B------:R-:W-:Y:S01]  /*8090*/  FMUL.FTZ R43, R14, R43 ;  /* 0x0000002b0e2b7220 */ /* 0x000fe20000410000 */
[----:B------:R-:W-:Y:S01]  /*80a0*/  F2FP.F16.F32.PACK_AB R46, R46, R50 ;  /* 0x000000322e2e723e */ /* 0x000fe200000000ff */
[-C--:B------:R-:W-:Y:S01]  /*80b0*/  FFMA.FTZ R12, R13, R160.reuse, -R12 ;  /* 0x000000a00d0c7223 */ /* 0x080fe2000001080c */
[----:B------:R-:W-:Y:S01]  /*80c0*/  FFMA.FTZ R162, R15, R160, R162 ;  /* 0x000000a00fa27223 */ /* 0x000fe200000100a2 */
[-C--:B------:R-:W-:Y:S01]  /*80d0*/  FFMA.FTZ R39, R14, R33.reuse, -R39 ;  /* 0x000000210e277223 */ /* 0x080fe20000010827 */
[----:B------:R-:W-:Y:S01]  /*80e0*/  FFMA.FTZ R43, R38, R33, R43 ;  /* 0x00000021262b7223 */ /* 0x000fe2000001002b */
[----:B------:R-:W-:-:S02]  /*80f0*/  F2FP.F16.F32.PACK_AB R32, R45, R32 ;  /* 0x000000202d20723e */ /* 0x000fc400000000ff */
[----:B------:R-:W-:Y:S02]  /*8100*/  F2FP.F16.F32.PACK_AB R15, R37, R35 ;  /* 0x00000023250f723e */ /* 0x000fe400000000ff */
[----:B------:R-:W-:Y:S01]  /*8110*/  F2FP.F16.F32.PACK_AB R14, R39, R12 ;  /* 0x0000000c270e723e */ /* 0x000fe200000000ff */
[----:B------:R-:W-:Y:S01]  /*8120*/  IMAD.MOV.U32 R12, RZ, RZ, R32 ;  /* 0x000000ffff0c7224 */ /* 0x000fe200078e0020 */
[----:B------:R-:W-:Y:S01]  /*8130*/  F2FP.F16.F32.PACK_AB R13, R47, R42 ;  /* 0x0000002a2f0d723e */ /* 0x000fe200000000ff */
[----:B------:R-:W-:Y:S01]  /*8140*/  IMAD.MOV.U32 R39, RZ, RZ, R46 ;  /* 0x000000ffff277224 */ /* 0x000fe200078e002e */
[----:B------:R-:W-:Y:S02]  /*8150*/  F2FP.F16.F32.PACK_AB R37, R44, R51 ;  /* 0x000000332c25723e */ /* 0x000fe400000000ff */
[----:B------:R-:W-:Y:S02]  /*8160*/  F2FP.F16.F32.PACK_AB R36, R36, R163 ;  /* 0x000000a32424723e */ /* 0x000fe400000000ff */
[----:B------:R-:W-:-:S07]  /*8170*/  F2FP.F16.F32.PACK_AB R38, R43, R162 ;  /* 0x000000a22b26723e */ /* 0x000fce00000000ff */
.L_x_535:
[----:B------:R-:W-:Y:S05]  /*8180*/  BSYNC B2 ;  /* 0x0000000000027941 */ /* 0x000fea0003800000 */
.L_x_534:
[----:B------:R-:W-:Y:S01]  /*8190*/  ISETP.GE.AND P3, PT, R11, R131, PT ;  /* 0x000000830b00720c */ /* 0x000fe20003f66270 */
[----:B--2---:R2:W-:-:S12]  /*81a0*/  ST.E.128 desc[UR56][R40.64], R12 ;  /* 0x0000000c28007985 */ /* 0x0045d8000c101d38 */
[----:B------:R-:W-:-:S05]  /*81b0*/  @!P3 IMAD.WIDE R118, R11, 0x2, R118 ;  /* 0x000000020b76b825 */ /* 0x000fca00078e0276 */
[----:B---3--:R2:W-:Y:S02]  /*81c0*/  @!P3 ST.E.128 desc[UR56][R118.64], R36 ;  /* 0x000000247600b985 */ /* 0x0085e4000c101d38 */
.L_x_525:
[----:B------:R-:W-:Y:S05]  /*81d0*/  BSYNC B1 ;  /* 0x0000000000017941 */ /* 0x000fea0003800000 */
.L_x_524:
[----:B------:R-:W-:-:S03]  /*81e0*/  UMOV UR4, 0xffffffff ;  /* 0xffffffff00047882 */ /* 0x000fc60000000000 */
[----:B------:R-:W-:Y:S05]  /*81f0*/  BRA.DIV UR4, `(.L_x_536) ;  /* 0x0000018604cc7947 */ /* 0x000fea000b800000 */
[----:B0-----:R-:W0:Y:S04]  /*8200*/  SHFL.IDX PT, R117, R117, 0x1, 0x1c1f ;  /* 0x003c1f0075757f89 */ /* 0x001e2800000e0000 */
[----:B--2-4-:R2:W4:Y:S02]  /*8210*/  SHFL.IDX PT, R36, R120, 0x1, 0x1c1f ;  /* 0x003c1f0078247f89 */ /* 0x01452400000e0000 */
.L_x_805:
[----:B------:R-:W-:Y:S05]  /*8220*/  @P4 BRA `(.L_x_493) ;  /* 0x0000001c00744947 */ /* 0x000fea0003800000 */
[----:B------:R-:W-:Y:S01]  /*8230*/  ISETP.NE.AND P3, PT, R6, RZ, PT ;  /* 0x000000ff0600720c */ /* 0x000fe20003f65270 */
[----:B------:R-:W-:Y:S01]  /*8240*/  BSSY B1, `(.L_x_537) ;  /* 0x0000076000017945 */ /* 0x000fe20003800000 */
[----:B0-----:R-:W-:-:S11]  /*8250*/  MOV R37, R117 ;  /* 0x0000007500257202 */ /* 0x001fd60000000f00 */
[----:B------:R-:W-:Y:S05]  /*8260*/  @!P3 BRA `(.L_x_538) ;  /* 0x0000000400ccb947 */ /* 0x000fea0003800000 */
[----:B---3--:R-:W-:Y:S01]  /*8270*/  SEL R11, R122, R135, !P0 ;  /* 0x000000877a0b7207 */ /* 0x008fe20004000000 */
[----:B------:R-:W-:Y:S01]  /*8280*/  BSSY B2, `(.L_x_539) ;  /* 0x000006f000027945 */ /* 0x000fe20003800000 */
[----:B------:R-:W-:Y:S02]  /*8290*/  SHF.R.U32.HI R13, RZ, 0x3, R203 ;  /* 0x00000003ff0d7819 */ /* 0x000fe400000116cb */
[----:B------:R-:W-:Y:S02]  /*82a0*/  SHF.R.S32.HI R12, RZ, 0x1f, R11 ;  /* 0x0000001fff0c7819 */ /* 0x000fe4000001140b */
[----:B----4-:R-:W-:Y:S02]  /*82b0*/  LEA R38, P3, R3, R36, 0x1 ;  /* 0x0000002403267211 */ /* 0x010fe400078608ff */
[----:B------:R-:W-:Y:S02]  /*82c0*/  LEA.HI R12, R12, R11, RZ, 0x4 ;  /* 0x0000000b0c0c7211 */ /* 0x000fe400078f20ff */
[----:B------:R-:W-:-:S02]  /*82d0*/  ISETP.GE.AND P4, PT, R16, R121, PT ;  /* 0x000000791000720c */ /* 0x000fc40003f86270 */
[----:B------:R-:W-:Y:S02]  /*82e0*/  LEA.HI.SX32 R12, R12, R115, 0x1c ;  /* 0x000000730c0c7211 */ /* 0x000fe400078fe2ff */
[----:B------:R-:W-:Y:S02]  /*82f0*/  LEA.HI.X R39, R3, R117, R111, 0x1, P3 ;  /* 0x0000007503277211 */ /* 0x000fe400018f0c6f */
[----:B------:R-:W-:Y:S01]  /*8300*/  SHF.R.S32.HI R11, RZ, 0x1f, R12 ;  /* 0x0000001fff0b7819 */ /* 0x000fe2000001140c */
[----:B------:R-:W-:-:S03]  /*8310*/  IMAD.SHL.U32 R40, R12, 0x8, RZ ;  /* 0x000000080c287824 */ /* 0x000fc600078e00ff */
[----:B------:R-:W-:Y:S02]  /*8320*/  LEA.HI R11, R11, R12, RZ, 0x3 ;  /* 0x0000000c0b0b7211 */ /* 0x000fe400078f18ff */
[----:B------:R-:W-:Y:S02]  /*8330*/  ISETP.GE.AND P3, PT, R40, R131, PT ;  /* 0x000000832800720c */ /* 0x000fe40003f66270 */
[----:B------:R-:W-:Y:S02]  /*8340*/  SHF.R.S32.HI R12, RZ, 0x3, R11 ;  /* 0x00000003ff0c7819 */ /* 0x000fe4000001140b */
[----:B------:R-:W-:-:S03]  /*8350*/  LOP3.LUT R11, R203, 0x38, R40, 0xf8, !PT ;  /* 0x00000038cb0b7812 */ /* 0x000fc600078ef828 */
[----:B------:R-:W-:Y:S01]  /*8360*/  IMAD R12, R12, 0x1800, R219 ;  /* 0x000018000c0c7824 */ /* 0x000fe200078e02db */
[----:B------:R-:W-:-:S05]  /*8370*/  LOP3.LUT R11, R11, R13, RZ, 0x3c, !PT ;  /* 0x0000000d0b0b7212 */ /* 0x000fca00078e3cff */
[----:B------:R-:W-:Y:S02]  /*8380*/  IMAD.IADD R13, R12, 0x1, R11 ;  /* 0x000000010c0d7824 */ /* 0x000fe400078e020b */
[C---:B------:R-:W-:Y:S02]  /*8390*/  IMAD R11, R18.reuse, 0x4800, R133 ;  /* 0x00004800120b7824 */ /* 0x040fe400078e0285 */
[----:B------:R-:W-:Y:S02]  /*83a0*/  IMAD R13, R18, 0x4800, R13 ;  /* 0x00004800120d7824 */ /* 0x000fe400078e020d */
[----:B------:R-:W-:Y:S01]  /*83b0*/  @!P3 IMAD.WIDE R40, R40, 0x2, R36 ;  /* 0x000000022828b825 */ /* 0x000fe200078e0224 */
[----:B------:R-:W-:-:S03]  /*83c0*/  LEA R11, R11, R2, 0x1 ;  /* 0x000000020b0b7211 */ /* 0x000fc600078e08ff */
[----:B------:R-:W-:Y:S02]  /*83d0*/  IMAD R32, R13, 0x2, R2 ;  /* 0x000000020d207824 */ /* 0x000fe400078e0202 */
[----:B------:R0:W3:Y:S04]  /*83e0*/  LDS.128 R12, [R11+0x1e400] ;  /* 0x01e400000b0c7984 */ /* 0x0000e80000000c00 */
[----:B------:R-:W4:Y:S01]  /*83f0*/  LDS.128 R32, [R32+0x1e400] ;  /* 0x01e4000020207984 */ /* 0x000f220000000c00 */
[----:B------:R-:W-:Y:S05]  /*8400*/  @P4 BRA `(.L_x_540) ;  /* 0x0000000400584947 */ /* 0x000fea0003800000 */
[----:B------:R-:W-:Y:S01]  /*8410*/  SHF.R.U64 R42, R76, 0x10, R77 ;  /* 0x000000104c2a7819 */ /* 0x000fe2000000124d */
[----:B----4-:R-:W-:Y:S01]  /*8420*/  IMAD.MOV.U32 R45, RZ, RZ, R33 ;  /* 0x000000ffff2d7224 */ /* 0x010fe200078e0021 */
[----:B------:R-:W-:Y:S01]  /*8430*/  SHF.R.U32.HI R76, RZ, 0x10, R77 ;  /* 0x00000010ff4c7819 */ /* 0x000fe2000001164d */
[----:B------:R-:W-:Y:S01]  /*8440*/  HADD2.F32 R49, -RZ, R159.H1_H1 ;  /* 0x3000009fff317230 */ /* 0x000fe20000004100 */
[----:B---3--:R-:W-:Y:S01]  /*8450*/  MOV R33, R15 ;  /* 0x0000000f00217202 */ /* 0x008fe20000000f00 */
[----:B------:R-:W-:Y:S01]  /*8460*/  HADD2.F32 R15, -RZ, R13.H0_H0 ;  /* 0x2000000dff0f7230 */ /* 0x000fe20000004100 */
[--C-:B0-----:R-:W-:Y:S01]  /*8470*/  SHF.R.U64 R11, R64, 0x10, R65.reuse ;  /* 0x00000010400b7819 */ /* 0x101fe20000001241 */
[--C-:B------:R-:W-:Y:S01]  /*8480*/  HADD2.F32 R46, -RZ, R45.reuse.H0_H0 ;  /* 0x2000002dff2e7230 */ /* 0x100fe20000004100 */
[----:B------:R-:W-:Y:S01]  /*8490*/  SHF.R.U32.HI R64, RZ, 0x10, R65 ;  /* 0x00000010ff407819 */ /* 0x000fe20000011641 */
[----:B------:R-:W-:Y:S01]  /*84a0*/  HADD2.F32 R45, -RZ, R45.H1_H1 ;  /* 0x3000002dff2d7230 */ /* 0x000fe20000004100 */
[----:B------:R-:W-:Y:S01]  /*84b0*/  SHF.R.U64 R44, R78, 0x10, R79 ;  /* 0x000000104e2c7819 */ /* 0x000fe2000000124f */
[----:B------:R-:W-:-:S02]  /*84c0*/  HADD2.F32 R76, -RZ, R76.H0_H0 ;  /* 0x2000004cff4c7230 */ /* 0x000fc40000004100 */
[-C--:B------:R-:W-:Y:S01]  /*84d0*/  FMUL.FTZ R50, R46, R49.reuse ;  /* 0x000000312e327220 */ /* 0x080fe20000410000 */
[----:B------:R-:W-:Y:S02]  /*84e0*/  HADD2.F32 R48, -RZ, R13.H1_H1 ;  /* 0x3000000dff307230 */ /* 0x000fe40000004100 */
[----:B------:R-:W-:Y:S01]  /*84f0*/  FMUL.FTZ R13, R15, R49 ;  /* 0x000000310f0d7220 */ /* 0x000fe20000410000 */
[----:B------:R-:W-:Y:S02]  /*8500*/  HADD2.F32 R47, -RZ, R157.H1_H1 ;  /* 0x3000009dff2f7230 */ /* 0x000fe40000004100 */
[CC--:B------:R-:W-:Y:S01]  /*8510*/  FMUL.FTZ R49, R45.reuse, R76.reuse ;  /* 0x0000004c2d317220 */ /* 0x0c0fe20000410000 */
[----:B------:R-:W-:Y:S01]  /*8520*/  HADD2.F32 R64, -RZ, R64.H0_H0 ;  /* 0x20000040ff407230 */ /* 0x000fe20000004100 */
[----:B------:R-:W-:Y:S01]  /*8530*/  SHF.R.U32.HI R78, RZ, 0x10, R79 ;  /* 0x00000010ff4e7819 */ /* 0x000fe2000001164f */
[----:B------:R-:W-:Y:S01]  /*8540*/  FMUL.FTZ R76, R48, R76 ;  /* 0x0000004c304c7220 */ /* 0x000fe20000410000 */
[----:B------:R-:W-:Y:S01]  /*8550*/  SHF.R.U64 R43, R66, 0x10, R67 ;  /* 0x00000010422b7819 */ /* 0x000fe20000001243 */
[-C--:B------:R-:W-:Y:S01]  /*8560*/  FFMA.FTZ R13, R46, R47.reuse, R13 ;  /* 0x0000002f2e0d7223 */ /* 0x080fe2000001000d */
[----:B------:R-:W-:Y:S01]  /*8570*/  SHF.R.U32.HI R66, RZ, 0x10, R67 ;  /* 0x00000010ff427819 */ /* 0x000fe20000011643 */
[-C--:B------:R-:W-:Y:S01]  /*8580*/  FFMA.FTZ R48, R48, R64.reuse, -R49 ;  /* 0x0000004030307223 */ /* 0x080fe20000010831 */
[----:B------:R-:W-:Y:S01]  /*8590*/  FFMA.FTZ R46, R45, R64, R76 ;  /* 0x000000402d2e7223 */ /* 0x000fe2000001004c */
[----:B------:R-:W-:Y:S01]  /*85a0*/  FFMA.FTZ R15, R15, R47, -R50 ;  /* 0x0000002f0f0f7223 */ /* 0x000fe20000010832 */
[----:B------:R-:W-:-:S02]  /*85b0*/  HADD2.F32 R64, -RZ, R158.H1_H1 ;  /* 0x3000009eff407230 */ /* 0x000fc40000004100 */
[--C-:B------:R-:W-:Y:S02]  /*85c0*/  HADD2.F32 R45, -RZ, R35.reuse.H0_H0 ;  /* 0x20000023ff2d7230 */ /* 0x100fe40000004100 */
[----:B------:R-:W-:Y:S01]  /*85d0*/  HADD2.F32 R52, -RZ, R35.H1_H1 ;  /* 0x30000023ff347230 */ /* 0x000fe20000004100 */
[----:B------:R-:W-:Y:S01]  /*85e0*/  F2FP.F16.F32.PACK_AB R15, R48, R15 ;  /* 0x0000000f300f723e */ /* 0x000fe200000000ff */
[----:B------:R-:W-:Y:S02]  /*85f0*/  HADD2.F32 R49, -RZ, R78.H0_H0 ;  /* 0x2000004eff317230 */ /* 0x000fe40000004100 */
[--C-:B------:R-:W-:Y:S02]  /*8600*/  HADD2.F32 R35, -RZ, R33.reuse.H0_H0 ;  /* 0x20000021ff237230 */ /* 0x100fe40000004100 */
[----:B------:R-:W-:Y:S02]  /*8610*/  HADD2.F32 R50, -RZ, R33.H1_H1 ;  /* 0x30000021ff327230 */ /* 0x000fe40000004100 */
[----:B------:R-:W-:Y:S01]  /*8620*/  FMUL.FTZ R51, R52, R49 ;  /* 0x0000003134337220 */ /* 0x000fe20000410000 */
[----:B------:R-:W-:-:S02]  /*8630*/  HADD2.F32 R54, -RZ, R156.H1_H1 ;  /* 0x3000009cff367230 */ /* 0x000fc40000004100 */
[----:B------:R-:W-:Y:S02]  /*8640*/  HADD2.F32 R47, -RZ, R66.H0_H0 ;  /* 0x20000042ff2f7230 */ /* 0x000fe40000004100 */
[-C--:B------:R-:W-:Y:S01]  /*8650*/  FMUL.FTZ R66, R45, R64.reuse ;  /* 0x000000402d427220 */ /* 0x080fe20000410000 */
[C---:B------:R-:W-:Y:S01]  /*8660*/  FMUL.FTZ R64, R35.reuse, R64 ;  /* 0x0000004023407220 */ /* 0x040fe20000410000 */
[C---:B------:R-:W-:Y:S01]  /*8670*/  FMUL.FTZ R49, R50.reuse, R49 ;  /* 0x0000003132317220 */ /* 0x040fe20000410000 */
[----:B------:R-:W-:Y:S02]  /*8680*/  HADD2.F32 R159, -RZ, R159.H0_H0 ;  /* 0x2000009fff9f7230 */ /* 0x000fe40000004100 */
[-C--:B------:R-:W-:Y:S01]  /*8690*/  FFMA.FTZ R33, R35, R54.reuse, -R66 ;  /* 0x0000003623217223 */ /* 0x080fe20000010842 */
[-C--:B------:R-:W-:Y:S01]  /*86a0*/  FFMA.FTZ R50, R50, R47.reuse, -R51 ;  /* 0x0000002f32327223 */ /* 0x080fe20000010833 */
[----:B------:R-:W-:Y:S01]  /*86b0*/  FFMA.FTZ R35, R45, R54, R64 ;  /* 0x000000362d237223 */ /* 0x000fe20000010040 */
[----:B------:R-:W-:Y:S01]  /*86c0*/  FFMA.FTZ R52, R52, R47, R49 ;  /* 0x0000002f34347223 */ /* 0x000fe20000010031 */
[----:B------:R-:W-:-:S02]  /*86d0*/  HADD2.F32 R51, -RZ, R42.H0_H0 ;  /* 0x2000002aff337230 */ /* 0x000fc40000004100 */
[----:B------:R-:W-:Y:S01]  /*86e0*/  HADD2.F32 R45, -RZ, R32.H0_H0 ;  /* 0x20000020ff2d7230 */ /* 0x000fe20000004100 */
[----:B------:R-:W-:Y:S01]  /*86f0*/  F2FP.F16.F32.PACK_AB R50, R50, R33 ;  /* 0x000000213232723e */ /* 0x000fe200000000ff */
[----:B------:R-:W-:Y:S01]  /*8700*/  HADD2.F32 R42, -RZ, R12.H0_H0 ;  /* 0x2000000cff2a7230 */ /* 0x000fe20000004100 */
[----:B------:R-:W-:Y:S01]  /*8710*/  F2FP.F16.F32.PACK_AB R33, R46, R13 ;  /* 0x0000000d2e21723e */ /* 0x000fe200000000ff */
[----:B------:R-:W-:Y:S01]  /*8720*/  HADD2.F32 R47, -RZ, R32.H1_H1 ;  /* 0x30000020ff2f7230 */ /* 0x000fe20000004100 */
[----:B------:R-:W-:Y:S01]  /*8730*/  F2FP.F16.F32.PACK_AB R35, R52, R35 ;  /* 0x000000233423723e */ /* 0x000fe200000000ff */
[----:B------:R-:W-:Y:S02]  /*8740*/  HADD2.F32 R32, -RZ, R12.H1_H1 ;  /* 0x3000000cff207230 */ /* 0x000fe40000004100 */
[----:B------:R-:W-:Y:S01]  /*8750*/  FMUL.FTZ R12, R42, R159 ;  /* 0x0000009f2a0c7220 */ /* 0x000fe20000410000 */
[----:B------:R-:W-:Y:S02]  /*8760*/  HADD2.F32 R157, -RZ, R157.H0_H0 ;  /* 0x2000009dff9d7230 */ /* 0x000fe40000004100 */
[----:B------:R-:W-:Y:S01]  /*8770*/  FMUL.FTZ R53, R47, R51 ;  /* 0x000000332f357220 */ /* 0x000fe20000410000 */
[----:B------:R-:W-:-:S02]  /*8780*/  HADD2.F32 R49, -RZ, R11.H0_H0 ;  /* 0x2000000bff317230 */ /* 0x000fc40000004100 */
[C---:B------:R-:W-:Y:S01]  /*8790*/  FMUL.FTZ R11, R45.reuse, R159 ;  /* 0x0000009f2d0b7220 */ /* 0x040fe20000410000 */
[----:B------:R-:W-:Y:S01]  /*87a0*/  FMUL.FTZ R54, R32, R51 ;  /* 0x0000003320367220 */ /* 0x000fe20000410000 */
[-C--:B------:R-:W-:Y:S01]  /*87b0*/  FFMA.FTZ R12, R45, R157.reuse, R12 ;  /* 0x0000009d2d0c7223 */ /* 0x080fe2000001000c */
[----:B------:R-:W-:Y:S02]  /*87c0*/  HADD2.F32 R51, -RZ, R44.H0_H0 ;  /* 0x2000002cff337230 */ /* 0x000fe40000004100 */
[----:B------:R-:W-:Y:S01]  /*87d0*/  FFMA.FTZ R11, R42, R157, -R11 ;  /* 0x0000009d2a0b7223 */ /* 0x000fe2000001080b */
[-C--:B------:R-:W-:Y:S01]  /*87e0*/  FFMA.FTZ R32, R32, R49.reuse, -R53 ;  /* 0x0000003120207223 */ /* 0x080fe20000010835 */
[----:B------:R-:W-:Y:S01]  /*87f0*/  FFMA.FTZ R45, R47, R49, R54 ;  /* 0x000000312f2d7223 */ /* 0x000fe20000010036 */
[----:B------:R-:W-:Y:S02]  /*8800*/  HADD2.F32 R44, -RZ, R34.H0_H0 ;  /* 0x20000022ff2c7230 */ /* 0x000fe40000004100 */
[----:B------:R-:W-:Y:S01]  /*8810*/  HADD2.F32 R49, -RZ, R158.H0_H0 ;  /* 0x2000009eff317230 */ /* 0x000fe20000004100 */
[----:B------:R-:W-:Y:S01]  /*8820*/  F2FP.F16.F32.PACK_AB R32, R32, R11 ;  /* 0x0000000b2020723e */ /* 0x000fe200000000ff */
[----:B------:R-:W-:-:S02]  /*8830*/  HADD2.F32 R42, -RZ, R14.H0_H0 ;  /* 0x2000000eff2a7230 */ /* 0x000fc40000004100 */
[----:B------:R-:W-:Y:S02]  /*8840*/  HADD2.F32 R34, -RZ, R34.H1_H1 ;  /* 0x30000022ff227230 */ /* 0x000fe40000004100 */
[-C--:B------:R-:W-:Y:S01]  /*8850*/  FMUL.FTZ R53, R44, R49.reuse ;  /* 0x000000312c357220 */ /* 0x080fe20000410000 */
[----:B------:R-:W-:Y:S02]  /*8860*/  HADD2.F32 R14, -RZ, R14.H1_H1 ;  /* 0x3000000eff0e7230 */ /* 0x000fe40000004100 */
[----:B------:R-:W-:Y:S01]  /*8870*/  FMUL.FTZ R49, R42, R49 ;  /* 0x000000312a317220 */ /* 0x000fe20000410000 */
[----:B------:R-:W-:Y:S02]  /*8880*/  HADD2.F32 R47, -RZ, R156.H0_H0 ;  /* 0x2000009cff2f7230 */ /* 0x000fe40000004100 */
[-C--:B------:R-:W-:Y:S01]  /*8890*/  FMUL.FTZ R55, R34, R51.reuse ;  /* 0x0000003322377220 */ /* 0x080fe20000410000 */
[----:B------:R-:W-:Y:S02]  /*88a0*/  HADD2.F32 R43, -RZ, R43.H0_H0 ;  /* 0x2000002bff2b7230 */ /* 0x000fe40000004100 */
[----:B------:R-:W-:Y:S01]  /*88b0*/  FMUL.FTZ R51, R14, R51 ;  /* 0x000000330e337220 */ /* 0x000fe20000410000 */
[----:B------:R-:W-:-:S02]  /*88c0*/  IMAD.MOV.U32 R13, RZ, RZ, R15 ;  /* 0x000000ffff0d7224 */ /* 0x000fc400078e000f */
[-C--:B------:R-:W-:Y:S01]  /*88d0*/  FFMA.FTZ R53, R42, R47.reuse, -R53 ;  /* 0x0000002f2a357223 */ /* 0x080fe20000010835 */
[----:B------:R-:W-:Y:S01]  /*88e0*/  FFMA.FTZ R49, R44, R47, R49 ;  /* 0x0000002f2c317223 */ /* 0x000fe20000010031 */
[-C--:B------:R-:W-:Y:S01]  /*88f0*/  FFMA.FTZ R14, R14, R43.reuse, -R55 ;  /* 0x0000002b0e0e7223 */ /* 0x080fe20000010837 */
[----:B------:R-:W-:Y:S01]  /*8900*/  FFMA.FTZ R34, R34, R43, R51 ;  /* 0x0000002b22227223 */ /* 0x000fe20000010033 */
[----:B------:R-:W-:Y:S01]  /*8910*/  F2FP.F16.F32.PACK_AB R42, R45, R12 ;  /* 0x0000000c2d2a723e */ /* 0x000fe200000000ff */
[----:B------:R-:W-:Y:S02]  /*8920*/  IMAD.MOV.U32 R12, RZ, RZ, R32 ;  /* 0x000000ffff0c7224 */ /* 0x000fe400078e0020 */
[----:B------:R-:W-:Y:S01]  /*8930*/  F2FP.F16.F32.PACK_AB R14, R14, R53 ;  /* 0x000000350e0e723e */ /* 0x000fe200000000ff */
[----:B------:R-:W-:Y:S01]  /*8940*/  IMAD.MOV.U32 R15, RZ, RZ, R50 ;  /* 0x000000ffff0f7224 */ /* 0x000fe200078e0032 */
[----:B------:R-:W-:Y:S02]  /*8950*/  F2FP.F16.F32.PACK_AB R34, R34, R49 ;  /* 0x000000312222723e */ /* 0x000fe400000000ff */
[----:B------:R-:W-:-:S07]  /*8960*/  MOV R32, R42 ;  /* 0x0000002a00207202 */ /* 0x000fce0000000f00 */
.L_x_540:
[----:B------:R-:W-:Y:S05]  /*8970*/  BSYNC B2 ;  /* 0x0000000000027941 */ /* 0x000fea0003800000 */
.L_x_539:
[----:B---3--:R3:W-:Y:S04]  /*8980*/  ST.E.128 desc[UR56][R38.64], R12 ;  /* 0x0000000c26007985 */ /* 0x0087e8000c101d38 */
[----:B----4-:R3:W-:Y:S02]  /*8990*/  @!P3 ST.E.128 desc[UR56][R40.64], R32 ;  /* 0x000000202800b985 */ /* 0x0107e4000c101d38 */
.L_x_538:
[----:B------:R-:W-:Y:S05]  /*89a0*/  BSYNC B1 ;  /* 0x0000000000017941 */ /* 0x000fea0003800000 */
.L_x_537:
[----:B------:R-:W-:Y:S01]  /*89b0*/  ISETP.NE.AND P3, PT, R7, RZ, PT ;  /* 0x000000ff0700720c */ /* 0x000fe20003f65270 */
[----:B------:R-:W-:-:S12]  /*89c0*/  BSSY B1, `(.L_x_541) ;  /* 0x0000074000017945 */ /* 0x000fd80003800000 */
[----:B------:R-:W-:Y:S05]  /*89d0*/  @!P3 BRA `(.L_x_542) ;  /* 0x0000000400c8b947 */ /* 0x000fea0003800000 */
[----:B0--3--:R-:W-:Y:S01]  /*89e0*/  SEL R11, R122, R135, !P1 ;  /* 0x000000877a0b7207 */ /* 0x009fe20004800000 */
        /* <DEDUP_REMOVED lines=11> */
[----:B------:R-:W-:Y:S02]  /*8aa0*/  LOP3.LUT R11, R203, 0x38, R40, 0xf8, !PT ;  /* 0x00000038cb0b7812 */ /* 0x000fe400078ef828 */
[----:B------:R-:W-:Y:S02]  /*8ab0*/  SHF.R.S32.HI R12, RZ, 0x3, R12 ;  /* 0x00000003ff0c7819 */ /* 0x000fe4000001140c */
[----:B------:R-:W-:Y:S02]  /*8ac0*/  LOP3.LUT R11, R11, R13, RZ, 0x3c, !PT ;  /* 0x0000000d0b0b7212 */ /* 0x000fe400078e3cff */
[----:B------:R-:W-:Y:S01]  /*8ad0*/  ISETP.GE.AND P3, PT, R40, R131, PT ;  /* 0x000000832800720c */ /* 0x000fe20003f66270 */
[----:B------:R-:W-:-:S05]  /*8ae0*/  IMAD R12, R12, 0x1800, R219 ;  /* 0x000018000c0c7824 */ /* 0x000fca00078e02db */
[----:B------:R-:W-:Y:S01]  /*8af0*/  IADD3 R13, R12, R11, RZ ;  /* 0x0000000b0c0d7210 */ /* 0x000fe20007ffe0ff */
[----:B------:R-:W-:-:S04]  /*8b00*/  IMAD R11, R18, 0x4800, R130 ;  /* 0x00004800120b7824 */ /* 0x000fc800078e0282 */
[----:B------:R-:W-:Y:S02]  /*8b10*/  IMAD R13, R18, 0x4800, R13 ;  /* 0x00004800120d7824 */ /* 0x000fe400078e020d */
[--C-:B------:R-:W-:Y:S02]  /*8b20*/  IMAD R11, R11, 0x2, R2.reuse ;  /* 0x000000020b0b7824 */ /* 0x100fe400078e0202 */
[----:B------:R-:W-:Y:S02]  /*8b30*/  IMAD R32, R13, 0x2, R2 ;  /* 0x000000020d207824 */ /* 0x000fe400078e0202 */
[----:B------:R-:W-:Y:S01]  /*8b40*/  @!P3 IMAD.WIDE R40, R40, 0x2, R36 ;  /* 0x000000022828b825 */ /* 0x000fe200078e0224 */
[----:B------:R0:W3:Y:S04]  /*8b50*/  LDS.128 R12, [R11+0x1e400] ;  /* 0x01e400000b0c7984 */ /* 0x0000e80000000c00 */
[----:B------:R-:W4:Y:S01]  /*8b60*/  LDS.128 R32, [R32+0x1e400] ;  /* 0x01e4000020207984 */ /* 0x000f220000000c00 */
[----:B------:R-:W-:Y:S05]  /*8b70*/  @P4 BRA `(.L_x_544) ;  /* 0x0000000400544947 */ /* 0x000fea0003800000 */
[----:B----4-:R-:W-:Y:S01]  /*8b80*/  MOV R45, R33 ;  /* 0x00000021002d7202 */ /* 0x010fe20000000f00 */
[----:B------:R-:W-:Y:S01]  /*8b90*/  IMAD.MOV.U32 R47, RZ, RZ, R35 ;  /* 0x000000ffff2f7224 */ /* 0x000fe200078e0023 */
[----:B------:R-:W-:Y:S01]  /*8ba0*/  SHF.R.U32.HI R51, RZ, 0x10, R73 ;  /* 0x00000010ff337819 */ /* 0x000fe20000011649 */
[----:B---3--:R-:W-:Y:S01]  /*8bb0*/  IMAD.MOV.U32 R33, RZ, RZ, R15 ;  /* 0x000000ffff217224 */ /* 0x008fe200078e000f */
[----:B------:R-:W-:Y:S01]  /*8bc0*/  SHF.R.U32.HI R49, RZ, 0x10, R61 ;  /* 0x00000010ff317819 */ /* 0x000fe2000001163d */
[----:B------:R-:W-:Y:S01]  /*8bd0*/  HADD2.F32 R50, -RZ, R149.H1_H1 ;  /* 0x30000095ff327230 */ /* 0x000fe20000004100 */
[--C-:B------:R-:W-:Y:S01]  /*8be0*/  SHF.R.U64 R43, R74, 0x10, R75.reuse ;  /* 0x000000104a2b7819 */ /* 0x100fe2000000124b */
[----:B------:R-:W-:Y:S01]  /*8bf0*/  HADD2.F32 R35, -RZ, R45.H0_H0 ;  /* 0x2000002dff237230 */ /* 0x000fe20000004100 */
[----:B------:R-:W-:Y:S01]  /*8c00*/  SHF.R.U32.HI R74, RZ, 0x10, R75 ;  /* 0x00000010ff4a7819 */ /* 0x000fe2000001164b */
[----:B------:R-:W-:Y:S01]  /*8c10*/  HADD2.F32 R15, -RZ, R13.H0_H0 ;  /* 0x2000000dff0f7230 */ /* 0x000fe20000004100 */
[----:B------:R-:W-:Y:S01]  /*8c20*/  SHF.R.U64 R42, R62, 0x10, R63 ;  /* 0x000000103e2a7819 */ /* 0x000fe2000000123f */
[----:B------:R-:W-:-:S02]  /*8c30*/  HADD2.F32 R51, -RZ, R51.H0_H0 ;  /* 0x20000033ff337230 */ /* 0x000fc40000004100 */
[-C--:B------:R-:W-:Y:S01]  /*8c40*/  FMUL.FTZ R52, R35, R50.reuse ;  /* 0x0000003223347220 */ /* 0x080fe20000410000 */
[----:B------:R-:W-:Y:S02]  /*8c50*/  HADD2.F32 R46, -RZ, R13.H1_H1 ;  /* 0x3000000dff2e7230 */ /* 0x000fe40000004100 */
[C---:B------:R-:W-:Y:S01]  /*8c60*/  FMUL.FTZ R50, R15.reuse, R50 ;  /* 0x000000320f327220 */ /* 0x040fe20000410000 */
[----:B------:R-:W-:Y:S01]  /*8c70*/  HADD2.F32 R48, -RZ, R147.H1_H1 ;  /* 0x30000093ff307230 */ /* 0x000fe20000004100 */
[----:B------:R-:W-:Y:S01]  /*8c80*/  SHF.R.U32.HI R62, RZ, 0x10, R63 ;  /* 0x00000010ff3e7819 */ /* 0x000fe2000001163f */
[----:B------:R-:W-:Y:S02]  /*8c90*/  HADD2.F32 R45, -RZ, R45.H1_H1 ;  /* 0x3000002dff2d7230 */ /* 0x000fe40000004100 */
[-C--:B------:R-:W-:Y:S01]  /*8ca0*/  FMUL.FTZ R54, R46, R51.reuse ;  /* 0x000000332e367220 */ /* 0x080fe20000410000 */
[----:B------:R-:W-:Y:S02]  /*8cb0*/  HADD2.F32 R49, -RZ, R49.H0_H0 ;  /* 0x20000031ff317230 */ /* 0x000fe40000004100 */
[-C--:B------:R-:W-:Y:S01]  /*8cc0*/  FFMA.FTZ R13, R15, R48.reuse, -R52 ;  /* 0x000000300f0d7223 */ /* 0x080fe20000010834 */
[----:B------:R-:W-:Y:S01]  /*8cd0*/  FFMA.FTZ R15, R35, R48, R50 ;  /* 0x00000030230f7223 */ /* 0x000fe20000010032 */
[----:B------:R-:W-:Y:S01]  /*8ce0*/  FMUL.FTZ R53, R45, R51 ;  /* 0x000000332d357220 */ /* 0x000fe20000410000 */
[----:B------:R-:W-:-:S02]  /*8cf0*/  HADD2.F32 R35, -RZ, R33.H0_H0 ;  /* 0x20000021ff237230 */ /* 0x000fc40000004100 */
[-C--:B------:R-:W-:Y:S01]  /*8d00*/  FFMA.FTZ R48, R45, R49.reuse, R54 ;  /* 0x000000312d307223 */ /* 0x080fe20000010036 */
[----:B------:R-:W-:Y:S02]  /*8d10*/  HADD2.F32 R54, -RZ, R148.H1_H1 ;  /* 0x30000094ff367230 */ /* 0x000fe40000004100 */
[----:B------:R-:W-:Y:S01]  /*8d20*/  FFMA.FTZ R46, R46, R49, -R53 ;  /* 0x000000312e2e7223 */ /* 0x000fe20000010835 */
[----:B------:R-:W-:Y:S01]  /*8d30*/  HADD2.F32 R45, -RZ, R47.H0_H0 ;  /* 0x2000002fff2d7230 */ /* 0x000fe20000004100 */
[----:B0-----:R-:W-:Y:S01]  /*8d40*/  SHF.R.U64 R11, R60, 0x10, R61 ;  /* 0x000000103c0b7819 */ /* 0x001fe2000000123d */
[----:B------:R-:W-:Y:S01]  /*8d50*/  HADD2.F32 R49, -RZ, R74.H0_H0 ;  /* 0x2000004aff317230 */ /* 0x000fe20000004100 */
[----:B------:R-:W-:Y:S01]  /*8d60*/  SHF.R.U64 R44, R72, 0x10, R73 ;  /* 0x00000010482c7819 */ /* 0x000fe20000001249 */
[----:B------:R-:W-:Y:S02]  /*8d70*/  HADD2.F32 R50, -RZ, R33.H1_H1 ;  /* 0x30000021ff327230 */ /* 0x000fe40000004100 */
[----:B------:R-:W-:Y:S01]  /*8d80*/  FMUL.FTZ R60, R45, R54 ;  /* 0x000000362d3c7220 */ /* 0x000fe20000410000 */
[----:B------:R-:W-:-:S02]  /*8d90*/  HADD2.F32 R52, -RZ, R146.H1_H1 ;  /* 0x30000092ff347230 */ /* 0x000fc40000004100 */
[C---:B------:R-:W-:Y:S01]  /*8da0*/  FMUL.FTZ R54, R35.reuse, R54 ;  /* 0x0000003623367220 */ /* 0x040fe20000410000 */
[----:B------:R-:W-:Y:S02]  /*8db0*/  HADD2.F32 R47, -RZ, R47.H1_H1 ;  /* 0x3000002fff2f7230 */ /* 0x000fe40000004100 */
[-C--:B------:R-:W-:Y:S01]  /*8dc0*/  FMUL.FTZ R64, R50, R49.reuse ;  /* 0x0000003132407220 */ /* 0x080fe20000410000 */
[----:B------:R-:W-:Y:S02]  /*8dd0*/  HADD2.F32 R62, -RZ, R62.H0_H0 ;  /* 0x2000003eff3e7230 */ /* 0x000fe40000004100 */
[-C--:B------:R-:W-:Y:S01]  /*8de0*/  FFMA.FTZ R33, R35, R52.reuse, -R60 ;  /* 0x0000003423217223 */ /* 0x080fe2000001083c */
[----:B------:R-:W-:Y:S01]  /*8df0*/  FFMA.FTZ R35, R45, R52, R54 ;  /* 0x000000342d237223 */ /* 0x000fe20000010036 */
[C---:B------:R-:W-:Y:S01]  /*8e00*/  FMUL.FTZ R51, R47.reuse, R49 ;  /* 0x000000312f337220 */ /* 0x040fe20000410000 */
[----:B------:R-:W-:Y:S02]  /*8e10*/  HADD2.F32 R149, -RZ, R149.H0_H0 ;  /* 0x20000095ff957230 */ /* 0x000fe40000004100 */
[----:B------:R-:W-:Y:S01]  /*8e20*/  FFMA.FTZ R52, R47, R62, R64 ;  /* 0x0000003e2f347223 */ /* 0x000fe20000010040 */
[----:B------:R-:W-:-:S02]  /*8e30*/  HADD2.F32 R47, -RZ, R44.H0_H0 ;  /* 0x2000002cff2f7230 */ /* 0x000fc40000004100 */
[----:B------:R-:W-:Y:S01]  /*8e40*/  FFMA.FTZ R50, R50, R62, -R51 ;  /* 0x0000003e32327223 */ /* 0x000fe20000010833 */
[----:B------:R-:W-:Y:S01]  /*8e50*/  HADD2.F32 R45, -RZ, R32.H0_H0 ;  /* 0x20000020ff2d7230 */ /* 0x000fe20000004100 */
[----:B------:R-:W-:Y:S01]  /*8e60*/  F2FP.F16.F32.PACK_AB R13, R46, R13 ;  /* 0x0000000d2e0d723e */ /* 0x000fe200000000ff */
[----:B------:R-:W-:Y:S01]  /*8e70*/  HADD2.F32 R44, -RZ, R12.H0_H0 ;  /* 0x2000000cff2c7230 */ /* 0x000fe20000004100 */
[----:B------:R-:W-:Y:S01]  /*8e80*/  F2FP.F16.F32.PACK_AB R35, R52, R35 ;  /* 0x000000233423723e */ /* 0x000fe200000000ff */
[----:B------:R-:W-:Y:S02]  /*8e90*/  HADD2.F32 R32, -RZ, R32.H1_H1 ;  /* 0x30000020ff207230 */ /* 0x000fe40000004100 */
[-C--:B------:R-:W-:Y:S01]  /*8ea0*/  FMUL.FTZ R49, R45, R149.reuse ;  /* 0x000000952d317220 */ /* 0x080fe20000410000 */
[----:B------:R-:W-:Y:S02]  /*8eb0*/  HADD2.F32 R12, -RZ, R12.H1_H1 ;  /* 0x3000000cff0c7230 */ /* 0x000fe40000004100 */
[----:B------:R-:W-:Y:S01]  /*8ec0*/  FMUL.FTZ R54, R44, R149 ;  /* 0x000000952c367220 */ /* 0x000fe20000410000 */
[----:B------:R-:W-:-:S02]  /*8ed0*/  HADD2.F32 R147, -RZ, R147.H0_H0 ;  /* 0x20000093ff937230 */ /* 0x000fc40000004100 */
[-C--:B------:R-:W-:Y:S01]  /*8ee0*/  FMUL.FTZ R51, R32, R47.reuse ;  /* 0x0000002f20337220 */ /* 0x080fe20000410000 */
[----:B------:R-:W-:Y:S02]  /*8ef0*/  HADD2.F32 R11, -RZ, R11.H0_H0 ;  /* 0x2000000bff0b7230 */ /* 0x000fe40000004100 */
[----:B------:R-:W-:Y:S01]  /*8f00*/  FMUL.FTZ R47, R12, R47 ;  /* 0x0000002f0c2f7220 */ /* 0x000fe20000410000 */
[----:B------:R-:W-:Y:S02]  /*8f10*/  HADD2.F32 R148, -RZ, R148.H0_H0 ;  /* 0x20000094ff947230 */ /* 0x000fe40000004100 */
[-C--:B------:R-:W-:Y:S01]  /*8f20*/  FFMA.FTZ R49, R44, R147.reuse, -R49 ;  /* 0x000000932c317223 */ /* 0x080fe20000010831 */
[----:B------:R-:W-:Y:S01]  /*8f30*/  FFMA.FTZ R54, R45, R147, R54 ;  /* 0x000000932d367223 */ /* 0x000fe20000010036 */
[-C--:B------:R-:W-:Y:S01]  /*8f40*/  FFMA.FTZ R44, R12, R11.reuse, -R51 ;  /* 0x0000000b0c2c7223 */ /* 0x080fe20000010833 */
[----:B------:R-:W-:Y:S01]  /*8f50*/  FFMA.FTZ R47, R32, R11, R47 ;  /* 0x0000000b202f7223 */ /* 0x000fe2000001002f */
[----:B------:R-:W-:Y:S01]  /*8f60*/  HADD2.F32 R12, -RZ, R34.H0_H0 ;  /* 0x20000022ff0c7230 */ /* 0x000fe20000004100 */
[----:B------:R-:W-:Y:S01]  /*8f70*/  F2FP.F16.F32.PACK_AB R50, R50, R33 ;  /* 0x000000213232723e */ /* 0x000fe200000000ff */
[----:B------:R-:W-:Y:S01]  /*8f80*/  HADD2.F32 R45, -RZ, R43.H0_H0 ;  /* 0x2000002bff2d7230 */ /* 0x000fe20000004100 */
[----:B------:R-:W-:Y:S01]  /*8f90*/  F2FP.F16.F32.PACK_AB R33, R48, R15 ;  /* 0x0000000f3021723e */ /* 0x000fe200000000ff */
[----:B------:R-:W-:-:S02]  /*8fa0*/  HADD2.F32 R11, -RZ, R14.H0_H0 ;  /* 0x2000000eff0b7230 */ /* 0x000fc40000004100 */
[----:B------:R-:W-:Y:S01]  /*8fb0*/  FMUL.FTZ R32, R12, R148 ;  /* 0x000000940c207220 */ /* 0x000fe20000410000 */
[----:B------:R-:W-:Y:S01]  /*8fc0*/  HADD2.F32 R34, -RZ, R34.H1_H1 ;  /* 0x30000022ff227230 */ /* 0x000fe20000004100 */
[----:B------:R-:W-:Y:S01]  /*8fd0*/  F2FP.F16.F32.PACK_AB R54, R47, R54 ;  /* 0x000000362f36723e */ /* 0x000fe200000000ff */
        /* <DEDUP_REMOVED lines=11> */
[----:B------:R-:W-:-:S03]  /*9090*/  F2FP.F16.F32.PACK_AB R12, R44, R49 ;  /* 0x000000312c0c723e */ /* 0x000fc600000000ff */
[----:B------:R-:W-:Y:S02]  /*90a0*/  F2FP.F16.F32.PACK_AB R14, R53, R32 ;  /* 0x00000020350e723e */ /* 0x000fe400000000ff */
[----:B------:R-:W-:Y:S02]  /*90b0*/  F2FP.F16.F32.PACK_AB R34, R34, R51 ;  /* 0x000000332222723e */ /* 0x000fe400000000ff */
[----:B------:R-:W-:-:S07]  /*90c0*/  MOV R32, R54 ;  /* 0x0000003600207202 */ /* 0x000fce0000000f00 */
.L_x_544:
[----:B------:R-:W-:Y:S05]  /*90d0*/  BSYNC B2 ;  /* 0x0000000000027941 */ /* 0x000fea0003800000 */
.L_x_543:
[----:B---3--:R3:W-:Y:S04]  /*90e0*/  ST.E.128 desc[UR56][R38.64], R12 ;  /* 0x0000000c26007985 */ /* 0x0087e8000c101d38 */
[----:B----4-:R3:W-:Y:S02]  /*90f0*/  @!P3 ST.E.128 desc[UR56][R40.64], R32 ;  /* 0x000000202800b985 */ /* 0x0107e4000c101d38 */
.L_x_542:
[----:B------:R-:W-:Y:S05]  /*9100*/  BSYNC B1 ;  /* 0x0000000000017941 */ /* 0x000fea0003800000 */
.L_x_541:
[----:B------:R-:W-:-:S13]  /*9110*/  ISETP.NE.AND P3, PT, R8, RZ, PT ;  /* 0x000000ff0800720c */ /* 0x000fda0003f65270 */
[----:B------:R-:W-:Y:S05]  /*9120*/  @!P3 BRA `(.L_x_493) ;  /* 0x0000000c00b4b947 */ /* 0x000fea0003800000 */
[----:B0--3--:R-:W3:Y:S01]  /*9130*/  LDL R11, [R1] ;  /* 0x00000000010b7983 */ /* 0x009ee20000100800 */
[----:B------:R-:W-:Y:S01]  /*9140*/  SHF.R.U32.HI R13, RZ, 0x3, R203 ;  /* 0x00000003ff0d7819 */ /* 0x000fe200000116cb */
[----:B------:R-:W-:Y:S01]  /*9150*/  BSSY B1, `(.L_x_545) ;  /* 0x000006f000017945 */ /* 0x000fe20003800000 */
[----:B----4-:R-:W-:-:S04]  /*9160*/  LEA R38, P3, R5, R36, 0x1 ;  /* 0x0000002405267211 */ /* 0x010fc800078608ff */
[----:B------:R-:W-:Y:S02]  /*9170*/  LEA.HI.X R39, R5, R117, R109, 0x1, P3 ;  /* 0x0000007505277211 */ /* 0x000fe400018f0c6d */
[----:B------:R-:W-:Y:S02]  /*9180*/  ISETP.GE.AND P3, PT, R192, R121, PT ;  /* 0x00000079c000720c */ /* 0x000fe40003f66270 */
[----:B---3--:R-:W-:-:S04]  /*9190*/  LOP3.LUT P4, RZ, R11, 0x1, RZ, 0xc0, !PT ;  /* 0x000000010bff7812 */ /* 0x008fc8000788c0ff */
[----:B------:R-:W-:-:S04]  /*91a0*/  SEL R135, R122, R135, !P4 ;  /* 0x000000877a877207 */ /* 0x000fc80006000000 */
[----:B------:R-:W-:-:S04]  /*91b0*/  SHF.R.S32.HI R12, RZ, 0x1f, R135 ;  /* 0x0000001fff0c7819 */ /* 0x000fc80000011487 */
[----:B------:R-:W-:-:S04]  /*91c0*/  LEA.HI R12, R12, R135, RZ, 0x4 ;  /* 0x000000870c0c7211 */ /* 0x000fc800078f20ff */
[----:B------:R-:W-:-:S04]  /*91d0*/  LEA.HI.SX32 R12, R12, R113, 0x1c ;  /* 0x000000710c0c7211 */ /* 0x000fc800078fe2ff */
[----:B------:R-:W-:Y:S01]  /*91e0*/  SHF.R.S32.HI R11, RZ, 0x1f, R12 ;  /* 0x0000001fff0b7819 */ /* 0x000fe2000001140c */
[----:B------:R-:W-:-:S03]  /*91f0*/  IMAD.SHL.U32 R40, R12, 0x8, RZ ;  /* 0x000000080c287824 */ /* 0x000fc600078e00ff */
[----:B------:R-:W-:-:S04]  /*9200*/  LEA.HI R11, R11, R12, RZ, 0x3 ;  /* 0x0000000c0b0b7211 */ /* 0x000fc800078f18ff */
[----:B------:R-:W-:Y:S02]  /*9210*/  SHF.R.S32.HI R12, RZ, 0x3, R11 ;  /* 0x00000003ff0c7819 */ /* 0x000fe4000001140b */
[----:B------:R-:W-:-:S03]  /*9220*/  LOP3.LUT R11, R203, 0x38, R40, 0xf8, !PT ;  /* 0x00000038cb0b7812 */ /* 0x000fc600078ef828 */
[----:B------:R-:W-:Y:S01]  /*9230*/  IMAD R12, R12, 0x1800, R219 ;  /* 0x000018000c0c7824 */ /* 0x000fe200078e02db */
[----:B------:R-:W-:-:S04]  /*9240*/  LOP3.LUT R11, R11, R13, RZ, 0x3c, !PT ;  /* 0x0000000d0b0b7212 */ /* 0x000fc800078e3cff */
[----:B------:R-:W-:Y:S01]  /*9250*/  IADD3 R13, R12, R11, RZ ;  /* 0x0000000b0c0d7210 */ /* 0x000fe20007ffe0ff */
[----:B------:R-:W-:-:S04]  /*9260*/  IMAD R11, R18, 0x4800, R129 ;  /* 0x00004800120b7824 */ /* 0x000fc800078e0281 */
[----:B------:R-:W-:Y:S02]  /*9270*/  IMAD R13, R18, 0x4800, R13 ;  /* 0x00004800120d7824 */ /* 0x000fe400078e020d */
[--C-:B------:R-:W-:Y:S02]  /*9280*/  IMAD R11, R11, 0x2, R2.reuse ;  /* 0x000000020b0b7824 */ /* 0x100fe400078e0202 */
[----:B------:R-:W-:-:S03]  /*9290*/  IMAD R32, R13, 0x2, R2 ;  /* 0x000000020d207824 */ /* 0x000fc600078e0202 */
[----:B------:R0:W3:Y:S04]  /*92a0*/  LDS.128 R12, [R11+0x1e400] ;  /* 0x01e400000b0c7984 */ /* 0x0000e80000000c00 */
[----:B------:R-:W4:Y:S01]  /*92b0*/  LDS.128 R32, [R32+0x1e400] ;  /* 0x01e4000020207984 */ /* 0x000f220000000c00 */
[----:B------:R-:W-:Y:S05]  /*92c0*/  @P3 BRA `(.L_x_546) ;  /* 0x00000004005c3947 */ /* 0x000fea0003800000 */
[----:B------:R-:W-:Y:S01]  /*92d0*/  SHF.R.U32.HI R50, RZ, 0x10, R69 ;  /* 0x00000010ff327819 */ /* 0x000fe20000011645 */
[----:B----4-:R-:W-:Y:S01]  /*92e0*/  IMAD.MOV.U32 R44, RZ, RZ, R32 ;  /* 0x000000ffff2c7224 */ /* 0x010fe200078e0020 */
[----:B------:R-:W-:Y:S01]  /*92f0*/  MOV R45, R35 ;  /* 0x00000023002d7202 */ /* 0x000fe20000000f00 */
[--C-:B------:R-:W-:Y:S01]  /*9300*/  HADD2.F32 R35, -RZ, R33.reuse.H0_H0 ;  /* 0x20000021ff237230 */ /* 0x100fe20000004100 */
[----:B------:R-:W-:Y:S01]  /*9310*/  SHF.R.U32.HI R48, RZ, 0x10, R57 ;  /* 0x00000010ff307819 */ /* 0x000fe20000011639 */
[----:B---3--:R-:W-:Y:S01]  /*9320*/  IMAD.MOV.U32 R32, RZ, RZ, R15 ;  /* 0x000000ffff207224 */ /* 0x008fe200078e000f */
[----:B------:R-:W-:Y:S01]  /*9330*/  MOV R43, R12 ;  /* 0x0000000c002b7202 */ /* 0x000fe20000000f00 */
[----:B------:R-:W-:Y:S01]  /*9340*/  HADD2.F32 R33, -RZ, R33.H1_H1 ;  /* 0x30000021ff217230 */ /* 0x000fe20000004100 */
[--C-:B------:R-:W-:Y:S01]  /*9350*/  SHF.R.U64 R41, R70, 0x10, R71.reuse ;  /* 0x0000001046297819 */ /* 0x100fe20000001247 */
[----:B------:R-:W-:Y:S01]  /*9360*/  HADD2.F32 R50, -RZ, R50.H0_H0 ;  /* 0x20000032ff327230 */ /* 0x000fe20000004100 */
[----:B------:R-:W-:Y:S01]  /*9370*/  SHF.R.U32.HI R70, RZ, 0x10, R71 ;  /* 0x00000010ff467819 */ /* 0x000fe20000011647 */
[----:B------:R-:W-:Y:S01]  /*9380*/  HADD2.F32 R15, -RZ, R13.H1_H1 ;  /* 0x3000000dff0f7230 */ /* 0x000fe20000004100 */
[----:B0-----:R-:W-:Y:S01]  /*9390*/  SHF.R.U64 R11, R58, 0x10, R59 ;  /* 0x000000103a0b7819 */ /* 0x001fe2000000123b */
[----:B------:R-:W-:-:S02]  /*93a0*/  HADD2.F32 R47, -RZ, R145.H1_H1 ;  /* 0x30000091ff2f7230 */ /* 0x000fc40000004100 */
[-C--:B------:R-:W-:Y:S01]  /*93b0*/  FMUL.FTZ R54, R33, R50.reuse ;  /* 0x0000003221367220 */ /* 0x080fe20000410000 */
[----:B------:R-:W-:Y:S02]  /*93c0*/  HADD2.F32 R48, -RZ, R48.H0_H0 ;  /* 0x20000030ff307230 */ /* 0x000fe40000004100 */
[----:B------:R-:W-:Y:S01]  /*93d0*/  FMUL.FTZ R50, R15, R50 ;  /* 0x000000320f327220 */ /* 0x000fe20000410000 */
[----:B------:R-:W-:Y:S02]  /*93e0*/  HADD2.F32 R12, -RZ, R13.H0_H0 ;  /* 0x2000000dff0c7230 */ /* 0x000fe40000004100 */
[-C--:B------:R-:W-:Y:S01]  /*93f0*/  FMUL.FTZ R13, R35, R47.reuse ;  /* 0x0000002f230d7220 */ /* 0x080fe20000410000 */
[----:B------:R-:W-:Y:S02]  /*9400*/  HADD2.F32 R46, -RZ, R140.H1_H1 ;  /* 0x3000008cff2e7230 */ /* 0x000fe40000004100 */
[----:B------:R-:W-:Y:S01]  /*9410*/  FFMA.FTZ R50, R33, R48, R50 ;  /* 0x0000003021327223 */ /* 0x000fe20000010032 */
[----:B------:R-:W-:Y:S01]  /*9420*/  SHF.R.U32.HI R58, RZ, 0x10, R59 ;  /* 0x00000010ff3a7819 */ /* 0x000fe2000001163b */
[----:B------:R-:W-:Y:S01]  /*9430*/  FMUL.FTZ R52, R12, R47 ;  /* 0x0000002f0c347220 */ /* 0x000fe20000410000 */
[----:B------:R-:W-:-:S02]  /*9440*/  HADD2.F32 R33, -RZ, R45.H0_H0 ;  /* 0x2000002dff217230 */ /* 0x000fc40000004100 */
[----:B------:R-:W-:Y:S01]  /*9450*/  FFMA.FTZ R49, R15, R48, -R54 ;  /* 0x000000300f317223 */ /* 0x000fe20000010836 */
[----:B------:R-:W-:Y:S02]  /*9460*/  HADD2.F32 R45, -RZ, R45.H1_H1 ;  /* 0x3000002dff2d7230 */ /* 0x000fe40000004100 */
[-C--:B------:R-:W-:Y:S01]  /*9470*/  FFMA.FTZ R12, R12, R46.reuse, -R13 ;  /* 0x0000002e0c0c7223 */ /* 0x080fe2000001080d */
[----:B------:R-:W-:Y:S02]  /*9480*/  HADD2.F32 R47, -RZ, R70.H0_H0 ;  /* 0x20000046ff2f7230 */ /* 0x000fe40000004100 */
[----:B------:R-:W-:Y:S01]  /*9490*/  FFMA.FTZ R13, R35, R46, R52 ;  /* 0x0000002e230d7223 */ /* 0x000fe20000010034 */
[----:B------:R-:W-:Y:S01]  /*94a0*/  HADD2.F32 R48, -RZ, R144.H1_H1 ;  /* 0x30000090ff307230 */ /* 0x000fe20000004100 */
[----:B------:R-:W-:Y:S01]  /*94b0*/  SHF.R.U64 R53, R68, 0x10, R69 ;  /* 0x0000001044357819 */ /* 0x000fe20000001245 */
[--C-:B------:R-:W-:Y:S02]  /*94c0*/  HADD2.F32 R15, -RZ, R32.reuse.H0_H0 ;  /* 0x20000020ff0f7230 */ /* 0x100fe40000004100 */
[----:B------:R-:W-:Y:S01]  /*94d0*/  FMUL.FTZ R51, R45, R47 ;  /* 0x0000002f2d337220 */ /* 0x000fe20000410000 */
[----:B------:R-:W-:-:S02]  /*94e0*/  HADD2.F32 R32, -RZ, R32.H1_H1 ;  /* 0x30000020ff207230 */ /* 0x000fc40000004100 */
[-C--:B------:R-:W-:Y:S01]  /*94f0*/  FMUL.FTZ R52, R33, R48.reuse ;  /* 0x0000003021347220 */ /* 0x080fe20000410000 */
[----:B------:R-:W-:Y:S02]  /*9500*/  HADD2.F32 R35, -RZ, R58.H0_H0 ;  /* 0x2000003aff237230 */ /* 0x000fe40000004100 */
[----:B------:R-:W-:Y:S01]  /*9510*/  FMUL.FTZ R48, R15, R48 ;  /* 0x000000300f307220 */ /* 0x000fe20000410000 */
[----:B------:R-:W-:Y:S02]  /*9520*/  HADD2.F32 R46, -RZ, R139.H1_H1 ;  /* 0x3000008bff2e7230 */ /* 0x000fe40000004100 */
[C---:B------:R-:W-:Y:S01]  /*9530*/  FMUL.FTZ R54, R32.reuse, R47 ;  /* 0x0000002f20367220 */ /* 0x040fe20000410000 */
[----:B------:R-:W-:Y:S02]  /*9540*/  HADD2.F32 R145, -RZ, R145.H0_H0 ;  /* 0x20000091ff917230 */ /* 0x000fe40000004100 */
[----:B------:R-:W-:Y:S01]  /*9550*/  FFMA.FTZ R51, R32, R35, -R51 ;  /* 0x0000002320337223 */ /* 0x000fe20000010833 */
[----:B------:R-:W-:-:S02]  /*9560*/  HADD2.F32 R32, -RZ, R44.H0_H0 ;  /* 0x2000002cff207230 */ /* 0x000fc40000004100 */
[-C--:B------:R-:W-:Y:S01]  /*9570*/  FFMA.FTZ R52, R15, R46.reuse, -R52 ;  /* 0x0000002e0f347223 */ /* 0x080fe20000010834 */
[----:B------:R-:W-:Y:S02]  /*9580*/  HADD2.F32 R15, -RZ, R43.H0_H0 ;  /* 0x2000002bff0f7230 */ /* 0x000fe40000004100 */
[----:B------:R-:W-:Y:S01]  /*9590*/  FFMA.FTZ R47, R33, R46, R48 ;  /* 0x0000002e212f7223 */ /* 0x000fe20000010030 */
[----:B------:R-:W-:Y:S02]  /*95a0*/  HADD2.F32 R140, -RZ, R140.H0_H0 ;  /* 0x2000008cff8c7230 */ /* 0x000fe40000004100 */
[-C--:B------:R-:W-:Y:S01]  /*95b0*/  FMUL.FTZ R46, R32, R145.reuse ;  /* 0x00000091202e7220 */ /* 0x080fe20000410000 */
[----:B------:R-:W-:Y:S01]  /*95c0*/  SHF.R.U64 R42, R56, 0x10, R57 ;  /* 0x00000010382a7819 */ /* 0x000fe20000001239 */
[C---:B------:R-:W-:Y:S01]  /*95d0*/  FMUL.FTZ R145, R15.reuse, R145 ;  /* 0x000000910f917220 */ /* 0x040fe20000410000 */
[----:B------:R-:W-:Y:S02]  /*95e0*/  HADD2.F32 R33, -RZ, R53.H0_H0 ;  /* 0x20000035ff217230 */ /* 0x000fe40000004100 */
[----:B------:R-:W-:Y:S01]  /*95f0*/  FFMA.FTZ R46, R15, R140, -R46 ;  /* 0x0000008c0f2e7223 */ /* 0x000fe2000001082e */
[----:B------:R-:W-:-:S02]  /*9600*/  HADD2.F32 R44, -RZ, R44.H1_H1 ;  /* 0x3000002cff2c7230 */ /* 0x000fc40000004100 */
[----:B------:R-:W-:Y:S01]  /*9610*/  FFMA.FTZ R145, R32, R140, R145 ;  /* 0x0000008c20917223 */ /* 0x000fe20000010091 */
[----:B------:R-:W-:Y:S02]  /*9620*/  HADD2.F32 R43, -RZ, R43.H1_H1 ;  /* 0x3000002bff2b7230 */ /* 0x000fe40000004100 */
[----:B------:R-:W-:Y:S01]  /*9630*/  FFMA.FTZ R54, R45, R35, R54 ;  /* 0x000000232d367223 */ /* 0x000fe20000010036 */
[----:B------:R-:W-:Y:S02]  /*9640*/  HADD2.F32 R42, -RZ, R42.H0_H0 ;  /* 0x2000002aff2a7230 */ /* 0x000fe40000004100 */
[-C--:B------:R-:W-:Y:S01]  /*9650*/  FMUL.FTZ R48, R44, R33.reuse ;  /* 0x000000212c307220 */ /* 0x080fe20000410000 */
[----:B------:R-:W-:Y:S02]  /*9660*/  HADD2.F32 R32, -RZ, R34.H0_H0 ;  /* 0x20000022ff207230 */ /* 0x000fe40000004100 */
[----:B------:R-:W-:Y:S01]  /*9670*/  FMUL.FTZ R33, R43, R33 ;  /* 0x000000212b217220 */ /* 0x000fe20000410000 */
[----:B------:R-:W-:-:S02]  /*9680*/  HADD2.F32 R41, -RZ, R41.H0_H0 ;  /* 0x20000029ff297230 */ /* 0x000fc40000004100 */
[-C--:B------:R-:W-:Y:S01]  /*9690*/  FFMA.FTZ R43, R43, R42.reuse, -R48 ;  /* 0x0000002a2b2b7223 */ /* 0x080fe20000010830 */
[----:B------:R-:W-:Y:S02]  /*96a0*/  HADD2.F32 R15, -RZ, R14.H0_H0 ;  /* 0x2000000eff0f7230 */ /* 0x000fe40000004100 */
[----:B------:R-:W-:Y:S01]  /*96b0*/  FFMA.FTZ R42, R44, R42, R33 ;  /* 0x0000002a2c2a7223 */ /* 0x000fe20000010021 */
[----:B------:R-:W-:Y:S01]  /*96c0*/  HADD2.F32 R34, -RZ, R34.H1_H1 ;  /* 0x30000022ff227230 */ /* 0x000fe20000004100 */
[----:B------:R-:W-:Y:S01]  /*96d0*/  F2FP.F16.F32.PACK_AB R49, R49, R12 ;  /* 0x0000000c3131723e */ /* 0x000fe200000000ff */
[----:B------:R-:W-:Y:S01]  /*96e0*/  HADD2.F32 R144, -RZ, R144.H0_H0 ;  /* 0x20000090ff907230 */ /* 0x000fe20000004100 */
[----:B------:R-:W-:Y:S01]  /*96f0*/  F2FP.F16.F32.PACK_AB R50, R50, R13 ;  /* 0x0000000d3232723e */ /* 0x000fe200000000ff */
[----:B------:R-:W-:Y:S02]  /*9700*/  HADD2.F32 R14, -RZ, R14.H1_H1 ;  /* 0x3000000eff0e7230 */ /* 0x000fe40000004100 */
[----:B------:R-:W-:Y:S01]  /*9710*/  FMUL.FTZ R35, R34, R41 ;  /* 0x0000002922237220 */ /* 0x000fe20000410000 */
[----:B------:R-:W-:-:S02]  /*9720*/  HADD2.F32 R139, -RZ, R139.H0_H0 ;  /* 0x2000008bff8b7230 */ /* 0x000fc40000004100 */
[-C--:B------:R-:W-:Y:S01]  /*9730*/  FMUL.FTZ R44, R32, R144.reuse ;  /* 0x00000090202c7220 */ /* 0x080fe20000410000 */
[----:B------:R-:W-:Y:S02]  /*9740*/  HADD2.F32 R11, -RZ, R11.H0_H0 ;  /* 0x2000000bff0b7230 */ /* 0x000fe40000004100 */
[C---:B------:R-:W-:Y:S01]  /*9750*/  FMUL.FTZ R33, R15.reuse, R144 ;  /* 0x000000900f217220 */ /* 0x040fe20000410000 */
[----:B------:R-:W-:Y:S01]  /*9760*/  FMUL.FTZ R41, R14, R41 ;  /* 0x000000290e297220 */ /* 0x000fe20000410000 */
[----:B------:R-:W-:Y:S01]  /*9770*/  FFMA.FTZ R44, R15, R139, -R44 ;  /* 0x0000008b0f2c7223 */ /* 0x000fe2000001082c */
[----:B------:R-:W-:Y:S01]  /*9780*/  F2FP.F16.F32.PACK_AB R47, R54, R47 ;  /* 0x0000002f362f723e */ /* 0x000fe200000000ff */
[----:B------:R-:W-:Y:S01]  /*9790*/  FFMA.FTZ R33, R32, R139, R33 ;  /* 0x0000008b20217223 */ /* 0x000fe20000010021 */
[-C--:B------:R-:W-:Y:S01]  /*97a0*/  FFMA.FTZ R35, R14, R11.reuse, -R35 ;  /* 0x0000000b0e237223 */ /* 0x080fe20000010823 */
[----:B------:R-:W-:Y:S01]  /*97b0*/  FFMA.FTZ R34, R34, R11, R41 ;  /* 0x0000000b22227223 */ /* 0x000fe20000010029 */
[----:B------:R-:W-:Y:S01]  /*97c0*/  F2FP.F16.F32.PACK_AB R15, R51, R52 ;  /* 0x00000034330f723e */ /* 0x000fe200000000ff */
[----:B------:R-:W-:Y:S01]  /*97d0*/  IMAD.MOV.U32 R13, RZ, RZ, R49 ;  /* 0x000000ffff0d7224 */ /* 0x000fe200078e0031 */
[----:B------:R-:W-:-:S02]  /*97e0*/  F2FP.F16.F32.PACK_AB R12, R43, R46 ;  /* 0x0000002e2b0c723e */ /* 0x000fc400000000ff */
[----:B------:R-:W-:Y:S02]  /*97f0*/  F2FP.F16.F32.PACK_AB R14, R35, R44 ;  /* 0x0000002c230e723e */ /* 0x000fe400000000ff */
[----:B------:R-:W-:Y:S01]  /*9800*/  F2FP.F16.F32.PACK_AB R34, R34, R33 ;  /* 0x000000212222723e */ /* 0x000fe200000000ff */
[----:B------:R-:W-:Y:S01]  /*9810*/  IMAD.MOV.U32 R33, RZ, RZ, R50 ;  /* 0x000000ffff217224 */ /* 0x000fe200078e0032 */
[----:B------:R-:W-:Y:S02]  /*9820*/  F2FP.F16.F32.PACK_AB R32, R42, R145 ;  /* 0x000000912a20723e */ /* 0x000fe400000000ff */
[----:B------:R-:W-:-:S07]  /*9830*/  MOV R35, R47 ;  /* 0x0000002f00237202 */ /* 0x000fce0000000f00 */
.L_x_546:
[----:B------:R-:W-:Y:S05]  /*9840*/  BSYNC B1 ;  /* 0x0000000000017941 */ /* 0x000fea0003800000 */
.L_x_545:
[----:B---3--:R3:W-:Y:S01]  /*9850*/  ST.E.128 desc[UR56][R38.64], R12 ;  /* 0x0000000c26007985 */ /* 0x0087e2000c101d38 */
[----:B------:R-:W-:-:S13]  /*9860*/  ISETP.GE.AND P3, PT, R40, R131, PT ;  /* 0x000000832800720c */ /* 0x000fda0003f66270 */
[----:B------:R-:W-:Y:S05]  /*9870*/  @P3 BRA `(.L_x_493) ;  /* 0x0000000400e03947 */ /* 0x000fea0003800000 */
[----:B------:R-:W-:-:S05]  /*9880*/  IMAD.WIDE R36, R40, 0x2, R36 ;  /* 0x0000000228247825 */ /* 0x000fca00078e0224 */
[----:B----4-:R4:W-:Y:S01]  /*9890*/  ST.E.128 desc[UR56][R36.64], R32 ;  /* 0x0000002024007985 */ /* 0x0109e2000c101d38 */
[----:B------:R-:W-:Y:S05]  /*98a0*/  BRA `(.L_x_493) ;  /* 0x0000000400d47947 */ /* 0x000fea0003800000 */
.L_x_458:
[----:B------:R-:W-:-:S06]  /*98b0*/  UISETP.NE.AND UP0, UPT, UR59, 0x3, UPT ;  /* 0x000000033b00788c */ /* 0x000fcc000bf05270 */
[----:B------:R-:W-:-:S13]  /*98c0*/  PLOP3.LUT P2, PT, PT, PT, UP0, 0x80, 0x0 ;  /* 0x000000000000781c */ /* 0x000fda0003f4f008 */
[----:B------:R-:W-:Y:S05]  /*98d0*/  @!P2 BRA `(.L_x_547) ;  /* 0x000000000004a947 */ /* 0x000fea0003800000 */
[----:B------:R-:W-:Y:S01]  /*98e0*/  BPT.TRAP 0x1 ;  /* 0x000000040000795c */ /* 0x000fe20000300000 */
.L_x_547:
[----:B------:R-:W-:Y:S01]  /*98f0*/  IMAD R87, R18, 0x8, R2 ;  /* 0x0000000812577824 */ /* 0x000fe200078e0202 */
[----:B------:R-:W-:Y:S01]  /*9900*/  SHF.L.U32 R88, R202, 0x1f, RZ ;  /* 0x0000001fca587819 */ /* 0x000fe200000006ff */
[----:B------:R-:W-:Y:S01]  /*9910*/  BSSY B1, `(.L_x_548) ;  /* 0x0000004000017945 */ /* 0x000fe20003800000 */
[----:B------:R-:W-:Y:S02]  /*9920*/  SHF.R.S32.HI R84, RZ, 0x1f, R27 ;  /* 0x0000001fff547819 */ /* 0x000fe4000001141b */
[----:B------:R-:W0:Y:S02]  /*9930*/  SYNCS.PHASECHK.TRANS64.TRYWAIT P3, [R87+URZ+0x30890], R88 ;  /* 0x03089058570075a7 */ /* 0x000e24000806017f */
[----:B0-----:R-:W-:Y:S05]  /*9940*/  @!P3 BRA `(.L_x_549) ;  /* 0x000001700044b947 */ /* 0x001fea0003800000 */
.L_x_806:
[----:B------:R-:W-:Y:S05]  /*9950*/  BSYNC B1 ;  /* 0x0000000000017941 */ /* 0x000fea0003800000 */
.L_x_548:
[----:B------:R-:W-:Y:S01]  /*9960*/  ULDC.64 UR4, c[0x0][0x300] ;  /* 0x0000c00000047ab9 */ /* 0x000fe20000000a00 */
[----:B-----5:R-:W-:Y:S01]  /*9970*/  SHF.R.S32.HI R85, RZ, 0x1f, R21 ;  /* 0x0000001fff557819 */ /* 0x020fe20000011415 */
[----:B------:R-:W-:Y:S02]  /*9980*/  IMAD R14, R84, UR4, RZ ;  /* 0x00000004540e7c24 */ /* 0x000fe4000f8e02ff */
[----:B------:R-:W-:-:S04]  /*9990*/  IMAD.WIDE.U32 R12, R27, UR4, RZ ;  /* 0x000000041b0c7c25 */ /* 0x000fc8000f8e00ff */
[----:B------:R-:W-:Y:S01]  /*99a0*/  IMAD R11, R27, UR5, R14 ;  /* 0x000000051b0b7c24 */ /* 0x000fe2000f8e020e */
[----:B------:R-:W-:Y:S01]  /*99b0*/  ULDC.64 UR4, c[0x0][0x310] ;  /* 0x0000c40000047ab9 */ /* 0x000fe20000000a00 */
[----:B------:R-:W-:Y:S02]  /*99c0*/  IMAD R86, R24, -0x60, R25 ;  /* 0xffffffa018567824 */ /* 0x000fe400078e0219 */
[----:B------:R-:W-:Y:S02]  /*99d0*/  IMAD R14, R85, UR4, RZ ;  /* 0x00000004550e7c24 */ /* 0x000fe4000f8e02ff */
[----:B------:R-:W-:Y:S01]  /*99e0*/  IMAD.IADD R13, R13, 0x1, R11 ;  /* 0x000000010d0d7824 */ /* 0x000fe200078e020b */
[----:B------:R-:W-:Y:S01]  /*99f0*/  VIMNMX R86, R86, 0x60, PT ;  /* 0x0000006056567848 */ /* 0x000fe20003fe0100 */
[C---:B------:R-:W-:Y:S02]  /*9a00*/  IMAD R11, R21.reuse, UR5, R14 ;  /* 0x00000005150b7c24 */ /* 0x040fe4000f8e020e */
[----:B------:R-:W-:Y:S01]  /*9a10*/  IMAD.WIDE.U32 R12, R21, UR4, R12 ;  /* 0x00000004150c7c25 */ /* 0x000fe2000f8e000c */
[----:B------:R-:W-:-:S03]  /*9a20*/  ULDC.64 UR4, c[0x0][0x308] ;  /* 0x0000c20000047ab9 */ /* 0x000fc60000000a00 */
[----:B------:R-:W-:Y:S01]  /*9a30*/  IMAD R15, R0, UR4, RZ ;  /* 0x00000004000f7c24 */ /* 0x000fe2000f8e02ff */
[----:B------:R-:W-:Y:S01]  /*9a40*/  IADD3 R13, R13, R11, RZ ;  /* 0x0000000b0d0d7210 */ /* 0x000fe20007ffe0ff */
[----:B------:R-:W-:Y:S02]  /*9a50*/  IMAD.IADD R42, R86, 0x1, -R201 ;  /* 0x00000001562a7824 */ /* 0x000fe400078e0ac9 */
[C---:B------:R-:W-:Y:S02]  /*9a60*/  IMAD R15, R30.reuse, UR5, R15 ;  /* 0x000000051e0f7c24 */ /* 0x040fe4000f8e020f */
[----:B------:R-:W-:Y:S01]  /*9a70*/  IMAD.WIDE.U32 R12, R30, UR4, R12 ;  /* 0x000000041e0c7c25 */ /* 0x000fe2000f8e000c */
[----:B------:R-:W-:-:S03]  /*9a80*/  ULDC.64 UR4, c[0x0][0x2e8] ;  /* 0x0000ba0000047ab9 */ /* 0x000fc60000000a00 */
[----:B------:R-:W-:Y:S01]  /*9a90*/  IMAD.IADD R15, R13, 0x1, R15 ;  /* 0x000000010d0f7824 */ /* 0x000fe200078e020f */
[----:B------:R-:W-:Y:S01]  /*9aa0*/  LEA R40, P3, R12, UR4, 0x1 ;  /* 0x000000040c287c11 */ /* 0x000fe2000f8608ff */
[----:B------:R-:W-:-:S03]  /*9ab0*/  UMOV UR4, 0xffffffff ;  /* 0xffffffff00047882 */ /* 0x000fc60000000000 */
[----:B------:R-:W-:Y:S02]  /*9ac0*/  LEA.HI.X R41, R12, UR5, R15, 0x1, P3 ;  /* 0x000000050c297c11 */ /* 0x000fe400098f0c0f */
[----:B------:R-:W-:Y:S01]  /*9ad0*/  ISETP.GE.AND P3, PT, R42, 0x1, PT ;  /* 0x000000012a00780c */ /* 0x000fe20003f66270 */
[----:B------:R-:W-:-:S12]  /*9ae0*/  BRA.DIV UR4, `(.L_x_550) ;  /* 0x0000016e04f07947 */ /* 0x000fd8000b800000 */
[----:B------:R1:W2:Y:S04]  /*9af0*/  SHFL.IDX PT, R39, R41, RZ, 0x1c1f ;  /* 0x001c1fff29277589 */ /* 0x0002a800000e0000 */
[----:B------:R1:W3:Y:S02]  /*9b00*/  SHFL.IDX PT, R38, R40, RZ, 0x1c1f ;  /* 0x001c1fff28267589 */ /* 0x0002e400000e0000 */
.L_x_810:
[----:B------:R-:W-:Y:S04]  /*9b10*/  BSSY B1, `(.L_x_551) ;  /* 0x0000025000017945 */ /* 0x000fe80003800000 */
[----:B------:R-:W-:Y:S05]  /*9b20*/  @!P3 BRA `(.L_x_552) ;  /* 0x00000000008cb947 */ /* 0x000fea0003800000 */
[----:B------:R-:W-:Y:S02]  /*9b30*/  ULDC UR4, c[0x0][0x2f4] ;  /* 0x0000bd0000047ab9 */ /* 0x000fe40000000800 */
[----:B------:R-:W-:Y:S02]  /*9b40*/  ISETP.GE.AND P5, PT, R16, UR4, PT ;  /* 0x0000000410007c0c */ /* 0x000fe4000bfa6270 */
[----:B------:R-:W-:-:S11]  /*9b50*/  ISETP.GE.AND P4, PT, R22, UR4, PT ;  /* 0x0000000416007c0c */ /* 0x000fd6000bf86270 */
[----:B------:R-:W4:Y:S01]  /*9b60*/  @!P5 LDS.128 R12, [R28+0x1e000] ;  /* 0x01e000001c0cd984 */ /* 0x000f220000000c00 */
[----:B---3--:R-:W-:-:S04]  /*9b70*/  @!P5 LEA R36, P3, R16, R38, 0x1 ;  /* 0x000000261024d211 */ /* 0x008fc800078608ff */
[----:B--2---:R-:W-:Y:S02]  /*9b80*/  @!P5 LEA.HI.X R37, R16, R39, R17, 0x1, P3 ;  /* 0x000000271025d211 */ /* 0x004fe400018f0c11 */
[----:B------:R-:W-:-:S04]  /*9b90*/  @!P4 LEA R34, P3, R22, R38, 0x1 ;  /* 0x000000261622c211 */ /* 0x000fc800078608ff */
[----:B------:R-:W-:Y:S02]  /*9ba0*/  @!P4 LEA.HI.X R35, R22, R39, R200, 0x1, P3 ;  /* 0x000000271623c211 */ /* 0x000fe400018f0cc8 */
[----:B------:R-:W-:-:S13]  /*9bb0*/  ISETP.GE.AND P3, PT, R19, UR4, PT ;  /* 0x0000000413007c0c */ /* 0x000fda000bf66270 */
[----:B------:R-:W-:-:S04]  /*9bc0*/  @!P3 LEA R32, P6, R19, R38, 0x1 ;  /* 0x000000261320b211 */ /* 0x000fc800078c08ff */
[----:B------:R-:W-:Y:S01]  /*9bd0*/  @!P3 LEA.HI.X R33, R19, R39, R199, 0x1, P6 ;  /* 0x000000271321b211 */ /* 0x000fe200030f0cc7 */
[----:B----4-:R2:W-:Y:S01]  /*9be0*/  @!P5 ST.E.128 desc[UR56][R36.64], R12 ;  /* 0x0000000c2400d985 */ /* 0x0105e2000c101d38 */
[----:B------:R-:W-:-:S13]  /*9bf0*/  ISETP.GE.AND P5, PT, R193, UR4, PT ;  /* 0x00000004c1007c0c */ /* 0x000fda000bfa6270 */
[----:B------:R-:W3:Y:S01]  /*9c00*/  @!P5 LDS.128 R12, [R31+0x1e000] ;  /* 0x01e000001f0cd984 */ /* 0x000ee20000000c00 */
[----:B------:R-:W-:Y:S01]  /*9c10*/  @!P5 SHF.L.U32 R11, R196, 0x3, RZ ;  /* 0x00000003c40bd819 */ /* 0x000fe200000006ff */
[----:B--2---:R-:W-:Y:S02]  /*9c20*/  @!P5 IMAD.MOV.U32 R36, RZ, RZ, R38 ;  /* 0x000000ffff24d224 */ /* 0x004fe400078e0026 */
[----:B------:R-:W-:Y:S02]  /*9c30*/  @!P5 IMAD.MOV.U32 R37, RZ, RZ, R39 ;  /* 0x000000ffff25d224 */ /* 0x000fe400078e0027 */
[----:B------:R-:W-:-:S05]  /*9c40*/  @!P5 IMAD.WIDE R36, R11, 0x2, R36 ;  /* 0x000000020b24d825 */ /* 0x000fca00078e0224 */
[----:B---3--:R2:W-:Y:S01]  /*9c50*/  @!P5 ST.E.128 desc[UR56][R36.64], R12 ;  /* 0x0000000c2400d985 */ /* 0x0085e2000c101d38 */
[----:B------:R-:W-:-:S13]  /*9c60*/  ISETP.GE.AND P5, PT, R192, UR4, PT ;  /* 0x00000004c0007c0c */ /* 0x000fda000bfa6270 */
[----:B------:R-:W3:Y:S01]  /*9c70*/  @!P5 LDS.128 R12, [R28+0x21000] ;  /* 0x021000001c0cd984 */ /* 0x000ee20000000c00 */
[----:B------:R-:W-:Y:S01]  /*9c80*/  @!P5 SHF.L.U32 R11, R197, 0x3, RZ ;  /* 0x00000003c50bd819 */ /* 0x000fe200000006ff */
[----:B--2---:R-:W-:Y:S02]  /*9c90*/  @!P5 IMAD.MOV.U32 R36, RZ, RZ, R38 ;  /* 0x000000ffff24d224 */ /* 0x004fe400078e0026 */
[----:B------:R-:W-:Y:S02]  /*9ca0*/  @!P5 IMAD.MOV.U32 R37, RZ, RZ, R39 ;  /* 0x000000ffff25d224 */ /* 0x000fe400078e0027 */
[----:B------:R-:W-:-:S05]  /*9cb0*/  @!P5 IMAD.WIDE R36, R11, 0x2, R36 ;  /* 0x000000020b24d825 */ /* 0x000fca00078e0224 */
[----:B---3--:R2:W-:Y:S01]  /*9cc0*/  @!P5 ST.E.128 desc[UR56][R36.64], R12 ;  /* 0x0000000c2400d985 */ /* 0x0085e2000c101d38 */
[----:B------:R-:W-:-:S03]  /*9cd0*/  ISETP.GE.AND P5, PT, R23, UR4, PT ;  /* 0x0000000417007c0c */ /* 0x000fc6000bfa6270 */
[----:B------:R-:W3:Y:S10]  /*9ce0*/  @!P4 LDS.128 R12, [R31+0x21000] ;  /* 0x021000001f0cc984 */ /* 0x000ef40000000c00 */
[----:B--2---:R-:W-:-:S04]  /*9cf0*/  @!P5 LEA R36, P6, R23, R38, 0x1 ;  /* 0x000000261724d211 */ /* 0x004fc800078c08ff */
[----:B------:R-:W-:Y:S01]  /*9d00*/  @!P5 LEA.HI.X R37, R23, R39, R198, 0x1, P6 ;  /* 0x000000271725d211 */ /* 0x000fe200030f0cc6 */
[----:B---3--:R-:W-:Y:S04]  /*9d10*/  @!P4 ST.E.128 desc[UR56][R34.64], R12 ;  /* 0x0000000c2200c985 */ /* 0x008fe8000c101d38 */
[----:B------:R-:W2:Y:S04]  /*9d20*/  @!P3 LDS.128 R12, [R28+0x24000] ;  /* 0x024000001c0cb984 */ /* 0x000ea80000000c00 */
[----:B--2---:R-:W-:Y:S04]  /*9d30*/  @!P3 ST.E.128 desc[UR56][R32.64], R12 ;  /* 0x0000000c2000b985 */ /* 0x004fe8000c101d38 */
[----:B------:R-:W2:Y:S04]  /*9d40*/  @!P5 LDS.128 R12, [R31+0x24000] ;  /* 0x024000001f0cd984 */ /* 0x000ea80000000c00 */
[----:B--2---:R4:W-:Y:S02]  /*9d50*/  @!P5 ST.E.128 desc[UR56][R36.64], R12 ;  /* 0x0000000c2400d985 */ /* 0x0049e4000c101d38 */
.L_x_552:
[----:B------:R-:W-:Y:S05]  /*9d60*/  BSYNC B1 ;  /* 0x0000000000017941 */ /* 0x000fea0003800000 */
.L_x_551:
[----:B------:R-:W-:-:S03]  /*9d70*/  UMOV UR4, 0xffffffff ;  /* 0xffffffff00047882 */ /* 0x000fc60000000000 */
[----:B------:R-:W-:Y:S05]  /*9d80*/  BRA.DIV UR4, `(.L_x_553) ;  /* 0x0000016e04947947 */ /* 0x000fea000b800000 */
[----:B--2---:R2:W0:Y:S04]  /*9d90*/  SHFL.IDX PT, R39, R41, 0x1, 0x1c1f ;  /* 0x003c1f0029277f89 */ /* 0x00442800000e0000 */
[----:B---3--:R2:W3:Y:S02]  /*9da0*/  SHFL.IDX PT, R38, R40, 0x1, 0x1c1f ;  /* 0x003c1f0028267f89 */ /* 0x0084e400000e0000 */
.L_x_814:
[----:B------:R-:W-:-:S13]  /*9db0*/  ISETP.GE.AND P3, PT, R42, 0x41, PT ;  /* 0x000000412a00780c */ /* 0x000fda0003f66270 */
[----:B------:R-:W-:Y:S05]  /*9dc0*/  @!P3 BRA `(.L_x_493) ;  /* 0x00000000008cb947 */ /* 0x000fea0003800000 */
[----:B------:R-:W-:Y:S02]  /*9dd0*/  ULDC UR4, c[0x0][0x2f4] ;  /* 0x0000bd0000047ab9 */ /* 0x000fe40000000800 */
[----:B------:R-:W-:Y:S02]  /*9de0*/  ISETP.GE.AND P5, PT, R16, UR4, PT ;  /* 0x0000000410007c0c */ /* 0x000fe4000bfa6270 */
[----:B------:R-:W-:-:S11]  /*9df0*/  ISETP.GE.AND P4, PT, R22, UR4, PT ;  /* 0x0000000416007c0c */ /* 0x000fd6000bf86270 */
[----:B----4-:R-:W4:Y:S01]  /*9e00*/  @!P5 LDS.128 R12, [R28+0x20000] ;  /* 0x020000001c0cd984 */ /* 0x010f220000000c00 */
[----:B---3--:R-:W-:-:S04]  /*9e10*/  @!P5 LEA R36, P3, R16, R38, 0x1 ;  /* 0x000000261024d211 */ /* 0x008fc800078608ff */
[----:B0-----:R-:W-:Y:S02]  /*9e20*/  @!P5 LEA.HI.X R37, R16, R39, R17, 0x1, P3 ;  /* 0x000000271025d211 */ /* 0x001fe400018f0c11 */
        /* <DEDUP_REMOVED lines=9> */
[----:B0-----:R-:W-:Y:S02]  /*9ec0*/  @!P5 IMAD.MOV.U32 R36, RZ, RZ, R38 ;  /* 0x000000ffff24d224 */ /* 0x001fe400078e0026 */
[----:B------:R-:W-:Y:S02]  /*9ed0*/  @!P5 IMAD.MOV.U32 R37, RZ, RZ, R39 ;  /* 0x000000ffff25d224 */ /* 0x000fe400078e0027 */
[----:B------:R-:W-:-:S05]  /*9ee0*/  @!P5 IMAD.WIDE R36, R11, 0x2, R36 ;  /* 0x000000020b24d825 */ /* 0x000fca00078e0224 */
[----:B---3--:R0:W-:Y:S01]  /*9ef0*/  @!P5 ST.E.128 desc[UR56][R36.64], R12 ;  /* 0x0000000c2400d985 */ /* 0x0081e2000c101d38 */
[----:B------:R-:W-:-:S13]  /*9f00*/  ISETP.GE.AND P5, PT, R192, UR4, PT ;  /* 0x00000004c0007c0c */ /* 0x000fda000bfa6270 */
[----:B------:R-:W3:Y:S01]  /*9f10*/  @!P5 LDS.128 R12, [R28+0x23000] ;  /* 0x023000001c0cd984 */ /* 0x000ee20000000c00 */
[----:B------:R-:W-:Y:S01]  /*9f20*/  @!P5 SHF.L.U32 R11, R197, 0x3, RZ ;  /* 0x00000003c50bd819 */ /* 0x000fe200000006ff */
[----:B0-----:R-:W-:Y:S02]  /*9f30*/  @!P5 IMAD.MOV.U32 R36, RZ, RZ, R38 ;  /* 0x000000ffff24d224 */ /* 0x001fe400078e0026 */
[----:B------:R-:W-:Y:S02]  /*9f40*/  @!P5 IMAD.MOV.U32 R37, RZ, RZ, R39 ;  /* 0x000000ffff25d224 */ /* 0x000fe400078e0027 */
[----:B------:R-:W-:-:S05]  /*9f50*/  @!P5 IMAD.WIDE R36, R11, 0x2, R36 ;  /* 0x000000020b24d825 */ /* 0x000fca00078e0224 */
[----:B---3--:R0:W-:Y:S01]  /*9f60*/  @!P5 ST.E.128 desc[UR56][R36.64], R12 ;  /* 0x0000000c2400d985 */ /* 0x0081e2000c101d38 */
[----:B------:R-:W-:-:S03]  /*9f70*/  ISETP.GE.AND P5, PT, R23, UR4, PT ;  /* 0x0000000417007c0c */ /* 0x000fc6000bfa6270 */
[----:B------:R-:W3:Y:S10]  /*9f80*/  @!P4 LDS.128 R12, [R31+0x23000] ;  /* 0x023000001f0cc984 */ /* 0x000ef40000000c00 */
[----:B0-----:R-:W-:-:S04]  /*9f90*/  @!P5 LEA R36, P6, R23, R38, 0x1 ;  /* 0x000000261724d211 */ /* 0x001fc800078c08ff */
[----:B------:R-:W-:Y:S01]  /*9fa0*/  @!P5 LEA.HI.X R37, R23, R39, R198, 0x1, P6 ;  /* 0x000000271725d211 */ /* 0x000fe200030f0cc6 */
[----:B---3--:R-:W-:Y:S04]  /*9fb0*/  @!P4 ST.E.128 desc[UR56][R34.64], R12 ;  /* 0x0000000c2200c985 */ /* 0x008fe8000c101d38 */
[----:B------:R-:W0:Y:S04]  /*9fc0*/  @!P3 LDS.128 R12, [R28+0x26000] ;  /* 0x026000001c0cb984 */ /* 0x000e280000000c00 */
[----:B0-----:R-:W-:Y:S04]  /*9fd0*/  @!P3 ST.E.128 desc[UR56][R32.64], R12 ;  /* 0x0000000c2000b985 */ /* 0x001fe8000c101d38 */
[----:B------:R-:W0:Y:S04]  /*9fe0*/  @!P5 LDS.128 R12, [R31+0x26000] ;  /* 0x026000001f0cd984 */ /* 0x000e280000000c00 */
[----:B0-----:R0:W-:Y:S02]  /*9ff0*/  @!P5 ST.E.128 desc[UR56][R36.64], R12 ;  /* 0x0000000c2400d985 */ /* 0x0011e4000c101d38 */
.L_x_493:
[----:B------:R-:W-:Y:S05]  /*a000*/  BSYNC B0 ;  /* 0x0000000000007941 */ /* 0x000fea0003800000 */
.L_x_457:
[----:B0--3--:R-:W0:Y:S01]  /*a010*/  S2R R11, SR_TID.X ;  /* 0x00000000000b7919 */ /* 0x009e220000002100 */
[----:B------:R-:W-:Y:S01]  /*a020*/  @!PT LDS RZ, [RZ] ;  /* 0x00000000fffff984 */ /* 0x000fe20000000800 */
[----:B------:R-:W-:Y:S01]  /*a030*/  @!PT LDS RZ, [RZ] ;  /* 0x00000000fffff984 */ /* 0x000fe20000000800 */
[----:B------:R-:W-:Y:S01]  /*a040*/  @!PT LDS RZ, [RZ] ;  /* 0x00000000fffff984 */ /* 0x000fe20000000800 */
[----:B------:R-:W-:Y:S01]  /*a050*/  @!PT LDS RZ, [RZ] ;  /* 0x00000000fffff984 */ /* 0x000fe20000000800 */
[----:B------:R3:W-:Y:S06]  /*a060*/  MEMBAR.ALL.CTA ;  /* 0x0000000000007992 */ /* 0x0007ec0000008000 */
[----:B---3--:R-:W3:Y:S01]  /*a070*/  FENCE.VIEW.ASYNC.S ;  /* 0x00000000000073c6 */ /* 0x008ee20000000000 */
[----:B------:R-:W-:Y:S05]  /*a080*/  WARPSYNC.ALL ;  /* 0x0000000000007948 */ /* 0x000fea0003800000 */
[----:B------:R-:W-:Y:S01]  /*a090*/  BSSY B0, `(.L_x_554) ;  /* 0x0000009000007945 */ /* 0x000fe20003800000 */
[----:B0-----:R-:W-:Y:S01]  /*a0a0*/  LOP3.LUT R11, R11, 0x7f, RZ, 0xc0, !PT ;  /* 0x0000007f0b0b7812 */ /* 0x001fe200078ec0ff */
[----:B---3--:R0:W-:Y:S03]  /*a0b0*/  BAR.SYNC.DEFER_BLOCKING R138, 0x80 ;  /* 0x0002008a0000751d */ /* 0x0081e60000010000 */
[----:B------:R-:W-:-:S13]  /*a0c0*/  ISETP.NE.AND P3, PT, R11, RZ, PT ;  /* 0x000000ff0b00720c */ /* 0x000fda0003f65270 */
[----:B------:R-:W-:-:S04]  /*a0d0*/  @!P3 IADD3 R11, R87, 0x308a0, RZ ;  /* 0x000308a0570bb810 */ /* 0x000fc80007ffe0ff */
[----:B------:R-:W-:-:S04]  /*a0e0*/  @!P3 PRMT R11, RZ, 0x654, R11 ;  /* 0x00000654ff0bb816 */ /* 0x000fc8000000000b */
[----:B------:R0:W-:Y:S01]  /*a0f0*/  @!P3 SYNCS.ARRIVE.TRANS64.RED.A1T0 RZ, [R11+URZ], RZ ;  /* 0x000000ff0bffb9a7 */ /* 0x0001e2000810043f */
[----:B------:R-:W-:Y:S05]  /*a100*/  @!P2 BRA `(.L_x_555) ;  /* 0x000000000004a947 */ /* 0x000fea0003800000 */
[----:B------:R-:W-:Y:S01]  /*a110*/  BPT.TRAP 0x1 ;  /* 0x000000040000795c */ /* 0x000fe20000300000 */
.L_x_555:
[----:B------:R-:W-:Y:S05]  /*a120*/  BSYNC B0 ;  /* 0x0000000000007941 */ /* 0x000fea0003800000 */
.L_x_554:
[----:B------:R-:W3:Y:S01]  /*a130*/  SYNCS.PHASECHK.TRANS64.TRYWAIT P2, [R87+URZ+0x308b0], R88 ;  /* 0x0308b058570075a7 */ /* 0x000ee2000804017f */
[----:B------:R-:W-:Y:S01]  /*a140*/  ULDC UR58, c[0x0][0x2f4] ;  /* 0x0000bd00003a7ab9 */ /* 0x000fe20000000800 */
[----:B------:R-:W-:Y:S04]  /*a150*/  BSSY B0, `(.L_x_556) ;  /* 0x0000002000007945 */ /* 0x000fe80003800000 */
[----:B---3--:R-:W-:Y:S05]  /*a160*/  @!P2 BRA `(.L_x_557) ;  /* 0x0000016800e8a947 */ /* 0x008fea0003800000 */
.L_x_815:
[----:B------:R-:W-:Y:S05]  /*a170*/  BSYNC B0 ;  /* 0x0000000000007941 */ /* 0x000fea0003800000 */
.L_x_556:
[----:B------:R-:W-:Y:S01]  /*a180*/  ULDC.64 UR4, c[0x0][0x328] ;  /* 0x0000ca0000047ab9 */ /* 0x000fe20000000a00 */
[----:B------:R-:W-:Y:S01]  /*a190*/  IMAD.IADD R86, R86, 0x1, -R201 ;  /* 0x0000000156567824 */ /* 0x000fe200078e0ac9 */
[----:B------:R-:W-:Y:S01]  /*a1a0*/  BSSY B0, `(.L_x_558) ;  /* 0x0000036000007945 */ /* 0x000fe20003800000 */
[----:B------:R-:W-:Y:S02]  /*a1b0*/  IMAD R84, R84, UR4, RZ ;  /* 0x0000000454547c24 */ /* 0x000fe4000f8e02ff */
[----:B----4-:R-:W-:-:S04]  /*a1c0*/  IMAD.WIDE.U32 R12, R27, UR4, RZ ;  /* 0x000000041b0c7c25 */ /* 0x010fc8000f8e00ff */
[----:B------:R-:W-:Y:S01]  /*a1d0*/  IMAD R27, R27, UR5, R84 ;  /* 0x000000051b1b7c24 */ /* 0x000fe2000f8e0254 */
[----:B------:R-:W-:Y:S02]  /*a1e0*/  ULDC.64 UR4, c[0x0][0x338] ;  /* 0x0000ce0000047ab9 */ /* 0x000fe40000000a00 */
[----:B------:R-:W-:Y:S02]  /*a1f0*/  IMAD R14, R85, UR4, RZ ;  /* 0x00000004550e7c24 */ /* 0x000fe4000f8e02ff */
[----:B------:R-:W-:Y:S02]  /*a200*/  IMAD.IADD R13, R13, 0x1, R27 ;  /* 0x000000010d0d7824 */ /* 0x000fe400078e021b */
[C---:B0-----:R-:W-:Y:S02]  /*a210*/  IMAD R11, R21.reuse, UR5, R14 ;  /* 0x00000005150b7c24 */ /* 0x041fe4000f8e020e */
[----:B------:R-:W-:Y:S01]  /*a220*/  IMAD.WIDE.U32 R12, R21, UR4, R12 ;  /* 0x00000004150c7c25 */ /* 0x000fe2000f8e000c */
[----:B------:R-:W-:-:S03]  /*a230*/  ULDC.64 UR4, c[0x0][0x330] ;  /* 0x0000cc0000047ab9 */ /* 0x000fc60000000a00 */
[----:B------:R-:W-:Y:S02]  /*a240*/  IMAD R15, R0, UR4, RZ ;  /* 0x00000004000f7c24 */ /* 0x000fe4000f8e02ff */
[----:B------:R-:W-:Y:S02]  /*a250*/  IMAD.IADD R13, R13, 0x1, R11 ;  /* 0x000000010d0d7824 */ /* 0x000fe400078e020b */
[C---:B------:R-:W-:Y:S02]  /*a260*/  IMAD R11, R30.reuse, UR5, R15 ;  /* 0x000000051e0b7c24 */ /* 0x040fe4000f8e020f */
[----:B------:R-:W-:Y:S01]  /*a270*/  IMAD.WIDE.U32 R12, R30, UR4, R12 ;  /* 0x000000041e0c7c25 */ /* 0x000fe2000f8e000c */
[----:B------:R-:W-:-:S04]  /*a280*/  ULDC.64 UR4, c[0x0][0x318] ;  /* 0x0000c60000047ab9 */ /* 0x000fc80000000a00 */
[----:B------:R-:W-:Y:S02]  /*a290*/  IADD3 R11, R13, R11, RZ ;  /* 0x0000000b0d0b7210 */ /* 0x000fe40007ffe0ff */
[----:B------:R-:W-:-:S04]  /*a2a0*/  LEA R21, P2, R12, UR4, 0x1 ;  /* 0x000000040c157c11 */ /* 0x000fc8000f8408ff */
[----:B------:R-:W-:Y:S01]  /*a2b0*/  LEA.HI.X R11, R12, UR5, R11, 0x1, P2 ;  /* 0x000000050c0b7c11 */ /* 0x000fe200090f0c0b */
[----:B------:R0:W4:Y:S01]  /*a2c0*/  SHFL.IDX PT, R36, R21, RZ, 0x1c1f ;  /* 0x001c1fff15247589 */ /* 0x00012200000e0000 */
[----:B------:R-:W-:-:S03]  /*a2d0*/  ISETP.GE.AND P2, PT, R86, 0x1, PT ;  /* 0x000000015600780c */ /* 0x000fc60003f46270 */
[----:B------:R0:W0:Y:S10]  /*a2e0*/  SHFL.IDX PT, R37, R11, RZ, 0x1c1f ;  /* 0x001c1fff0b257589 */ /* 0x00003400000e0000 */
[----:B------:R-:W-:Y:S05]  /*a2f0*/  @!P2 BRA `(.L_x_559) ;  /* 0x000000000080a947 */ /* 0x000fea0003800000 */
[----:B------:R-:W-:Y:S02]  /*a300*/  ISETP.GE.AND P5, PT, R16, UR58, PT ;  /* 0x0000003a10007c0c */ /* 0x000fe4000bfa6270 */
[----:B------:R-:W-:-:S11]  /*a310*/  ISETP.GE.AND P4, PT, R22, UR58, PT ;  /* 0x0000003a16007c0c */ /* 0x000fd6000bf86270 */
[----:B------:R-:W5:Y:S01]  /*a320*/  @!P5 LDS.128 R12, [R28] ;  /* 0x000000001c0cd984 */ /* 0x000f620000000c00 */
[----:B----4-:R-:W-:-:S04]  /*a330*/  @!P5 LEA R38, P2, R16, R36, 0x1 ;  /* 0x000000241026d211 */ /* 0x010fc800078408ff */
[----:B0-----:R-:W-:Y:S02]  /*a340*/  @!P5 LEA.HI.X R39, R16, R37, R17, 0x1, P2 ;  /* 0x000000251027d211 */ /* 0x001fe400010f0c11 */
[----:B------:R-:W-:-:S04]  /*a350*/  @!P4 LEA R34, P2, R22, R36, 0x1 ;  /* 0x000000241622c211 */ /* 0x000fc800078408ff */
[----:B------:R-:W-:Y:S02]  /*a360*/  @!P4 LEA.HI.X R35, R22, R37, R200, 0x1, P2 ;  /* 0x000000251623c211 */ /* 0x000fe400010f0cc8 */
[----:B------:R-:W-:-:S13]  /*a370*/  ISETP.GE.AND P2, PT, R19, UR58, PT ;  /* 0x0000003a13007c0c */ /* 0x000fda000bf46270 */
[----:B------:R-:W-:-:S04]  /*a380*/  @!P2 LEA R32, P6, R19, R36, 0x1 ;  /* 0x000000241320a211 */ /* 0x000fc800078c08ff */
[----:B------:R-:W-:Y:S01]  /*a390*/  @!P2 LEA.HI.X R33, R19, R37, R199, 0x1, P6 ;  /* 0x000000251321a211 */ /* 0x000fe200030f0cc7 */
[----:B-----5:R0:W-:Y:S01]  /*a3a0*/  @!P5 ST.E.128 desc[UR56][R38.64], R12 ;  /* 0x0000000c2600d985 */ /* 0x0201e2000c101d38 */
[----:B------:R-:W-:-:S13]  /*a3b0*/  ISETP.GE.AND P5, PT, R193, UR58, PT ;  /* 0x0000003ac1007c0c */ /* 0x000fda000bfa6270 */
[----:B------:R-:W4:Y:S01]  /*a3c0*/  @!P5 LDS.128 R12, [R31] ;  /* 0x000000001f0cd984 */ /* 0x000f220000000c00 */
[----:B------:R-:W-:-:S04]  /*a3d0*/  @!P5 IMAD.SHL.U32 R27, R196, 0x8, RZ ;  /* 0x00000008c41bd824 */ /* 0x000fc800078e00ff */
[----:B0-----:R-:W-:-:S05]  /*a3e0*/  @!P5 IMAD.WIDE R38, R27, 0x2, R36 ;  /* 0x000000021b26d825 */ /* 0x001fca00078e0224 */
[----:B----4-:R0:W-:Y:S01]  /*a3f0*/  @!P5 ST.E.128 desc[UR56][R38.64], R12 ;  /* 0x0000000c2600d985 */ /* 0x0101e2000c101d38 */
[----:B------:R-:W-:-:S13]  /*a400*/  ISETP.GE.AND P5, PT, R192, UR58, PT ;  /* 0x0000003ac0007c0c */ /* 0x000fda000bfa6270 */
[----:B------:R-:W4:Y:S01]  /*a410*/  @!P5 LDS.128 R12, [R28+0x3000] ;  /* 0x003000001c0cd984 */ /* 0x000f220000000c00 */
[----:B------:R-:W-:Y:S01]  /*a420*/  @!P5 SHF.L.U32 R27, R197, 0x3, RZ ;  /* 0x00000003c51bd819 */ /* 0x000fe200000006ff */
[----:B0-----:R-:W-:Y:S02]  /*a430*/  @!P5 IMAD.MOV.U32 R38, RZ, RZ, R36 ;  /* 0x000000ffff26d224 */ /* 0x001fe400078e0024 */
[----:B------:R-:W-:Y:S02]  /*a440*/  @!P5 IMAD.MOV.U32 R39, RZ, RZ, R37 ;  /* 0x000000ffff27d224 */ /* 0x000fe400078e0025 */
[----:B------:R-:W-:-:S05]  /*a450*/  @!P5 IMAD.WIDE R38, R27, 0x2, R38 ;  /* 0x000000021b26d825 */ /* 0x000fca00078e0226 */
[----:B----4-:R-:W-:Y:S01]  /*a460*/  @!P5 ST.E.128 desc[UR56][R38.64], R12 ;  /* 0x0000000c2600d985 */ /* 0x010fe2000c101d38 */
[----:B------:R-:W-:-:S03]  /*a470*/  ISETP.GE.AND P5, PT, R23, UR58, PT ;  /* 0x0000003a17007c0c */ /* 0x000fc6000bfa6270 */
[----:B------:R-:W0:Y:S10]  /*a480*/  @!P4 LDS.128 R12, [R31+0x3000] ;  /* 0x003000001f0cc984 */ /* 0x000e340000000c00 */
[----:B------:R-:W-:-:S04]  /*a490*/  @!P5 LEA R36, P6, R23, R36, 0x1 ;  /* 0x000000241724d211 */ /* 0x000fc800078c08ff */
[----:B------:R-:W-:Y:S01]  /*a4a0*/  @!P5 LEA.HI.X R37, R23, R37, R198, 0x1, P6 ;  /* 0x000000251725d211 */ /* 0x000fe200030f0cc6 */
[----:B0-----:R-:W-:Y:S04]  /*a4b0*/  @!P4 ST.E.128 desc[UR56][R34.64], R12 ;  /* 0x0000000c2200c985 */ /* 0x001fe8000c101d38 */
[----:B------:R-:W0:Y:S04]  /*a4c0*/  @!P2 LDS.128 R12, [R28+0x6000] ;  /* 0x006000001c0ca984 */ /* 0x000e280000000c00 */
[----:B0-----:R-:W-:Y:S04]  /*a4d0*/  @!P2 ST.E.128 desc[UR56][R32.64], R12 ;  /* 0x0000000c2000a985 */ /* 0x001fe8000c101d38 */
[----:B------:R-:W0:Y:S04]  /*a4e0*/  @!P5 LDS.128 R12, [R31+0x6000] ;  /* 0x006000001f0cd984 */ /* 0x000e280000000c00 */
[----:B0-----:R0:W-:Y:S02]  /*a4f0*/  @!P5 ST.E.128 desc[UR56][R36.64], R12 ;  /* 0x0000000c2400d985 */ /* 0x0011e4000c101d38 */
.L_x_559:
[----:B------:R-:W-:Y:S05]  /*a500*/  BSYNC B0 ;  /* 0x0000000000007941 */ /* 0x000fea0003800000 */
.L_x_558:
[----:B------:R-:W-:Y:S01]  /*a510*/  ISETP.GE.AND P2, PT, R86, 0x41, PT ;  /* 0x000000415600780c */ /* 0x000fe20003f46270 */
[----:B0-----:R0:W0:Y:S01]  /*a520*/  SHFL.IDX PT, R37, R11, 0x1, 0x1c1f ;  /* 0x003c1f000b257f89 */ /* 0x00102200000e0000 */
[----:B------:R-:W-:Y:S03]  /*a530*/  BSSY B0, `(.L_x_560) ;  /* 0x0000023000007945 */ /* 0x000fe60003800000 */
[----:B----4-:R4:W0:Y:S08]  /*a540*/  SHFL.IDX PT, R36, R21, 0x1, 0x1c1f ;  /* 0x003c1f0015247f89 */ /* 0x01083000000e0000 */
[----:B----4-:R-:W-:Y:S05]  /*a550*/  @!P2 BRA `(.L_x_561) ;  /* 0x000000000080a947 */ /* 0x010fea0003800000 */
[----:B------:R-:W-:Y:S02]  /*a560*/  ISETP.GE.AND P5, PT, R16, UR58, PT ;  /* 0x0000003a10007c0c */ /* 0x000fe4000bfa6270 */
[----:B------:R-:W-:-:S11]  /*a570*/  ISETP.GE.AND P4, PT, R22, UR58, PT ;  /* 0x0000003a16007c0c */ /* 0x000fd6000bf86270 */
[----:B------:R-:W4:Y:S01]  /*a580*/  @!P5 LDS.128 R12, [R28+0x2000] ;  /* 0x002000001c0cd984 */ /* 0x000f220000000c00 */
[----:B0-----:R-:W-:-:S04]  /*a590*/  @!P5 LEA R38, P2, R16, R36, 0x1 ;  /* 0x000000241026d211 */ /* 0x001fc800078408ff */
[----:B------:R-:W-:Y:S02]  /*a5a0*/  @!P5 LEA.HI.X R39, R16, R37, R17, 0x1, P2 ;  /* 0x000000251027d211 */ /* 0x000fe400010f0c11 */
[----:B------:R-:W-:-:S04]  /*a5b0*/  @!P4 LEA R34, P2, R22, R36, 0x1 ;  /* 0x000000241622c211 */ /* 0x000fc800078408ff */
[----:B------:R-:W-:Y:S02]  /*a5c0*/  @!P4 LEA.HI.X R35, R22, R37, R200, 0x1, P2 ;  /* 0x000000251623c211 */ /* 0x000fe400010f0cc8 */
[----:B------:R-:W-:-:S13]  /*a5d0*/  ISETP.GE.AND P2, PT, R19, UR58, PT ;  /* 0x0000003a13007c0c */ /* 0x000fda000bf46270 */
[----:B------:R-:W-:-:S04]  /*a5e0*/  @!P2 LEA R32, P6, R19, R36, 0x1 ;  /* 0x000000241320a211 */ /* 0x000fc800078c08ff */
[----:B------:R-:W-:Y:S01]  /*a5f0*/  @!P2 LEA.HI.X R33, R19, R37, R199, 0x1, P6 ;  /* 0x000000251321a211 */ /* 0x000fe200030f0cc7 */
[----:B----4-:R0:W-:Y:S01]  /*a600*/  @!P5 ST.E.128 desc[UR56][R38.64], R12 ;  /* 0x0000000c2600d985 */ /* 0x0101e2000c101d38 */
[----:B------:R-:W-:-:S13]  /*a610*/  ISETP.GE.AND P5, PT, R193, UR58, PT ;  /* 0x0000003ac1007c0c */ /* 0x000fda000bfa6270 */
[----:B------:R-:W4:Y:S01]  /*a620*/  @!P5 LDS.128 R12, [R31+0x2000] ;  /* 0x002000001f0cd984 */ /* 0x000f220000000c00 */
[----:B------:R-:W-:-:S05]  /*a630*/  @!P5 SHF.L.U32 R11, R196, 0x3, RZ ;  /* 0x00000003c40bd819 */ /* 0x000fca00000006ff */
[----:B0-----:R-:W-:-:S05]  /*a640*/  @!P5 IMAD.WIDE R38, R11, 0x2, R36 ;  /* 0x000000020b26d825 */ /* 0x001fca00078e0224 */
[----:B----4-:R0:W-:Y:S01]  /*a650*/  @!P5 ST.E.128 desc[UR56][R38.64], R12 ;  /* 0x0000000c2600d985 */ /* 0x0101e2000c101d38 */
[----:B------:R-:W-:-:S13]  /*a660*/  ISETP.GE.AND P5, PT, R192, UR58, PT ;  /* 0x0000003ac0007c0c */ /* 0x000fda000bfa6270 */
[----:B------:R-:W4:Y:S01]  /*a670*/  @!P5 LDS.128 R12, [R28+0x5000] ;  /* 0x005000001c0cd984 */ /* 0x000f220000000c00 */
[----:B------:R-:W-:Y:S01]  /*a680*/  @!P5 IMAD.SHL.U32 R11, R197, 0x8, RZ ;  /* 0x00000008c50bd824 */ /* 0x000fe200078e00ff */
[----:B0-----:R-:W-:Y:S01]  /*a690*/  @!P5 MOV R39, R37 ;  /* 0x000000250027d202 */ /* 0x001fe20000000f00 */
[----:B------:R-:W-:-:S04]  /*a6a0*/  @!P5 IMAD.MOV.U32 R38, RZ, RZ, R36 ;  /* 0x000000ffff26d224 */ /* 0x000fc800078e0024 */
        /* <DEDUP_REMOVED lines=11> */
.L_x_561:
[----:B------:R-:W-:Y:S05]  /*a760*/  BSYNC B0 ;  /* 0x0000000000007941 */ /* 0x000fea0003800000 */
.L_x_560:
[----:B0-----:R-:W5:Y:S01]  /*a770*/  LDL R11, [R1] ;  /* 0x00000000010b7983 */ /* 0x001f620000100800 */
[----:B-1-3--:R-:W-:Y:S01]  /*a780*/  @!P3 VIADD R87, R87, 0x308c0 ;  /* 0x000308c05757b836 */ /* 0x00afe20000000000 */
[----:B------:R-:W-:Y:S01]  /*a790*/  PLOP3.LUT P2, PT, PT, PT, PT, 0x8, 0x0 ;  /* 0x000000000000781c */ /* 0x000fe20003f4e170 */
[----:B------:R-:W-:Y:S01]  /*a7a0*/  VIADD R18, R18, 0x1 ;  /* 0x0000000112127836 */ /* 0x000fe20000000000 */
[----:B------:R-:W-:Y:S01]  /*a7b0*/  @!PT LDS RZ, [RZ] ;  /* 0x00000000fffff984 */ /* 0x000fe20000000800 */
[----:B------:R-:W-:Y:S01]  /*a7c0*/  @!PT LDS RZ, [RZ] ;  /* 0x00000000fffff984 */ /* 0x000fe20000000800 */
[----:B------:R-:W-:Y:S01]  /*a7d0*/  @!PT LDS RZ, [RZ] ;  /* 0x00000000fffff984 */ /* 0x000fe20000000800 */
[----:B------:R-:W-:Y:S01]  /*a7e0*/  @!PT LDS RZ, [RZ] ;  /* 0x00000000fffff984 */ /* 0x000fe20000000800 */
[----:B------:R0:W-:Y:S06]  /*a7f0*/  MEMBAR.ALL.CTA ;  /* 0x0000000000007992 */ /* 0x0001ec0000008000 */
[----:B0-----:R-:W0:Y:S01]  /*a800*/  FENCE.VIEW.ASYNC.S ;  /* 0x00000000000073c6 */ /* 0x001e220000000000 */
[----:B------:R-:W-:Y:S01]  /*a810*/  @!P3 PRMT R87, RZ, 0x654, R87 ;  /* 0x00000654ff57b816 */ /* 0x000fe20000000057 */
[----:B0-----:R0:W-:Y:S06]  /*a820*/  BAR.SYNC.DEFER_BLOCKING R138, 0x80 ;  /* 0x0002008a0000751d */ /* 0x0011ec0000010000 */
[----:B------:R0:W-:Y:S01]  /*a830*/  @!P3 SYNCS.ARRIVE.TRANS64.RED.A1T0 RZ, [R87+URZ], RZ ;  /* 0x000000ff57ffb9a7 */ /* 0x0001e2000810043f */
[----:B------:R-:W-:-:S04]  /*a840*/  ISETP.NE.AND P3, PT, R18, 0x2, PT ;  /* 0x000000021200780c */ /* 0x000fc80003f65270 */
[----:B------:R-:W-:Y:S02]  /*a850*/  SEL R18, R18, RZ, P3 ;  /* 0x000000ff12127207 */ /* 0x000fe40001800000 */
[----:B-----5:R-:W-:Y:S02]  /*a860*/  LOP3.LUT P4, RZ, R11, 0x2, RZ, 0xc0, !PT ;  /* 0x000000020bff7812 */ /* 0x020fe4000788c0ff */
[----:B------:R-:W-:-:S04]  /*a870*/  SEL R11, RZ, 0x1, P3 ;  /* 0x00000001ff0b7807 */ /* 0x000fc80001800000 */
[----:B------:R-:W-:-:S07]  /*a880*/  LOP3.LUT R202, R202, R11, RZ, 0x3c, !PT ;  /* 0x0000000bcaca7212 */ /* 0x000fce00078e3cff */
[----:B0-----:R-:W-:Y:S05]  /*a890*/  @P4 BRA `(.L_x_562) ;  /* 0xffffff7c00444947 */ /* 0x001fea000383ffff */
.L_x_452:
[----:B------:R-:W-:Y:S01]  /*a8a0*/  BSSY B0, `(.L_x_563) ;  /* 0x000003b000007945 */ /* 0x000fe20003800000 */
[----:B------:R-:W-:Y:S02]  /*a8b0*/  ISETP.GE.AND P1, PT, R142, 0x1, PT ;  /* 0x000000018e00780c */ /* 0x000fe40003f26270 */
[----:B------:R-:W-:Y:S02]  /*a8c0*/  CS2R R6, SRZ ;  /* 0x0000000000067805 */ /* 0x000fe4000001ff00 */
[----:B------:R-:W-:Y:S02]  /*a8d0*/  PLOP3.LUT P0, PT, PT, PT, PT, 0x80, 0x0 ;  /* 0x000000000000781c */ /* 0x000fe40003f0f070 */
[----:B------:R-:W-:Y:S02]  /*a8e0*/  CS2R R118, SRZ ;  /* 0x0000000000767805 */ /* 0x000fe4000001ff00 */
[----:B------:R-:W-:Y:S02]  /*a8f0*/  MOV R3, RZ ;  /* 0x000000ff00037202 */ /* 0x000fe40000000f00 */
[----:B------:R-:W-:-:S02]  /*a900*/  CS2R R116, SRZ ;  /* 0x0000000000747805 */ /* 0x000fc4000001ff00 */
[----:B------:R-:W-:Y:S02]  /*a910*/  CS2R R114, SRZ ;  /* 0x0000000000727805 */ /* 0x000fe4000001ff00 */
[----:B------:R-:W-:Y:S02]  /*a920*/  CS2R R112, SRZ ;  /* 0x0000000000707805 */ /* 0x000fe4000001ff00 */
[----:B------:R-:W-:Y:S01]  /*a930*/  CS2R R106, SRZ ;  /* 0x00000000006a7805 */ /* 0x000fe2000001ff00 */
[----:B------:R-:W-:Y:S01]  /*a940*/  IMAD.MOV.U32 R110, RZ, RZ, RZ ;  /* 0x000000ffff6e7224 */ /* 0x000fe200078e00ff */
[----:B------:R-:W-:Y:S02]  /*a950*/  CS2R R108, SRZ ;  /* 0x00000000006c7805 */ /* 0x000fe4000001ff00 */
[----:B------:R-:W-:Y:S02]  /*a960*/  CS2R R62, SRZ ;  /* 0x00000000003e7805 */ /* 0x000fe4000001ff00 */
[----:B------:R-:W-:Y:S01]  /*a970*/  CS2R R104, SRZ ;  /* 0x0000000000687805 */ /* 0x000fe2000001ff00 */
[----:B------:R-:W-:Y:S01]  /*a980*/  IMAD.MOV.U32 R103, RZ, RZ, RZ ;  /* 0x000000ffff677224 */ /* 0x000fe200078e00ff */
[----:B------:R-:W-:-:S02]  /*a990*/  CS2R R98, SRZ ;  /* 0x0000000000627805 */ /* 0x000fc4000001ff00 */
[----:B------:R-:W-:Y:S02]  /*a9a0*/  CS2R R100, SRZ ;  /* 0x0000000000647805 */ /* 0x000fe4000001ff00 */
[----:B------:R-:W-:Y:S02]  /*a9b0*/  CS2R R96, SRZ ;  /* 0x0000000000607805 */ /* 0x000fe4000001ff00 */
[----:B------:R-:W-:Y:S02]  /*a9c0*/  MOV R95, RZ ;  /* 0x000000ff005f7202 */ /* 0x000fe40000000f00 */
[----:B------:R-:W-:Y:S02]  /*a9d0*/  CS2R R90, SRZ ;  /* 0x00000000005a7805 */ /* 0x000fe4000001ff00 */
[----:B------:R-:W-:Y:S02]  /*a9e0*/  CS2R R92, SRZ ;  /* 0x00000000005c7805 */ /* 0x000fe4000001ff00 */
[----:B------:R-:W-:-:S02]  /*a9f0*/  CS2R R70, SRZ ;  /* 0x0000000000467805 */ /* 0x000fc4000001ff00 */
[----:B------:R-:W-:Y:S01]  /*aa00*/  CS2R R88, SRZ ;  /* 0x0000000000587805 */ /* 0x000fe2000001ff00 */
[----:B------:R-:W-:Y:S01]  /*aa10*/  IMAD.MOV.U32 R87, RZ, RZ, RZ ;  /* 0x000000ffff577224 */ /* 0x000fe200078e00ff */
[----:B--2---:R-:W-:Y:S02]  /*aa20*/  CS2R R82, SRZ ;  /* 0x0000000000527805 */ /* 0x004fe4000001ff00 */
[----:B------:R-:W-:Y:S02]  /*aa30*/  CS2R R84, SRZ ;  /* 0x0000000000547805 */ /* 0x000fe4000001ff00 */
[----:B------:R-:W-:Y:S01]  /*aa40*/  CS2R R80, SRZ ;  /* 0x0000000000507805 */ /* 0x000fe2000001ff00 */
[----:B------:R-:W-:Y:S01]  /*aa50*/  IMAD.MOV.U32 R79, RZ, RZ, RZ ;  /* 0x000000ffff4f7224 */ /* 0x000fe200078e00ff */
        /* <DEDUP_REMOVED lines=20> */
[----:B------:R-:W-:Y:S02]  /*aba0*/  MOV R136, RZ ;  /* 0x000000ff00887202 */ /* 0x000fe40000000f00 */
[----:B----4-:R-:W-:Y:S02]  /*abb0*/  CS2R R36, SRZ ;  /* 0x0000000000247805 */ /* 0x010fe4000001ff00 */
[----:B------:R-:W-:Y:S02]  /*abc0*/  CS2R R138, SRZ ;  /* 0x00000000008a7805 */ /* 0x000fe4000001ff00 */
[----:B------:R-:W-:Y:S02]  /*abd0*/  CS2R R124, SRZ ;  /* 0x00000000007c7805 */ /* 0x000fe4000001ff00 */
[----:B------:R-:W-:Y:S01]  /*abe0*/  CS2R R32, SRZ ;  /* 0x0000000000207805 */ /* 0x000fe2000001ff00 */
[----:B------:R-:W-:Y:S01]  /*abf0*/  IMAD.MOV.U32 R4, RZ, RZ, RZ ;  /* 0x000000ffff047224 */ /* 0x000fe200078e00ff */
[----:B------:R-:W-:Y:S01]  /*ac00*/  MOV R140, RZ ;  /* 0x000000ff008c7202 */ /* 0x000fe20000000f00 */
[----:B------:R-:W-:Y:S01]  /*ac10*/  IMAD.MOV.U32 R0, RZ, RZ, RZ ;  /* 0x000000ffff007224 */ /* 0x000fe200078e00ff */
[----:B------:R-:W-:Y:S06]  /*ac20*/  @P2 BRA `(.L_x_564) ;  /* 0x0000000000082947 */ /* 0x000fec0003800000 */
[----:B------:R-:W0:Y:S02]  /*ac30*/  FENCE.VIEW.ASYNC.G ;  /* 0x00000000000073c6 */ /* 0x000e240000000100 */
[----:B0-----:R-:W-:Y:S06]  /*ac40*/  BAR.ARV 0xc, 0x180 ;  /* 0x0306000000007b1d */ /* 0x001fec0000002000 */
.L_x_564:
[----:B------:R-:W-:Y:S05]  /*ac50*/  BSYNC B0 ;  /* 0x0000000000007941 */ /* 0x000fea0003800000 */
.L_x_563:
[----:B------:R-:W-:Y:S01]  /*ac60*/  CS2R R24, SRZ ;  /* 0x0000000000187805 */ /* 0x000fe2000001ff00 */
[----:B------:R-:W-:Y:S06]  /*ac70*/  @!P1 BRA `(.L_x_565) ;  /* 0x000000c400749947 */ /* 0x000fec0003800000 */
[----:B------:R-:W0:Y:S01]  /*ac80*/  S2R R8, SR_TID.X ;  /* 0x0000000000087919 */ /* 0x000e220000002100 */
[----:B------:R-:W-:-:S06]  /*ac90*/  ULOP3.LUT UP0, URZ, UR60, 0x1bf, URZ, 0xc0, !UPT ;  /* 0x000001bf3c3f7892 */ /* 0x000fcc000f80c03f */
[----:B------:R-:W-:Y:S01]  /*aca0*/  PLOP3.LUT P0, PT, PT, PT, UP0, 0x80, 0x0 ;  /* 0x000000000000781c */ /* 0x000fe20003f0f008 */
[----:B0-----:R-:W-:-:S05]  /*acb0*/  VIADD R8, R8, 0xffffff80 ;  /* 0xffffff8008087836 */ /* 0x001fca0000000000 */
[----:B------:R-:W-:-:S04]  /*acc0*/  SHF.R.S32.HI R5, RZ, 0x1f, R8 ;  /* 0x0000001fff057819 */ /* 0x000fc80000011408 */
[----:B------:R-:W-:-:S04]  /*acd0*/  LEA.HI R5, R5, R8, RZ, 0x7 ;  /* 0x0000000805057211 */ /* 0x000fc800078f38ff */
[----:B------:R-:W-:-:S05]  /*ace0*/  SHF.R.S32.HI R5, RZ, 0x7, R5 ;  /* 0x00000007ff057819 */ /* 0x000fca0000011405 */
[----:B------:R-:W0:Y:S02]  /*acf0*/  SHFL.IDX PT, R0, R5, RZ, 0x1f ;  /* 0x00001fff05007589 */ /* 0x000e2400000e0000 */
[----:B0-----:R-:W-:-:S04]  /*ad00*/  LEA.HI R3, R0, R0, RZ, 0x1 ;  /* 0x0000000000037211 */ /* 0x001fc800078f08ff */
[----:B------:R-:W-:-:S05]  /*ad10*/  LOP3.LUT R3, R3, 0x1e, RZ, 0xc0, !PT ;  /* 0x0000001e03037812 */ /* 0x000fca00078ec0ff */
[----:B------:R-:W-:-:S05]  /*ad20*/  IMAD.IADD R3, R0, 0x1, -R3 ;  /* 0x0000000100037824 */ /* 0x000fca00078e0a03 */
[----:B------:R-:W-:-:S04]  /*ad30*/  LEA R3, R3, UR60, 0xd ;  /* 0x0000003c03037c11 */ /* 0x000fc8000f8e68ff */
[----:B------:R-:W-:-:S04]  /*ad40*/  SHF.R.U32.HI R3, RZ, 0x4, R3 ;  /* 0x00000004ff037819 */ /* 0x000fc80000011603 */
[----:B------:R-:W-:Y:S01]  /*ad50*/  LOP3.LUT R36, R3, 0x3fff, RZ, 0xc0, !PT ;  /* 0x00003fff03247812 */ /* 0x000fe200078ec0ff */
[----:B------:R-:W-:Y:S06]  /*ad60*/  @!P0 BRA `(.L_x_566) ;  /* 0x0000000000408947 */ /* 0x000fec0003800000 */
        /* <DEDUP_REMOVED lines=16> */
.L_x_566:
[----:B------:R-:W-:Y:S02]  /*ae70*/  ULDC UR4, c[0x0][0x3f4] ;  /* 0x0000fd0000047ab9 */ /* 0x000fe40000000800 */
[----:B------:R-:W-:-:S13]  /*ae80*/  ISETP.LT.AND P0, PT, RZ, UR4, PT ;  /* 0x00000004ff007c0c */ /* 0x000fda000bf01270 */
[----:B------:R-:W-:Y:S05]  /*ae90*/  @P0 BRA `(.L_x_567) ;  /* 0x0000000000400947 */ /* 0x000fea0003800000 */
[----:B------:R-:W2:Y:S02]  /*aea0*/  LDL R20, [R1+0x40] ;  /* 0x0000400001147983 */ /* 0x000ea40000100800 */
[----:B--2---:R-:W-:-:S04]  /*aeb0*/  LEA.HI R0, R20, R20, RZ, 0x1 ;  /* 0x0000001414007211 */ /* 0x004fc800078f08ff */
[----:B------:R-:W-:-:S04]  /*aec0*/  LOP3.LUT R0, R0, 0xfffffffe, RZ, 0xc0, !PT ;  /* 0xfffffffe00007812 */ /* 0x000fc800078ec0ff */
[----:B------:R-:W-:-:S04]  /*aed0*/  IADD3 R0, R20, -R0, RZ ;  /* 0x8000000014007210 */ /* 0x000fc80007ffe0ff */
[----:B------:R-:W-:-:S04]  /*aee0*/  SHF.L.U32 R3, R0, 0x1f, RZ ;  /* 0x0000001f00037819 */ /* 0x000fc800000006ff */
[----:B------:R0:W1:Y:S03]  /*aef0*/  SYNCS.PHASECHK.TRANS64.TRYWAIT P0, [R2+URZ+0x30800], R3 ;  /* 0x03080003020075a7 */ /* 0x000066000800017f */
[----:B-1----:R-:W-:Y:S05]  /*af00*/  @!P0 NANOSLEEP.SYNCS 0x989680 ;  /* 0x009896800000895d */ /* 0x002fea0003900000 */
[----:B------:R-:W1:Y:S01]  /*af10*/  @!P0 SYNCS.PHASECHK.TRANS64 P0, [R2+URZ+0x30800], R3 ;  /* 0x03080003020085a7 */ /* 0x000e62000800007f */
[----:B------:R-:W-:Y:S04]  /*af20*/  BSSY B0, `(.L_x_568) ;  /* 0x0000006000007945 */ /* 0x000fe80003800000 */
[----:B-1----:R-:W-:Y:S05]  /*af30*/  @P0 BRA `(.L_x_569) ;  /* 0x0000000000100947 */ /* 0x002fea0003800000 */
.L_x_570:
[----:B-1----:R1:W2:Y:S02]  /*af40*/  SYNCS.PHASECHK.TRANS64.TRYWAIT P0, [R2+URZ+0x30800], R3 ;  /* 0x03080003020075a7 */ /* 0x0022a4000800017f */
[----:B--2---:R-:W-:Y:S05]  /*af50*/  @!P0 NANOSLEEP.SYNCS 0x989680 ;  /* 0x009896800000895d */ /* 0x004fea0003900000 */
[----:B------:R-:W2:Y:S02]  /*af60*/  @!P0 SYNCS.PHASECHK.TRANS64 P0, [R2+URZ+0x30800], R3 ;  /* 0x03080003020085a7 */ /* 0x000ea4000800007f */
[----:B--2---:R-:W-:Y:S05]  /*af70*/  @!P0 BRA `(.L_x_570) ;  /* 0xfffffffc00f08947 */ /* 0x004fea000383ffff */
.L_x_569:
[----:B------:R-:W-:Y:S05]  /*af80*/  BSYNC B0 ;  /* 0x0000000000007941 */ /* 0x000fea0003800000 */
.L_x_568:
[----:B------:R-:W-:Y:S05]  /*af90*/  BRA `(.L_x_571) ;  /* 0x0000005800ac7947 */ /* 0x000fea0003800000 */
.L_x_567:
[----:B-----5:R-:W-:Y:S01]  /*afa0*/  SHF.R.S32.HI R0, RZ, 0x1f, R137 ;  /* 0x0000001fff007819 */ /* 0x020fe20000011489 */
[----:B------:R-:W-:Y:S01]  /*afb0*/  ULOP3.LUT UP0, URZ, UR60, 0x3ff, URZ, 0xc0, !UPT ;  /* 0x000003ff3c3f7892 */ /* 0x000fe2000f80c03f */
[----:B------:R-:W-:Y:S01]  /*afc0*/  ULDC.64 UR4, c[0x0][0x3f8] ;  /* 0x0000fe0000047ab9 */ /* 0x000fe20000000a00 */
[----:B------:R-:W-:Y:S02]  /*afd0*/  ULDC.64 UR6, c[0x0][0x408] ;  /* 0x0001020000067ab9 */ /* 0x000fe40000000a00 */
[C---:B------:R-:W-:Y:S02]  /*afe0*/  IMAD R6, R0.reuse, UR4, RZ ;  /* 0x0000000400067c24 */ /* 0x040fe4000f8e02ff */
[----:B------:R-:W-:Y:S01]  /*aff0*/  IMAD R0, R0, UR6, RZ ;  /* 0x0000000600007c24 */ /* 0x000fe2000f8e02ff */
[----:B------:R-:W-:Y:S01]  /*b000*/  PLOP3.LUT P2, PT, PT, PT, UP0, 0x80, 0x0 ;  /* 0x000000000000781c */ /* 0x000fe20003f4f008 */
[C---:B------:R-:W-:Y:S02]  /*b010*/  IMAD R25, R137.reuse, UR5, R6 ;  /* 0x0000000589197c24 */ /* 0x040fe4000f8e0206 */
[----:B------:R-:W-:Y:S01]  /*b020*/  IMAD.WIDE.U32 R4, R137, UR4, RZ ;  /* 0x0000000489047c25 */ /* 0x000fe2000f8e00ff */
[----:B------:R-:W-:-:S03]  /*b030*/  ULDC.64 UR4, c[0x0][0x3e8] ;  /* 0x0000fa0000047ab9 */ /* 0x000fc60000000a00 */
[C---:B------:R-:W-:Y:S01]  /*b040*/  IMAD R27, R137.reuse, UR7, R0 ;  /* 0x00000007891b7c24 */ /* 0x040fe2000f8e0200 */
[----:B------:R-:W-:Y:S01]  /*b050*/  LEA R24, P0, R4, UR4, 0x1 ;  /* 0x0000000404187c11 */ /* 0x000fe2000f8008ff */
[----:B------:R-:W-:Y:S01]  /*b060*/  IMAD.WIDE.U32 R6, R137, UR6, RZ ;  /* 0x0000000689067c25 */ /* 0x000fe2000f8e00ff */
[----:B------:R-:W-:-:S03]  /*b070*/  ULDC.64 UR6, c[0x0][0x400] ;  /* 0x0001000000067ab9 */ /* 0x000fc60000000a00 */
[----:B------:R-:W-:Y:S01]  /*b080*/  IMAD.IADD R25, R25, 0x1, R5 ;  /* 0x0000000119197824 */ /* 0x000fe200078e0205 */
[----:B------:R-:W-:Y:S01]  /*b090*/  LEA R26, P1, R6, UR6, 0x1 ;  /* 0x00000006061a7c11 */ /* 0x000fe2000f8208ff */
[----:B------:R-:W-:-:S03]  /*b0a0*/  IMAD.IADD R27, R27, 0x1, R7 ;  /* 0x000000011b1b7824 */ /* 0x000fc600078e0207 */
[----:B------:R-:W-:Y:S02]  /*b0b0*/  LEA.HI.X R25, R4, UR5, R25, 0x1, P0 ;  /* 0x0000000504197c11 */ /* 0x000fe400080f0c19 */
[----:B------:R-:W-:Y:S01]  /*b0c0*/  LEA.HI.X R27, R6, UR7, R27, 0x1, P1 ;  /* 0x00000007061b7c11 */ /* 0x000fe200088f0c1b */
        /* <DEDUP_REMOVED lines=17> */
.L_x_572:
[----:B------:R-:W-:Y:S01]  /*b1e0*/  ULDC.U8 UR4, c[0x0][0x410] ;  /* 0x0001040000047ab9 */ /* 0x000fe20000000000 */
[----:B------:R-:W-:Y:S01]  /*b1f0*/  BSSY B0, `(.L_x_573) ;  /* 0x000057d000007945 */ /* 0x000fe20003800000 */
[----:B------:R-:W-:Y:S02]  /*b200*/  ISETP.NE.AND P0, PT, RZ, UR4, PT ;  /* 0x00000004ff007c0c */ /* 0x000fe4000bf05270 */
[----:B------:R-:W-:-:S11]  /*b210*/  LEA R6, R29, R201, 0x7 ;  /* 0x000000c91d067211 */ /* 0x000fd600078e38ff */
[----:B------:R-:W-:Y:S05]  /*b220*/  @!P0 BRA `(.L_x_574) ;  /* 0x0000002800cc8947 */ /* 0x000fea0003800000 */
[----:B------:R-:W-:-:S03]  /*b230*/  UMOV UR4, 0xffffffff ;  /* 0xffffffff00047882 */ /* 0x000fc60000000000 */
[----:B------:R-:W-:Y:S05]  /*b240*/  BRA.DIV UR4, `(.L_x_575) ;  /* 0x0000015a04c47947 */ /* 0x000fea000b800000 */
[----:B------:R0:W1:Y:S04]  /*b250*/  SHFL.IDX PT, R3, R25, RZ, 0x1c1f ;  /* 0x001c1fff19037589 */ /* 0x00006800000e0000 */
[----:B------:R0:W2:Y:S04]  /*b260*/  SHFL.IDX PT, R0, R24, RZ, 0x1c1f ;  /* 0x001c1fff18007589 */ /* 0x0000a800000e0000 */
[----:B------:R0:W3:Y:S04]  /*b270*/  SHFL.IDX PT, R5, R27, RZ, 0x1c1f ;  /* 0x001c1fff1b057589 */ /* 0x0000e800000e0000 */
[----:B------:R0:W4:Y:S02]  /*b280*/  SHFL.IDX PT, R14, R26, RZ, 0x1c1f ;  /* 0x001c1fff1a0e7589 */ /* 0x00012400000e0000 */
.L_x_821:
[----:B------:R-:W-:Y:S01]  /*b290*/  ULDC UR4, c[0x0][0x448] ;  /* 0x0001120000047ab9 */ /* 0x000fe20000000800 */
[----:B------:R-:W-:Y:S01]  /*b2a0*/  LOP3.LUT R8, R216, 0x18, R16, 0xf8, !PT ;  /* 0x00000018d8087812 */ /* 0x000fe200078ef810 */
[----:B------:R-:W-:Y:S01]  /*b2b0*/  IMAD R4, R141, UR4, RZ ;  /* 0x000000048d047c24 */ /* 0x000fe2000f8e02ff */
[----:B------:R-:W-:Y:S01]  /*b2c0*/  BSSY B1, `(.L_x_576) ;  /* 0x0000058000017945 */ /* 0x000fe20003800000 */
[----:B------:R-:W-:Y:S02]  /*b2d0*/  LOP3.LUT P0, RZ, R224, 0x4, RZ, 0xc0, !PT ;  /* 0x00000004e0ff7812 */ /* 0x000fe4000780c0ff */
[----:B------:R-:W-:Y:S02]  /*b2e0*/  CS2R R10, SRZ ;  /* 0x00000000000a7805 */ /* 0x000fe4000001ff00 */
[----:B------:R-:W-:Y:S02]  /*b2f0*/  LOP3.LUT R9, R8, R217, RZ, 0x3c, !PT ;  /* 0x000000d908097212 */ /* 0x000fe400078e3cff */
[----:B------:R-:W-:-:S02]  /*b300*/  CS2R R12, SRZ ;  /* 0x00000000000c7805 */ /* 0x000fc4000001ff00 */
[----:B------:R-:W-:Y:S01]  /*b310*/  ISETP.GE.AND P1, PT, R6, R4, PT ;  /* 0x000000040600720c */ /* 0x000fe20003f26270 */
[----:B------:R-:W-:Y:S01]  /*b320*/  IMAD R4, R29, -0x80, R4 ;  /* 0xffffff801d047824 */ /* 0x000fe200078e0204 */
[----:B------:R-:W-:Y:S01]  /*b330*/  CS2R R28, SRZ ;  /* 0x00000000001c7805 */ /* 0x000fe2000001ff00 */
[----:B------:R-:W-:Y:S01]  /*b340*/  IMAD.IADD R9, R218, 0x1, R9 ;  /* 0x00000001da097824 */ /* 0x000fe200078e0209 */
[----:B------:R-:W-:Y:S02]  /*b350*/  CS2R R6, SRZ ;  /* 0x0000000000067805 */ /* 0x000fe4000001ff00 */
[----:B0-----:R-:W-:Y:S02]  /*b360*/  CS2R R26, SRZ ;  /* 0x00000000001a7805 */ /* 0x001fe4000001ff00 */
[----:B------:R-:W-:Y:S01]  /*b370*/  CS2R R24, SRZ ;  /* 0x0000000000187805 */ /* 0x000fe2000001ff00 */
[----:B------:R-:W-:Y:S01]  /*b380*/  IMAD R9, R9, 0x2, R2 ;  /* 0x0000000209097824 */ /* 0x000fe200078e0202 */
[----:B------:R-:W-:-:S02]  /*b390*/  CS2R R40, SRZ ;  /* 0x0000000000287805 */ /* 0x000fc4000001ff00 */
[----:B------:R-:W-:Y:S02]  /*b3a0*/  CS2R R20, SRZ ;  /* 0x0000000000147805 */ /* 0x000fe4000001ff00 */
[----:B------:R-:W-:Y:S02]  /*b3b0*/  CS2R R30, SRZ ;  /* 0x00000000001e7805 */ /* 0x000fe4000001ff00 */
[----:B------:R-:W-:Y:S02]  /*b3c0*/  CS2R R34, SRZ ;  /* 0x0000000000227805 */ /* 0x000fe4000001ff00 */
[----:B------:R-:W-:Y:S02]  /*b3d0*/  CS2R R32, SRZ ;  /* 0x0000000000207805 */ /* 0x000fe4000001ff00 */
[C---:B------:R-:W-:Y:S01]  /*b3e0*/  IADD3 R37, R9.reuse, 0x12400, RZ ;  /* 0x0001240009257810 */ /* 0x040fe20007ffe0ff */
[----:B------:R-:W-:Y:S01]  /*b3f0*/  VIADD R8, R9, 0x12440 ;  /* 0x0001244009087836 */ /* 0x000fe20000000000 */
[----:B------:R-:W-:Y:S01]  /*b400*/  CS2R R38, SRZ ;  /* 0x0000000000267805 */ /* 0x000fe2000001ff00 */
[----:B------:R-:W-:Y:S06]  /*b410*/  @P1 BRA `(.L_x_577) ;  /* 0x0000000400081947 */ /* 0x000fec0003800000 */
[----:B------:R-:W1:Y:S01]  /*b420*/  LDL R43, [R1+0x4c] ;  /* 0x00004c00012b7983 */ /* 0x000e620000100800 */
[----:B------:R-:W-:-:S03]  /*b430*/  ULDC UR4, c[0x0][0x3f4] ;  /* 0x0000fd0000047ab9 */ /* 0x000fc60000000800 */
[----:B------:R-:W3:Y:S04]  /*b440*/  LDL R42, [R1+0x50] ;  /* 0x00005000012a7983 */ /* 0x000ee80000100800 */
[----:B------:R-:W3:Y:S01]  /*b450*/  LDL R15, [R1+0x54] ;  /* 0x00005400010f7983 */ /* 0x000ee20000100800 */
[C---:B------:R-:W-:Y:S01]  /*b460*/  ISETP.GE.AND P4, PT, R206.reuse, UR4, PT ;  /* 0x00000004ce007c0c */ /* 0x040fe2000bf86270 */
[----:B------:R-:W-:Y:S01]  /*b470*/  IMAD.SHL.U32 R25, R206, 0x2, RZ ;  /* 0x00000002ce197824 */ /* 0x000fe200078e00ff */
[----:B------:R-:W-:Y:S01]  /*b480*/  ISETP.GE.AND P2, PT, R204, UR4, PT ;  /* 0x00000004cc007c0c */ /* 0x000fe2000bf46270 */
[----:B------:R-:W3:Y:S01]  /*b490*/  LDL R53, [R1+0x58] ;  /* 0x0000580001357983 */ /* 0x000ee20000100800 */
[----:B------:R-:W-:Y:S02]  /*b4a0*/  CS2R R20, SRZ ;  /* 0x0000000000147805 */ /* 0x000fe4000001ff00 */
[----:B------:R-:W-:-:S02]  /*b4b0*/  CS2R R6, SRZ ;  /* 0x0000000000067805 */ /* 0x000fc4000001ff00 */
[----:B------:R-:W-:Y:S01]  /*b4c0*/  SHF.L.U32 R29, R204, 0x1, RZ ;  /* 0x00000001cc1d7819 */ /* 0x000fe200000006ff */
[----:B------:R-:W3:Y:S04]  /*b4d0*/  LDL R52, [R1+0x5c] ;  /* 0x00005c0001347983 */ /* 0x000ee80000100800 */
[-C--:B--2---:R-:W-:Y:S02]  /*b4e0*/  @!P4 IADD3 R12, P1, R0, R25.reuse, RZ ;  /* 0x00000019000cc210 */ /* 0x084fe40007f3e0ff */
[----:B----4-:R-:W-:Y:S02]  /*b4f0*/  @!P4 IADD3 R24, P3, R14, R25, RZ ;  /* 0x000000190e18c210 */ /* 0x010fe40007f7e0ff */
[----:B------:R-:W-:Y:S02]  /*b500*/  CS2R R30, SRZ ;  /* 0x00000000001e7805 */ /* 0x000fe4000001ff00 */
[----:B------:R-:W-:-:S02]  /*b510*/  CS2R R10, SRZ ;  /* 0x00000000000a7805 */ /* 0x000fc4000001ff00 */
[----:B------:R-:W-:Y:S01]  /*b520*/  CS2R R34, SRZ ;  /* 0x0000000000227805 */ /* 0x000fe2000001ff00 */
[----:B------:R-:W-:Y:S01]  /*b530*/  IMAD.SHL.U32 R49, R207, 0x2, RZ ;  /* 0x00000002cf317824 */ /* 0x000fe200078e00ff */
[----:B------:R-:W-:Y:S02]  /*b540*/  CS2R R32, SRZ ;  /* 0x0000000000207805 */ /* 0x000fe4000001ff00 */
[----:B------:R-:W-:Y:S01]  /*b550*/  CS2R R40, SRZ ;  /* 0x0000000000287805 */ /* 0x000fe2000001ff00 */
[--C-:B-1----:R-:W-:Y:S01]  /*b560*/  @!P4 IMAD.X R13, R3, 0x1, R43.reuse, P1 ;  /* 0x00000001030dc824 */ /* 0x102fe200008e062b */
[----:B------:R-:W-:Y:S01]  /*b570*/  ISETP.GE.AND P1, PT, R205, UR4, PT ;  /* 0x00000004cd007c0c */ /* 0x000fe2000bf26270 */
[----:B---3--:R-:W-:Y:S01]  /*b580*/  @!P4 IMAD.X R25, R5, 0x1, R43, P3 ;  /* 0x000000010519c824 */ /* 0x008fe200018e062b */
[----:B------:R-:W-:Y:S02]  /*b590*/  @!P2 IADD3 R26, P3, R0, R29, RZ ;  /* 0x0000001d001aa210 */ /* 0x000fe40007f7e0ff */
[----:B------:R0:W5:Y:S01]  /*b5a0*/  @!P4 LD.E.64 R20, desc[UR56][R12.64] ;  /* 0x000000380c14c980 */ /* 0x000162000c101b00 */
[----:B------:R-:W-:-:S03]  /*b5b0*/  IMAD.SHL.U32 R43, R205, 0x2, RZ ;  /* 0x00000002cd2b7824 */ /* 0x000fc600078e00ff */
[----:B------:R-:W5:Y:S01]  /*b5c0*/  @!P4 LD.E.64 R6, desc[UR56][R24.64] ;  /* 0x000000381806c980 */ /* 0x000f62000c101b00 */
[----:B------:R-:W-:Y:S02]  /*b5d0*/  @!P2 IADD3 R28, P4, R14, R29, RZ ;  /* 0x0000001d0e1ca210 */ /* 0x000fe40007f9e0ff */
[----:B------:R-:W-:Y:S02]  /*b5e0*/  @!P2 IADD3.X R27, R3, R42, RZ, P3, !PT ;  /* 0x0000002a031ba210 */ /* 0x000fe40001ffe4ff */
[-C--:B------:R-:W-:Y:S01]  /*b5f0*/  @!P1 IADD3 R38, P3, R0, R43.reuse, RZ ;  /* 0x0000002b00269210 */ /* 0x080fe20007f7e0ff */
[----:B------:R-:W-:Y:S01]  /*b600*/  @!P2 IMAD.X R29, R5, 0x1, R42, P4 ;  /* 0x00000001051da824 */ /* 0x000fe200020e062a */
[----:B------:R-:W-:Y:S02]  /*b610*/  @!P1 IADD3 R42, P4, R14, R43, RZ ;  /* 0x0000002b0e2a9210 */ /* 0x000fe40007f9e0ff */
[----:B0-----:R-:W-:Y:S02]  /*b620*/  CS2R R12, SRZ ;  /* 0x00000000000c7805 */ /* 0x001fe4000001ff00 */
[----:B------:R-:W-:Y:S01]  /*b630*/  @!P1 IADD3.X R39, R3, R15, RZ, P3, !PT ;  /* 0x0000000f03279210 */ /* 0x000fe20001ffe4ff */
[----:B------:R0:W5:Y:S01]  /*b640*/  @!P2 LD.E.64 R30, desc[UR56][R26.64] ;  /* 0x000000381a1ea980 */ /* 0x000162000c101b00 */
[----:B------:R-:W-:Y:S01]  /*b650*/  ISETP.GE.AND P3, PT, R194, UR4, PT ;  /* 0x00000004c2007c0c */ /* 0x000fe2000bf66270 */
[----:B------:R-:W-:-:S02]  /*b660*/  @!P1 IMAD.X R43, R5, 0x1, R15, P4 ;  /* 0x00000001052b9824 */ /* 0x000fc400020e060f */
[----:B------:R-:W5:Y:S01]  /*b670*/  @!P2 LD.E.64 R10, desc[UR56][R28.64] ;  /* 0x000000381c0aa980 */ /* 0x000f62000c101b00 */
[----:B------:R-:W-:-:S03]  /*b680*/  ISETP.GE.AND P2, PT, R207, UR4, PT ;  /* 0x00000004cf007c0c */ /* 0x000fc6000bf46270 */
[----:B------:R-:W5:Y:S04]  /*b690*/  @!P1 LD.E.64 R34, desc[UR56][R38.64] ;  /* 0x0000003826229980 */ /* 0x000f68000c101b00 */
[----:B------:R1:W5:Y:S01]  /*b6a0*/  @!P1 LD.E.64 R12, desc[UR56][R42.64] ;  /* 0x000000382a0c9980 */ /* 0x000362000c101b00 */
[C---:B------:R-:W-:Y:S02]  /*b6b0*/  ISETP.GE.AND P1, PT, R208.reuse, UR4, PT ;  /* 0x00000004d0007c0c */ /* 0x040fe4000bf26270 */
[----:B------:R-:W-:Y:S02]  /*b6c0*/  @!P3 MOV R15, R5 ;  /* 0x00000005000fb202 */ /* 0x000fe40000000f00 */
[----:B0-----:R-:W-:Y:S02]  /*b6d0*/  SHF.L.U32 R27, R208, 0x1, RZ ;  /* 0x00000001d01b7819 */ /* 0x001fe400000006ff */
[-C--:B------:R-:W-:Y:S01]  /*b6e0*/  @!P2 IADD3 R46, P5, R0, R49.reuse, RZ ;  /* 0x00000031002ea210 */ /* 0x080fe20007fbe0ff */
[----:B------:R-:W-:Y:S01]  /*b6f0*/  @!P3 IMAD.MOV.U32 R24, RZ, RZ, R0 ;  /* 0x000000ffff18b224 */ /* 0x000fe200078e0000 */
[----:B------:R-:W-:Y:S01]  /*b700*/  @!P2 IADD3 R48, P4, R14, R49, RZ ;  /* 0x000000310e30a210 */ /* 0x000fe20007f9e0ff */
[----:B------:R-:W-:-:S02]  /*b710*/  @!P3 IMAD.MOV.U32 R25, RZ, RZ, R3 ;  /* 0x000000ffff19b224 */ /* 0x000fc400078e0003 */
[----:B------:R-:W-:Y:S02]  /*b720*/  @!P3 IMAD.WIDE R44, R194, 0x2, R14 ;  /* 0x00000002c22cb825 */ /* 0x000fe400078e020e */
[-C--:B------:R-:W-:Y:S02]  /*b730*/  @!P1 IADD3 R14, P6, R14, R27.reuse, RZ ;  /* 0x0000001b0e0e9210 */ /* 0x080fe40007fde0ff */
[----:B------:R-:W-:Y:S01]  /*b740*/  @!P2 IMAD.X R47, R3, 0x1, R53, P5 ;  /* 0x00000001032fa824 */ /* 0x000fe200028e0635 */
[----:B------:R-:W-:Y:S01]  /*b750*/  @!P1 IADD3 R50, P5, R0, R27, RZ ;  /* 0x0000001b00329210 */ /* 0x000fe20007fbe0ff */
[----:B-1----:R-:W-:Y:S01]  /*b760*/  @!P3 IMAD.WIDE R42, R194, 0x2, R24 ;  /* 0x00000002c22ab825 */ /* 0x002fe200078e0218 */
[----:B------:R-:W-:Y:S02]  /*b770*/  CS2R R28, SRZ ;  /* 0x00000000001c7805 */ /* 0x000fe4000001ff00 */
[----:B------:R-:W-:Y:S02]  /*b780*/  CS2R R26, SRZ ;  /* 0x00000000001a7805 */ /* 0x000fe4000001ff00 */
[----:B------:R-:W-:-:S02]  /*b790*/  CS2R R38, SRZ ;  /* 0x0000000000267805 */ /* 0x000fc4000001ff00 */
[----:B------:R-:W-:Y:S01]  /*b7a0*/  CS2R R24, SRZ ;  /* 0x0000000000187805 */ /* 0x000fe2000001ff00 */
[----:B------:R-:W-:Y:S01]  /*b7b0*/  @!P2 IMAD.X R49, R5, 0x1, R53, P4 ;  /* 0x000000010531a824 */ /* 0x000fe200020e0635 */
[----:B------:R-:W-:Y:S01]  /*b7c0*/  @!P1 IADD3.X R51, R3, R52, RZ, P5, !PT ;  /* 0x0000003403339210 */ /* 0x000fe20002ffe4ff */
[----:B------:R-:W-:Y:S01]  /*b7d0*/  @!P1 IMAD.X R15, R5, 0x1, R52, P6 ;  /* 0x00000001050f9824 */ /* 0x000fe200030e0634 */
[----:B------:R0:W5:Y:S04]  /*b7e0*/  @!P3 LD.E.64 R40, desc[UR56][R42.64] ;  /* 0x000000382a28b980 */ /* 0x000168000c101b00 */
[----:B------:R0:W5:Y:S04]  /*b7f0*/  @!P3 LD.E.64 R28, desc[UR56][R44.64] ;  /* 0x000000382c1cb980 */ /* 0x000168000c101b00 */
[----:B------:R0:W5:Y:S04]  /*b800*/  @!P2 LD.E.64 R32, desc[UR56][R46.64] ;  /* 0x000000382e20a980 */ /* 0x000168000c101b00 */
[----:B------:R0:W5:Y:S04]  /*b810*/  @!P2 LD.E.64 R26, desc[UR56][R48.64] ;  /* 0x00000038301aa980 */ /* 0x000168000c101b00 */
[----:B------:R0:W5:Y:S04]  /*b820*/  @!P1 LD.E.64 R38, desc[UR56][R50.64] ;  /* 0x0000003832269980 */ /* 0x000168000c101b00 */
[----:B------:R0:W5:Y:S02]  /*b830*/  @!P1 LD.E.64 R24, desc[UR56][R14.64] ;  /* 0x000000380e189980 */ /* 0x000164000c101b00 */
.L_x_577:
[----:B------:R-:W-:Y:S05]  /*b840*/  BSYNC B1 ;  /* 0x0000000000017941 */ /* 0x000fea0003800000 */
.L_x_576:
[----:B------:R-:W4:Y:S01]  /*b850*/  LDL R70, [R1+0x40] ;  /* 0x0000400001467983 */ /* 0x000f220000100800 */
[----:B-1---5:R-:W-:Y:S01]  /*b860*/  IMAD.MOV.U32 R3, RZ, RZ, R41 ;  /* 0x000000ffff037224 */ /* 0x022fe200078e0029 */
[----:B--2---:R-:W-:Y:S01]  /*b870*/  MOV R0, R40 ;  /* 0x0000002800007202 */ /* 0x004fe20000000f00 */
[--C-:B0-----:R-:W-:Y:S01]  /*b880*/  IMAD.MOV.U32 R44, RZ, RZ, R35.reuse ;  /* 0x000000ffff2c7224 */ /* 0x101fe200078e0023 */
[--C-:B------:R-:W-:Y:S01]  /*b890*/  SHF.R.U64 R53, R34, 0x10, R35.reuse ;  /* 0x0000001022357819 */ /* 0x100fe20000001223 */
[----:B---3--:R-:W-:Y:S01]  /*b8a0*/  IMAD.MOV.U32 R5, RZ, RZ, R20 ;  /* 0x000000ffff057224 */ /* 0x008fe200078e0014 */
[----:B------:R-:W-:Y:S01]  /*b8b0*/  SHF.R.U32.HI R54, RZ, 0x10, R35 ;  /* 0x00000010ff367819 */ /* 0x000fe20000011623 */
[----:B------:R-:W-:Y:S01]  /*b8c0*/  IMAD.MOV.U32 R43, RZ, RZ, R31 ;  /* 0x000000ffff2b7224 */ /* 0x000fe200078e001f */
[----:B------:R-:W-:Y:S01]  /*b8d0*/  PRMT R35, R0, 0x5410, R3 ;  /* 0x0000541000237816 */ /* 0x000fe20000000003 */
[----:B------:R-:W-:Y:S01]  /*b8e0*/  @P0 VIADD R8, R37, 0xffffffc0 ;  /* 0xffffffc025080836 */ /* 0x000fe20000000000 */
[----:B----4-:R-:W-:Y:S01]  /*b8f0*/  MOV R14, R21 ;  /* 0x00000015000e7202 */ /* 0x010fe20000000f00 */
[----:B------:R-:W-:Y:S01]  /*b900*/  IMAD.MOV.U32 R15, RZ, RZ, R29 ;  /* 0x000000ffff0f7224 */ /* 0x000fe200078e001d */
[--C-:B------:R-:W-:Y:S01]  /*b910*/  SHF.R.U64 R51, R30, 0x10, R31.reuse ;  /* 0x000000101e337819 */ /* 0x100fe2000000121f */
[----:B------:R-:W-:Y:S01]  /*b920*/  IMAD.MOV.U32 R46, RZ, RZ, R38 ;  /* 0x000000ffff2e7224 */ /* 0x000fe200078e0026 */
[----:B------:R-:W-:Y:S01]  /*b930*/  SHF.R.U32.HI R52, RZ, 0x10, R31 ;  /* 0x00000010ff347819 */ /* 0x000fe2000001161f */
[----:B------:R-:W-:Y:S01]  /*b940*/  IMAD.MOV.U32 R47, RZ, RZ, R39 ;  /* 0x000000ffff2f7224 */ /* 0x000fe200078e0027 */
[----:B------:R-:W-:Y:S01]  /*b950*/  PRMT R31, R5, 0x5410, R14 ;  /* 0x00005410051f7816 */ /* 0x000fe2000000000e */
[----:B------:R-:W-:Y:S01]  /*b960*/  IMAD.MOV.U32 R42, RZ, RZ, R25 ;  /* 0x000000ffff2a7224 */ /* 0x000fe200078e0019 */
[--C-:B------:R-:W-:Y:S01]  /*b970*/  SHF.R.U64 R49, R20, 0x10, R21.reuse ;  /* 0x0000001014317819 */ /* 0x100fe20000001215 */
[----:B------:R-:W-:Y:S01]  /*b980*/  BSSY B1, `(.L_x_578) ;  /* 0x000003f000017945 */ /* 0x000fe20003800000 */
[----:B------:R-:W-:Y:S01]  /*b990*/  SHF.R.U32.HI R50, RZ, 0x10, R21 ;  /* 0x00000010ff327819 */ /* 0x000fe20000011615 */
[----:B------:R-:W-:Y:S01]  /*b9a0*/  IMAD.MOV.U32 R21, RZ, RZ, R30 ;  /* 0x000000ffff157224 */ /* 0x000fe200078e001e */
[----:B------:R-:W-:-:S02]  /*b9b0*/  MOV R45, R33 ;  /* 0x00000021002d7202 */ /* 0x000fc40000000f00 */
[--C-:B------:R-:W-:Y:S02]  /*b9c0*/  SHF.R.U64 R55, R32, 0x10, R33.reuse ;  /* 0x0000001020377819 */ /* 0x100fe40000001221 */
[----:B------:R-:W-:Y:S01]  /*b9d0*/  SHF.R.U32.HI R56, RZ, 0x10, R33 ;  /* 0x00000010ff387819 */ /* 0x000fe20000011621 */
[----:B------:R-:W-:Y:S01]  /*b9e0*/  IMAD.MOV.U32 R33, RZ, RZ, R6 ;  /* 0x000000ffff217224 */ /* 0x000fe200078e0006 */
[--C-:B------:R-:W-:Y:S02]  /*b9f0*/  SHF.R.U64 R58, R28, 0x10, R29.reuse ;  /* 0x000000101c3a7819 */ /* 0x100fe4000000121d */
[----:B------:R-:W-:Y:S01]  /*ba00*/  SHF.R.U32.HI R59, RZ, 0x10, R29 ;  /* 0x00000010ff3b7819 */ /* 0x000fe2000001161d */
[----:B------:R-:W-:Y:S01]  /*ba10*/  IMAD.MOV.U32 R29, RZ, RZ, R10 ;  /* 0x000000ffff1d7224 */ /* 0x000fe200078e000a */
[----:B------:R-:W-:Y:S01]  /*ba20*/  MOV R30, R34 ;  /* 0x00000022001e7202 */ /* 0x000fe20000000f00 */
[----:B------:R-:W-:Y:S01]  /*ba30*/  IMAD.MOV.U32 R34, RZ, RZ, R32 ;  /* 0x000000ffff227224 */ /* 0x000fe200078e0020 */
[----:B------:R-:W-:Y:S01]  /*ba40*/  SHF.R.U64 R60, R6, 0x10, R7 ;  /* 0x00000010063c7819 */ /* 0x000fe20000001207 */
[--C-:B------:R-:W-:Y:S01]  /*ba50*/  IMAD.MOV.U32 R6, RZ, RZ, R11.reuse ;  /* 0x000000ffff067224 */ /* 0x100fe200078e000b */
[----:B------:R-:W-:Y:S01]  /*ba60*/  SHF.R.U64 R62, R10, 0x10, R11 ;  /* 0x000000100a3e7819 */ /* 0x000fe2000000120b */
[----:B------:R-:W-:Y:S01]  /*ba70*/  IMAD.MOV.U32 R10, RZ, RZ, R13 ;  /* 0x000000ffff0a7224 */ /* 0x000fe200078e000d */
[----:B------:R-:W-:-:S02]  /*ba80*/  SHF.R.U64 R37, R40, 0x10, R41 ;  /* 0x0000001028257819 */ /* 0x000fc40000001229 */
[----:B------:R-:W-:Y:S01]  /*ba90*/  SHF.R.U32.HI R48, RZ, 0x10, R41 ;  /* 0x00000010ff307819 */ /* 0x000fe20000011629 */
[----:B------:R-:W-:Y:S01]  /*baa0*/  IMAD.MOV.U32 R41, RZ, RZ, R24 ;  /* 0x000000ffff297224 */ /* 0x000fe200078e0018 */
[----:B------:R-:W-:Y:S02]  /*bab0*/  SHF.R.U64 R57, R38, 0x10, R39 ;  /* 0x0000001026397819 */ /* 0x000fe40000001227 */
[----:B------:R-:W-:Y:S02]  /*bac0*/  MOV R20, R7 ;  /* 0x0000000700147202 */ /* 0x000fe40000000f00 */
[----:B------:R-:W-:Y:S02]  /*bad0*/  SHF.R.U32.HI R61, RZ, 0x10, R7 ;  /* 0x00000010ff3d7819 */ /* 0x000fe40000011607 */
[----:B------:R-:W-:Y:S01]  /*bae0*/  SHF.R.U32.HI R63, RZ, 0x10, R11 ;  /* 0x00000010ff3f7819 */ /* 0x000fe2000001160b */
[----:B------:R-:W-:Y:S01]  /*baf0*/  IMAD.MOV.U32 R11, RZ, RZ, R26 ;  /* 0x000000ffff0b7224 */ /* 0x000fe200078e001a */
[----:B------:R-:W-:-:S02]  /*bb00*/  SHF.R.U32.HI R39, RZ, 0x10, R39 ;  /* 0x00000010ff277819 */ /* 0x000fc40000011627 */
[----:B------:R-:W-:Y:S02]  /*bb10*/  MOV R38, R28 ;  /* 0x0000001c00267202 */ /* 0x000fe40000000f00 */
[----:B------:R-:W-:Y:S02]  /*bb20*/  MOV R7, R12 ;  /* 0x0000000c00077202 */ /* 0x000fe40000000f00 */
[--C-:B------:R-:W-:Y:S02]  /*bb30*/  SHF.R.U64 R64, R12, 0x10, R13.reuse ;  /* 0x000000100c407819 */ /* 0x100fe4000000120d */
[----:B------:R-:W-:Y:S02]  /*bb40*/  SHF.R.U32.HI R65, RZ, 0x10, R13 ;  /* 0x00000010ff417819 */ /* 0x000fe4000001160d */
[----:B------:R-:W-:Y:S02]  /*bb50*/  MOV R40, R27 ;  /* 0x0000001b00287202 */ /* 0x000fe40000000f00 */
[----:B------:R-:W-:-:S02]  /*bb60*/  SHF.R.U64 R66, R26, 0x10, R27 ;  /* 0x000000101a427819 */ /* 0x000fc4000000121b */
[----:B------:R-:W-:Y:S02]  /*bb70*/  SHF.R.U32.HI R67, RZ, 0x10, R27 ;  /* 0x00000010ff437819 */ /* 0x000fe4000001161b */
[----:B------:R-:W-:Y:S02]  /*bb80*/  VIMNMX R12, R4, 0x80, PT ;  /* 0x00000080040c7848 */ /* 0x000fe40003fe0100 */
[--C-:B------:R-:W-:Y:S02]  /*bb90*/  SHF.R.U64 R68, R24, 0x10, R25.reuse ;  /* 0x0000001018447819 */ /* 0x100fe40000001219 */
[----:B------:R-:W-:Y:S02]  /*bba0*/  SHF.R.U32.HI R69, RZ, 0x10, R25 ;  /* 0x00000010ff457819 */ /* 0x000fe40000011619 */
[----:B------:R-:W-:Y:S02]  /*bbb0*/  PRMT R27, R21, 0x5410, R43 ;  /* 0x00005410151b7816 */ /* 0x000fe4000000002b */
[----:B------:R-:W-:-:S02]  /*bbc0*/  PRMT R21, R30, 0x5410, R44 ;  /* 0x000054101e157816 */ /* 0x000fc4000000002c */
[----:B------:R-:W-:Y:S02]  /*bbd0*/  PRMT R13, R34, 0x5410, R45 ;  /* 0x00005410220d7816 */ /* 0x000fe4000000002d */
[----:B------:R-:W-:Y:S02]  /*bbe0*/  PRMT R3, R57, 0x5410, R39 ;  /* 0x0000541039037816 */ /* 0x000fe40000000027 */
[----:B------:R-:W-:Y:S02]  /*bbf0*/  PRMT R38, R38, 0x5410, R15 ;  /* 0x0000541026267816 */ /* 0x000fe4000000000f */
[----:B------:R-:W-:Y:S02]  /*bc00*/  PRMT R33, R33, 0x5410, R20 ;  /* 0x0000541021217816 */ /* 0x000fe40000000014 */
        /* <DEDUP_REMOVED lines=11> */
[----:B------:R-:W-:Y:S02]  /*bcc0*/  ISETP.GE.AND P1, PT, R201, R12, PT ;  /* 0x0000000cc900720c */ /* 0x000fe40003f26270 */
[----:B------:R-:W-:Y:S02]  /*bcd0*/  PRMT R15, R11, 0x5410, R40 ;  /* 0x000054100b0f7816 */ /* 0x000fe40000000028 */
[----:B------:R-:W-:-:S02]  /*bce0*/  PRMT R20, R66, 0x5410, R67 ;  /* 0x0000541042147816 */ /* 0x000fc40000000043 */
[----:B------:R-:W-:Y:S02]  /*bcf0*/  PRMT R10, R41, 0x5410, R42 ;  /* 0x00005410290a7816 */ /* 0x000fe4000000002a */
[----:B------:R-:W-:-:S04]  /*bd00*/  LEA.HI R0, R70, R70, RZ, 0x1 ;  /* 0x0000004646007211 */ /* 0x000fc800078f08ff */
[----:B------:R-:W-:-:S04]  /*bd10*/  LOP3.LUT R0, R0, 0xfffffffe, RZ, 0xc0, !PT ;  /* 0xfffffffe00007812 */ /* 0x000fc800078ec0ff */
[----:B------:R-:W-:-:S04]  /*bd20*/  IADD3 R0, R70, -R0, RZ ;  /* 0x8000000046007210 */ /* 0x000fc80007ffe0ff */
[----:B------:R-:W-:Y:S02]  /*bd30*/  SHF.L.U32 R5, R0, 0x1f, RZ ;  /* 0x0000001f00057819 */ /* 0x000fe400000006ff */
[----:B------:R-:W-:Y:S02]  /*bd40*/  PRMT R0, R46, 0x5410, R47 ;  /* 0x000054102e007816 */ /* 0x000fe4000000002f */
[----:B------:R-:W0:Y:S02]  /*bd50*/  SYNCS.PHASECHK.TRANS64.TRYWAIT P0, [R2+URZ+0x30800], R5 ;  /* 0x03080005020075a7 */ /* 0x000e24000800017f */
[----:B0-----:R-:W-:Y:S05]  /*bd60*/  @!P0 BRA `(.L_x_579) ;  /* 0x00000150006c8947 */ /* 0x001fea0003800000 */
.L_x_822:
[----:B------:R-:W-:Y:S05]  /*bd70*/  BSYNC B1 ;  /* 0x0000000000017941 */ /* 0x000fea0003800000 */
.L_x_578:
[----:B------:R-:W-:Y:S01]  /*bd80*/  BSSY B1, `(.L_x_580) ;  /* 0x00000fe000017945 */ /* 0x000fe20003800000 */
[----:B------:R-:W-:-:S03]  /*bd90*/  PRMT R11, R68, 0x5410, R69 ;  /* 0x00005410440b7816 */ /* 0x000fc60000000045 */
[----:B------:R-:W-:Y:S05]  /*bda0*/  @P1 BRA `(.L_x_581) ;  /* 0x0000000c00ec1947 */ /* 0x000fea0003800000 */
[----:B0-----:R-:W0:Y:S01]  /*bdb0*/  LDC R5, c[0x0][0x3f4] ;  /* 0x0000fd00ff057b82 */ /* 0x001e220000000800 */
[----:B------:R-:W-:Y:S01]  /*bdc0*/  BSSY B2, `(.L_x_582) ;  /* 0x000002e000027945 */ /* 0x000fe20003800000 */
[-C--:B0-----:R-:W-:Y:S02]  /*bdd0*/  ISETP.GE.AND P0, PT, R194, R5.reuse, PT ;  /* 0x00000005c200720c */ /* 0x081fe40003f06270 */
[-C--:B------:R-:W-:Y:S02]  /*bde0*/  ISETP.GE.AND P1, PT, R206, R5.reuse, PT ;  /* 0x00000005ce00720c */ /* 0x080fe40003f26270 */
[-C--:B------:R-:W-:Y:S02]  /*bdf0*/  ISETP.GE.AND P2, PT, R204, R5.reuse, PT ;  /* 0x00000005cc00720c */ /* 0x080fe40003f46270 */
[-C--:B------:R-:W-:Y:S02]  /*be00*/  ISETP.GE.AND P3, PT, R205, R5.reuse, PT ;  /* 0x00000005cd00720c */ /* 0x080fe40003f66270 */
[----:B------:R-:W-:-:S02]  /*be10*/  ISETP.GE.AND P4, PT, R207, R5, PT ;  /* 0x00000005cf00720c */ /* 0x000fc40003f86270 */
[----:B------:R-:W-:-:S03]  /*be20*/  ISETP.GE.AND P5, PT, R208, R5, PT ;  /* 0x00000005d000720c */ /* 0x000fc60003fa6270 */
[----:B------:R-:W-:Y:S10]  /*be30*/  @P0 BRA `(.L_x_583) ;  /* 0x0000000000980947 */ /* 0x000ff40003800000 */
[----:B------:R-:W0:Y:S01]  /*be40*/  LDS.128 R4, [R9+0x12400] ;  /* 0x0124000009047984 */ /* 0x000e220000000c00 */
[----:B------:R-:W-:Y:S02]  /*be50*/  HADD2.F32 R47, -RZ, R38.H0_H0 ;  /* 0x20000026ff2f7230 */ /* 0x000fe40000004100 */
[----:B------:R-:W-:Y:S02]  /*be60*/  HADD2.F32 R45, -RZ, R35.H0_H0 ;  /* 0x20000023ff2d7230 */ /* 0x000fe40000004100 */
[----:B------:R-:W-:Y:S02]  /*be70*/  HADD2.F32 R44, -RZ, R37.H0_H0 ;  /* 0x20000025ff2c7230 */ /* 0x000fe40000004100 */
[----:B------:R-:W-:Y:S02]  /*be80*/  HADD2.F32 R46, -RZ, R39.H0_H0 ;  /* 0x20000027ff2e7230 */ /* 0x000fe40000004100 */
[--C-:B0-----:R-:W-:Y:S02]  /*be90*/  HADD2.F32 R40, -RZ, R4.reuse.H0_H0 ;  /* 0x20000004ff287230 */ /* 0x101fe40000004100 */
[----:B------:R-:W-:-:S02]  /*bea0*/  HADD2.F32 R4, -RZ, R4.H1_H1 ;  /* 0x30000004ff047230 */ /* 0x000fc40000004100 */
[--C-:B------:R-:W-:Y:S02]  /*beb0*/  HADD2.F32 R41, -RZ, R5.reuse.H0_H0 ;  /* 0x20000005ff297230 */ /* 0x100fe40000004100 */
[----:B------:R-:W-:Y:S02]  /*bec0*/  HADD2.F32 R5, -RZ, R5.H1_H1 ;  /* 0x30000005ff057230 */ /* 0x000fe40000004100 */
[C---:B------:R-:W-:Y:S01]  /*bed0*/  FMUL.FTZ R49, R4.reuse, R47 ;  /* 0x0000002f04317220 */ /* 0x040fe20000410000 */
[-C--:B------:R-:W-:Y:S01]  /*bee0*/  FMUL.FTZ R4, R4, R45.reuse ;  /* 0x0000002d04047220 */ /* 0x080fe20000410000 */
[--C-:B------:R-:W-:Y:S02]  /*bef0*/  HADD2.F32 R42, -RZ, R6.reuse.H0_H0 ;  /* 0x20000006ff2a7230 */ /* 0x100fe40000004100 */
[----:B------:R-:W-:Y:S02]  /*bf00*/  HADD2.F32 R43, -RZ, R7.H0_H0 ;  /* 0x20000007ff2b7230 */ /* 0x000fe40000004100 */
[C---:B------:R-:W-:Y:S01]  /*bf10*/  FMUL.FTZ R50, R5.reuse, R46 ;  /* 0x0000002e05327220 */ /* 0x040fe20000410000 */
[C---:B------:R-:W-:Y:S01]  /*bf20*/  FFMA.FTZ R49, R40.reuse, R45, -R49 ;  /* 0x0000002d28317223 */ /* 0x040fe20000010831 */
[----:B------:R-:W-:Y:S01]  /*bf30*/  FFMA.FTZ R48, R40, R47, R4 ;  /* 0x0000002f28307223 */ /* 0x000fe20000010004 */
[----:B------:R-:W-:Y:S01]  /*bf40*/  FMUL.FTZ R52, R5, R44 ;  /* 0x0000002c05347220 */ /* 0x000fe20000410000 */
[----:B------:R-:W-:-:S02]  /*bf50*/  HADD2.F32 R6, -RZ, R6.H1_H1 ;  /* 0x30000006ff067230 */ /* 0x000fc40000004100 */
[C---:B------:R-:W-:Y:S01]  /*bf60*/  FFMA.FTZ R50, R41.reuse, R44, -R50 ;  /* 0x0000002c29327223 */ /* 0x040fe20000010832 */
[----:B------:R-:W-:Y:S02]  /*bf70*/  HADD2.F32 R7, -RZ, R7.H1_H1 ;  /* 0x30000007ff077230 */ /* 0x000fe40000004100 */
[----:B------:R-:W-:Y:S01]  /*bf80*/  FFMA.FTZ R41, R41, R46, R52 ;  /* 0x0000002e29297223 */ /* 0x000fe20000010034 */
[----:B------:R-:W-:Y:S02]  /*bf90*/  HADD2.F32 R45, -RZ, R38.H1_H1 ;  /* 0x30000026ff2d7230 */ /* 0x000fe40000004100 */
[----:B------:R-:W-:Y:S02]  /*bfa0*/  HADD2.F32 R5, -RZ, R35.H1_H1 ;  /* 0x30000023ff057230 */ /* 0x000fe40000004100 */
[----:B------:R-:W-:Y:S02]  /*bfb0*/  HADD2.F32 R40, -RZ, R39.H1_H1 ;  /* 0x30000027ff287230 */ /* 0x000fe40000004100 */
[----:B------:R-:W-:Y:S01]  /*bfc0*/  FMUL.FTZ R47, R6, R45 ;  /* 0x0000002d062f7220 */ /* 0x000fe20000410000 */
[----:B------:R-:W-:-:S02]  /*bfd0*/  HADD2.F32 R4, -RZ, R37.H1_H1 ;  /* 0x30000025ff047230 */ /* 0x000fc40000004100 */
[-C--:B------:R-:W-:Y:S01]  /*bfe0*/  FMUL.FTZ R44, R6, R5.reuse ;  /* 0x00000005062c7220 */ /* 0x080fe20000410000 */
[C---:B------:R-:W-:Y:S01]  /*bff0*/  FMUL.FTZ R46, R7.reuse, R40 ;  /* 0x00000028072e7220 */ /* 0x040fe20000410000 */
[C---:B------:R-:W-:Y:S01]  /*c000*/  FFMA.FTZ R6, R42.reuse, R5, -R47 ;  /* 0x000000052a067223 */ /* 0x040fe2000001082f */
[-C--:B------:R-:W-:Y:S01]  /*c010*/  FMUL.FTZ R51, R7, R4.reuse ;  /* 0x0000000407337220 */ /* 0x080fe20000410000 */
[----:B------:R-:W-:Y:S01]  /*c020*/  FFMA.FTZ R45, R42, R45, R44 ;  /* 0x0000002d2a2d7223 */ /* 0x000fe2000001002c */
[C---:B------:R-:W-:Y:S01]  /*c030*/  FFMA.FTZ R7, R43.reuse, R4, -R46 ;  /* 0x000000042b077223 */ /* 0x040fe2000001082e */
[----:B------:R-:W-:Y:S01]  /*c040*/  F2FP.F16.F32.PACK_AB R4, R48, R49 ;  /* 0x000000313004723e */ /* 0x000fe200000000ff */
[----:B------:R-:W-:Y:S01]  /*c050*/  FFMA.FTZ R40, R43, R40, R51 ;  /* 0x000000282b287223 */ /* 0x000fe20000010033 */
[----:B------:R-:W-:Y:S02]  /*c060*/  F2FP.F16.F32.PACK_AB R5, R41, R50 ;  /* 0x000000322905723e */ /* 0x000fe400000000ff */
[----:B------:R-:W-:-:S02]  /*c070*/  F2FP.F16.F32.PACK_AB R6, R45, R6 ;  /* 0x000000062d06723e */ /* 0x000fc400000000ff */
[----:B------:R-:W-:-:S05]  /*c080*/  F2FP.F16.F32.PACK_AB R7, R40, R7 ;  /* 0x000000072807723e */ /* 0x000fca00000000ff */
[----:B------:R0:W-:Y:S02]  /*c090*/  STS.128 [R9+0x12400], R4 ;  /* 0x0124000409007388 */ /* 0x0001e40000000c00 */
.L_x_583:
[----:B------:R-:W-:Y:S05]  /*c0a0*/  BSYNC B2 ;  /* 0x0000000000027941 */ /* 0x000fea0003800000 */
.L_x_582:
[----:B------:R-:W-:Y:S04]  /*c0b0*/  BSSY B2, `(.L_x_584) ;  /* 0x0000028000027945 */ /* 0x000fe80003800000 */
[----:B------:R-:W-:Y:S05]  /*c0c0*/  @P1 BRA `(.L_x_585) ;  /* 0x0000000000981947 */ /* 0x000fea0003800000 */
[----:B0-----:R-:W0:Y:S01]  /*c0d0*/  LDS.128 R4, [R8] ;  /* 0x0000000008047984 */ /* 0x001e220000000c00 */
        /* <DEDUP_REMOVED lines=36> */
[----:B------:R1:W-:Y:S02]  /*c320*/  STS.128 [R8], R4 ;  /* 0x0000000408007388 */ /* 0x0003e40000000c00 */
.L_x_585:
[----:B------:R-:W-:Y:S05]  /*c330*/  BSYNC B2 ;  /* 0x0000000000027941 */ /* 0x000fea0003800000 */
.L_x_584:
[----:B------:R-:W-:Y:S04]  /*c340*/  BSSY B2, `(.L_x_586) ;  /* 0x0000028000027945 */ /* 0x000fe80003800000 */
[----:B------:R-:W-:Y:S05]  /*c350*/  @P2 BRA `(.L_x_587) ;  /* 0x0000000000982947 */ /* 0x000fea0003800000 */
[----:B01----:R-:W0:Y:S01]  /*c360*/  LDS.128 R4, [R9+0x16400] ;  /* 0x0164000009047984 */ /* 0x003e220000000c00 */
        /* <DEDUP_REMOVED lines=37> */
.L_x_587:
[----:B------:R-:W-:Y:S05]  /*c5c0*/  BSYNC B2 ;  /* 0x0000000000027941 */ /* 0x000fea0003800000 */
.L_x_586:
[----:B------:R-:W-:Y:S04]  /*c5d0*/  BSSY B2, `(.L_x_588) ;  /* 0x0000028000027945 */ /* 0x000fe80003800000 */
[----:B------:R-:W-:Y:S05]  /*c5e0*/  @P3 BRA `(.L_x_589) ;  /* 0x0000000000983947 */ /* 0x000fea0003800000 */
[----:B012---:R-:W0:Y:S01]  /*c5f0*/  LDS.128 R4, [R8+0x4000] ;  /* 0x0040000008047984 */ /* 0x007e220000000c00 */
        /* <DEDUP_REMOVED lines=37> */
.L_x_589:
[----:B------:R-:W-:Y:S05]  /*c850*/  BSYNC B2 ;  /* 0x0000000000027941 */ /* 0x000fea0003800000 */
.L_x_588:
[----:B------:R-:W-:Y:S04]  /*c860*/  BSSY B2, `(.L_x_590) ;  /* 0x0000028000027945 */ /* 0x000fe80003800000 */
[----:B------:R-:W-:Y:S05]  /*c870*/  @P4 BRA `(.L_x_591) ;  /* 0x0000000000984947 */ /* 0x000fea0003800000 */
[----:B0123--:R-:W0:Y:S01]  /*c880*/  LDS.128 R4, [R9+0x1a400] ;  /* 0x01a4000009047984 */ /* 0x00fe220000000c00 */
        /* <DEDUP_REMOVED lines=37> */
.L_x_591:
[----:B------:R-:W-:Y:S05]  /*cae0*/  BSYNC B2 ;  /* 0x0000000000027941 */ /* 0x000fea0003800000 */
.L_x_590:
[----:B------:R-:W-:Y:S05]  /*caf0*/  @P5 BRA `(.L_x_581) ;  /* 0x0000000000985947 */ /* 0x000fea0003800000 */
[----:B01234-:R-:W0:Y:S01]  /*cb00*/  LDS.128 R4, [R8+0x8000] ;  /* 0x0080000008047984 */ /* 0x01fe220000000c00 */
        /* <DEDUP_REMOVED lines=37> */
.L_x_581:
[----:B------:R-:W-:Y:S05]  /*cd60*/  BSYNC B1 ;  /* 0x0000000000017941 */ /* 0x000fea0003800000 */
.L_x_580:
[----:B01234-:R-:W-:-:S05]  /*cd70*/  VIADD R4, R201, 0x40 ;  /* 0x00000040c9047836 */ /* 0x01ffca0000000000 */
[----:B------:R-:W-:-:S13]  /*cd80*/  ISETP.GE.AND P0, PT, R4, R12, PT ;  /* 0x0000000c0400720c */ /* 0x000fda0003f06270 */
[----:B------:R-:W-:Y:S05]  /*cd90*/  @P0 BRA `(.L_x_592) ;  /* 0x0000003c00080947 */ /* 0x000fea0003800000 */
[----:B------:R-:W0:Y:S01]  /*cda0*/  LDC R5, c[0x0][0x3f4] ;  /* 0x0000fd00ff057b82 */ /* 0x000e220000000800 */
        /* <DEDUP_REMOVED lines=9> */
[--C-:B------:R-:W-:Y:S02]  /*ce40*/  HADD2.F32 R48, -RZ, R38.reuse.H0_H0 ;  /* 0x20000026ff307230 */ /* 0x100fe40000004100 */
[----:B------:R-:W-:Y:S02]  /*ce50*/  HADD2.F32 R50, -RZ, R39.H0_H0 ;  /* 0x20000027ff327230 */ /* 0x000fe40000004100 */
[----:B------:R-:W-:Y:S02]  /*ce60*/  HADD2.F32 R44, -RZ, R35.H0_H0 ;  /* 0x20000023ff2c7230 */ /* 0x000fe40000004100 */
[----:B------:R-:W-:Y:S02]  /*ce70*/  HADD2.F32 R46, -RZ, R37.H0_H0 ;  /* 0x20000025ff2e7230 */ /* 0x000fe40000004100 */
[----:B------:R-:W-:Y:S02]  /*ce80*/  HADD2.F32 R49, -RZ, R38.H1_H1 ;  /* 0x30000026ff317230 */ /* 0x000fe40000004100 */
[----:B0-----:R-:W-:-:S02]  /*ce90*/  HADD2.F32 R12, -RZ, R4.H0_H0 ;  /* 0x20000004ff0c7230 */ /* 0x001fc40000004100 */
[----:B------:R-:W-:Y:S02]  /*cea0*/  HADD2.F32 R4, -RZ, R4.H1_H1 ;  /* 0x30000004ff047230 */ /* 0x000fe40000004100 */
[--C-:B------:R-:W-:Y:S02]  /*ceb0*/  HADD2.F32 R40, -RZ, R5.reuse.H0_H0 ;  /* 0x20000005ff287230 */ /* 0x100fe40000004100 */
[----:B------:R-:W-:Y:S02]  /*cec0*/  HADD2.F32 R5, -RZ, R5.H1_H1 ;  /* 0x30000005ff057230 */ /* 0x000fe40000004100 */
[-C--:B------:R-:W-:Y:S01]  /*ced0*/  FMUL.FTZ R43, R48, R4.reuse ;  /* 0x00000004302b7220 */ /* 0x080fe20000410000 */
[----:B------:R-:W-:Y:S01]  /*cee0*/  FMUL.FTZ R45, R44, R4 ;  /* 0x000000042c2d7220 */ /* 0x000fe20000410000 */
[----:B------:R-:W-:Y:S02]  /*cef0*/  HADD2.F32 R41, -RZ, R6.H0_H0 ;  /* 0x20000006ff297230 */ /* 0x000fe40000004100 */
[-C--:B------:R-:W-:Y:S01]  /*cf00*/  FMUL.FTZ R47, R50, R5.reuse ;  /* 0x00000005322f7220 */ /* 0x080fe20000410000 */
[----:B------:R-:W-:Y:S01]  /*cf10*/  FFMA.FTZ R4, R44, R12, -R43 ;  /* 0x0000000c2c047223 */ /* 0x000fe2000001082b */
[----:B------:R-:W-:Y:S01]  /*cf20*/  FMUL.FTZ R43, R46, R5 ;  /* 0x000000052e2b7220 */ /* 0x000fe20000410000 */
[----:B------:R-:W-:-:S02]  /*cf30*/  HADD2.F32 R42, -RZ, R7.H0_H0 ;  /* 0x20000007ff2a7230 */ /* 0x000fc40000004100 */
[----:B------:R-:W-:Y:S01]  /*cf40*/  FFMA.FTZ R5, R46, R40, -R47 ;  /* 0x000000282e057223 */ /* 0x000fe2000001082f */
[----:B------:R-:W-:Y:S02]  /*cf50*/  HADD2.F32 R6, -RZ, R6.H1_H1 ;  /* 0x30000006ff067230 */ /* 0x000fe40000004100 */
[----:B------:R-:W-:Y:S01]  /*cf60*/  FFMA.FTZ R45, R48, R12, R45 ;  /* 0x0000000c302d7223 */ /* 0x000fe2000001002d */
[----:B------:R-:W-:Y:S02]  /*cf70*/  HADD2.F32 R7, -RZ, R7.H1_H1 ;  /* 0x30000007ff077230 */ /* 0x000fe40000004100 */
[----:B------:R-:W-:Y:S01]  /*cf80*/  FFMA.FTZ R40, R50, R40, R43 ;  /* 0x0000002832287223 */ /* 0x000fe2000001002b */
[----:B------:R-:W-:Y:S02]  /*cf90*/  HADD2.F32 R46, -RZ, R39.H1_H1 ;  /* 0x30000027ff2e7230 */ /* 0x000fe40000004100 */
[----:B------:R-:W-:Y:S01]  /*cfa0*/  FMUL.FTZ R12, R49, R6 ;  /* 0x00000006310c7220 */ /* 0x000fe20000410000 */
[----:B------:R-:W-:Y:S01]  /*cfb0*/  HADD2.F32 R47, -RZ, R35.H1_H1 ;  /* 0x30000023ff2f7230 */ /* 0x000fe20000004100 */
[----:B------:R-:W-:Y:S01]  /*cfc0*/  F2FP.F16.F32.PACK_AB R4, R45, R4 ;  /* 0x000000042d04723e */ /* 0x000fe200000000ff */
[----:B------:R-:W-:-:S02]  /*cfd0*/  HADD2.F32 R44, -RZ, R37.H1_H1 ;  /* 0x30000025ff2c7230 */ /* 0x000fc40000004100 */
[----:B------:R-:W-:Y:S01]  /*cfe0*/  FMUL.FTZ R35, R46, R7 ;  /* 0x000000072e237220 */ /* 0x000fe20000410000 */
[----:B------:R-:W-:Y:S01]  /*cff0*/  F2FP.F16.F32.PACK_AB R5, R40, R5 ;  /* 0x000000052805723e */ /* 0x000fe200000000ff */
[C---:B------:R-:W-:Y:S01]  /*d000*/  FMUL.FTZ R38, R47.reuse, R6 ;  /* 0x000000062f267220 */ /* 0x040fe20000410000 */
[----:B------:R-:W-:Y:S01]  /*d010*/  FFMA.FTZ R6, R47, R41, -R12 ;  /* 0x000000292f067223 */ /* 0x000fe2000001080c */
[C---:B------:R-:W-:Y:S01]  /*d020*/  FMUL.FTZ R37, R44.reuse, R7 ;  /* 0x000000072c257220 */ /* 0x040fe20000410000 */
[-C--:B------:R-:W-:Y:S01]  /*d030*/  FFMA.FTZ R7, R44, R42.reuse, -R35 ;  /* 0x0000002a2c077223 */ /* 0x080fe20000010823 */
[----:B------:R-:W-:Y:S02]  /*d040*/  FFMA.FTZ R41, R49, R41, R38 ;  /* 0x0000002931297223 */ /* 0x000fe40000010026 */
[----:B------:R-:W-:-:S03]  /*d050*/  FFMA.FTZ R42, R46, R42, R37 ;  /* 0x0000002a2e2a7223 */ /* 0x000fc60000010025 */
[----:B------:R-:W-:Y:S02]  /*d060*/  F2FP.F16.F32.PACK_AB R6, R41, R6 ;  /* 0x000000062906723e */ /* 0x000fe400000000ff */
[----:B------:R-:W-:-:S05]  /*d070*/  F2FP.F16.F32.PACK_AB R7, R42, R7 ;  /* 0x000000072a07723e */ /* 0x000fca00000000ff */
[----:B------:R0:W-:Y:S02]  /*d080*/  STS.128 [R9+0x14400], R4 ;  /* 0x0144000409007388 */ /* 0x0001e40000000c00 */
.L_x_594:
[----:B------:R-:W-:Y:S05]  /*d090*/  BSYNC B1 ;  /* 0x0000000000017941 */ /* 0x000fea0003800000 */
.L_x_593:
[----:B------:R-:W-:Y:S04]  /*d0a0*/  BSSY B1, `(.L_x_595) ;  /* 0x0000028000017945 */ /* 0x000fe80003800000 */
[----:B------:R-:W-:Y:S05]  /*d0b0*/  @P1 BRA `(.L_x_596) ;  /* 0x0000000000981947 */ /* 0x000fea0003800000 */
[----:B0-----:R-:W0:Y:S01]  /*d0c0*/  LDS.128 R4, [R8+0x2000] ;  /* 0x0020000008047984 */ /* 0x001e220000000c00 */
        /* <DEDUP_REMOVED lines=8> */
[-C--:B------:R-:W-:Y:S01]  /*d150*/  FMUL.FTZ R39, R44, R4.reuse ;  /* 0x000000042c277220 */ /* 0x080fe20000410000 */
[C---:B------:R-:W-:Y:S01]  /*d160*/  FMUL.FTZ R41, R42.reuse, R4 ;  /* 0x000000042a297220 */ /* 0x040fe20000410000 */
[----:B------:R-:W-:Y:S02]  /*d170*/  HADD2.F32 R37, -RZ, R6.H0_H0 ;  /* 0x20000006ff257230 */ /* 0x000fe40000004100 */
[-C--:B------:R-:W-:Y:S01]  /*d180*/  FMUL.FTZ R40, R45, R5.reuse ;  /* 0x000000052d287220 */ /* 0x080fe20000410000 */
[-C--:B------:R-:W-:Y:S01]  /*d190*/  FFMA.FTZ R4, R42, R12.reuse, -R39 ;  /* 0x0000000c2a047223 */ /* 0x080fe20000010827 */
[----:B------:R-:W-:Y:S01]  /*d1a0*/  FFMA.FTZ R41, R44, R12, R41 ;  /* 0x0000000c2c297223 */ /* 0x000fe20000010029 */
[----:B------:R-:W-:Y:S01]  /*d1b0*/  FMUL.FTZ R12, R43, R5 ;  /* 0x000000052b0c7220 */ /* 0x000fe20000410000 */
[----:B------:R-:W-:-:S02]  /*d1c0*/  HADD2.F32 R38, -RZ, R7.H0_H0 ;  /* 0x20000007ff267230 */ /* 0x000fc40000004100 */
[-C--:B------:R-:W-:Y:S01]  /*d1d0*/  FFMA.FTZ R5, R43, R35.reuse, -R40 ;  /* 0x000000232b057223 */ /* 0x080fe20000010828 */
[----:B------:R-:W-:Y:S02]  /*d1e0*/  HADD2.F32 R6, -RZ, R6.H1_H1 ;  /* 0x30000006ff067230 */ /* 0x000fe40000004100 */
[----:B------:R-:W-:Y:S01]  /*d1f0*/  FFMA.FTZ R12, R45, R35, R12 ;  /* 0x000000232d0c7223 */ /* 0x000fe2000001000c */
[----:B------:R-:W-:Y:S01]  /*d200*/  HADD2.F32 R7, -RZ, R7.H1_H1 ;  /* 0x30000007ff077230 */ /* 0x000fe20000004100 */
[----:B------:R-:W-:Y:S01]  /*d210*/  F2FP.F16.F32.PACK_AB R4, R41, R4 ;  /* 0x000000042904723e */ /* 0x000fe200000000ff */
[----:B------:R-:W-:Y:S02]  /*d220*/  HADD2.F32 R43, -RZ, R33.H1_H1 ;  /* 0x30000021ff2b7230 */ /* 0x000fe40000004100 */
[----:B------:R-:W-:Y:S01]  /*d230*/  HADD2.F32 R42, -RZ, R34.H1_H1 ;  /* 0x30000022ff2a7230 */ /* 0x000fe20000004100 */
[----:B------:R-:W-:Y:S01]  /*d240*/  F2FP.F16.F32.PACK_AB R5, R12, R5 ;  /* 0x000000050c05723e */ /* 0x000fe200000000ff */
[----:B------:R-:W-:-:S02]  /*d250*/  HADD2.F32 R39, -RZ, R31.H1_H1 ;  /* 0x3000001fff277230 */ /* 0x000fc40000004100 */
[----:B------:R-:W-:Y:S02]  /*d260*/  HADD2.F32 R40, -RZ, R32.H1_H1 ;  /* 0x30000020ff287230 */ /* 0x000fe40000004100 */
[-C--:B------:R-:W-:Y:S01]  /*d270*/  FMUL.FTZ R32, R43, R6.reuse ;  /* 0x000000062b207220 */ /* 0x080fe20000410000 */
[-C--:B------:R-:W-:Y:S01]  /*d280*/  FMUL.FTZ R31, R42, R7.reuse ;  /* 0x000000072a1f7220 */ /* 0x080fe20000410000 */
[C---:B------:R-:W-:Y:S01]  /*d290*/  FMUL.FTZ R34, R39.reuse, R6 ;  /* 0x0000000627227220 */ /* 0x040fe20000410000 */
[C---:B------:R-:W-:Y:S01]  /*d2a0*/  FMUL.FTZ R33, R40.reuse, R7 ;  /* 0x0000000728217220 */ /* 0x040fe20000410000 */
[-C--:B------:R-:W-:Y:S01]  /*d2b0*/  FFMA.FTZ R6, R39, R37.reuse, -R32 ;  /* 0x0000002527067223 */ /* 0x080fe20000010820 */
[-C--:B------:R-:W-:Y:S01]  /*d2c0*/  FFMA.FTZ R7, R40, R38.reuse, -R31 ;  /* 0x0000002628077223 */ /* 0x080fe2000001081f */
[----:B------:R-:W-:Y:S01]  /*d2d0*/  FFMA.FTZ R37, R43, R37, R34 ;  /* 0x000000252b257223 */ /* 0x000fe20000010022 */
[----:B------:R-:W-:-:S04]  /*d2e0*/  FFMA.FTZ R38, R42, R38, R33 ;  /* 0x000000262a267223 */ /* 0x000fc80000010021 */
[----:B------:R-:W-:Y:S02]  /*d2f0*/  F2FP.F16.F32.PACK_AB R6, R37, R6 ;  /* 0x000000062506723e */ /* 0x000fe400000000ff */
[----:B------:R-:W-:-:S05]  /*d300*/  F2FP.F16.F32.PACK_AB R7, R38, R7 ;  /* 0x000000072607723e */ /* 0x000fca00000000ff */
[----:B------:R1:W-:Y:S02]  /*d310*/  STS.128 [R8+0x2000], R4 ;  /* 0x0020000408007388 */ /* 0x0003e40000000c00 */
.L_x_596:
[----:B------:R-:W-:Y:S05]  /*d320*/  BSYNC B1 ;  /* 0x0000000000017941 */ /* 0x000fea0003800000 */
.L_x_595:
        /* <DEDUP_REMOVED lines=28> */
[-C--:B------:R-:W-:Y:S01]  /*d4f0*/  FMUL.FTZ R27, R38, R6.reuse ;  /* 0x00000006261b7220 */ /* 0x080fe20000410000 */
[----:B------:R-:W-:Y:S02]  /*d500*/  HADD2.F32 R35, -RZ, R28.H1_H1 ;  /* 0x3000001cff237230 */ /* 0x000fe40000004100 */
[C---:B------:R-:W-:Y:S01]  /*d510*/  FMUL.FTZ R29, R34.reuse, R6 ;  /* 0x00000006221d7220 */ /* 0x040fe20000410000 */
[-C--:B------:R-:W-:Y:S01]  /*d520*/  FMUL.FTZ R28, R39, R7.reuse ;  /* 0x00000007271c7220 */ /* 0x080fe20000410000 */
[-C--:B------:R-:W-:Y:S01]  /*d530*/  FFMA.FTZ R6, R34, R32.reuse, -R27 ;  /* 0x0000002022067223 */ /* 0x080fe2000001081b */
[C---:B------:R-:W-:Y:S01]  /*d540*/  FMUL.FTZ R30, R35.reuse, R7 ;  /* 0x00000007231e7220 */ /* 0x040fe20000410000 */
[----:B------:R-:W-:Y:S01]  /*d550*/  FFMA.FTZ R29, R38, R32, R29 ;  /* 0x00000020261d7223 */ /* 0x000fe2000001001d */
[-C--:B------:R-:W-:Y:S02]  /*d560*/  FFMA.FTZ R7, R35, R33.reuse, -R28 ;  /* 0x0000002123077223 */ /* 0x080fe4000001081c */
[----:B------:R-:W-:-:S02]  /*d570*/  FFMA.FTZ R30, R39, R33, R30 ;  /* 0x00000021271e7223 */ /* 0x000fc4000001001e */
[----:B------:R-:W-:-:S03]  /*d580*/  F2FP.F16.F32.PACK_AB R6, R29, R6 ;  /* 0x000000061d06723e */ /* 0x000fc600000000ff */
[----:B------:R-:W-:-:S05]  /*d590*/  F2FP.F16.F32.PACK_AB R7, R30, R7 ;  /* 0x000000071e07723e */ /* 0x000fca00000000ff */
[----:B------:R2:W-:Y:S02]  /*d5a0*/  STS.128 [R9+0x18400], R4 ;  /* 0x0184000409007388 */ /* 0x0005e40000000c00 */
.L_x_598:
[----:B------:R-:W-:Y:S05]  /*d5b0*/  BSYNC B1 ;  /* 0x0000000000017941 */ /* 0x000fea0003800000 */
.L_x_597:
        /* <DEDUP_REMOVED lines=40> */
.L_x_600:
[----:B------:R-:W-:Y:S05]  /*d840*/  BSYNC B1 ;  /* 0x0000000000017941 */ /* 0x000fea0003800000 */
.L_x_599:
        /* <DEDUP_REMOVED lines=40> */
.L_x_602:
[----:B------:R-:W-:Y:S05]  /*dad0*/  BSYNC B1 ;  /* 0x0000000000017941 */ /* 0x000fea0003800000 */
.L_x_601:
        /* <DEDUP_REMOVED lines=13> */
[----:B------:R-:W-:Y:S01]  /*dbb0*/  FMUL.FTZ R15, R28, R5 ;  /* 0x000000051c0f7220 */ /* 0x000fe20000410000 */
[----:B------:R-:W-:Y:S01]  /*dbc0*/  FFMA.FTZ R4, R21, R9, -R20 ;  /* 0x0000000915047223 */ /* 0x000fe20000010814 */
[----:B------:R-:W-:-:S02]  /*dbd0*/  HADD2.F32 R14, -RZ, R7.H0_H0 ;  /* 0x20000007ff0e7230 */ /* 0x000fc40000004100 */
[----:B------:R-:W-:Y:S01]  /*dbe0*/  FFMA.FTZ R9, R25, R9, R24 ;  /* 0x0000000919097223 */ /* 0x000fe20000010018 */
[C---:B------:R-:W-:Y:S01]  /*dbf0*/  FMUL.FTZ R21, R26.reuse, R5 ;  /* 0x000000051a157220 */ /* 0x040fe20000410000 */
[----:B------:R-:W-:Y:S02]  /*dc00*/  HADD2.F32 R6, -RZ, R6.H1_H1 ;  /* 0x30000006ff067230 */ /* 0x000fe40000004100 */
[-C--:B------:R-:W-:Y:S01]  /*dc10*/  FFMA.FTZ R5, R26, R12.reuse, -R15 ;  /* 0x0000000c1a057223 */ /* 0x080fe2000001080f */
[----:B------:R-:W-:Y:S02]  /*dc20*/  HADD2.F32 R7, -RZ, R7.H1_H1 ;  /* 0x30000007ff077230 */ /* 0x000fe40000004100 */
[----:B------:R-:W-:Y:S01]  /*dc30*/  FFMA.FTZ R12, R28, R12, R21 ;  /* 0x0000000c1c0c7223 */ /* 0x000fe20000010015 */
[----:B------:R-:W-:Y:S01]  /*dc40*/  HADD2.F32 R25, -RZ, R10.H1_H1 ;  /* 0x3000000aff197230 */ /* 0x000fe20000004100 */
[----:B------:R-:W-:Y:S01]  /*dc50*/  F2FP.F16.F32.PACK_AB R4, R9, R4 ;  /* 0x000000040904723e */ /* 0x000fe200000000ff */
[----:B------:R-:W-:-:S02]  /*dc60*/  HADD2.F32 R20, -RZ, R11.H1_H1 ;  /* 0x3000000bff147230 */ /* 0x000fc40000004100 */
[----:B------:R-:W-:Y:S02]  /*dc70*/  HADD2.F32 R15, -RZ, R0.H1_H1 ;  /* 0x30000000ff0f7230 */ /* 0x000fe40000004100 */
[-C--:B------:R-:W-:Y:S01]  /*dc80*/  FMUL.FTZ R0, R25, R6.reuse ;  /* 0x0000000619007220 */ /* 0x080fe20000410000 */
[----:B------:R-:W-:Y:S02]  /*dc90*/  HADD2.F32 R10, -RZ, R3.H1_H1 ;  /* 0x30000003ff0a7230 */ /* 0x000fe40000004100 */
[----:B------:R-:W-:Y:S01]  /*dca0*/  FMUL.FTZ R3, R20, R7 ;  /* 0x0000000714037220 */ /* 0x000fe20000410000 */
[----:B------:R-:W-:Y:S01]  /*dcb0*/  F2FP.F16.F32.PACK_AB R5, R12, R5 ;  /* 0x000000050c05723e */ /* 0x000fe200000000ff */
[C---:B------:R-:W-:Y:S01]  /*dcc0*/  FMUL.FTZ R6, R15.reuse, R6 ;  /* 0x000000060f067220 */ /* 0x040fe20000410000 */
[----:B------:R-:W-:Y:S01]  /*dcd0*/  FFMA.FTZ R0, R15, R13, -R0 ;  /* 0x0000000d0f007223 */ /* 0x000fe20000010800 */
[C---:B------:R-:W-:Y:S01]  /*dce0*/  FMUL.FTZ R7, R10.reuse, R7 ;  /* 0x000000070a077220 */ /* 0x040fe20000410000 */
[----:B------:R-:W-:Y:S01]  /*dcf0*/  FFMA.FTZ R3, R10, R14, -R3 ;  /* 0x0000000e0a037223 */ /* 0x000fe20000010803 */
[----:B------:R-:W-:-:S02]  /*dd00*/  FFMA.FTZ R13, R25, R13, R6 ;  /* 0x0000000d190d7223 */ /* 0x000fc40000010006 */
[----:B------:R-:W-:-:S03]  /*dd10*/  FFMA.FTZ R14, R20, R14, R7 ;  /* 0x0000000e140e7223 */ /* 0x000fc60000010007 */
[----:B------:R-:W-:Y:S02]  /*dd20*/  F2FP.F16.F32.PACK_AB R6, R13, R0 ;  /* 0x000000000d06723e */ /* 0x000fe400000000ff */
[----:B------:R-:W-:-:S05]  /*dd30*/  F2FP.F16.F32.PACK_AB R7, R14, R3 ;  /* 0x000000030e07723e */ /* 0x000fca00000000ff */
[----:B------:R0:W-:Y:S01]  /*dd40*/  STS.128 [R8+0xa000], R4 ;  /* 0x00a0000408007388 */ /* 0x0001e20000000c00 */
[----:B------:R-:W-:Y:S05]  /*dd50*/  BRA `(.L_x_592) ;  /* 0x0000002c00187947 */ /* 0x000fea0003800000 */
.L_x_574:
[----:B------:R-:W-:-:S03]  /*dd60*/  UMOV UR4, 0xffffffff ;  /* 0xffffffff00047882 */ /* 0x000fc60000000000 */
[----:B------:R-:W-:Y:S05]  /*dd70*/  BRA.DIV UR4, `(.L_x_603) ;  /* 0x00000132047c7947 */ /* 0x000fea000b800000 */
[----:B------:R0:W1:Y:S04]  /*dd80*/  SHFL.IDX PT, R3, R25, RZ, 0x1c1f ;  /* 0x001c1fff19037589 */ /* 0x00006800000e0000 */
[----:B------:R0:W2:Y:S04]  /*dd90*/  SHFL.IDX PT, R0, R24, RZ, 0x1c1f ;  /* 0x001c1fff18007589 */ /* 0x0000a800000e0000 */
[----:B------:R0:W3:Y:S04]  /*dda0*/  SHFL.IDX PT, R21, R27, RZ, 0x1c1f ;  /* 0x001c1fff1b157589 */ /* 0x0000e800000e0000 */
[----:B------:R0:W4:Y:S02]  /*ddb0*/  SHFL.IDX PT, R20, R26, RZ, 0x1c1f ;  /* 0x001c1fff1a147589 */ /* 0x00012400000e0000 */
.L_x_828:
[----:B------:R-:W-:Y:S01]  /*ddc0*/  ULDC UR4, c[0x0][0x448] ;  /* 0x0001120000047ab9 */ /* 0x000fe20000000800 */
[----:B------:R-:W-:Y:S01]  /*ddd0*/  BSSY B1, `(.L_x_604) ;  /* 0x0000035000017945 */ /* 0x000fe20003800000 */
[----:B------:R-:W-:Y:S01]  /*dde0*/  IMAD R50, R141, UR4, RZ ;  /* 0x000000048d327c24 */ /* 0x000fe2000f8e02ff */
[----:B------:R-:W-:Y:S02]  /*ddf0*/  CS2R R4, SRZ ;  /* 0x0000000000047805 */ /* 0x000fe4000001ff00 */
[----:B------:R-:W-:Y:S02]  /*de00*/  CS2R R8, SRZ ;  /* 0x0000000000087805 */ /* 0x000fe4000001ff00 */
[----:B------:R-:W-:Y:S02]  /*de10*/  CS2R R10, SRZ ;  /* 0x00000000000a7805 */ /* 0x000fe4000001ff00 */
[----:B------:R-:W-:Y:S02]  /*de20*/  CS2R R12, SRZ ;  /* 0x00000000000c7805 */ /* 0x000fe4000001ff00 */
[----:B------:R-:W-:Y:S01]  /*de30*/  ISETP.GE.AND P0, PT, R6, R50, PT ;  /* 0x000000320600720c */ /* 0x000fe20003f06270 */
[----:B------:R-:W-:Y:S01]  /*de40*/  IMAD R50, R29, -0x80, R50 ;  /* 0xffffff801d327824 */ /* 0x000fe200078e0232 */
[----:B------:R-:W-:-:S02]  /*de50*/  CS2R R6, SRZ ;  /* 0x0000000000067805 */ /* 0x000fc4000001ff00 */
[----:B------:R-:W-:Y:S02]  /*de60*/  CS2R R14, SRZ ;  /* 0x00000000000e7805 */ /* 0x000fe4000001ff00 */
[----:B0-----:R-:W-:Y:S02]  /*de70*/  CS2R R24, SRZ ;  /* 0x0000000000187805 */ /* 0x001fe4000001ff00 */
[----:B------:R-:W-:Y:S02]  /*de80*/  CS2R R26, SRZ ;  /* 0x00000000001a7805 */ /* 0x000fe4000001ff00 */
[----:B------:R-:W-:Y:S02]  /*de90*/  CS2R R28, SRZ ;  /* 0x00000000001c7805 */ /* 0x000fe4000001ff00 */
[----:B------:R-:W-:Y:S02]  /*dea0*/  CS2R R30, SRZ ;  /* 0x00000000001e7805 */ /* 0x000fe4000001ff00 */
[----:B------:R-:W-:-:S02]  /*deb0*/  CS2R R32, SRZ ;  /* 0x0000000000207805 */ /* 0x000fc4000001ff00 */
[----:B------:R-:W-:Y:S01]  /*dec0*/  CS2R R34, SRZ ;  /* 0x0000000000227805 */ /* 0x000fe2000001ff00 */
[----:B------:R-:W-:Y:S06]  /*ded0*/  @P0 BRA `(.L_x_605) ;  /* 0x0000000000900947 */ /* 0x000fec0003800000 */
[----:B------:R-:W-:Y:S01]  /*dee0*/  ULDC UR4, c[0x0][0x3f4] ;  /* 0x0000fd0000047ab9 */ /* 0x000fe20000000800 */
[----:B--2---:R-:W-:Y:S01]  /*def0*/  MOV R4, R0 ;  /* 0x0000000000047202 */ /* 0x004fe20000000f00 */
[----:B-1----:R-:W-:Y:S01]  /*df00*/  IMAD.MOV.U32 R5, RZ, RZ, R3 ;  /* 0x000000ffff057224 */ /* 0x002fe200078e0003 */
[----:B------:R-:W-:Y:S02]  /*df10*/  ISETP.GE.AND P2, PT, R16, UR4, PT ;  /* 0x0000000410007c0c */ /* 0x000fe4000bf46270 */
[----:B------:R-:W-:Y:S02]  /*df20*/  CS2R R28, SRZ ;  /* 0x00000000001c7805 */ /* 0x000fe4000001ff00 */
[----:B------:R-:W-:Y:S02]  /*df30*/  ISETP.GE.AND P4, PT, R192, UR4, PT ;  /* 0x00000004c0007c0c */ /* 0x000fe4000bf86270 */
[----:B------:R-:W-:Y:S02]  /*df40*/  CS2R R30, SRZ ;  /* 0x00000000001e7805 */ /* 0x000fe4000001ff00 */
[----:B------:R-:W-:-:S02]  /*df50*/  ISETP.GE.AND P3, PT, R193, UR4, PT ;  /* 0x00000004c1007c0c */ /* 0x000fc4000bf66270 */
[----:B------:R-:W-:Y:S02]  /*df60*/  CS2R R8, SRZ ;  /* 0x0000000000087805 */ /* 0x000fe4000001ff00 */
[----:B------:R-:W-:Y:S02]  /*df70*/  CS2R R10, SRZ ;  /* 0x00000000000a7805 */ /* 0x000fe4000001ff00 */
[----:B------:R-:W-:Y:S02]  /*df80*/  CS2R R32, SRZ ;  /* 0x0000000000207805 */ /* 0x000fe4000001ff00 */
[----:B------:R-:W-:Y:S01]  /*df90*/  CS2R R34, SRZ ;  /* 0x0000000000227805 */ /* 0x000fe2000001ff00 */
[----:B------:R-:W-:Y:S01]  /*dfa0*/  @!P2 IMAD.SHL.U32 R49, R16, 0x2, RZ ;  /* 0x000000021031a824 */ /* 0x000fe200078e00ff */
[----:B------:R-:W-:-:S03]  /*dfb0*/  @!P4 SHF.L.U32 R45, R197, 0x3, RZ ;  /* 0x00000003c52dc819 */ /* 0x000fc600000006ff */
[----:B------:R-:W-:Y:S01]  /*dfc0*/  @!P3 IMAD.SHL.U32 R41, R196, 0x8, RZ ;  /* 0x00000008c429b824 */ /* 0x000fe200078e00ff */
[-C--:B------:R-:W-:Y:S02]  /*dfd0*/  @!P2 IADD3 R46, P0, R0, R49.reuse, RZ ;  /* 0x00000031002ea210 */ /* 0x080fe40007f1e0ff */
[----:B----4-:R-:W-:Y:S01]  /*dfe0*/  @!P2 IADD3 R48, P1, R20, R49, RZ ;  /* 0x000000311430a210 */ /* 0x010fe20007f3e0ff */
[----:B------:R-:W-:Y:S01]  /*dff0*/  @!P3 IMAD.WIDE R38, R41, 0x2, R4 ;  /* 0x000000022926b825 */ /* 0x000fe200078e0204 */
[----:B------:R-:W-:Y:S02]  /*e000*/  @!P2 SHF.L.U64.HI R0, R16, 0x1, R17 ;  /* 0x000000011000a819 */ /* 0x000fe40000010211 */
[----:B------:R-:W-:Y:S02]  /*e010*/  CS2R R12, SRZ ;  /* 0x00000000000c7805 */ /* 0x000fe4000001ff00 */
[----:B------:R-:W-:Y:S01]  /*e020*/  CS2R R14, SRZ ;  /* 0x00000000000e7805 */ /* 0x000fe2000001ff00 */
[----:B------:R-:W-:Y:S01]  /*e030*/  @!P4 IMAD.WIDE R42, R45, 0x2, R4 ;  /* 0x000000022d2ac825 */ /* 0x000fe200078e0204 */
[----:B------:R-:W-:-:S02]  /*e040*/  CS2R R24, SRZ ;  /* 0x0000000000187805 */ /* 0x000fc4000001ff00 */
[----:B------:R-:W-:Y:S02]  /*e050*/  CS2R R26, SRZ ;  /* 0x00000000001a7805 */ /* 0x000fe4000001ff00 */
[----:B------:R-:W-:Y:S02]  /*e060*/  CS2R R4, SRZ ;  /* 0x0000000000047805 */ /* 0x000fe4000001ff00 */
[----:B------:R-:W-:Y:S01]  /*e070*/  CS2R R6, SRZ ;  /* 0x0000000000067805 */ /* 0x000fe2000001ff00 */
[--C-:B---3--:R-:W-:Y:S01]  /*e080*/  @!P3 IMAD.WIDE R40, R41, 0x2, R20.reuse ;  /* 0x000000022928b825 */ /* 0x108fe200078e0214 */
[----:B------:R0:W5:Y:S03]  /*e090*/  @!P3 LD.E.128 R28, desc[UR56][R38.64] ;  /* 0x00000038261cb980 */ /* 0x000166000c101d00 */
[----:B------:R-:W-:Y:S01]  /*e0a0*/  @!P4 IMAD.WIDE R44, R45, 0x2, R20 ;  /* 0x000000022d2cc825 */ /* 0x000fe200078e0214 */
[----:B------:R0:W5:Y:S03]  /*e0b0*/  @!P3 LD.E.128 R8, desc[UR56][R40.64] ;  /* 0x000000382808b980 */ /* 0x000166000c101d00 */
[--C-:B------:R-:W-:Y:S01]  /*e0c0*/  @!P2 IMAD.X R47, R3, 0x1, R0.reuse, P0 ;  /* 0x00000001032fa824 */ /* 0x100fe200000e0600 */
[----:B------:R0:W5:Y:S01]  /*e0d0*/  @!P4 LD.E.128 R32, desc[UR56][R42.64] ;  /* 0x000000382a20c980 */ /* 0x000162000c101d00 */
[----:B------:R-:W-:-:S03]  /*e0e0*/  @!P2 IMAD.X R49, R21, 0x1, R0, P1 ;  /* 0x000000011531a824 */ /* 0x000fc600008e0600 */
[----:B------:R0:W5:Y:S04]  /*e0f0*/  @!P4 LD.E.128 R12, desc[UR56][R44.64] ;  /* 0x000000382c0cc980 */ /* 0x000168000c101d00 */
[----:B------:R0:W5:Y:S04]  /*e100*/  @!P2 LD.E.128 R24, desc[UR56][R46.64] ;  /* 0x000000382e18a980 */ /* 0x000168000c101d00 */
[----:B------:R0:W5:Y:S02]  /*e110*/  @!P2 LD.E.128 R4, desc[UR56][R48.64] ;  /* 0x000000383004a980 */ /* 0x000164000c101d00 */
.L_x_605:
[----:B------:R-:W-:Y:S05]  /*e120*/  BSYNC B1 ;  /* 0x0000000000017941 */ /* 0x000fea0003800000 */
.L_x_604:
[----:B------:R-:W4:Y:S01]  /*e130*/  LDL R65, [R1+0x40] ;  /* 0x0000400001417983 */ /* 0x000f220000100800 */
[----:B-1---5:R-:W-:Y:S01]  /*e140*/  IMAD.MOV.U32 R3, RZ, RZ, R25 ;  /* 0x000000ffff037224 */ /* 0x022fe200078e0019 */
[----:B--2---:R-:W-:Y:S01]  /*e150*/  MOV R0, R24 ;  /* 0x0000001800007202 */ /* 0x004fe20000000f00 */
[----:B------:R-:W-:Y:S01]  /*e160*/  IMAD.MOV.U32 R37, RZ, RZ, R26 ;  /* 0x000000ffff257224 */ /* 0x000fe200078e001a */
[----:B---3--:R-:W-:Y:S01]  /*e170*/  MOV R21, R27 ;  /* 0x0000001b00157202 */ /* 0x008fe20000000f00 */
[----:B----4-:R-:W-:Y:S01]  /*e180*/  IMAD.MOV.U32 R20, RZ, RZ, R5 ;  /* 0x000000ffff147224 */ /* 0x010fe200078e0005 */
[--C-:B------:R-:W-:Y:S01]  /*e190*/  SHF.R.U64 R26, R26, 0x10, R27.reuse ;  /* 0x000000101a1a7819 */ /* 0x100fe2000000121b */
[----:B0-----:R-:W-:Y:S01]  /*e1a0*/  IMAD.MOV.U32 R41, RZ, RZ, R6 ;  /* 0x000000ffff297224 */ /* 0x001fe200078e0006 */
[----:B------:R-:W-:Y:S01]  /*e1b0*/  SHF.R.U32.HI R43, RZ, 0x10, R27 ;  /* 0x00000010ff2b7819 */ /* 0x000fe2000001161b */
[----:B------:R-:W-:Y:S01]  /*e1c0*/  BSSY B1, `(.L_x_606) ;  /* 0x0000048000017945 */ /* 0x000fe20003800000 */
[----:B------:R-:W-:-:S02]  /*e1d0*/  MOV R27, R30 ;  /* 0x0000001e001b7202 */ /* 0x000fc40000000f00 */
[----:B------:R-:W-:Y:S01]  /*e1e0*/  SHF.R.U64 R46, R30, 0x10, R31 ;  /* 0x000000101e2e7819 */ /* 0x000fe2000000121f */
[----:B------:R-:W-:Y:S01]  /*e1f0*/  IMAD.MOV.U32 R30, RZ, RZ, R32 ;  /* 0x000000ffff1e7224 */ /* 0x000fe200078e0020 */
[----:B------:R-:W-:Y:S01]  /*e200*/  SHF.R.U64 R48, R32, 0x10, R33 ;  /* 0x0000001020307819 */ /* 0x000fe20000001221 */
[----:B------:R-:W-:Y:S01]  /*e210*/  IMAD.MOV.U32 R32, RZ, RZ, R34 ;  /* 0x000000ffff207224 */ /* 0x000fe200078e0022 */
[----:B------:R-:W-:Y:S02]  /*e220*/  SHF.R.U64 R51, R34, 0x10, R35 ;  /* 0x0000001022337819 */ /* 0x000fe40000001223 */
[----:B------:R-:W-:Y:S02]  /*e230*/  PRMT R34, R0, 0x5410, R3 ;  /* 0x0000541000227816 */ /* 0x000fe40000000003 */
[--C-:B------:R-:W-:Y:S02]  /*e240*/  SHF.R.U64 R53, R4, 0x10, R5.reuse ;  /* 0x0000001004357819 */ /* 0x100fe40000001205 */
[----:B------:R-:W-:-:S02]  /*e250*/  SHF.R.U32.HI R54, RZ, 0x10, R5 ;  /* 0x00000010ff367819 */ /* 0x000fc40000011605 */
[----:B------:R-:W-:Y:S01]  /*e260*/  SHF.R.U64 R38, R24, 0x10, R25 ;  /* 0x0000001018267819 */ /* 0x000fe20000001219 */
[----:B------:R-:W-:Y:S01]  /*e270*/  IMAD.MOV.U32 R24, RZ, RZ, R29 ;  /* 0x000000ffff187224 */ /* 0x000fe200078e001d */
[----:B------:R-:W-:Y:S01]  /*e280*/  SHF.R.U32.HI R42, RZ, 0x10, R25 ;  /* 0x00000010ff2a7819 */ /* 0x000fe20000011619 */
[----:B------:R-:W-:Y:S01]  /*e290*/  IMAD.MOV.U32 R25, RZ, RZ, R28 ;  /* 0x000000ffff197224 */ /* 0x000fe200078e001c */
[----:B------:R-:W-:Y:S01]  /*e2a0*/  SHF.R.U64 R44, R28, 0x10, R29 ;  /* 0x000000101c2c7819 */ /* 0x000fe2000000121d */
[----:B------:R-:W-:Y:S01]  /*e2b0*/  IMAD.MOV.U32 R28, RZ, RZ, R31 ;  /* 0x000000ffff1c7224 */ /* 0x000fe200078e001f */
[----:B------:R-:W-:Y:S02]  /*e2c0*/  MOV R39, R4 ;  /* 0x0000000400277202 */ /* 0x000fe40000000f00 */
[----:B------:R-:W-:Y:S01]  /*e2d0*/  SHF.R.U32.HI R45, RZ, 0x10, R29 ;  /* 0x00000010ff2d7819 */ /* 0x000fe2000001161d */
[----:B------:R-:W-:Y:S01]  /*e2e0*/  IMAD.MOV.U32 R29, RZ, RZ, R8 ;  /* 0x000000ffff1d7224 */ /* 0x000fe200078e0008 */
[----:B------:R-:W-:-:S02]  /*e2f0*/  SHF.R.U32.HI R47, RZ, 0x10, R31 ;  /* 0x00000010ff2f7819 */ /* 0x000fc4000001161f */
[----:B------:R-:W-:Y:S02]  /*e300*/  MOV R40, R33 ;  /* 0x0000002100287202 */ /* 0x000fe40000000f00 */
[----:B------:R-:W-:Y:S01]  /*e310*/  SHF.R.U32.HI R49, RZ, 0x10, R33 ;  /* 0x00000010ff317819 */ /* 0x000fe20000011621 */
[----:B------:R-:W-:Y:S01]  /*e320*/  IMAD.MOV.U32 R33, RZ, RZ, R35 ;  /* 0x000000ffff217224 */ /* 0x000fe200078e0023 */
[----:B------:R-:W-:Y:S02]  /*e330*/  MOV R4, R7 ;  /* 0x0000000700047202 */ /* 0x000fe40000000f00 */
[----:B------:R-:W-:Y:S01]  /*e340*/  SHF.R.U64 R55, R6, 0x10, R7 ;  /* 0x0000001006377819 */ /* 0x000fe20000001207 */
[----:B------:R-:W-:Y:S01]  /*e350*/  IMAD.MOV.U32 R6, RZ, RZ, R9 ;  /* 0x000000ffff067224 */ /* 0x000fe200078e0009 */
[----:B------:R-:W-:Y:S01]  /*e360*/  SHF.R.U32.HI R56, RZ, 0x10, R7 ;  /* 0x00000010ff387819 */ /* 0x000fe20000011607 */
[----:B------:R-:W-:Y:S01]  /*e370*/  IMAD.MOV.U32 R7, RZ, RZ, R11 ;  /* 0x000000ffff077224 */ /* 0x000fe200078e000b */
[----:B------:R-:W-:Y:S01]  /*e380*/  SHF.R.U64 R57, R8, 0x10, R9 ;  /* 0x0000001008397819 */ /* 0x000fe20000001209 */
[----:B------:R-:W-:Y:S01]  /*e390*/  IMAD.MOV.U32 R8, RZ, RZ, R12 ;  /* 0x000000ffff087224 */ /* 0x000fe200078e000c */
[----:B------:R-:W-:-:S02]  /*e3a0*/  MOV R31, R10 ;  /* 0x0000000a001f7202 */ /* 0x000fc40000000f00 */
[--C-:B------:R-:W-:Y:S01]  /*e3b0*/  SHF.R.U64 R59, R10, 0x10, R11.reuse ;  /* 0x000000100a3b7819 */ /* 0x100fe2000000120b */
[----:B------:R-:W-:Y:S01]  /*e3c0*/  IMAD.MOV.U32 R10, RZ, RZ, R14 ;  /* 0x000000ffff0a7224 */ /* 0x000fe200078e000e */
[----:B------:R-:W-:Y:S01]  /*e3d0*/  SHF.R.U32.HI R60, RZ, 0x10, R11 ;  /* 0x00000010ff3c7819 */ /* 0x000fe2000001160b */
[----:B------:R-:W-:Y:S01]  /*e3e0*/  IMAD.MOV.U32 R11, RZ, RZ, R15 ;  /* 0x000000ffff0b7224 */ /* 0x000fe200078e000f */
[----:B------:R-:W-:Y:S02]  /*e3f0*/  SHF.R.U32.HI R58, RZ, 0x10, R9 ;  /* 0x00000010ff3a7819 */ /* 0x000fe40000011609 */
[----:B------:R-:W-:Y:S02]  /*e400*/  PRMT R25, R25, 0x5410, R24 ;  /* 0x0000541019197816 */ /* 0x000fe40000000018 */
[----:B------:R-:W-:Y:S02]  /*e410*/  SHF.R.U32.HI R52, RZ, 0x10, R35 ;  /* 0x00000010ff347819 */ /* 0x000fe40000011623 */
[----:B------:R-:W-:-:S02]  /*e420*/  MOV R9, R13 ;  /* 0x0000000d00097202 */ /* 0x000fc40000000f00 */
[--C-:B------:R-:W-:Y:S02]  /*e430*/  SHF.R.U64 R61, R12, 0x10, R13.reuse ;  /* 0x000000100c3d7819 */ /* 0x100fe4000000120d */
[----:B------:R-:W-:Y:S02]  /*e440*/  SHF.R.U32.HI R62, RZ, 0x10, R13 ;  /* 0x00000010ff3e7819 */ /* 0x000fe4000001160d */
[----:B------:R-:W-:Y:S02]  /*e450*/  VIMNMX R24, R50, 0x80, PT ;  /* 0x0000008032187848 */ /* 0x000fe40003fe0100 */
[----:B------:R-:W-:Y:S02]  /*e460*/  PRMT R35, R38, 0x5410, R42 ;  /* 0x0000541026237816 */ /* 0x000fe4000000002a */
[--C-:B------:R-:W-:Y:S02]  /*e470*/  SHF.R.U64 R63, R14, 0x10, R15.reuse ;  /* 0x000000100e3f7819 */ /* 0x100fe4000000120f */
[----:B------:R-:W-:-:S02]  /*e480*/  SHF.R.U32.HI R64, RZ, 0x10, R15 ;  /* 0x00000010ff407819 */ /* 0x000fc4000001160f */
        /* <DEDUP_REMOVED lines=14> */
[----:B------:R-:W-:Y:S02]  /*e570*/  ISETP.GE.AND P1, PT, R201, R24, PT ;  /* 0x00000018c900720c */ /* 0x000fe40003f26270 */
[----:B------:R-:W-:Y:S02]  /*e580*/  PRMT R14, R8, 0x5410, R9 ;  /* 0x00005410080e7816 */ /* 0x000fe40000000009 */
[----:B------:R-:W-:Y:S02]  /*e590*/  PRMT R15, R61, 0x5410, R62 ;  /* 0x000054103d0f7816 */ /* 0x000fe4000000003e */
[----:B------:R-:W-:-:S02]  /*e5a0*/  PRMT R20, R10, 0x5410, R11 ;  /* 0x000054100a147816 */ /* 0x000fc4000000000b */
[----:B------:R-:W-:-:S04]  /*e5b0*/  LEA.HI R0, R65, R65, RZ, 0x1 ;  /* 0x0000004141007211 */ /* 0x000fc800078f08ff */
[----:B------:R-:W-:-:S04]  /*e5c0*/  LOP3.LUT R0, R0, 0xfffffffe, RZ, 0xc0, !PT ;  /* 0xfffffffe00007812 */ /* 0x000fc800078ec0ff */
[----:B------:R-:W-:-:S04]  /*e5d0*/  IADD3 R0, R65, -R0, RZ ;  /* 0x8000000041007210 */ /* 0x000fc80007ffe0ff */
[----:B------:R-:W-:Y:S02]  /*e5e0*/  SHF.L.U32 R5, R0, 0x1f, RZ ;  /* 0x0000001f00057819 */ /* 0x000fe400000006ff */
[----:B------:R-:W-:Y:S02]  /*e5f0*/  PRMT R0, R30, 0x5410, R40 ;  /* 0x000054101e007816 */ /* 0x000fe40000000028 */
[----:B------:R-:W0:Y:S01]  /*e600*/  SYNCS.PHASECHK.TRANS64.TRYWAIT P0, [R2+URZ+0x30800], R5 ;  /* 0x03080005020075a7 */ /* 0x000e22000800017f */
[----:B------:R-:W-:Y:S02]  /*e610*/  PRMT R40, R53, 0x5410, R54 ;  /* 0x0000541035287816 */ /* 0x000fe40000000036 */
[----:B------:R-:W-:Y:S01]  /*e620*/  PRMT R30, R57, 0x5410, R58 ;  /* 0x00005410391e7816 */ /* 0x000fe2000000003a */
[----:B0-----:R-:W-:Y:S06]  /*e630*/  @!P0 BRA `(.L_x_607) ;  /* 0x0000012800c08947 */ /* 0x001fec0003800000 */
.L_x_829:
[----:B------:R-:W-:Y:S05]  /*e640*/  BSYNC B1 ;  /* 0x0000000000017941 */ /* 0x000fea0003800000 */
.L_x_606:
[----:B------:R-:W-:Y:S01]  /*e650*/  BSSY B1, `(.L_x_608) ;  /* 0x000011c000017945 */ /* 0x000fe20003800000 */
[----:B------:R-:W-:-:S03]  /*e660*/  PRMT R21, R63, 0x5410, R64 ;  /* 0x000054103f157816 */ /* 0x000fc60000000040 */
[----:B------:R-:W-:Y:S05]  /*e670*/  @P1 BRA `(.L_x_609) ;  /* 0x0000001000641947 */ /* 0x000fea0003800000 */
[----:B------:R-:W1:Y:S01]  /*e680*/  LDC R33, c[0x0][0x3f4] ;  /* 0x0000fd00ff217b82 */ /* 0x000e620000000800 */
[----:B------:R-:W-:Y:S01]  /*e690*/  BSSY B2, `(.L_x_610) ;  /* 0x0000065000027945 */ /* 0x000fe20003800000 */
[-C--:B-1----:R-:W-:Y:S02]  /*e6a0*/  ISETP.GE.AND P0, PT, R16, R33.reuse, PT ;  /* 0x000000211000720c */ /* 0x082fe40003f06270 */
[-C--:B------:R-:W-:Y:S02]  /*e6b0*/  ISETP.GE.AND P1, PT, R193, R33.reuse, PT ;  /* 0x00000021c100720c */ /* 0x080fe40003f26270 */
[----:B------:R-:W-:-:S09]  /*e6c0*/  ISETP.GE.AND P2, PT, R192, R33, PT ;  /* 0x00000021c000720c */ /* 0x000fd20003f46270 */
[----:B------:R-:W-:Y:S05]  /*e6d0*/  @P0 BRA `(.L_x_611) ;  /* 0x0000000400800947 */ /* 0x000fea0003800000 */
[----:B------:R-:W1:Y:S01]  /*e6e0*/  S2R R6, SR_TID.X ;  /* 0x0000000000067919 */ /* 0x000e620000002100 */
[----:B------:R-:W-:Y:S02]  /*e6f0*/  HADD2.F32 R52, -RZ, R34.H0_H0 ;  /* 0x20000022ff347230 */ /* 0x000fe40000004100 */
[--C-:B------:R-:W-:Y:S02]  /*e700*/  HADD2.F32 R54, -RZ, R39.reuse.H0_H0 ;  /* 0x20000027ff367230 */ /* 0x100fe40000004100 */
[----:B------:R-:W-:Y:S02]  /*e710*/  HADD2.F32 R51, -RZ, R40.H0_H0 ;  /* 0x20000028ff337230 */ /* 0x000fe40000004100 */
[----:B------:R-:W-:Y:S02]  /*e720*/  HADD2.F32 R53, -RZ, R39.H1_H1 ;  /* 0x30000027ff357230 */ /* 0x000fe40000004100 */
[----:B-1----:R-:W-:-:S05]  /*e730*/  VIADD R6, R6, 0xffffff80 ;  /* 0xffffff8006067836 */ /* 0x002fca0000000000 */
[----:B------:R-:W-:-:S04]  /*e740*/  SHF.R.S32.HI R4, RZ, 0x1f, R6 ;  /* 0x0000001fff047819 */ /* 0x000fc80000011406 */
[----:B------:R-:W-:-:S04]  /*e750*/  LEA.HI R4, R4, R6, RZ, 0x2 ;  /* 0x0000000604047211 */ /* 0x000fc800078f10ff */
[----:B------:R-:W-:-:S05]  /*e760*/  LOP3.LUT R4, R4, 0xfffffffc, RZ, 0xc0, !PT ;  /* 0xfffffffc04047812 */ /* 0x000fca00078ec0ff */
[----:B------:R-:W-:-:S05]  /*e770*/  IMAD.IADD R4, R6, 0x1, -R4 ;  /* 0x0000000106047824 */ /* 0x000fca00078e0a04 */
[----:B------:R-:W-:Y:S02]  /*e780*/  LEA.HI R6, R33, R4, RZ, 0x1d ;  /* 0x0000000421067211 */ /* 0x000fe400078fe8ff */
[----:B------:R-:W-:Y:S02]  /*e790*/  LOP3.LUT R4, R216, 0x38, R16, 0xf8, !PT ;  /* 0x00000038d8047812 */ /* 0x000fe400078ef810 */
[----:B------:R-:W-:Y:S02]  /*e7a0*/  SHF.R.S32.HI R9, RZ, 0x1f, R6 ;  /* 0x0000001fff097819 */ /* 0x000fe40000011406 */
[----:B------:R-:W-:Y:S02]  /*e7b0*/  SHF.L.U32 R7, R6, 0x3, RZ ;  /* 0x0000000306077819 */ /* 0x000fe400000006ff */
[----:B------:R-:W-:Y:S02]  /*e7c0*/  LEA.HI R9, R9, R6, RZ, 0x3 ;  /* 0x0000000609097211 */ /* 0x000fe400078f18ff */
[----:B0-----:R-:W-:-:S02]  /*e7d0*/  LOP3.LUT R5, R4, R217, RZ, 0x3c, !PT ;  /* 0x000000d904057212 */ /* 0x001fc400078e3cff */
[----:B------:R-:W-:Y:S01]  /*e7e0*/  LOP3.LUT R4, R216, 0x38, R7, 0xf8, !PT ;  /* 0x00000038d8047812 */ /* 0x000fe200078ef807 */
[----:B------:R-:W-:Y:S02]  /*e7f0*/  IMAD.SHL.U32 R9, R9, 0x400, RZ ;  /* 0x0000040009097824 */ /* 0x000fe400078e00ff */
[----:B------:R-:W-:Y:S01]  /*e800*/  IMAD.IADD R5, R218, 0x1, R5 ;  /* 0x00000001da057824 */ /* 0x000fe200078e0205 */
[----:B------:R-:W-:Y:S02]  /*e810*/  LOP3.LUT R8, R4, R217, RZ, 0x3c, !PT ;  /* 0x000000d904087212 */ /* 0x000fe400078e3cff */
[----:B------:R-:W-:Y:S02]  /*e820*/  LOP3.LUT R9, R9, 0x7fffe000, RZ, 0xc0, !PT ;  /* 0x7fffe00009097812 */ /* 0x000fe400078ec0ff */
[----:B------:R-:W-:Y:S02]  /*e830*/  LEA R59, R5, R2, 0x1 ;  /* 0x00000002053b7211 */ /* 0x000fe400078e08ff */
[----:B------:R-:W-:-:S03]  /*e840*/  IADD3 R9, R8, R9, R218 ;  /* 0x0000000908097210 */ /* 0x000fc60007ffe0da */
[----:B------:R-:W0:Y:S02]  /*e850*/  LDS.128 R4, [R59+0x12400] ;  /* 0x012400003b047984 */ /* 0x000e240000000c00 */
[----:B------:R-:W-:-:S05]  /*e860*/  IMAD R61, R9, 0x2, R2 ;  /* 0x00000002093d7824 */ /* 0x000fca00078e0202 */
[----:B------:R-:W1:Y:S01]  /*e870*/  LDS.128 R8, [R61+0x12400] ;  /* 0x012400003d087984 */ /* 0x000e620000000c00 */
[--C-:B0-----:R-:W-:Y:S02]  /*e880*/  HADD2.F32 R43, -RZ, R4.reuse.H0_H0 ;  /* 0x20000004ff2b7230 */ /* 0x101fe40000004100 */
[----:B------:R-:W-:Y:S02]  /*e890*/  HADD2.F32 R4, -RZ, R4.H1_H1 ;  /* 0x30000004ff047230 */ /* 0x000fe40000004100 */
[--C-:B------:R-:W-:Y:S02]  /*e8a0*/  HADD2.F32 R44, -RZ, R5.reuse.H0_H0 ;  /* 0x20000005ff2c7230 */ /* 0x100fe40000004100 */
[----:B------:R-:W-:Y:S02]  /*e8b0*/  HADD2.F32 R5, -RZ, R5.H1_H1 ;  /* 0x30000005ff057230 */ /* 0x000fe40000004100 */
[--C-:B-1----:R-:W-:Y:S02]  /*e8c0*/  HADD2.F32 R47, -RZ, R8.reuse.H0_H0 ;  /* 0x20000008ff2f7230 */ /* 0x102fe40000004100 */
[----:B------:R-:W-:-:S02]  /*e8d0*/  HADD2.F32 R8, -RZ, R8.H1_H1 ;  /* 0x30000008ff087230 */ /* 0x000fc40000004100 */
[----:B------:R-:W-:Y:S02]  /*e8e0*/  HADD2.F32 R48, -RZ, R9.H0_H0 ;  /* 0x20000009ff307230 */ /* 0x000fe40000004100 */
[C---:B------:R-:W-:Y:S01]  /*e8f0*/  FMUL.FTZ R56, R47.reuse, R54 ;  /* 0x000000362f387220 */ /* 0x040fe20000410000 */
[-C--:B------:R-:W-:Y:S01]  /*e900*/  FMUL.FTZ R58, R47, R52.reuse ;  /* 0x000000342f3a7220 */ /* 0x080fe20000410000 */
[----:B------:R-:W-:Y:S02]  /*e910*/  HADD2.F32 R47, -RZ, R35.H0_H0 ;  /* 0x20000023ff2f7230 */ /* 0x000fe40000004100 */
[C---:B------:R-:W-:Y:S01]  /*e920*/  FMUL.FTZ R55, R8.reuse, R51 ;  /* 0x0000003308377220 */ /* 0x040fe20000410000 */
[C---:B------:R-:W-:Y:S01]  /*e930*/  FFMA.FTZ R56, R43.reuse, R52, -R56 ;  /* 0x000000342b387223 */ /* 0x040fe20000010838 */
[----:B------:R-:W-:Y:S01]  /*e940*/  FFMA.FTZ R58, R43, R54, R58 ;  /* 0x000000362b3a7223 */ /* 0x000fe2000001003a */
[----:B------:R-:W-:Y:S02]  /*e950*/  HADD2.F32 R43, -RZ, R34.H1_H1 ;  /* 0x30000022ff2b7230 */ /* 0x000fe40000004100 */
[-C--:B------:R-:W-:Y:S01]  /*e960*/  FMUL.FTZ R57, R8, R47.reuse ;  /* 0x0000002f08397220 */ /* 0x080fe20000410000 */
[----:B------:R-:W-:Y:S01]  /*e970*/  FFMA.FTZ R55, R4, R47, -R55 ;  /* 0x0000002f04377223 */ /* 0x000fe20000010837 */
[----:B------:R-:W-:Y:S01]  /*e980*/  FMUL.FTZ R47, R48, R53 ;  /* 0x00000035302f7220 */ /* 0x000fe20000410000 */
[----:B------:R-:W-:-:S02]  /*e990*/  HADD2.F32 R9, -RZ, R9.H1_H1 ;  /* 0x30000009ff097230 */ /* 0x000fc40000004100 */
[----:B------:R-:W-:Y:S01]  /*e9a0*/  FMUL.FTZ R48, R48, R43 ;  /* 0x0000002b30307220 */ /* 0x000fe20000410000 */
[----:B------:R-:W-:Y:S02]  /*e9b0*/  HADD2.F32 R52, -RZ, R40.H1_H1 ;  /* 0x30000028ff347230 */ /* 0x000fe40000004100 */
[----:B------:R-:W-:Y:S01]  /*e9c0*/  FFMA.FTZ R57, R4, R51, R57 ;  /* 0x0000003304397223 */ /* 0x000fe20000010039 */
[----:B------:R-:W-:Y:S02]  /*e9d0*/  HADD2.F32 R4, -RZ, R35.H1_H1 ;  /* 0x30000023ff047230 */ /* 0x000fe40000004100 */
[C---:B------:R-:W-:Y:S01]  /*e9e0*/  FFMA.FTZ R47, R44.reuse, R43, -R47 ;  /* 0x0000002b2c2f7223 */ /* 0x040fe2000001082f */
[----:B------:R-:W-:Y:S01]  /*e9f0*/  FFMA.FTZ R48, R44, R53, R48 ;  /* 0x000000352c307223 */ /* 0x000fe20000010030 */
[----:B------:R-:W-:Y:S02]  /*ea00*/  HADD2.F32 R49, -RZ, R10.H0_H0 ;  /* 0x2000000aff317230 */ /* 0x000fe40000004100 */
[----:B------:R-:W-:Y:S01]  /*ea10*/  FMUL.FTZ R54, R9, R52 ;  /* 0x0000003409367220 */ /* 0x000fe20000410000 */
[----:B------:R-:W-:-:S02]  /*ea20*/  HADD2.F32 R8, -RZ, R37.H0_H0 ;  /* 0x20000025ff087230 */ /* 0x000fc40000004100 */
[-C--:B------:R-:W-:Y:S01]  /*ea30*/  FMUL.FTZ R60, R9, R4.reuse ;  /* 0x00000004093c7220 */ /* 0x080fe20000410000 */
[----:B------:R-:W-:Y:S02]  /*ea40*/  HADD2.F32 R44, -RZ, R41.H0_H0 ;  /* 0x20000029ff2c7230 */ /* 0x000fe40000004100 */
[----:B------:R-:W-:Y:S01]  /*ea50*/  FFMA.FTZ R54, R5, R4, -R54 ;  /* 0x0000000405367223 */ /* 0x000fe20000010836 */
[----:B------:R-:W-:Y:S02]  /*ea60*/  HADD2.F32 R10, -RZ, R10.H1_H1 ;  /* 0x3000000aff0a7230 */ /* 0x000fe40000004100 */
[C---:B------:R-:W-:Y:S01]  /*ea70*/  FMUL.FTZ R53, R49.reuse, R8 ;  /* 0x0000000831357220 */ /* 0x040fe20000410000 */
[----:B------:R-:W-:Y:S02]  /*ea80*/  HADD2.F32 R43, -RZ, R42.H0_H0 ;  /* 0x2000002aff2b7230 */ /* 0x000fe40000004100 */
[----:B------:R-:W-:Y:S01]  /*ea90*/  FMUL.FTZ R4, R49, R44 ;  /* 0x0000002c31047220 */ /* 0x000fe20000410000 */
[----:B------:R-:W-:-:S02]  /*eaa0*/  HADD2.F32 R45, -RZ, R6.H0_H0 ;  /* 0x20000006ff2d7230 */ /* 0x000fc40000004100 */
[----:B------:R-:W-:Y:S01]  /*eab0*/  FFMA.FTZ R49, R5, R52, R60 ;  /* 0x0000003405317223 */ /* 0x000fe2000001003c */
[----:B------:R-:W-:Y:S02]  /*eac0*/  HADD2.F32 R9, -RZ, R38.H0_H0 ;  /* 0x20000026ff097230 */ /* 0x000fe40000004100 */
[C---:B------:R-:W-:Y:S01]  /*ead0*/  FMUL.FTZ R5, R10.reuse, R43 ;  /* 0x0000002b0a057220 */ /* 0x040fe20000410000 */
[----:B------:R-:W-:Y:S02]  /*eae0*/  HADD2.F32 R6, -RZ, R6.H1_H1 ;  /* 0x30000006ff067230 */ /* 0x000fe40000004100 */
[C---:B------:R-:W-:Y:S01]  /*eaf0*/  FFMA.FTZ R51, R45.reuse, R8, -R4 ;  /* 0x000000082d337223 */ /* 0x040fe20000010804 */
[----:B------:R-:W-:Y:S01]  /*eb00*/  FFMA.FTZ R53, R45, R44, R53 ;  /* 0x0000002c2d357223 */ /* 0x000fe20000010035 */
[-C--:B------:R-:W-:Y:S01]  /*eb10*/  FMUL.FTZ R45, R10, R9.reuse ;  /* 0x000000090a2d7220 */ /* 0x080fe20000410000 */
[----:B------:R-:W-:Y:S02]  /*eb20*/  HADD2.F32 R50, -RZ, R11.H0_H0 ;  /* 0x2000000bff327230 */ /* 0x000fe40000004100 */
[----:B------:R-:W-:Y:S01]  /*eb30*/  FFMA.FTZ R10, R6, R9, -R5 ;  /* 0x00000009060a7223 */ /* 0x000fe20000010805 */
[----:B------:R-:W-:-:S02]  /*eb40*/  HADD2.F32 R9, -RZ, R41.H1_H1 ;  /* 0x30000029ff097230 */ /* 0x000fc40000004100 */
[----:B------:R-:W-:Y:S01]  /*eb50*/  FFMA.FTZ R44, R6, R43, R45 ;  /* 0x0000002b062c7223 */ /* 0x000fe2000001002d */
[----:B------:R-:W-:Y:S02]  /*eb60*/  HADD2.F32 R5, -RZ, R37.H1_H1 ;  /* 0x30000025ff057230 */ /* 0x000fe40000004100 */
[----:B------:R-:W-:Y:S02]  /*eb70*/  HADD2.F32 R11, -RZ, R11.H1_H1 ;  /* 0x3000000bff0b7230 */ /* 0x000fe40000004100 */
[C---:B------:R-:W-:Y:S01]  /*eb80*/  FMUL.FTZ R43, R50.reuse, R9 ;  /* 0x00000009322b7220 */ /* 0x040fe20000410000 */
[----:B------:R-:W-:Y:S02]  /*eb90*/  HADD2.F32 R8, -RZ, R42.H1_H1 ;  /* 0x3000002aff087230 */ /* 0x000fe40000004100 */
[----:B------:R-:W-:Y:S01]  /*eba0*/  FMUL.FTZ R50, R50, R5 ;  /* 0x0000000532327220 */ /* 0x000fe20000410000 */
[----:B------:R-:W-:Y:S02]  /*ebb0*/  HADD2.F32 R4, -RZ, R38.H1_H1 ;  /* 0x30000026ff047230 */ /* 0x000fe40000004100 */
[----:B------:R-:W-:-:S02]  /*ebc0*/  HADD2.F32 R46, -RZ, R7.H0_H0 ;  /* 0x20000007ff2e7230 */ /* 0x000fc40000004100 */
[C---:B------:R-:W-:Y:S01]  /*ebd0*/  FMUL.FTZ R6, R11.reuse, R8 ;  /* 0x000000080b067220 */ /* 0x040fe20000410000 */
[----:B------:R-:W-:Y:S02]  /*ebe0*/  HADD2.F32 R7, -RZ, R7.H1_H1 ;  /* 0x30000007ff077230 */ /* 0x000fe40000004100 */
[-C--:B------:R-:W-:Y:S01]  /*ebf0*/  FMUL.FTZ R45, R11, R4.reuse ;  /* 0x000000040b2d7220 */ /* 0x080fe20000410000 */
[C---:B------:R-:W-:Y:S01]  /*ec00*/  FFMA.FTZ R43, R46.reuse, R5, -R43 ;  /* 0x000000052e2b7223 */ /* 0x040fe2000001082b */
[----:B------:R-:W-:Y:S01]  /*ec10*/  FFMA.FTZ R11, R46, R9, R50 ;  /* 0x000000092e0b7223 */ /* 0x000fe20000010032 */
[C---:B------:R-:W-:Y:S01]  /*ec20*/  FFMA.FTZ R46, R7.reuse, R4, -R6 ;  /* 0x00000004072e7223 */ /* 0x040fe20000010806 */
[----:B------:R-:W-:Y:S01]  /*ec30*/  FFMA.FTZ R50, R7, R8, R45 ;  /* 0x0000000807327223 */ /* 0x000fe2000001002d */
[----:B------:R-:W-:Y:S02]  /*ec40*/  F2FP.F16.F32.PACK_AB R4, R55, R56 ;  /* 0x000000383704723e */ /* 0x000fe400000000ff */
[----:B------:R-:W-:-:S02]  /*ec50*/  F2FP.F16.F32.PACK_AB R5, R54, R47 ;  /* 0x0000002f3605723e */ /* 0x000fc400000000ff */
[----:B------:R-:W-:Y:S02]  /*ec60*/  F2FP.F16.F32.PACK_AB R6, R10, R51 ;  /* 0x000000330a06723e */ /* 0x000fe400000000ff */
[----:B------:R-:W-:Y:S02]  /*ec70*/  F2FP.F16.F32.PACK_AB R7, R46, R43 ;  /* 0x0000002b2e07723e */ /* 0x000fe400000000ff */
[----:B------:R-:W-:Y:S02]  /*ec80*/  F2FP.F16.F32.PACK_AB R8, R57, R58 ;  /* 0x0000003a3908723e */ /* 0x000fe400000000ff */
[----:B------:R-:W-:Y:S01]  /*ec90*/  F2FP.F16.F32.PACK_AB R9, R49, R48 ;  /* 0x000000303109723e */ /* 0x000fe200000000ff */
[----:B------:R1:W-:Y:S01]  /*eca0*/  STS.128 [R59+0x12400], R4 ;  /* 0x012400043b007388 */ /* 0x0003e20000000c00 */
[----:B------:R-:W-:Y:S02]  /*ecb0*/  F2FP.F16.F32.PACK_AB R10, R44, R53 ;  /* 0x000000352c0a723e */ /* 0x000fe400000000ff */
[----:B------:R-:W-:-:S05]  /*ecc0*/  F2FP.F16.F32.PACK_AB R11, R50, R11 ;  /* 0x0000000b320b723e */ /* 0x000fca00000000ff */
[----:B------:R1:W-:Y:S02]  /*ecd0*/  STS.128 [R61+0x12400], R8 ;  /* 0x012400083d007388 */ /* 0x0003e40000000c00 */
.L_x_611:
[----:B------:R-:W-:Y:S05]  /*ece0*/  BSYNC B2 ;  /* 0x0000000000027941 */ /* 0x000fea0003800000 */
.L_x_610:
[----:B------:R-:W-:Y:S04]  /*ecf0*/  BSSY B2, `(.L_x_612) ;  /* 0x0000059000027945 */ /* 0x000fe80003800000 */
[----:B------:R-:W-:Y:S05]  /*ed00*/  @P1 BRA `(.L_x_613) ;  /* 0x00000004005c1947 */ /* 0x000fea0003800000 */
[----:B------:R-:W2:Y:S01]  /*ed10*/  LDL R60, [R1+0x70] ;  /* 0x00007000013c7983 */ /* 0x000ea20000100800 */
[----:B-1----:R-:W-:Y:S01]  /*ed20*/  LEA.HI R4, R33, R196, RZ, 0x1d ;  /* 0x000000c421047211 */ /* 0x002fe200078fe8ff */
[----:B------:R-:W-:Y:S02]  /*ed30*/  HADD2.F32 R55, -RZ, R29.H0_H0 ;  /* 0x2000001dff377230 */ /* 0x000fe40000004100 */
[----:B------:R-:W-:Y:S01]  /*ed40*/  HADD2.F32 R53, -RZ, R25.H0_H0 ;  /* 0x20000019ff357230 */ /* 0x000fe20000004100 */
[----:B------:R-:W-:Y:S01]  /*ed50*/  SHF.R.S32.HI R7, RZ, 0x1f, R4 ;  /* 0x0000001fff077819 */ /* 0x000fe20000011404 */
[----:B0-----:R-:W-:Y:S02]  /*ed60*/  IMAD.SHL.U32 R5, R4, 0x8, RZ ;  /* 0x0000000804057824 */ /* 0x001fe400078e00ff */
[----:B------:R-:W-:Y:S01]  /*ed70*/  HADD2.F32 R57, -RZ, R30.H0_H0 ;  /* 0x2000001eff397230 */ /* 0x000fe20000004100 */
[----:B------:R-:W-:Y:S02]  /*ed80*/  LEA.HI R7, R7, R4, RZ, 0x3 ;  /* 0x0000000407077211 */ /* 0x000fe400078f18ff */
[----:B------:R-:W-:-:S02]  /*ed90*/  LOP3.LUT R4, R216, 0x38, R5, 0xf8, !PT ;  /* 0x00000038d8047812 */ /* 0x000fc400078ef805 */
[----:B------:R-:W-:Y:S02]  /*eda0*/  SHF.L.U32 R7, R7, 0xa, RZ ;  /* 0x0000000a07077819 */ /* 0x000fe400000006ff */
[----:B------:R-:W-:Y:S02]  /*edb0*/  LOP3.LUT R8, R4, R217, RZ, 0x3c, !PT ;  /* 0x000000d904087212 */ /* 0x000fe400078e3cff */
[----:B------:R-:W-:-:S04]  /*edc0*/  LOP3.LUT R9, R7, 0x7fffe000, RZ, 0xc0, !PT ;  /* 0x7fffe00007097812 */ /* 0x000fc800078ec0ff */
[----:B------:R-:W-:-:S05]  /*edd0*/  IADD3 R9, R8, R9, R218 ;  /* 0x0000000908097210 */ /* 0x000fca0007ffe0da */
[----:B------:R-:W-:-:S05]  /*ede0*/  IMAD R43, R9, 0x2, R2 ;  /* 0x00000002092b7824 */ /* 0x000fca00078e0202 */
[----:B------:R-:W0:Y:S02]  /*edf0*/  LDS.128 R8, [R43+0x12400] ;  /* 0x012400002b087984 */ /* 0x000e240000000c00 */
[--C-:B0-----:R-:W-:Y:S02]  /*ee00*/  HADD2.F32 R48, -RZ, R8.reuse.H0_H0 ;  /* 0x20000008ff307230 */ /* 0x101fe40000004100 */
[----:B------:R-:W-:Y:S02]  /*ee10*/  HADD2.F32 R8, -RZ, R8.H1_H1 ;  /* 0x30000008ff087230 */ /* 0x000fe40000004100 */
[----:B------:R-:W-:Y:S02]  /*ee20*/  HADD2.F32 R49, -RZ, R9.H0_H0 ;  /* 0x20000009ff317230 */ /* 0x000fe40000004100 */
[C---:B------:R-:W-:Y:S01]  /*ee30*/  FMUL.FTZ R59, R48.reuse, R55 ;  /* 0x00000037303b7220 */ /* 0x040fe20000410000 */
[----:B------:R-:W-:Y:S01]  /*ee40*/  FMUL.FTZ R61, R48, R53 ;  /* 0x00000035303d7220 */ /* 0x000fe20000410000 */
[----:B------:R-:W-:-:S02]  /*ee50*/  HADD2.F32 R48, -RZ, R29.H1_H1 ;  /* 0x3000001dff307230 */ /* 0x000fc40000004100 */
[----:B------:R-:W-:Y:S01]  /*ee60*/  FMUL.FTZ R63, R8, R57 ;  /* 0x00000039083f7220 */ /* 0x000fe20000410000 */
[----:B------:R-:W-:Y:S02]  /*ee70*/  HADD2.F32 R9, -RZ, R9.H1_H1 ;  /* 0x30000009ff097230 */ /* 0x000fe40000004100 */
[--C-:B------:R-:W-:Y:S02]  /*ee80*/  HADD2.F32 R50, -RZ, R10.reuse.H0_H0 ;  /* 0x2000000aff327230 */ /* 0x100fe40000004100 */
[----:B------:R-:W-:Y:S01]  /*ee90*/  FMUL.FTZ R56, R49, R48 ;  /* 0x0000003031387220 */ /* 0x000fe20000410000 */
[----:B------:R-:W-:Y:S02]  /*eea0*/  HADD2.F32 R10, -RZ, R10.H1_H1 ;  /* 0x3000000aff0a7230 */ /* 0x000fe40000004100 */
[--C-:B------:R-:W-:Y:S02]  /*eeb0*/  HADD2.F32 R51, -RZ, R11.reuse.H0_H0 ;  /* 0x2000000bff337230 */ /* 0x100fe40000004100 */
[----:B------:R-:W-:Y:S01]  /*eec0*/  HADD2.F32 R11, -RZ, R11.H1_H1 ;  /* 0x3000000bff0b7230 */ /* 0x000fe20000004100 */
[----:B--2---:R-:W0:Y:S02]  /*eed0*/  LDS.128 R4, [R60] ;  /* 0x000000003c047984 */ /* 0x004e240000000c00 */
[----:B0-----:R-:W-:-:S02]  /*eee0*/  HADD2.F32 R44, -RZ, R4.H0_H0 ;  /* 0x20000004ff2c7230 */ /* 0x001fc40000004100 */
[----:B------:R-:W-:Y:S02]  /*eef0*/  HADD2.F32 R4, -RZ, R4.H1_H1 ;  /* 0x30000004ff047230 */ /* 0x000fe40000004100 */
[----:B------:R-:W-:Y:S02]  /*ef00*/  HADD2.F32 R45, -RZ, R5.H0_H0 ;  /* 0x20000005ff2d7230 */ /* 0x000fe40000004100 */
[C---:B------:R-:W-:Y:S01]  /*ef10*/  FFMA.FTZ R59, R44.reuse, R53, -R59 ;  /* 0x000000352c3b7223 */ /* 0x040fe2000001083b */
[----:B------:R-:W-:Y:S02]  /*ef20*/  HADD2.F32 R53, -RZ, R26.H0_H0 ;  /* 0x2000001aff357230 */ /* 0x000fe40000004100 */
[----:B------:R-:W-:Y:S01]  /*ef30*/  FFMA.FTZ R61, R44, R55, R61 ;  /* 0x000000372c3d7223 */ /* 0x000fe2000001003d */
[----:B------:R-:W-:Y:S02]  /*ef40*/  HADD2.F32 R44, -RZ, R25.H1_H1 ;  /* 0x30000019ff2c7230 */ /* 0x000fe40000004100 */
[----:B------:R-:W-:-:S02]  /*ef50*/  HADD2.F32 R5, -RZ, R5.H1_H1 ;  /* 0x30000005ff057230 */ /* 0x000fc40000004100 */
[-C--:B------:R-:W-:Y:S01]  /*ef60*/  FMUL.FTZ R55, R8, R53.reuse ;  /* 0x0000003508377220 */ /* 0x080fe20000410000 */
[C---:B------:R-:W-:Y:S01]  /*ef70*/  FFMA.FTZ R52, R4.reuse, R53, -R63 ;  /* 0x0000003504347223 */ /* 0x040fe2000001083f */
[----:B------:R-:W-:Y:S01]  /*ef80*/  FMUL.FTZ R49, R49, R44 ;  /* 0x0000002c31317220 */ /* 0x000fe20000410000 */
[----:B------:R-:W-:Y:S02]  /*ef90*/  HADD2.F32 R8, -RZ, R30.H1_H1 ;  /* 0x3000001eff087230 */ /* 0x000fe40000004100 */
[----:B------:R-:W-:Y:S01]  /*efa0*/  FFMA.FTZ R54, R4, R57, R55 ;  /* 0x0000003904367223 */ /* 0x000fe20000010037 */
[----:B------:R-:W-:Y:S02]  /*efb0*/  HADD2.F32 R4, -RZ, R26.H1_H1 ;  /* 0x3000001aff047230 */ /* 0x000fe40000004100 */
[C---:B------:R-:W-:Y:S01]  /*efc0*/  FFMA.FTZ R48, R45.reuse, R48, R49 ;  /* 0x000000302d307223 */ /* 0x040fe20000010031 */
[----:B------:R-:W-:Y:S02]  /*efd0*/  HADD2.F32 R49, -RZ, R31.H0_H0 ;  /* 0x2000001fff317230 */ /* 0x000fe40000004100 */
[----:B------:R-:W-:Y:S01]  /*efe0*/  FFMA.FTZ R56, R45, R44, -R56 ;  /* 0x0000002c2d387223 */ /* 0x000fe20000010838 */
[----:B------:R-:W-:-:S02]  /*eff0*/  HADD2.F32 R46, -RZ, R6.H0_H0 ;  /* 0x20000006ff2e7230 */ /* 0x000fc40000004100 */
[C---:B------:R-:W-:Y:S01]  /*f000*/  FMUL.FTZ R44, R9.reuse, R8 ;  /* 0x00000008092c7220 */ /* 0x040fe20000410000 */
[----:B------:R-:W-:Y:S02]  /*f010*/  HADD2.F32 R45, -RZ, R27.H0_H0 ;  /* 0x2000001bff2d7230 */ /* 0x000fe40000004100 */
[-C--:B------:R-:W-:Y:S01]  /*f020*/  FMUL.FTZ R58, R9, R4.reuse ;  /* 0x00000004093a7220 */ /* 0x080fe20000410000 */
[----:B------:R-:W-:Y:S02]  /*f030*/  HADD2.F32 R53, -RZ, R32.H0_H0 ;  /* 0x20000020ff357230 */ /* 0x000fe40000004100 */
[C---:B------:R-:W-:Y:S01]  /*f040*/  FMUL.FTZ R63, R50.reuse, R49 ;  /* 0x00000031323f7220 */ /* 0x040fe20000410000 */
[----:B------:R-:W-:Y:S02]  /*f050*/  HADD2.F32 R9, -RZ, R28.H0_H0 ;  /* 0x2000001cff097230 */ /* 0x000fe40000004100 */
[C---:B------:R-:W-:Y:S01]  /*f060*/  FFMA.FTZ R55, R5.reuse, R4, -R44 ;  /* 0x0000000405377223 */ /* 0x040fe2000001082c */
[-C--:B------:R-:W-:Y:S01]  /*f070*/  FMUL.FTZ R50, R50, R45.reuse ;  /* 0x0000002d32327220 */ /* 0x080fe20000410000 */
[----:B------:R-:W-:Y:S01]  /*f080*/  FFMA.FTZ R57, R5, R8, R58 ;  /* 0x0000000805397223 */ /* 0x000fe2000001003a */
[----:B------:R-:W-:Y:S01]  /*f090*/  FFMA.FTZ R63, R46, R45, -R63 ;  /* 0x0000002d2e3f7223 */ /* 0x000fe2000001083f */
[----:B------:R-:W-:-:S02]  /*f0a0*/  HADD2.F32 R6, -RZ, R6.H1_H1 ;  /* 0x30000006ff067230 */ /* 0x000fc40000004100 */
[C---:B------:R-:W-:Y:S01]  /*f0b0*/  FMUL.FTZ R5, R10.reuse, R53 ;  /* 0x000000350a057220 */ /* 0x040fe20000410000 */
[----:B------:R-:W-:Y:S01]  /*f0c0*/  FMUL.FTZ R45, R10, R9 ;  /* 0x000000090a2d7220 */ /* 0x000fe20000410000 */
[----:B------:R-:W-:Y:S02]  /*f0d0*/  HADD2.F32 R10, -RZ, R31.H1_H1 ;  /* 0x3000001fff0a7230 */ /* 0x000fe40000004100 */
[----:B------:R-:W-:Y:S01]  /*f0e0*/  FFMA.FTZ R50, R46, R49, R50 ;  /* 0x000000312e327223 */ /* 0x000fe20000010032 */
[----:B------:R-:W-:Y:S02]  /*f0f0*/  HADD2.F32 R44, -RZ, R32.H1_H1 ;  /* 0x30000020ff2c7230 */ /* 0x000fe40000004100 */
[C---:B------:R-:W-:Y:S01]  /*f100*/  FFMA.FTZ R46, R6.reuse, R9, -R5 ;  /* 0x00000009062e7223 */ /* 0x040fe20000010805 */
[----:B------:R-:W-:Y:S02]  /*f110*/  HADD2.F32 R4, -RZ, R27.H1_H1 ;  /* 0x3000001bff047230 */ /* 0x000fe40000004100 */
[----:B------:R-:W-:Y:S01]  /*f120*/  FFMA.FTZ R45, R6, R53, R45 ;  /* 0x00000035062d7223 */ /* 0x000fe2000001002d */
[----:B------:R-:W-:-:S02]  /*f130*/  HADD2.F32 R8, -RZ, R28.H1_H1 ;  /* 0x3000001cff087230 */ /* 0x000fc40000004100 */
[----:B------:R-:W-:Y:S01]  /*f140*/  FMUL.FTZ R6, R51, R10 ;  /* 0x0000000a33067220 */ /* 0x000fe20000410000 */
[--C-:B------:R-:W-:Y:S02]  /*f150*/  HADD2.F32 R47, -RZ, R7.reuse.H0_H0 ;  /* 0x20000007ff2f7230 */ /* 0x100fe40000004100 */
[----:B------:R-:W-:Y:S01]  /*f160*/  FMUL.FTZ R58, R11, R44 ;  /* 0x0000002c0b3a7220 */ /* 0x000fe20000410000 */
[----:B------:R-:W-:Y:S02]  /*f170*/  HADD2.F32 R7, -RZ, R7.H1_H1 ;  /* 0x30000007ff077230 */ /* 0x000fe40000004100 */
[----:B------:R-:W-:Y:S01]  /*f180*/  FMUL.FTZ R51, R51, R4 ;  /* 0x0000000433337220 */ /* 0x000fe20000410000 */
[----:B------:R-:W-:Y:S01]  /*f190*/  FMUL.FTZ R5, R11, R8 ;  /* 0x000000080b057220 */ /* 0x000fe20000410000 */
[----:B------:R-:W-:Y:S01]  /*f1a0*/  FFMA.FTZ R11, R47, R4, -R6 ;  /* 0x000000042f0b7223 */ /* 0x000fe20000010806 */
[----:B------:R-:W-:Y:S01]  /*f1b0*/  F2FP.F16.F32.PACK_AB R4, R52, R59 ;  /* 0x0000003b3404723e */ /* 0x000fe200000000ff */
[----:B------:R-:W-:Y:S01]  /*f1c0*/  FFMA.FTZ R58, R7, R8, -R58 ;  /* 0x00000008073a7223 */ /* 0x000fe2000001083a */
[----:B------:R-:W-:Y:S01]  /*f1d0*/  FFMA.FTZ R51, R47, R10, R51 ;  /* 0x0000000a2f337223 */ /* 0x000fe20000010033 */
[----:B------:R-:W-:Y:S01]  /*f1e0*/  FFMA.FTZ R44, R7, R44, R5 ;  /* 0x0000002c072c7223 */ /* 0x000fe20000010005 */
[----:B------:R-:W-:-:S02]  /*f1f0*/  F2FP.F16.F32.PACK_AB R5, R55, R56 ;  /* 0x000000383705723e */ /* 0x000fc400000000ff */
[----:B------:R-:W-:Y:S02]  /*f200*/  F2FP.F16.F32.PACK_AB R6, R46, R63 ;  /* 0x0000003f2e06723e */ /* 0x000fe400000000ff */
[----:B------:R-:W-:Y:S02]  /*f210*/  F2FP.F16.F32.PACK_AB R7, R58, R11 ;  /* 0x0000000b3a07723e */ /* 0x000fe400000000ff */
[----:B------:R-:W-:Y:S02]  /*f220*/  F2FP.F16.F32.PACK_AB R8, R54, R61 ;  /* 0x0000003d3608723e */ /* 0x000fe400000000ff */
[----:B------:R-:W-:Y:S01]  /*f230*/  F2FP.F16.F32.PACK_AB R9, R57, R48 ;  /* 0x000000303909723e */ /* 0x000fe200000000ff */
[----:B------:R2:W-:Y:S01]  /*f240*/  STS.128 [R60], R4 ;  /* 0x000000043c007388 */ /* 0x0005e20000000c00 */
[----:B------:R-:W-:Y:S02]  /*f250*/  F2FP.F16.F32.PACK_AB R10, R45, R50 ;  /* 0x000000322d0a723e */ /* 0x000fe400000000ff */
[----:B------:R-:W-:-:S05]  /*f260*/  F2FP.F16.F32.PACK_AB R11, R44, R51 ;  /* 0x000000332c0b723e */ /* 0x000fca00000000ff */
[----:B------:R2:W-:Y:S02]  /*f270*/  STS.128 [R43+0x12400], R8 ;  /* 0x012400082b007388 */ /* 0x0005e40000000c00 */
.L_x_613:
[----:B------:R-:W-:Y:S05]  /*f280*/  BSYNC B2 ;  /* 0x0000000000027941 */ /* 0x000fea0003800000 */
.L_x_612:
[----:B------:R-:W-:Y:S05]  /*f290*/  @P2 BRA `(.L_x_609) ;  /* 0x00000004005c2947 */ /* 0x000fea0003800000 */
[----:B-1----:R-:W3:Y:S01]  /*f2a0*/  LDL R59, [R1+0x68] ;  /* 0x00006800013b7983 */ /* 0x002ee20000100800 */
[----:B------:R-:W-:Y:S01]  /*f2b0*/  LEA.HI R33, R33, R197, RZ, 0x1d ;  /* 0x000000c521217211 */ /* 0x000fe200078fe8ff */
[----:B------:R-:W-:Y:S02]  /*f2c0*/  HADD2.F32 R52, -RZ, R0.H0_H0 ;  /* 0x20000000ff347230 */ /* 0x000fe40000004100 */
[--C-:B------:R-:W-:Y:S01]  /*f2d0*/  HADD2.F32 R54, -RZ, R14.reuse.H0_H0 ;  /* 0x2000000eff367230 */ /* 0x100fe20000004100 */
[----:B--2---:R-:W-:Y:S01]  /*f2e0*/  SHF.R.S32.HI R4, RZ, 0x1f, R33 ;  /* 0x0000001fff047819 */ /* 0x004fe20000011421 */
[----:B0-----:R-:W-:Y:S02]  /*f2f0*/  IMAD.SHL.U32 R5, R33, 0x8, RZ ;  /* 0x0000000821057824 */ /* 0x001fe400078e00ff */
[----:B------:R-:W-:Y:S01]  /*f300*/  HADD2.F32 R51, -RZ, R15.H0_H0 ;  /* 0x2000000fff337230 */ /* 0x000fe20000004100 */
[----:B------:R-:W-:Y:S01]  /*f310*/  LEA.HI R33, R4, R33, RZ, 0x3 ;  /* 0x0000002104217211 */ /* 0x000fe200078f18ff */
[----:B------:R-:W-:Y:S01]  /*f320*/  HADD2.F32 R53, -RZ, R14.H1_H1 ;  /* 0x3000000eff357230 */ /* 0x000fe20000004100 */
        /* <DEDUP_REMOVED lines=12> */
[----:B------:R-:W-:-:S02]  /*f3f0*/  HADD2.F32 R47, -RZ, R3.H0_H0 ;  /* 0x20000003ff2f7230 */ /* 0x000fc40000004100 */
[C---:B------:R-:W-:Y:S01]  /*f400*/  FMUL.FTZ R55, R8.reuse, R51 ;  /* 0x0000003308377220 */ /* 0x040fe20000410000 */
[----:B------:R-:W-:Y:S02]  /*f410*/  HADD2.F32 R9, -RZ, R9.H1_H1 ;  /* 0x30000009ff097230 */ /* 0x000fe40000004100 */
[----:B------:R-:W-:Y:S02]  /*f420*/  HADD2.F32 R49, -RZ, R10.H0_H0 ;  /* 0x2000000aff317230 */ /* 0x000fe40000004100 */
[----:B------:R-:W-:Y:S01]  /*f430*/  FMUL.FTZ R57, R8, R47 ;  /* 0x0000002f08397220 */ /* 0x000fe20000410000 */
[----:B------:R-:W-:Y:S02]  /*f440*/  HADD2.F32 R8, -RZ, R12.H0_H0 ;  /* 0x2000000cff087230 */ /* 0x000fe40000004100 */
[----:B------:R-:W-:Y:S02]  /*f450*/  HADD2.F32 R10, -RZ, R10.H1_H1 ;  /* 0x3000000aff0a7230 */ /* 0x000fe40000004100 */
[----:B------:R-:W-:-:S02]  /*f460*/  HADD2.F32 R50, -RZ, R11.H0_H0 ;  /* 0x2000000bff327230 */ /* 0x000fc40000004100 */
[----:B------:R-:W-:Y:S01]  /*f470*/  HADD2.F32 R11, -RZ, R11.H1_H1 ;  /* 0x3000000bff0b7230 */ /* 0x000fe20000004100 */
[----:B---3--:R-:W0:Y:S02]  /*f480*/  LDS.128 R4, [R59] ;  /* 0x000000003b047984 */ /* 0x008e240000000c00 */
[--C-:B0-----:R-:W-:Y:S02]  /*f490*/  HADD2.F32 R43, -RZ, R4.reuse.H0_H0 ;  /* 0x20000004ff2b7230 */ /* 0x101fe40000004100 */
[----:B------:R-:W-:Y:S02]  /*f4a0*/  HADD2.F32 R4, -RZ, R4.H1_H1 ;  /* 0x30000004ff047230 */ /* 0x000fe40000004100 */
[----:B------:R-:W-:Y:S02]  /*f4b0*/  HADD2.F32 R44, -RZ, R5.H0_H0 ;  /* 0x20000005ff2c7230 */ /* 0x000fe40000004100 */
[C---:B------:R-:W-:Y:S01]  /*f4c0*/  FFMA.FTZ R56, R43.reuse, R52, -R56 ;  /* 0x000000342b387223 */ /* 0x040fe20000010838 */
[----:B------:R-:W-:Y:S01]  /*f4d0*/  FFMA.FTZ R58, R43, R54, R58 ;  /* 0x000000362b3a7223 */ /* 0x000fe2000001003a */
[----:B------:R-:W-:-:S02]  /*f4e0*/  HADD2.F32 R43, -RZ, R0.H1_H1 ;  /* 0x30000000ff2b7230 */ /* 0x000fc40000004100 */
[----:B------:R-:W-:Y:S01]  /*f4f0*/  FFMA.FTZ R55, R4, R47, -R55 ;  /* 0x0000002f04377223 */ /* 0x000fe20000010837 */
[----:B------:R-:W-:Y:S01]  /*f500*/  FMUL.FTZ R47, R48, R53 ;  /* 0x00000035302f7220 */ /* 0x000fe20000410000 */
[----:B------:R-:W-:Y:S02]  /*f510*/  HADD2.F32 R52, -RZ, R15.H1_H1 ;  /* 0x3000000fff347230 */ /* 0x000fe40000004100 */
[----:B------:R-:W-:Y:S01]  /*f520*/  FFMA.FTZ R57, R4, R51, R57 ;  /* 0x0000003304397223 */ /* 0x000fe20000010039 */
[-C--:B------:R-:W-:Y:S01]  /*f530*/  FMUL.FTZ R48, R48, R43.reuse ;  /* 0x0000002b30307220 */ /* 0x080fe20000410000 */
[----:B------:R-:W-:Y:S02]  /*f540*/  HADD2.F32 R4, -RZ, R3.H1_H1 ;  /* 0x30000003ff047230 */ /* 0x000fe40000004100 */
[C---:B------:R-:W-:Y:S01]  /*f550*/  FFMA.FTZ R47, R44.reuse, R43, -R47 ;  /* 0x0000002b2c2f7223 */ /* 0x040fe2000001082f */
[----:B------:R-:W-:Y:S02]  /*f560*/  HADD2.F32 R5, -RZ, R5.H1_H1 ;  /* 0x30000005ff057230 */ /* 0x000fe40000004100 */
[----:B------:R-:W-:Y:S01]  /*f570*/  FFMA.FTZ R48, R44, R53, R48 ;  /* 0x000000352c307223 */ /* 0x000fe20000010030 */
[----:B------:R-:W-:Y:S01]  /*f580*/  FMUL.FTZ R54, R9, R52 ;  /* 0x0000003409367220 */ /* 0x000fe20000410000 */
[----:B------:R-:W-:-:S02]  /*f590*/  HADD2.F32 R44, -RZ, R20.H0_H0 ;  /* 0x20000014ff2c7230 */ /* 0x000fc40000004100 */
[-C--:B------:R-:W-:Y:S01]  /*f5a0*/  FMUL.FTZ R60, R9, R4.reuse ;  /* 0x00000004093c7220 */ /* 0x080fe20000410000 */
[----:B------:R-:W-:Y:S02]  /*f5b0*/  HADD2.F32 R43, -RZ, R21.H0_H0 ;  /* 0x20000015ff2b7230 */ /* 0x000fe40000004100 */
[----:B------:R-:W-:Y:S01]  /*f5c0*/  FFMA.FTZ R54, R5, R4, -R54 ;  /* 0x0000000405367223 */ /* 0x000fe20000010836 */
[--C-:B------:R-:W-:Y:S02]  /*f5d0*/  HADD2.F32 R45, -RZ, R6.reuse.H0_H0 ;  /* 0x20000006ff2d7230 */ /* 0x100fe40000004100 */
[C---:B------:R-:W-:Y:S01]  /*f5e0*/  FMUL.FTZ R4, R49.reuse, R44 ;  /* 0x0000002c31047220 */ /* 0x040fe20000410000 */
[----:B------:R-:W-:Y:S02]  /*f5f0*/  HADD2.F32 R9, -RZ, R13.H0_H0 ;  /* 0x2000000dff097230 */ /* 0x000fe40000004100 */
[----:B------:R-:W-:Y:S01]  /*f600*/  FMUL.FTZ R53, R49, R8 ;  /* 0x0000000831357220 */ /* 0x000fe20000410000 */
[----:B------:R-:W-:-:S02]  /*f610*/  HADD2.F32 R6, -RZ, R6.H1_H1 ;  /* 0x30000006ff067230 */ /* 0x000fc40000004100 */
[----:B------:R-:W-:Y:S01]  /*f620*/  FFMA.FTZ R49, R5, R52, R60 ;  /* 0x0000003405317223 */ /* 0x000fe2000001003c */
[C---:B------:R-:W-:Y:S01]  /*f630*/  FMUL.FTZ R5, R10.reuse, R43 ;  /* 0x0000002b0a057220 */ /* 0x040fe20000410000 */
[C---:B------:R-:W-:Y:S01]  /*f640*/  FFMA.FTZ R51, R45.reuse, R8, -R4 ;  /* 0x000000082d337223 */ /* 0x040fe20000010804 */
[----:B------:R-:W-:Y:S01]  /*f650*/  FFMA.FTZ R53, R45, R44, R53 ;  /* 0x0000002c2d357223 */ /* 0x000fe20000010035 */
[-C--:B------:R-:W-:Y:S01]  /*f660*/  FMUL.FTZ R45, R10, R9.reuse ;  /* 0x000000090a2d7220 */ /* 0x080fe20000410000 */
[C---:B------:R-:W-:Y:S01]  /*f670*/  FFMA.FTZ R10, R6.reuse, R9, -R5 ;  /* 0x00000009060a7223 */ /* 0x040fe20000010805 */
[----:B------:R-:W-:Y:S02]  /*f680*/  HADD2.F32 R9, -RZ, R20.H1_H1 ;  /* 0x30000014ff097230 */ /* 0x000fe40000004100 */
[----:B------:R-:W-:Y:S02]  /*f690*/  HADD2.F32 R5, -RZ, R12.H1_H1 ;  /* 0x3000000cff057230 */ /* 0x000fe40000004100 */
[----:B------:R-:W-:Y:S01]  /*f6a0*/  FFMA.FTZ R44, R6, R43, R45 ;  /* 0x0000002b062c7223 */ /* 0x000fe2000001002d */
[----:B------:R-:W-:-:S02]  /*f6b0*/  HADD2.F32 R8, -RZ, R21.H1_H1 ;  /* 0x30000015ff087230 */ /* 0x000fc40000004100 */
[C---:B------:R-:W-:Y:S01]  /*f6c0*/  FMUL.FTZ R43, R50.reuse, R9 ;  /* 0x00000009322b7220 */ /* 0x040fe20000410000 */
[----:B------:R-:W-:Y:S02]  /*f6d0*/  HADD2.F32 R4, -RZ, R13.H1_H1 ;  /* 0x3000000dff047230 */ /* 0x000fe40000004100 */
[-C--:B------:R-:W-:Y:S01]  /*f6e0*/  FMUL.FTZ R50, R50, R5.reuse ;  /* 0x0000000532327220 */ /* 0x080fe20000410000 */
[--C-:B------:R-:W-:Y:S02]  /*f6f0*/  HADD2.F32 R46, -RZ, R7.reuse.H0_H0 ;  /* 0x20000007ff2e7230 */ /* 0x100fe40000004100 */
[C---:B------:R-:W-:Y:S01]  /*f700*/  FMUL.FTZ R6, R11.reuse, R8 ;  /* 0x000000080b067220 */ /* 0x040fe20000410000 */
[----:B------:R-:W-:Y:S02]  /*f710*/  HADD2.F32 R7, -RZ, R7.H1_H1 ;  /* 0x30000007ff077230 */ /* 0x000fe40000004100 */
[-C--:B------:R-:W-:Y:S01]  /*f720*/  FMUL.FTZ R45, R11, R4.reuse ;  /* 0x000000040b2d7220 */ /* 0x080fe20000410000 */
[C---:B------:R-:W-:Y:S01]  /*f730*/  FFMA.FTZ R43, R46.reuse, R5, -R43 ;  /* 0x000000052e2b7223 */ /* 0x040fe2000001082b */
[----:B------:R-:W-:Y:S01]  /*f740*/  FFMA.FTZ R11, R46, R9, R50 ;  /* 0x000000092e0b7223 */ /* 0x000fe20000010032 */
[C---:B------:R-:W-:Y:S01]  /*f750*/  FFMA.FTZ R46, R7.reuse, R4, -R6 ;  /* 0x00000004072e7223 */ /* 0x040fe20000010806 */
[----:B------:R-:W-:Y:S01]  /*f760*/  FFMA.FTZ R50, R7, R8, R45 ;  /* 0x0000000807327223 */ /* 0x000fe2000001002d */
[----:B------:R-:W-:-:S02]  /*f770*/  F2FP.F16.F32.PACK_AB R4, R55, R56 ;  /* 0x000000383704723e */ /* 0x000fc400000000ff */
[----:B------:R-:W-:Y:S02]  /*f780*/  F2FP.F16.F32.PACK_AB R5, R54, R47 ;  /* 0x0000002f3605723e */ /* 0x000fe400000000ff */
[----:B------:R-:W-:Y:S02]  /*f790*/  F2FP.F16.F32.PACK_AB R6, R10, R51 ;  /* 0x000000330a06723e */ /* 0x000fe400000000ff */
[----:B------:R-:W-:Y:S02]  /*f7a0*/  F2FP.F16.F32.PACK_AB R7, R46, R43 ;  /* 0x0000002b2e07723e */ /* 0x000fe400000000ff */
[----:B------:R-:W-:Y:S02]  /*f7b0*/  F2FP.F16.F32.PACK_AB R8, R57, R58 ;  /* 0x0000003a3908723e */ /* 0x000fe400000000ff */
[----:B------:R-:W-:Y:S01]  /*f7c0*/  F2FP.F16.F32.PACK_AB R9, R49, R48 ;  /* 0x000000303109723e */ /* 0x000fe200000000ff */
[----:B------:R3:W-:Y:S01]  /*f7d0*/  STS.128 [R59], R4 ;  /* 0x000000043b007388 */ /* 0x0007e20000000c00 */
[----:B------:R-:W-:-:S02]  /*f7e0*/  F2FP.F16.F32.PACK_AB R10, R44, R53 ;  /* 0x000000352c0a723e */ /* 0x000fc400000000ff */
[----:B------:R-:W-:-:S05]  /*f7f0*/  F2FP.F16.F32.PACK_AB R11, R50, R11 ;  /* 0x0000000b320b723e */ /* 0x000fca00000000ff */
[----:B------:R3:W-:Y:S02]  /*f800*/  STS.128 [R33+0x12400], R8 ;  /* 0x0124000821007388 */ /* 0x0007e40000000c00 */
.L_x_609:
[----:B------:R-:W-:Y:S05]  /*f810*/  BSYNC B1 ;  /* 0x0000000000017941 */ /* 0x000fea0003800000 */
.L_x_608:
[----:B-123--:R-:W-:-:S05]  /*f820*/  VIADD R4, R201, 0x40 ;  /* 0x00000040c9047836 */ /* 0x00efca0000000000 */
[----:B------:R-:W-:-:S13]  /*f830*/  ISETP.GE.AND P0, PT, R4, R24, PT ;  /* 0x000000180400720c */ /* 0x000fda0003f06270 */
[----:B------:R-:W-:Y:S05]  /*f840*/  @P0 BRA `(.L_x_592) ;  /* 0x00000010005c0947 */ /* 0x000fea0003800000 */
[----:B------:R-:W1:Y:S01]  /*f850*/  LDC R33, c[0x0][0x3f4] ;  /* 0x0000fd00ff217b82 */ /* 0x000e620000000800 */
[----:B------:R-:W-:Y:S01]  /*f860*/  BSSY B1, `(.L_x_614) ;  /* 0x0000063000017945 */ /* 0x000fe20003800000 */
[----:B------:R-:W-:Y:S02]  /*f870*/  SHF.R.U32.HI R59, RZ, 0x3, R203 ;  /* 0x00000003ff3b7819 */ /* 0x000fe400000116cb */
[-C--:B-1----:R-:W-:Y:S02]  /*f880*/  ISETP.GE.AND P0, PT, R16, R33.reuse, PT ;  /* 0x000000211000720c */ /* 0x082fe40003f06270 */
[-C--:B------:R-:W-:Y:S02]  /*f890*/  ISETP.GE.AND P1, PT, R193, R33.reuse, PT ;  /* 0x00000021c100720c */ /* 0x080fe40003f26270 */
[----:B------:R-:W-:-:S09]  /*f8a0*/  ISETP.GE.AND P2, PT, R192, R33, PT ;  /* 0x00000021c000720c */ /* 0x000fd20003f46270 */
[----:B------:R-:W-:Y:S05]  /*f8b0*/  @P0 BRA `(.L_x_615) ;  /* 0x0000000400740947 */ /* 0x000fea0003800000 */
[----:B------:R-:W2:Y:S01]  /*f8c0*/  LDL R61, [R1+0x6c] ;  /* 0x00006c00013d7983 */ /* 0x000ea20000100800 */
[----:B0-----:R-:W0:Y:S02]  /*f8d0*/  S2R R5, SR_TID.X ;  /* 0x0000000000057919 */ /* 0x001e240000002100 */
[----:B0-----:R-:W-:-:S04]  /*f8e0*/  IADD3 R5, R5, -0x80, RZ ;  /* 0xffffff8005057810 */ /* 0x001fc80007ffe0ff */
[----:B------:R-:W-:-:S04]  /*f8f0*/  SHF.R.S32.HI R4, RZ, 0x1f, R5 ;  /* 0x0000001fff047819 */ /* 0x000fc80000011405 */
[----:B------:R-:W-:-:S04]  /*f900*/  LEA.HI R4, R4, R5, RZ, 0x2 ;  /* 0x0000000504047211 */ /* 0x000fc800078f10ff */
[----:B------:R-:W-:-:S05]  /*f910*/  LOP3.LUT R4, R4, 0xfffffffc, RZ, 0xc0, !PT ;  /* 0xfffffffc04047812 */ /* 0x000fca00078ec0ff */
[----:B------:R-:W-:-:S05]  /*f920*/  IMAD.IADD R4, R5, 0x1, -R4 ;  /* 0x0000000105047824 */ /* 0x000fca00078e0a04 */
[----:B------:R-:W-:-:S04]  /*f930*/  LEA.HI R4, R33, R4, RZ, 0x1d ;  /* 0x0000000421047211 */ /* 0x000fc800078fe8ff */
[----:B------:R-:W-:Y:S01]  /*f940*/  SHF.R.S32.HI R5, RZ, 0x1f, R4 ;  /* 0x0000001fff057819 */ /* 0x000fe20000011404 */
[----:B------:R-:W-:-:S03]  /*f950*/  IMAD.SHL.U32 R6, R4, 0x8, RZ ;  /* 0x0000000804067824 */ /* 0x000fc600078e00ff */
[----:B------:R-:W-:Y:S02]  /*f960*/  LEA.HI R5, R5, R4, RZ, 0x3 ;  /* 0x0000000405057211 */ /* 0x000fe400078f18ff */
[----:B------:R-:W-:Y:S02]  /*f970*/  LOP3.LUT R4, R203, 0x38, R6, 0xf8, !PT ;  /* 0x00000038cb047812 */ /* 0x000fe400078ef806 */
[----:B------:R-:W-:Y:S02]  /*f980*/  SHF.L.U32 R5, R5, 0xa, RZ ;  /* 0x0000000a05057819 */ /* 0x000fe400000006ff */
[----:B------:R-:W-:Y:S02]  /*f990*/  LOP3.LUT R8, R4, R59, RZ, 0x3c, !PT ;  /* 0x0000003b04087212 */ /* 0x000fe400078e3cff */
[----:B------:R-:W-:-:S04]  /*f9a0*/  LOP3.LUT R9, R5, 0x7fffe000, RZ, 0xc0, !PT ;  /* 0x7fffe00005097812 */ /* 0x000fc800078ec0ff */
[----:B------:R-:W-:-:S05]  /*f9b0*/  IADD3 R9, R8, R9, R219 ;  /* 0x0000000908097210 */ /* 0x000fca0007ffe0db */
[----:B------:R-:W-:-:S05]  /*f9c0*/  IMAD R24, R9, 0x2, R2 ;  /* 0x0000000209187824 */ /* 0x000fca00078e0202 */
[----:B------:R-:W0:Y:S01]  /*f9d0*/  LDS.128 R8, [R24+0x12400] ;  /* 0x0124000018087984 */ /* 0x000e220000000c00 */
[----:B------:R-:W-:Y:S02]  /*f9e0*/  HADD2.F32 R51, -RZ, R34.H0_H0 ;  /* 0x20000022ff337230 */ /* 0x000fe40000004100 */
[----:B------:R-:W-:Y:S02]  /*f9f0*/  HADD2.F32 R53, -RZ, R39.H0_H0 ;  /* 0x20000027ff357230 */ /* 0x000fe40000004100 */
[----:B------:R-:W-:Y:S02]  /*fa00*/  HADD2.F32 R58, -RZ, R40.H0_H0 ;  /* 0x20000028ff3a7230 */ /* 0x000fe40000004100 */
[----:B------:R-:W-:Y:S02]  /*fa10*/  HADD2.F32 R56, -RZ, R35.H0_H0 ;  /* 0x20000023ff387230 */ /* 0x000fe40000004100 */
[----:B------:R-:W-:Y:S02]  /*fa20*/  HADD2.F32 R60, -RZ, R39.H1_H1 ;  /* 0x30000027ff3c7230 */ /* 0x000fe40000004100 */
[----:B------:R-:W-:-:S02]  /*fa30*/  HADD2.F32 R34, -RZ, R34.H1_H1 ;  /* 0x30000022ff227230 */ /* 0x000fc40000004100 */
[----:B------:R-:W-:Y:S02]  /*fa40*/  HADD2.F32 R55, -RZ, R40.H1_H1 ;  /* 0x30000028ff377230 */ /* 0x000fe40000004100 */
[----:B------:R-:W-:Y:S02]  /*fa50*/  HADD2.F32 R35, -RZ, R35.H1_H1 ;  /* 0x30000023ff237230 */ /* 0x000fe40000004100 */
[----:B------:R-:W-:Y:S02]  /*fa60*/  HADD2.F32 R57, -RZ, R41.H0_H0 ;  /* 0x20000029ff397230 */ /* 0x000fe40000004100 */
[--C-:B0-----:R-:W-:Y:S02]  /*fa70*/  HADD2.F32 R47, -RZ, R8.reuse.H0_H0 ;  /* 0x20000008ff2f7230 */ /* 0x101fe40000004100 */
[----:B------:R-:W-:-:S03]  /*fa80*/  HADD2.F32 R8, -RZ, R8.H1_H1 ;  /* 0x30000008ff087230 */ /* 0x000fc60000004100 */
[-C--:B------:R-:W-:Y:S01]  /*fa90*/  FMUL.FTZ R52, R53, R47.reuse ;  /* 0x0000002f35347220 */ /* 0x080fe20000410000 */
[----:B------:R-:W-:Y:S01]  /*faa0*/  FMUL.FTZ R54, R51, R47 ;  /* 0x0000002f33367220 */ /* 0x000fe20000410000 */
[--C-:B------:R-:W-:Y:S02]  /*fab0*/  HADD2.F32 R48, -RZ, R9.reuse.H0_H0 ;  /* 0x20000009ff307230 */ /* 0x100fe40000004100 */
[----:B------:R-:W-:Y:S01]  /*fac0*/  FMUL.FTZ R39, R58, R8 ;  /* 0x000000083a277220 */ /* 0x000fe20000410000 */
[----:B------:R-:W-:Y:S02]  /*fad0*/  HADD2.F32 R9, -RZ, R9.H1_H1 ;  /* 0x30000009ff097230 */ /* 0x000fe40000004100 */
[--C-:B------:R-:W-:Y:S02]  /*fae0*/  HADD2.F32 R49, -RZ, R10.reuse.H0_H0 ;  /* 0x2000000aff317230 */ /* 0x100fe40000004100 */
[----:B------:R-:W-:Y:S01]  /*faf0*/  FMUL.FTZ R47, R60, R48 ;  /* 0x000000303c2f7220 */ /* 0x000fe20000410000 */
[----:B------:R-:W-:-:S02]  /*fb00*/  HADD2.F32 R10, -RZ, R10.H1_H1 ;  /* 0x3000000aff0a7230 */ /* 0x000fc40000004100 */
[--C-:B------:R-:W-:Y:S02]  /*fb10*/  HADD2.F32 R50, -RZ, R11.reuse.H0_H0 ;  /* 0x2000000bff327230 */ /* 0x100fe40000004100 */
[----:B------:R-:W-:Y:S01]  /*fb20*/  HADD2.F32 R11, -RZ, R11.H1_H1 ;  /* 0x3000000bff0b7230 */ /* 0x000fe20000004100 */
[----:B--2---:R-:W0:Y:S02]  /*fb30*/  LDS.128 R4, [R61] ;  /* 0x000000003d047984 */ /* 0x004e240000000c00 */
[--C-:B0-----:R-:W-:Y:S02]  /*fb40*/  HADD2.F32 R43, -RZ, R4.reuse.H0_H0 ;  /* 0x20000004ff2b7230 */ /* 0x101fe40000004100 */
[----:B------:R-:W-:-:S03]  /*fb50*/  HADD2.F32 R4, -RZ, R4.H1_H1 ;  /* 0x30000004ff047230 */ /* 0x000fc60000004100 */
[-C--:B------:R-:W-:Y:S01]  /*fb60*/  FFMA.FTZ R52, R51, R43.reuse, -R52 ;  /* 0x0000002b33347223 */ /* 0x080fe20000010834 */
[----:B------:R-:W-:Y:S01]  /*fb70*/  FFMA.FTZ R54, R53, R43, R54 ;  /* 0x0000002b35367223 */ /* 0x000fe20000010036 */
[C---:B------:R-:W-:Y:S01]  /*fb80*/  FMUL.FTZ R43, R56.reuse, R8 ;  /* 0x00000008382b7220 */ /* 0x040fe20000410000 */
[--C-:B------:R-:W-:Y:S02]  /*fb90*/  HADD2.F32 R44, -RZ, R5.reuse.H0_H0 ;  /* 0x20000005ff2c7230 */ /* 0x100fe40000004100 */
[-C--:B------:R-:W-:Y:S01]  /*fba0*/  FFMA.FTZ R39, R56, R4.reuse, -R39 ;  /* 0x0000000438277223 */ /* 0x080fe20000010827 */
[----:B------:R-:W-:Y:S02]  /*fbb0*/  HADD2.F32 R5, -RZ, R5.H1_H1 ;  /* 0x30000005ff057230 */ /* 0x000fe40000004100 */
[----:B------:R-:W-:Y:S01]  /*fbc0*/  FFMA.FTZ R43, R58, R4, R43 ;  /* 0x000000043a2b7223 */ /* 0x000fe2000001002b */
[----:B------:R-:W-:Y:S01]  /*fbd0*/  FMUL.FTZ R51, R34, R48 ;  /* 0x0000003022337220 */ /* 0x000fe20000410000 */
[----:B------:R-:W-:Y:S01]  /*fbe0*/  FMUL.FTZ R4, R55, R9 ;  /* 0x0000000937047220 */ /* 0x000fe20000410000 */
[----:B------:R-:W-:-:S02]  /*fbf0*/  HADD2.F32 R53, -RZ, R37.H0_H0 ;  /* 0x20000025ff357230 */ /* 0x000fc40000004100 */
[C---:B------:R-:W-:Y:S01]  /*fc00*/  FMUL.FTZ R8, R35.reuse, R9 ;  /* 0x0000000923087220 */ /* 0x040fe20000410000 */
[----:B------:R-:W-:Y:S02]  /*fc10*/  HADD2.F32 R56, -RZ, R42.H0_H0 ;  /* 0x2000002aff387230 */ /* 0x000fe40000004100 */
[-C--:B------:R-:W-:Y:S01]  /*fc20*/  FFMA.FTZ R47, R34, R44.reuse, -R47 ;  /* 0x0000002c222f7223 */ /* 0x080fe2000001082f */
[----:B------:R-:W-:Y:S02]  /*fc30*/  HADD2.F32 R45, -RZ, R6.H0_H0 ;  /* 0x20000006ff2d7230 */ /* 0x000fe40000004100 */
[----:B------:R-:W-:Y:S01]  /*fc40*/  FFMA.FTZ R51, R60, R44, R51 ;  /* 0x0000002c3c337223 */ /* 0x000fe20000010033 */
[----:B------:R-:W-:Y:S02]  /*fc50*/  HADD2.F32 R48, -RZ, R38.H0_H0 ;  /* 0x20000026ff307230 */ /* 0x000fe40000004100 */
[----:B------:R-:W-:Y:S01]  /*fc60*/  FFMA.FTZ R34, R35, R5, -R4 ;  /* 0x0000000523227223 */ /* 0x000fe20000010804 */
[----:B------:R-:W-:-:S02]  /*fc70*/  HADD2.F32 R6, -RZ, R6.H1_H1 ;  /* 0x30000006ff067230 */ /* 0x000fc40000004100 */
[----:B------:R-:W-:Y:S01]  /*fc80*/  FFMA.FTZ R40, R55, R5, R8 ;  /* 0x0000000537287223 */ /* 0x000fe20000010008 */
[-C--:B------:R-:W-:Y:S01]  /*fc90*/  FMUL.FTZ R4, R57, R49.reuse ;  /* 0x0000003139047220 */ /* 0x080fe20000410000 */
[C---:B------:R-:W-:Y:S01]  /*fca0*/  FMUL.FTZ R44, R53.reuse, R49 ;  /* 0x00000031352c7220 */ /* 0x040fe20000410000 */
[-C--:B------:R-:W-:Y:S01]  /*fcb0*/  FMUL.FTZ R5, R56, R10.reuse ;  /* 0x0000000a38057220 */ /* 0x080fe20000410000 */
[C---:B------:R-:W-:Y:S01]  /*fcc0*/  FMUL.FTZ R9, R48.reuse, R10 ;  /* 0x0000000a30097220 */ /* 0x040fe20000410000 */
[-C--:B------:R-:W-:Y:S01]  /*fcd0*/  FFMA.FTZ R35, R53, R45.reuse, -R4 ;  /* 0x0000002d35237223 */ /* 0x080fe20000010804 */
[----:B------:R-:W-:Y:S01]  /*fce0*/  FFMA.FTZ R44, R57, R45, R44 ;  /* 0x0000002d392c7223 */ /* 0x000fe2000001002c */
[----:B------:R-:W-:Y:S01]  /*fcf0*/  FFMA.FTZ R10, R48, R6, -R5 ;  /* 0x00000006300a7223 */ /* 0x000fe20000010805 */
[----:B------:R-:W-:Y:S02]  /*fd00*/  HADD2.F32 R48, -RZ, R41.H1_H1 ;  /* 0x30000029ff307230 */ /* 0x000fe40000004100 */
[----:B------:R-:W-:-:S02]  /*fd10*/  HADD2.F32 R45, -RZ, R42.H1_H1 ;  /* 0x3000002aff2d7230 */ /* 0x000fc40000004100 */
[----:B------:R-:W-:Y:S02]  /*fd20*/  HADD2.F32 R8, -RZ, R37.H1_H1 ;  /* 0x30000025ff087230 */ /* 0x000fe40000004100 */
[----:B------:R-:W-:Y:S02]  /*fd30*/  HADD2.F32 R41, -RZ, R38.H1_H1 ;  /* 0x30000026ff297230 */ /* 0x000fe40000004100 */
[--C-:B------:R-:W-:Y:S02]  /*fd40*/  HADD2.F32 R46, -RZ, R7.reuse.H0_H0 ;  /* 0x20000007ff2e7230 */ /* 0x100fe40000004100 */
[----:B------:R-:W-:Y:S01]  /*fd50*/  FFMA.FTZ R37, R56, R6, R9 ;  /* 0x0000000638257223 */ /* 0x000fe20000010009 */
        /* <DEDUP_REMOVED lines=8> */
[----:B------:R-:W-:Y:S01]  /*fde0*/  FFMA.FTZ R41, R45, R7, R6 ;  /* 0x000000072d297223 */ /* 0x000fe20000010006 */
[----:B------:R-:W-:-:S02]  /*fdf0*/  F2FP.F16.F32.PACK_AB R4, R39, R52 ;  /* 0x000000342704723e */ /* 0x000fc400000000ff */
[----:B------:R-:W-:Y:S02]  /*fe00*/  F2FP.F16.F32.PACK_AB R5, R34, R47 ;  /* 0x0000002f2205723e */ /* 0x000fe400000000ff */
[----:B------:R-:W-:Y:S02]  /*fe10*/  F2FP.F16.F32.PACK_AB R6, R10, R35 ;  /* 0x000000230a06723e */ /* 0x000fe400000000ff */
[----:B------:R-:W-:Y:S02]  /*fe20*/  F2FP.F16.F32.PACK_AB R7, R38, R11 ;  /* 0x0000000b2607723e */ /* 0x000fe400000000ff */
[----:B------:R-:W-:Y:S02]  /*fe30*/  F2FP.F16.F32.PACK_AB R8, R43, R54 ;  /* 0x000000362b08723e */ /* 0x000fe400000000ff */
[----:B------:R-:W-:Y:S02]  /*fe40*/  F2FP.F16.F32.PACK_AB R9, R40, R51 ;  /* 0x000000332809723e */ /* 0x000fe400000000ff */
[----:B------:R-:W-:-:S02]  /*fe50*/  F2FP.F16.F32.PACK_AB R10, R37, R44 ;  /* 0x0000002c250a723e */ /* 0x000fc400000000ff */
[----:B------:R-:W-:Y:S01]  /*fe60*/  F2FP.F16.F32.PACK_AB R11, R41, R46 ;  /* 0x0000002e290b723e */ /* 0x000fe200000000ff */
[----:B------:R1:W-:Y:S04]  /*fe70*/  STS.128 [R61], R4 ;  /* 0x000000043d007388 */ /* 0x0003e80000000c00 */
[----:B------:R1:W-:Y:S02]  /*fe80*/  STS.128 [R24+0x12400], R8 ;  /* 0x0124000818007388 */ /* 0x0003e40000000c00 */
.L_x_615:
[----:B------:R-:W-:Y:S05]  /*fe90*/  BSYNC B1 ;  /* 0x0000000000017941 */ /* 0x000fea0003800000 */
.L_x_614:
[----:B------:R-:W-:Y:S04]  /*fea0*/  BSSY B1, `(.L_x_616) ;  /* 0x0000059000017945 */ /* 0x000fe80003800000 */
[----:B------:R-:W-:Y:S05]  /*feb0*/  @P1 BRA `(.L_x_617) ;  /* 0x00000004005c1947 */ /* 0x000fea0003800000 */
[----:B------:R-:W2:Y:S01]  /*fec0*/  LDL R50, [R1+0x64] ;  /* 0x0000640001327983 */ /* 0x000ea20000100800 */
[----:B-1----:R-:W-:Y:S01]  /*fed0*/  LEA.HI R4, R33, R196, RZ, 0x1d ;  /* 0x000000c421047211 */ /* 0x002fe200078fe8ff */
[----:B------:R-:W-:Y:S02]  /*fee0*/  HADD2.F32 R46, -RZ, R29.H0_H0 ;  /* 0x2000001dff2e7230 */ /* 0x000fe40000004100 */
[----:B------:R-:W-:Y:S01]  /*fef0*/  HADD2.F32 R44, -RZ, R25.H0_H0 ;  /* 0x20000019ff2c7230 */ /* 0x000fe20000004100 */
[----:B0-----:R-:W-:Y:S01]  /*ff00*/  SHF.R.S32.HI R5, RZ, 0x1f, R4 ;  /* 0x0000001fff057819 */ /* 0x001fe20000011404 */
[----:B------:R-:W-:Y:S02]  /*ff10*/  IMAD.SHL.U32 R6, R4, 0x8, RZ ;  /* 0x0000000804067824 */ /* 0x000fe400078e00ff */
[----:B------:R-:W-:Y:S01]  /*ff20*/  HADD2.F32 R47, -RZ, R29.H1_H1 ;  /* 0x3000001dff2f7230 */ /* 0x000fe20000004100 */
[----:B------:R-:W-:Y:S01]  /*ff30*/  LEA.HI R5, R5, R4, RZ, 0x3 ;  /* 0x0000000405057211 */ /* 0x000fe200078f18ff */
[--C-:B------:R-:W-:Y:S01]  /*ff40*/  HADD2.F32 R48, -RZ, R30.reuse.H0_H0 ;  /* 0x2000001eff307230 */ /* 0x100fe20000004100 */
[----:B------:R-:W-:Y:S01]  /*ff50*/  LOP3.LUT R4, R203, 0x38, R6, 0xf8, !PT ;  /* 0x00000038cb047812 */ /* 0x000fe200078ef806 */
[----:B------:R-:W-:Y:S01]  /*ff60*/  HADD2.F32 R45, -RZ, R25.H1_H1 ;  /* 0x30000019ff2d7230 */ /* 0x000fe20000004100 */
[----:B------:R-:W-:Y:S01]  /*ff70*/  SHF.L.U32 R5, R5, 0xa, RZ ;  /* 0x0000000a05057819 */ /* 0x000fe200000006ff */
[----:B------:R-:W-:Y:S01]  /*ff80*/  HADD2.F32 R49, -RZ, R30.H1_H1 ;  /* 0x3000001eff317230 */ /* 0x000fe20000004100 */
[----:B------:R-:W-:-:S02]  /*ff90*/  LOP3.LUT R8, R4, R59, RZ, 0x3c, !PT ;  /* 0x0000003b04087212 */ /* 0x000fc400078e3cff */
[----:B------:R-:W-:-:S04]  /*ffa0*/  LOP3.LUT R9, R5, 0x7fffe000, RZ, 0xc0, !PT ;  /* 0x7fffe00005097812 */ /* 0x000fc800078ec0ff */
[----:B------:R-:W-:-:S05]  /*ffb0*/  IADD3 R9, R8, R9, R219 ;  /* 0x0000000908097210 */ /* 0x000fca0007ffe0db */
[----:B------:R-:W-:-:S05]  /*ffc0*/  IMAD R24, R9, 0x2, R2 ;  /* 0x0000000209187824 */ /* 0x000fca00078e0202 */
[----:B------:R-:W0:Y:S02]  /*ffd0*/  LDS.128 R8, [R24+0x12400] ;  /* 0x0124000018087984 */ /* 0x000e240000000c00 */
[--C-:B0-----:R-:W-:Y:S02]  /*ffe0*/  HADD2.F32 R39, -RZ, R8.reuse.H0_H0 ;  /* 0x20000008ff277230 */ /* 0x101fe40000004100 */
[----:B------:R-:W-:Y:S02]  /*fff0*/  HADD2.F32 R8, -RZ, R8.H1_H1 ;  /* 0x30000008ff087230 */ /* 0x000fe40000004100 */
[--C-:B------:R-:W-:Y:S02]  /*10000*/  HADD2.F32 R40, -RZ, R9.reuse.H0_H0 ;  /* 0x20000009ff287230 */ /* 0x100fe40000004100 */
[-C--:B------:R-:W-:Y:S01]  /*10010*/  FMUL.FTZ R43, R46, R39.reuse ;  /* 0x000000272e2b7220 */ /* 0x080fe20000410000 */
[----:B------:R-:W-:Y:S01]  /*10020*/  FMUL.FTZ R39, R44, R39 ;  /* 0x000000272c277220 */ /* 0x000fe20000410000 */
[----:B------:R-:W-:-:S02]  /*10030*/  HADD2.F32 R9, -RZ, R9.H1_H1 ;  /* 0x30000009ff097230 */ /* 0x000fc40000004100 */
[----:B------:R-:W-:Y:S01]  /*10040*/  FMUL.FTZ R29, R48, R8 ;  /* 0x00000008301d7220 */ /* 0x000fe20000410000 */
[--C-:B------:R-:W-:Y:S02]  /*10050*/  HADD2.F32 R41, -RZ, R10.reuse.H0_H0 ;  /* 0x2000000aff297230 */ /* 0x100fe40000004100 */
[----:B------:R-:W-:Y:S02]  /*10060*/  HADD2.F32 R10, -RZ, R10.H1_H1 ;  /* 0x3000000aff0a7230 */ /* 0x000fe40000004100 */
[--C-:B------:R-:W-:Y:S02]  /*10070*/  HADD2.F32 R42, -RZ, R11.reuse.H0_H0 ;  /* 0x2000000bff2a7230 */ /* 0x100fe40000004100 */
[----:B------:R-:W-:Y:S01]  /*10080*/  HADD2.F32 R11, -RZ, R11.H1_H1 ;  /* 0x3000000bff0b7230 */ /* 0x000fe20000004100 */
[----:B--2---:R-:W0:Y:S02]  /*10090*/  LDS.128 R4, [R50] ;  /* 0x0000000032047984 */ /* 0x004e240000000c00 */
[----:B0-----:R-:W-:-:S02]  /*100a0*/  HADD2.F32 R34, -RZ, R4.H0_H0 ;  /* 0x20000004ff227230 */ /* 0x001fc40000004100 */
[----:B------:R-:W-:Y:S02]  /*100b0*/  HADD2.F32 R4, -RZ, R4.H1_H1 ;  /* 0x30000004ff047230 */ /* 0x000fe40000004100 */
[--C-:B------:R-:W-:Y:S02]  /*100c0*/  HADD2.F32 R35, -RZ, R5.reuse.H0_H0 ;  /* 0x20000005ff237230 */ /* 0x100fe40000004100 */
[-C--:B------:R-:W-:Y:S01]  /*100d0*/  FFMA.FTZ R43, R44, R34.reuse, -R43 ;  /* 0x000000222c2b7223 */ /* 0x080fe2000001082b */
[----:B------:R-:W-:Y:S02]  /*100e0*/  HADD2.F32 R44, -RZ, R26.H0_H0 ;  /* 0x2000001aff2c7230 */ /* 0x000fe40000004100 */
[----:B------:R-:W-:Y:S01]  /*100f0*/  FFMA.FTZ R39, R46, R34, R39 ;  /* 0x000000222e277223 */ /* 0x000fe20000010027 */
[-C--:B------:R-:W-:Y:S01]  /*10100*/  FMUL.FTZ R34, R47, R40.reuse ;  /* 0x000000282f227220 */ /* 0x080fe20000410000 */
[----:B------:R-:W-:Y:S01]  /*10110*/  FMUL.FTZ R40, R45, R40 ;  /* 0x000000282d287220 */ /* 0x000fe20000410000 */
[----:B------:R-:W-:-:S02]  /*10120*/  HADD2.F32 R5, -RZ, R5.H1_H1 ;  /* 0x30000005ff057230 */ /* 0x000fc40000004100 */
[C---:B------:R-:W-:Y:S01]  /*10130*/  FMUL.FTZ R25, R44.reuse, R8 ;  /* 0x000000082c197220 */ /* 0x040fe20000410000 */
[-C--:B------:R-:W-:Y:S01]  /*10140*/  FFMA.FTZ R8, R44, R4.reuse, -R29 ;  /* 0x000000042c087223 */ /* 0x080fe2000001081d */
[-C--:B------:R-:W-:Y:S01]  /*10150*/  FFMA.FTZ R34, R45, R35.reuse, -R34 ;  /* 0x000000232d227223 */ /* 0x080fe20000010822 */
[----:B------:R-:W-:Y:S01]  /*10160*/  FFMA.FTZ R40, R47, R35, R40 ;  /* 0x000000232f287223 */ /* 0x000fe20000010028 */
[----:B------:R-:W-:Y:S01]  /*10170*/  FFMA.FTZ R30, R48, R4, R25 ;  /* 0x00000004301e7223 */ /* 0x000fe20000010019 */
[----:B------:R-:W-:Y:S02]  /*10180*/  HADD2.F32 R25, -RZ, R26.H1_H1 ;  /* 0x3000001aff197230 */ /* 0x000fe40000004100 */
[----:B------:R-:W-:Y:S01]  /*10190*/  FMUL.FTZ R4, R49, R9 ;  /* 0x0000000931047220 */ /* 0x000fe20000410000 */
[----:B------:R-:W-:Y:S02]  /*101a0*/  HADD2.F32 R29, -RZ, R27.H0_H0 ;  /* 0x2000001bff1d7230 */ /* 0x000fe40000004100 */
[----:B------:R-:W-:-:S02]  /*101b0*/  HADD2.F32 R35, -RZ, R31.H0_H0 ;  /* 0x2000001fff237230 */ /* 0x000fc40000004100 */
[C---:B------:R-:W-:Y:S01]  /*101c0*/  FMUL.FTZ R26, R25.reuse, R9 ;  /* 0x00000009191a7220 */ /* 0x040fe20000410000 */
[----:B------:R-:W-:Y:S02]  /*101d0*/  HADD2.F32 R48, -RZ, R32.H0_H0 ;  /* 0x20000020ff307230 */ /* 0x000fe40000004100 */
[----:B------:R-:W-:Y:S01]  /*101e0*/  FFMA.FTZ R9, R25, R5, -R4 ;  /* 0x0000000519097223 */ /* 0x000fe20000010804 */
[--C-:B------:R-:W-:Y:S02]  /*101f0*/  HADD2.F32 R37, -RZ, R6.reuse.H0_H0 ;  /* 0x20000006ff257230 */ /* 0x100fe40000004100 */
[-C--:B------:R-:W-:Y:S01]  /*10200*/  FMUL.FTZ R4, R35, R41.reuse ;  /* 0x0000002923047220 */ /* 0x080fe20000410000 */
[----:B------:R-:W-:Y:S02]  /*10210*/  HADD2.F32 R6, -RZ, R6.H1_H1 ;  /* 0x30000006ff067230 */ /* 0x000fe40000004100 */
[----:B------:R-:W-:Y:S01]  /*10220*/  FMUL.FTZ R44, R29, R41 ;  /* 0x000000291d2c7220 */ /* 0x000fe20000410000 */
[----:B------:R-:W-:-:S02]  /*10230*/  HADD2.F32 R46, -RZ, R28.H0_H0 ;  /* 0x2000001cff2e7230 */ /* 0x000fc40000004100 */
[----:B------:R-:W-:Y:S01]  /*10240*/  FFMA.FTZ R25, R49, R5, R26 ;  /* 0x0000000531197223 */ /* 0x000fe2000001001a */
[-C--:B------:R-:W-:Y:S01]  /*10250*/  FMUL.FTZ R5, R48, R10.reuse ;  /* 0x0000000a30057220 */ /* 0x080fe20000410000 */
[-C--:B------:R-:W-:Y:S01]  /*10260*/  FFMA.FTZ R26, R29, R37.reuse, -R4 ;  /* 0x000000251d1a7223 */ /* 0x080fe20000010804 */
[----:B------:R-:W-:Y:S01]  /*10270*/  FFMA.FTZ R44, R35, R37, R44 ;  /* 0x00000025232c7223 */ /* 0x000fe2000001002c */
[C---:B------:R-:W-:Y:S01]  /*10280*/  FMUL.FTZ R35, R46.reuse, R10 ;  /* 0x0000000a2e237220 */ /* 0x040fe20000410000 */
[-C--:B------:R-:W-:Y:S01]  /*10290*/  FFMA.FTZ R29, R46, R6.reuse, -R5 ;  /* 0x000000062e1d7223 */ /* 0x080fe20000010805 */
[----:B------:R-:W-:Y:S02]  /*102a0*/  HADD2.F32 R46, -RZ, R31.H1_H1 ;  /* 0x3000001fff2e7230 */ /* 0x000fe40000004100 */
[----:B------:R-:W-:Y:S02]  /*102b0*/  HADD2.F32 R37, -RZ, R32.H1_H1 ;  /* 0x30000020ff257230 */ /* 0x000fe40000004100 */
[----:B------:R-:W-:Y:S01]  /*102c0*/  FFMA.FTZ R35, R48, R6, R35 ;  /* 0x0000000630237223 */ /* 0x000fe20000010023 */
[----:B------:R-:W-:-:S02]  /*102d0*/  HADD2.F32 R10, -RZ, R27.H1_H1 ;  /* 0x3000001bff0a7230 */ /* 0x000fc40000004100 */
[-C--:B------:R-:W-:Y:S01]  /*102e0*/  FMUL.FTZ R5, R46, R42.reuse ;  /* 0x0000002a2e057220 */ /* 0x080fe20000410000 */
[----:B------:R-:W-:Y:S02]  /*102f0*/  HADD2.F32 R31, -RZ, R28.H1_H1 ;  /* 0x3000001cff1f7230 */ /* 0x000fe40000004100 */
[-C--:B------:R-:W-:Y:S01]  /*10300*/  FMUL.FTZ R4, R37, R11.reuse ;  /* 0x0000000b25047220 */ /* 0x080fe20000410000 */
[--C-:B------:R-:W-:Y:S02]  /*10310*/  HADD2.F32 R38, -RZ, R7.reuse.H0_H0 ;  /* 0x20000007ff267230 */ /* 0x100fe40000004100 */
[C---:B------:R-:W-:Y:S01]  /*10320*/  FMUL.FTZ R27, R10.reuse, R42 ;  /* 0x0000002a0a1b7220 */ /* 0x040fe20000410000 */
[----:B------:R-:W-:Y:S02]  /*10330*/  HADD2.F32 R7, -RZ, R7.H1_H1 ;  /* 0x30000007ff077230 */ /* 0x000fe40000004100 */
[C---:B------:R-:W-:Y:S01]  /*10340*/  FMUL.FTZ R6, R31.reuse, R11 ;  /* 0x0000000b1f067220 */ /* 0x040fe20000410000 */
[-C--:B------:R-:W-:Y:S01]  /*10350*/  FFMA.FTZ R11, R10, R38.reuse, -R5 ;  /* 0x000000260a0b7223 */ /* 0x080fe20000010805 */
[----:B------:R-:W-:Y:S01]  /*10360*/  FFMA.FTZ R27, R46, R38, R27 ;  /* 0x000000262e1b7223 */ /* 0x000fe2000001001b */
[-C--:B------:R-:W-:Y:S01]  /*10370*/  FFMA.FTZ R28, R31, R7.reuse, -R4 ;  /* 0x000000071f1c7223 */ /* 0x080fe20000010804 */
        /* <DEDUP_REMOVED lines=11> */
.L_x_617:
[----:B------:R-:W-:Y:S05]  /*10430*/  BSYNC B1 ;  /* 0x0000000000017941 */ /* 0x000fea0003800000 */
.L_x_616:
[----:B------:R-:W-:Y:S05]  /*10440*/  @P2 BRA `(.L_x_592) ;  /* 0x00000004005c2947 */ /* 0x000fea0003800000 */
[----:B------:R-:W0:Y:S01]  /*10450*/  LDL R41, [R1+0x60] ;  /* 0x0000600001297983 */ /* 0x000e220000100800 */
[----:B------:R-:W-:Y:S01]  /*10460*/  LEA.HI R33, R33, R197, RZ, 0x1d ;  /* 0x000000c521217211 */ /* 0x000fe200078fe8ff */
[----:B------:R-:W-:Y:S02]  /*10470*/  HADD2.F32 R35, -RZ, R14.H0_H0 ;  /* 0x2000000eff237230 */ /* 0x000fe40000004100 */
[----:B------:R-:W-:Y:S01]  /*10480*/  HADD2.F32 R42, -RZ, R15.H0_H0 ;  /* 0x2000000fff2a7230 */ /* 0x000fe20000004100 */
[----:B-12---:R-:W-:Y:S01]  /*10490*/  SHF.R.S32.HI R6, RZ, 0x1f, R33 ;  /* 0x0000001fff067819 */ /* 0x006fe20000011421 */
[----:B------:R-:W-:Y:S02]  /*104a0*/  IMAD.SHL.U32 R4, R33, 0x8, RZ ;  /* 0x0000000821047824 */ /* 0x000fe400078e00ff */
[----:B------:R-:W-:Y:S01]  /*104b0*/  HADD2.F32 R40, -RZ, R3.H0_H0 ;  /* 0x20000003ff287230 */ /* 0x000fe20000004100 */
[----:B------:R-:W-:Y:S01]  /*104c0*/  LEA.HI R6, R6, R33, RZ, 0x3 ;  /* 0x0000002106067211 */ /* 0x000fe200078f18ff */
[----:B------:R-:W-:Y:S01]  /*104d0*/  HADD2.F32 R33, -RZ, R0.H0_H0 ;  /* 0x20000000ff217230 */ /* 0x000fe20000004100 */
[----:B------:R-:W-:Y:S01]  /*104e0*/  LOP3.LUT R4, R203, 0x38, R4, 0xf8, !PT ;  /* 0x00000038cb047812 */ /* 0x000fe200078ef804 */
[----:B------:R-:W-:Y:S01]  /*104f0*/  HADD2.F32 R14, -RZ, R14.H1_H1 ;  /* 0x3000000eff0e7230 */ /* 0x000fe20000004100 */
[----:B------:R-:W-:Y:S01]  /*10500*/  SHF.L.U32 R6, R6, 0xa, RZ ;  /* 0x0000000a06067819 */ /* 0x000fe200000006ff */
[----:B------:R-:W-:Y:S01]  /*10510*/  HADD2.F32 R0, -RZ, R0.H1_H1 ;  /* 0x30000000ff007230 */ /* 0x000fe20000004100 */
[----:B------:R-:W-:Y:S01]  /*10520*/  LOP3.LUT R8, R4, R59, RZ, 0x3c, !PT ;  /* 0x0000003b04087212 */ /* 0x000fe200078e3cff */
[----:B------:R-:W-:Y:S01]  /*10530*/  HADD2.F32 R37, -RZ, R15.H1_H1 ;  /* 0x3000000fff257230 */ /* 0x000fe20000004100 */
[----:B------:R-:W-:Y:S01]  /*10540*/  LOP3.LUT R9, R6, 0x7fffe000, RZ, 0xc0, !PT ;  /* 0x7fffe00006097812 */ /* 0x000fe200078ec0ff */
[----:B------:R-:W-:-:S02]  /*10550*/  HADD2.F32 R3, -RZ, R3.H1_H1 ;  /* 0x30000003ff037230 */ /* 0x000fc40000004100 */
[--C-:B------:R-:W-:Y:S01]  /*10560*/  HADD2.F32 R39, -RZ, R20.reuse.H0_H0 ;  /* 0x20000014ff277230 */ /* 0x100fe20000004100 */
[----:B------:R-:W-:Y:S01]  /*10570*/  IADD3 R9, R8, R9, R219 ;  /* 0x0000000908097210 */ /* 0x000fe20007ffe0db */
[----:B------:R-:W-:-:S04]  /*10580*/  HADD2.F32 R20, -RZ, R20.H1_H1 ;  /* 0x30000014ff147230 */ /* 0x000fc80000004100 */
[----:B------:R-:W-:-:S05]  /*10590*/  IMAD R24, R9, 0x2, R2 ;  /* 0x0000000209187824 */ /* 0x000fca00078e0202 */
[----:B------:R-:W1:Y:S02]  /*105a0*/  LDS.128 R8, [R24+0x12400] ;  /* 0x0124000018087984 */ /* 0x000e640000000c00 */
[--C-:B-1----:R-:W-:Y:S02]  /*105b0*/  HADD2.F32 R29, -RZ, R8.reuse.H0_H0 ;  /* 0x20000008ff1d7230 */ /* 0x102fe40000004100 */
[----:B------:R-:W-:Y:S02]  /*105c0*/  HADD2.F32 R8, -RZ, R8.H1_H1 ;  /* 0x30000008ff087230 */ /* 0x000fe40000004100 */
[--C-:B------:R-:W-:Y:S02]  /*105d0*/  HADD2.F32 R30, -RZ, R9.reuse.H0_H0 ;  /* 0x20000009ff1e7230 */ /* 0x100fe40000004100 */
[-C--:B------:R-:W-:Y:S01]  /*105e0*/  FMUL.FTZ R34, R35, R29.reuse ;  /* 0x0000001d23227220 */ /* 0x080fe20000410000 */
[----:B------:R-:W-:Y:S01]  /*105f0*/  FMUL.FTZ R38, R33, R29 ;  /* 0x0000001d21267220 */ /* 0x000fe20000410000 */
[----:B------:R-:W-:-:S02]  /*10600*/  HADD2.F32 R9, -RZ, R9.H1_H1 ;  /* 0x30000009ff097230 */ /* 0x000fc40000004100 */
[----:B------:R-:W-:Y:S01]  /*10610*/  FMUL.FTZ R29, R42, R8 ;  /* 0x000000082a1d7220 */ /* 0x000fe20000410000 */
[--C-:B------:R-:W-:Y:S02]  /*10620*/  HADD2.F32 R31, -RZ, R10.reuse.H0_H0 ;  /* 0x2000000aff1f7230 */ /* 0x100fe40000004100 */
[----:B------:R-:W-:Y:S01]  /*10630*/  FMUL.FTZ R15, R0, R30 ;  /* 0x0000001e000f7220 */ /* 0x000fe20000410000 */
[----:B------:R-:W-:Y:S02]  /*10640*/  HADD2.F32 R10, -RZ, R10.H1_H1 ;  /* 0x3000000aff0a7230 */ /* 0x000fe40000004100 */
[--C-:B------:R-:W-:Y:S02]  /*10650*/  HADD2.F32 R32, -RZ, R11.reuse.H0_H0 ;  /* 0x2000000bff207230 */ /* 0x100fe40000004100 */
[----:B------:R-:W-:Y:S01]  /*10660*/  HADD2.F32 R11, -RZ, R11.H1_H1 ;  /* 0x3000000bff0b7230 */ /* 0x000fe20000004100 */
[----:B0-----:R-:W0:Y:S02]  /*10670*/  LDS.128 R4, [R41] ;  /* 0x0000000029047984 */ /* 0x001e240000000c00 */
[----:B0-----:R-:W-:-:S02]  /*10680*/  HADD2.F32 R25, -RZ, R4.H0_H0 ;  /* 0x20000004ff197230 */ /* 0x001fc40000004100 */
[----:B------:R-:W-:Y:S02]  /*10690*/  HADD2.F32 R4, -RZ, R4.H1_H1 ;  /* 0x30000004ff047230 */ /* 0x000fe40000004100 */
[--C-:B------:R-:W-:Y:S02]  /*106a0*/  HADD2.F32 R26, -RZ, R5.reuse.H0_H0 ;  /* 0x20000005ff1a7230 */ /* 0x100fe40000004100 */
[-C--:B------:R-:W-:Y:S01]  /*106b0*/  FFMA.FTZ R34, R33, R25.reuse, -R34 ;  /* 0x0000001921227223 */ /* 0x080fe20000010822 */
[----:B------:R-:W-:Y:S01]  /*106c0*/  FFMA.FTZ R38, R35, R25, R38 ;  /* 0x0000001923267223 */ /* 0x000fe20000010026 */
[----:B------:R-:W-:Y:S01]  /*106d0*/  FMUL.FTZ R25, R40, R8 ;  /* 0x0000000828197220 */ /* 0x000fe20000410000 */
[----:B------:R-:W-:Y:S01]  /*106e0*/  FMUL.FTZ R33, R14, R30 ;  /* 0x0000001e0e217220 */ /* 0x000fe20000410000 */
[----:B------:R-:W-:Y:S02]  /*106f0*/  HADD2.F32 R35, -RZ, R12.H0_H0 ;  /* 0x2000000cff237230 */ /* 0x000fe40000004100 */
[----:B------:R-:W-:Y:S01]  /*10700*/  FFMA.FTZ R29, R40, R4, -R29 ;  /* 0x00000004281d7223 */ /* 0x000fe2000001081d */
[----:B------:R-:W-:-:S02]  /*10710*/  HADD2.F32 R5, -RZ, R5.H1_H1 ;  /* 0x30000005ff057230 */ /* 0x000fc40000004100 */
[----:B------:R-:W-:Y:S01]  /*10720*/  FFMA.FTZ R25, R42, R4, R25 ;  /* 0x000000042a197223 */ /* 0x000fe20000010019 */
[-C--:B------:R-:W-:Y:S01]  /*10730*/  FFMA.FTZ R33, R0, R26.reuse, -R33 ;  /* 0x0000001a00217223 */ /* 0x080fe20000010821 */
[----:B------:R-:W-:Y:S02]  /*10740*/  HADD2.F32 R27, -RZ, R6.H0_H0 ;  /* 0x20000006ff1b7230 */ /* 0x000fe40000004100 */
[----:B------:R-:W-:Y:S01]  /*10750*/  FFMA.FTZ R15, R14, R26, R15 ;  /* 0x0000001a0e0f7223 */ /* 0x000fe2000001000f */
[-C--:B------:R-:W-:Y:S01]  /*10760*/  FMUL.FTZ R0, R37, R9.reuse ;  /* 0x0000000925007220 */ /* 0x080fe20000410000 */
[----:B------:R-:W-:Y:S01]  /*10770*/  FMUL.FTZ R4, R3, R9 ;  /* 0x0000000903047220 */ /* 0x000fe20000410000 */
[----:B------:R-:W-:Y:S02]  /*10780*/  HADD2.F32 R40, -RZ, R21.H0_H0 ;  /* 0x20000015ff287230 */ /* 0x000fe40000004100 */
[-C--:B------:R-:W-:Y:S01]  /*10790*/  FMUL.FTZ R8, R39, R31.reuse ;  /* 0x0000001f27087220 */ /* 0x080fe20000410000 */
[----:B------:R-:W-:Y:S01]  /*107a0*/  FMUL.FTZ R26, R35, R31 ;  /* 0x0000001f231a7220 */ /* 0x000fe20000410000 */
[----:B------:R-:W-:-:S02]  /*107b0*/  HADD2.F32 R30, -RZ, R13.H0_H0 ;  /* 0x2000000dff1e7230 */ /* 0x000fc40000004100 */
[-C--:B------:R-:W-:Y:S01]  /*107c0*/  FFMA.FTZ R0, R3, R5.reuse, -R0 ;  /* 0x0000000503007223 */ /* 0x080fe20000010800 */
[----:B------:R-:W-:Y:S02]  /*107d0*/  HADD2.F32 R6, -RZ, R6.H1_H1 ;  /* 0x30000006ff067230 */ /* 0x000fe40000004100 */
[----:B------:R-:W-:Y:S01]  /*107e0*/  FFMA.FTZ R14, R37, R5, R4 ;  /* 0x00000005250e7223 */ /* 0x000fe20000010004 */
[-C--:B------:R-:W-:Y:S01]  /*107f0*/  FMUL.FTZ R5, R40, R10.reuse ;  /* 0x0000000a28057220 */ /* 0x080fe20000410000 */
[-C--:B------:R-:W-:Y:S01]  /*10800*/  FFMA.FTZ R3, R35, R27.reuse, -R8 ;  /* 0x0000001b23037223 */ /* 0x080fe20000010808 */
[----:B------:R-:W-:Y:S01]  /*10810*/  FFMA.FTZ R26, R39, R27, R26 ;  /* 0x0000001b271a7223 */ /* 0x000fe2000001001a */
[----:B------:R-:W-:Y:S02]  /*10820*/  HADD2.F32 R27, -RZ, R21.H1_H1 ;  /* 0x30000015ff1b7230 */ /* 0x000fe40000004100 */
[----:B------:R-:W-:Y:S01]  /*10830*/  FMUL.FTZ R9, R30, R10 ;  /* 0x0000000a1e097220 */ /* 0x000fe20000410000 */
[----:B------:R-:W-:-:S02]  /*10840*/  HADD2.F32 R12, -RZ, R12.H1_H1 ;  /* 0x3000000cff0c7230 */ /* 0x000fc40000004100 */
[----:B------:R-:W-:Y:S01]  /*10850*/  FFMA.FTZ R10, R30, R6, -R5 ;  /* 0x000000061e0a7223 */ /* 0x000fe20000010805 */
[----:B------:R-:W-:Y:S02]  /*10860*/  HADD2.F32 R21, -RZ, R13.H1_H1 ;  /* 0x3000000dff157230 */ /* 0x000fe40000004100 */
[----:B------:R-:W-:Y:S01]  /*10870*/  FMUL.FTZ R5, R20, R32 ;  /* 0x0000002014057220 */ /* 0x000fe20000410000 */
[--C-:B------:R-:W-:Y:S02]  /*10880*/  HADD2.F32 R28, -RZ, R7.reuse.H0_H0 ;  /* 0x20000007ff1c7230 */ /* 0x100fe40000004100 */
[----:B------:R-:W-:Y:S01]  /*10890*/  FFMA.FTZ R13, R40, R6, R9 ;  /* 0x00000006280d7223 */ /* 0x000fe20000010009 */
[----:B------:R-:W-:Y:S02]  /*108a0*/  HADD2.F32 R7, -RZ, R7.H1_H1 ;  /* 0x30000007ff077230 */ /* 0x000fe40000004100 */
        /* <DEDUP_REMOVED lines=17> */
.L_x_592:
[----:B------:R-:W-:Y:S05]  /*109c0*/  BSYNC B0 ;  /* 0x0000000000007941 */ /* 0x000fea0003800000 */
.L_x_573:
[----:B------:R-:W-:Y:S01]  /*109d0*/  @!PT LDS RZ, [RZ] ;  /* 0x00000000fffff984 */ /* 0x000fe20000000800 */
[----:B------:R-:W-:Y:S01]  /*109e0*/  @!PT LDS RZ, [RZ] ;  /* 0x00000000fffff984 */ /* 0x000fe20000000800 */
[----:B------:R-:W-:Y:S01]  /*109f0*/  @!PT LDS RZ, [RZ] ;  /* 0x00000000fffff984 */ /* 0x000fe20000000800 */
[----:B------:R-:W-:Y:S01]  /*10a00*/  @!PT LDS RZ, [RZ] ;  /* 0x00000000fffff984 */ /* 0x000fe20000000800 */
[----:B------:R5:W-:Y:S06]  /*10a10*/  MEMBAR.ALL.CTA ;  /* 0x0000000000007992 */ /* 0x000bec0000008000 */
[----:B-----5:R-:W5:Y:S01]  /*10a20*/  FENCE.VIEW.ASYNC.S ;  /* 0x00000000000073c6 */ /* 0x020f620000000000 */
[----:B------:R-:W-:Y:S05]  /*10a30*/  WARPSYNC.ALL ;  /* 0x0000000000007948 */ /* 0x000fea0003800000 */
[----:B-----5:R-:W-:Y:S06]  /*10a40*/  BAR.SYNC.DEFER_BLOCKING 0xd, 0x100 ;  /* 0x0344000000007b1d */ /* 0x020fec0000010000 */
.L_x_571:
[----:B------:R-:W-:-:S05]  /*10a50*/  IMAD.U32 R0, RZ, RZ, UR59 ;  /* 0x0000003bff007e24 */ /* 0x000fca000f8e00ff */
[----:B------:R-:W-:-:S13]  /*10a60*/  ISETP.NE.AND P0, PT, R0, 0x3, PT ;  /* 0x000000030000780c */ /* 0x000fda0003f05270 */
[----:B------:R-:W-:Y:S05]  /*10a70*/  @!P0 BRA `(.L_x_618) ;  /* 0x0000000000048947 */ /* 0x000fea0003800000 */
[----:B------:R-:W-:Y:S01]  /*10a80*/  BPT.TRAP 0x1 ;  /* 0x000000040000795c */ /* 0x000fe20000300000 */
.L_x_618:
[----:B01----:R-:W-:Y:S02]  /*10a90*/  LEA R3, R209, R2, 0x3 ;  /* 0x00000002d1037211 */ /* 0x003fe400078e18ff */
[----:B------:R-:W-:-:S04]  /*10aa0*/  SHF.L.U32 R0, R220, 0x1f, RZ ;  /* 0x0000001fdc007819 */ /* 0x000fc800000006ff */
[----:B------:R0:W1:Y:S01]  /*10ab0*/  SYNCS.PHASECHK.TRANS64.TRYWAIT P1, [R3+URZ+0x30830], R0 ;  /* 0x03083000030075a7 */ /* 0x000062000802017f */
[----:B------:R-:W-:Y:S05]  /*10ac0*/  @!P0 BRA `(.L_x_619) ;  /* 0x0000000000048947 */ /* 0x000fea0003800000 */
[----:B------:R-:W-:Y:S01]  /*10ad0*/  BPT.TRAP 0x1 ;  /* 0x000000040000795c */ /* 0x000fe20000300000 */
.L_x_619:
[----:B------:R-:W-:Y:S01]  /*10ae0*/  IMAD.MOV.U32 R119, RZ, RZ, RZ ;  /* 0x000000ffff777224 */ /* 0x000fe200078e00ff */
[----:B-1----:R-:W-:Y:S06]  /*10af0*/  @P1 BRA `(.L_x_620) ;  /* 0x0000000000081947 */ /* 0x002fec0003800000 */
[----:B------:R-:W1:Y:S02]  /*10b00*/  SYNCS.PHASECHK.TRANS64.TRYWAIT P1, [R3+URZ+0x30830], R0 ;  /* 0x03083000030075a7 */ /* 0x000e64000802017f */
[----:B-1----:R-:W-:Y:S05]  /*10b10*/  @!P1 BRA `(.L_x_621) ;  /* 0x00000104009c9947 */ /* 0x002fea0003800000 */
.L_x_620:
[----:B------:R-:W-:Y:S05]  /*10b20*/  WARPSYNC.ALL ;  /* 0x0000000000007948 */ /* 0x000fea0003800000 */
[----:B01----:R-:W-:Y:S01]  /*10b30*/  VIADD R0, R2, 0x1e400 ;  /* 0x0001e40002007836 */ /* 0x003fe20000000000 */
[----:B------:R-:W-:Y:S01]  /*10b40*/  R2UR UR4, R36 ;  /* 0x00000000240472ca */ /* 0x000fe200000e0000 */
[----:B------:R-:W-:Y:S01]  /*10b50*/  UMOV UR9, 0x40000040 ;  /* 0x4000004000097882 */ /* 0x000fe20000000000 */
[----:B--234-:R-:W-:Y:S01]  /*10b60*/  MOV R5, 0x40000040 ;  /* 0x4000004000057802 */ /* 0x01cfe20000000f00 */
[----:B------:R-:W-:Y:S01]  /*10b70*/  WARPGROUP.ARRIVE ;  /* 0x00000000000079c5 */ /* 0x000fe20000000000 */
[----:B------:R-:W-:Y:S01]  /*10b80*/  SHF.R.U32.HI R0, RZ, 0x4, R0 ;  /* 0x00000004ff007819 */ /* 0x000fe20000011600 */
[----:B------:R-:W-:Y:S01]  /*10b90*/  IMAD.MOV.U32 R7, RZ, RZ, 0x40000040 ;  /* 0x40000040ff077424 */ /* 0x000fe200078e00ff */
[----:B------:R-:W-:Y:S01]  /*10ba0*/  R2UR UR11, R5 ;  /* 0x00000000050b72ca */ /* 0x000fe200000e0000 */
[----:B------:R-:W-:Y:S01]  /*10bb0*/  IMAD.U32 R9, RZ, RZ, UR9 ;  /* 0x00000009ff097e24 */ /* 0x000fe2000f8e00ff */
[----:B------:R-:W-:Y:S01]  /*10bc0*/  LOP3.LUT R0, R0, 0x3fff, RZ, 0xc0, !PT ;  /* 0x00003fff00007812 */ /* 0x000fe200078ec0ff */
[----:B------:R-:W-:Y:S01]  /*10bd0*/  UMOV UR53, 0x40000040 ;  /* 0x4000004000357882 */ /* 0x000fe20000000000 */
[----:B------:R-:W-:Y:S01]  /*10be0*/  UMOV UR49, 0x40000040 ;  /* 0x4000004000317882 */ /* 0x000fe20000000000 */
[----:B------:R-:W-:Y:S01]  /*10bf0*/  UMOV UR45, 0x40000040 ;  /* 0x40000040002d7882 */ /* 0x000fe20000000000 */
[----:B------:R-:W-:Y:S01]  /*10c00*/  LOP3.LUT R221, R0, 0x10000, RZ, 0xfc, !PT ;  /* 0x0001000000dd7812 */ /* 0x000fe200078efcff */
[----:B------:R-:W-:Y:S01]  /*10c10*/  ULOP3.LUT UR4, UR4, 0x10000, URZ, 0xfc, !UPT ;  /* 0x0001000004047892 */ /* 0x000fe2000f8efc3f */
[----:B------:R-:W-:Y:S01]  /*10c20*/  MOV R5, 0x40000040 ;  /* 0x4000004000057802 */ /* 0x000fe20000000f00 */
[----:B------:R-:W-:Y:S01]  /*10c30*/  UMOV UR41, 0x40000040 ;  /* 0x4000004000297882 */ /* 0x000fe20000000000 */
[----:B------:R-:W-:Y:S01]  /*10c40*/  UMOV UR37, 0x40000040 ;  /* 0x4000004000257882 */ /* 0x000fe20000000000 */
[----:B------:R-:W-:Y:S01]  /*10c50*/  IMAD R4, R209, 0x900, R221 ;  /* 0x00000900d1047824 */ /* 0x000fe200078e02dd */
[----:B------:R-:W-:Y:S01]  /*10c60*/  UIADD3 UR5, UR4, 0x2, URZ ;  /* 0x0000000204057890 */ /* 0x000fe2000fffe03f */
[----:B------:R-:W-:Y:S01]  /*10c70*/  R2UR UR39, R5 ;  /* 0x00000000052772ca */ /* 0x000fe200000e0000 */
[----:B------:R-:W-:Y:S01]  /*10c80*/  UMOV UR8, UR4 ;  /* 0x0000000400087c82 */ /* 0x000fe20008000000 */
[----:B------:R-:W-:Y:S01]  /*10c90*/  UIADD3 UR52, UR4, 0x406, URZ ;  /* 0x0000040604347890 */ /* 0x000fe2000fffe03f */
[C---:B------:R-:W-:Y:S01]  /*10ca0*/  R2UR UR10, R4.reuse ;  /* 0x00000000040a72ca */ /* 0x040fe200000e0000 */
[----:B------:R-:W-:Y:S01]  /*10cb0*/  IMAD.U32 R8, RZ, RZ, UR8 ;  /* 0x00000008ff087e24 */ /* 0x000fe2000f8e00ff */
[----:B------:R-:W-:Y:S01]  /*10cc0*/  IADD3 R6, R4, 0x2, RZ ;  /* 0x0000000204067810 */ /* 0x000fe20007ffe0ff */
[----:B------:R-:W-:-:S02]  /*10cd0*/  UIADD3 UR48, UR4, 0x800, URZ ;  /* 0x0000080004307890 */ /* 0x000fc4000fffe03f */
[----:B------:R-:W-:Y:S01]  /*10ce0*/  UIADD3 UR44, UR4, 0x802, URZ ;  /* 0x00000802042c7890 */ /* 0x000fe2000fffe03f */
[----:B------:R0:W-:Y:S01]  /*10cf0*/  STL.64 [R1+0x38], R8 ;  /* 0x0000380801007387 */ /* 0x0001e20000100a00 */
[----:B------:R-:W-:Y:S02]  /*10d00*/  UIADD3 UR40, UR4, 0x804, URZ ;  /* 0x0000080404287890 */ /* 0x000fe4000fffe03f */
[----:B------:R-:W-:-:S04]  /*10d10*/  UIADD3 UR36, UR4, 0x806, URZ ;  /* 0x0000080604247890 */ /* 0x000fc8000fffe03f */
[----:B------:R-:W-:Y:S01]  /*10d20*/  HGMMA.64x96x16.F32 R24, gdesc[UR8], RZ, !UPT, gsb0 ;  /* 0x01600000081879f0 */ /* 0x000fe2000c0008ff */
[----:B------:R-:W-:Y:S01]  /*10d30*/  R2UR UR10, R6 ;  /* 0x00000000060a72ca */ /* 0x000fe200000e0000 */
[----:B------:R-:W-:Y:S01]  /*10d40*/  UMOV UR8, UR5 ;  /* 0x0000000500087c82 */ /* 0x000fe20008000000 */
[----:B------:R-:W-:Y:S01]  /*10d50*/  R2UR UR11, R7 ;  /* 0x00000000070b72ca */ /* 0x000fe200000e0000 */
[----:B------:R-:W-:Y:S01]  /*10d60*/  UMOV UR9, 0x40000040 ;  /* 0x4000004000097882 */ /* 0x000fe20000000000 */
[----:B------:R-:W-:Y:S01]  /*10d70*/  VIADD R6, R4, 0x4 ;  /* 0x0000000404067836 */ /* 0x000fe20000000000 */
[----:B------:R-:W-:Y:S01]  /*10d80*/  UIADD3 UR5, UR4, 0x4, URZ ;  /* 0x0000000404057890 */ /* 0x000fe2000fffe03f */
[----:B------:R-:W-:Y:S01]  /*10d90*/  IMAD.MOV.U32 R7, RZ, RZ, 0x40000040 ;  /* 0x40000040ff077424 */ /* 0x000fe200078e00ff */
[----:B0-----:R-:W-:Y:S01]  /*10da0*/  MOV R9, UR9 ;  /* 0x0000000900097c02 */ /* 0x001fe20008000f00 */
[----:B------:R-:W-:-:S05]  /*10db0*/  IMAD.U32 R8, RZ, RZ, UR8 ;  /* 0x00000008ff087e24 */ /* 0x000fca000f8e00ff */
[----:B------:R0:W-:Y:S01]  /*10dc0*/  STL.64 [R1+0x30], R8 ;  /* 0x0000300801007387 */ /* 0x0001e20000100a00 */
[----:B------:R-:W-:Y:S02]  /*10dd0*/  WARPGROUP.DEPBAR.LE gsb0, 0x0 ;  /* 0x00008000000079c5 */ /* 0x000fe40000010000 */
[----:B------:R-:W-:-:S06]  /*10de0*/  WARPGROUP.ARRIVE ;  /* 0x00000000000079c5 */ /* 0x000fcc0000000000 */
[----:B------:R-:W-:Y:S01]  /*10df0*/  HGMMA.64x96x16.F32 R24, gdesc[UR8], R24, gsb0 ;  /* 0x01600000081879f0 */ /* 0x000fe20008000818 */
[----:B------:R-:W-:Y:S01]  /*10e00*/  R2UR UR10, R6 ;  /* 0x00000000060a72ca */ /* 0x000fe200000e0000 */
[----:B------:R-:W-:Y:S01]  /*10e10*/  UMOV UR8, UR5 ;  /* 0x0000000500087c82 */ /* 0x000fe20008000000 */
[----:B------:R-:W-:Y:S01]  /*10e20*/  R2UR UR11, R7 ;  /* 0x00000000070b72ca */ /* 0x000fe200000e0000 */
[----:B------:R-:W-:Y:S01]  /*10e30*/  UMOV UR9, 0x40000040 ;  /* 0x4000004000097882 */ /* 0x000fe20000000000 */
[----:B------:R-:W-:Y:S01]  /*10e40*/  VIADD R6, R4, 0x6 ;  /* 0x0000000604067836 */ /* 0x000fe20000000000 */
[----:B------:R-:W-:Y:S01]  /*10e50*/  MOV R7, 0x40000040 ;  /* 0x4000004000077802 */ /* 0x000fe20000000f00 */
[----:B------:R-:W-:Y:S01]  /*10e60*/  UIADD3 UR5, UR4, 0x6, URZ ;  /* 0x0000000604057890 */ /* 0x000fe2000fffe03f */
        /* <DEDUP_REMOVED lines=10> */
[----:B------:R-:W-:Y:S01]  /*10f10*/  IMAD.MOV.U32 R7, RZ, RZ, 0x40000040 ;  /* 0x40000040ff077424 */ /* 0x000fe200078e00ff */
[----:B------:R-:W-:Y:S01]  /*10f20*/  IADD3 R6, R4, 0x300, RZ ;  /* 0x0000030004067810 */ /* 0x000fe20007ffe0ff */
[----:B------:R-:W-:Y:S01]  /*10f30*/  UIADD3 UR5, UR4, 0x400, URZ ;  /* 0x0000040004057890 */ /* 0x000fe2000fffe03f */
[----:B0-----:R-:W-:Y:S02]  /*10f40*/  IMAD.U32 R8, RZ, RZ, UR8 ;  /* 0x00000008ff087e24 */ /* 0x001fe4000f8e00ff */
        /* <DEDUP_REMOVED lines=37> */
[----:B0-----:R-:W-:Y:S02]  /*111a0*/  IMAD.U32 R8, RZ, RZ, UR8 ;  /* 0x00000008ff087e24 */ /* 0x001fe4000f8e00ff */
[----:B------:R-:W-:Y:S01]  /*111b0*/  IMAD.U32 R9, RZ, RZ, UR9 ;  /* 0x00000009ff097e24 */ /* 0x000fe2000f8e00ff */
[----:B------:R-:W-:Y:S01]  /*111c0*/  R2UR UR54, R6 ;  /* 0x00000000063672ca */ /* 0x000fe200000e0000 */
[----:B------:R-:W-:Y:S01]  /*111d0*/  VIADD R6, R4, 0x600 ;  /* 0x0000060004067836 */ /* 0x000fe20000000000 */
[----:B------:R-:W-:-:S02]  /*111e0*/  R2UR UR55, R7 ;  /* 0x00000000073772ca */ /* 0x000fc400000e0000 */
[----:B------:R-:W-:Y:S01]  /*111f0*/  MOV R7, 0x40000040 ;  /* 0x4000004000077802 */ /* 0x000fe20000000f00 */
[----:B------:R0:W-:Y:S01]  /*11200*/  STL.64 [R1+0x8], R8 ;  /* 0x0000080801007387 */ /* 0x0001e20000100a00 */
[----:B------:R-:W-:Y:S01]  /*11210*/  R2UR UR50, R6 ;  /* 0x00000000063272ca */ /* 0x000fe200000e0000 */
[----:B------:R-:W-:Y:S01]  /*11220*/  VIADD R6, R4, 0x602 ;  /* 0x0000060204067836 */ /* 0x000fe20000000000 */
[----:B------:R-:W-:Y:S01]  /*11230*/  R2UR UR51, R7 ;  /* 0x00000000073372ca */ /* 0x000fe200000e0000 */
[----:B------:R-:W-:-:S03]  /*11240*/  IMAD.MOV.U32 R7, RZ, RZ, 0x40000040 ;  /* 0x40000040ff077424 */ /* 0x000fc600078e00ff */
[----:B------:R-:W-:Y:S02]  /*11250*/  R2UR UR46, R6 ;  /* 0x00000000062e72ca */ /* 0x000fe400000e0000 */
[----:B------:R-:W-:Y:S01]  /*11260*/  R2UR UR47, R7 ;  /* 0x00000000072f72ca */ /* 0x000fe200000e0000 */
[----:B------:R-:W-:Y:S01]  /*11270*/  IMAD.MOV.U32 R7, RZ, RZ, 0x40000040 ;  /* 0x40000040ff077424 */ /* 0x000fe200078e00ff */
[C---:B------:R-:W-:Y:S01]  /*11280*/  IADD3 R6, R4.reuse, 0x604, RZ ;  /* 0x0000060404067810 */ /* 0x040fe20007ffe0ff */
[----:B------:R-:W-:-:S03]  /*11290*/  VIADD R4, R4, 0x606 ;  /* 0x0000060604047836 */ /* 0x000fc60000000000 */
[----:B------:R-:W-:Y:S02]  /*112a0*/  R2UR UR42, R6 ;  /* 0x00000000062a72ca */ /* 0x000fe400000e0000 */
[----:B------:R-:W-:Y:S02]  /*112b0*/  R2UR UR43, R7 ;  /* 0x00000000072b72ca */ /* 0x000fe400000e0000 */
[----:B------:R-:W-:Y:S01]  /*112c0*/  R2UR UR38, R4 ;  /* 0x00000000042672ca */ /* 0x000fe200000e0000 */
        /* <DEDUP_REMOVED lines=19> */
[----:B0-----:R-:W-:Y:S05]  /*11400*/  @!P0 BRA `(.L_x_622) ;  /* 0x0000000000048947 */ /* 0x001fea0003800000 */
[----:B------:R-:W-:Y:S01]  /*11410*/  BPT.TRAP 0x1 ;  /* 0x000000040000795c */ /* 0x000fe20000300000 */
.L_x_622:
[----:B------:R-:W2:Y:S01]  /*11420*/  LDL R12, [R1+0x78] ;  /* 0x00007800010c7983 */ /* 0x000ea20000100800 */
[----:B------:R-:W-:Y:S01]  /*11430*/  ULDC UR4, c[0x0][0x9d8] ;  /* 0x0002760000047ab9 */ /* 0x000fe20000000800 */
[----:B------:R-:W-:Y:S01]  /*11440*/  ULDC UR5, c[0x0][0x988] ;  /* 0x0002620000057ab9 */ /* 0x000fe20000000800 */
        /* <DEDUP_REMOVED lines=30> */
[----:B------:R-:W4:Y:S01]  /*11630*/  MUFU.TANH R29, R29 ;  /* 0x0000001d001d7308 */ /* 0x000f220000002400 */
        /* <DEDUP_REMOVED lines=17> */
[----:B------:R-:W-:Y:S01]  /*11750*/  P2R R8, PR, RZ, 0x1 ;  /* 0x00000001ff087803 */ /* 0x000fe20000000000 */
[----:B------:R-:W-:Y:S01]  /*11760*/  FMUL.FTZ R63, R63, UR4 ;  /* 0x000000043f3f7c20 */ /* 0x000fe20008410000 */
[----:B------:R-:W-:Y:S01]  /*11770*/  FMUL.FTZ R66, R66, UR4 ;  /* 0x0000000442427c20 */ /* 0x000fe20008410000 */
[----:B------:R-:W-:Y:S01]  /*11780*/  FMUL.FTZ R67, R67, UR4 ;  /* 0x0000000443437c20 */ /* 0x000fe20008410000 */
[----:B------:R-:W-:Y:S01]  /*11790*/  FMUL.FTZ R70, R70, UR4 ;  /* 0x0000000446467c20 */ /* 0x000fe20008410000 */
[----:B------:R-:W-:Y:S01]  /*117a0*/  FMUL.FTZ R71, R71, UR4 ;  /* 0x0000000447477c20 */ /* 0x000fe20008410000 */
[----:B------:R-:W4:Y:S01]  /*117b0*/  MUFU.TANH R33, R33 ;  /* 0x0000002100217308 */ /* 0x000f220000002400 */
[----:B------:R-:W-:Y:S01]  /*117c0*/  IADD3 R3, R3, 0x30840, RZ ;  /* 0x0003084003037810 */ /* 0x000fe20007ffe0ff */
[----:B------:R-:W-:Y:S01]  /*117d0*/  ULDC UR38, c[0x0][0x9d8] ;  /* 0x0002760000267ab9 */ /* 0x000fe20000000800 */
[----:B------:R-:W-:Y:S01]  /*117e0*/  ULDC UR39, c[0x0][0x988] ;  /* 0x0002620000277ab9 */ /* 0x000fe20000000800 */
[----:B------:R-:W-:Y:S01]  /*117f0*/  BSSY B0, `(.L_x_623) ;  /* 0x0000483000007945 */ /* 0x000fe20003800000 */
[----:B------:R-:W-:Y:S01]  /*11800*/  PRMT R3, R222, 0x654, R3 ;  /* 0x00000654de037816 */ /* 0x000fe20000000003 */
[--C-:B------:R-:W-:Y:S01]  /*11810*/  IMAD.MOV.U32 R117, RZ, RZ, R119.reuse ;  /* 0x000000ffff757224 */ /* 0x100fe200078e0077 */
[-C--:B------:R-:W-:Y:S01]  /*11820*/  MOV R118, R119.reuse ;  /* 0x0000007700767202 */ /* 0x080fe20000000f00 */
[----:B------:R-:W4:Y:S01]  /*11830*/  MUFU.TANH R6, R27 ;  /* 0x0000001b00067308 */ /* 0x000f220000002400 */
[----:B------:R4:W-:Y:S01]  /*11840*/  SYNCS.ARRIVE.TRANS64.RED.A1T0 RZ, [R3+URZ], RZ ;  /* 0x000000ff03ff79a7 */ /* 0x0009e2000810043f */
[--C-:B------:R-:W-:Y:S01]  /*11850*/  IMAD.MOV.U32 R116, RZ, RZ, R119.reuse ;  /* 0x000000ffff747224 */ /* 0x100fe200078e0077 */
[-C--:B------:R-:W-:Y:S01]  /*11860*/  MOV R115, R119.reuse ;  /* 0x0000007700737202 */ /* 0x080fe20000000f00 */
[--C-:B------:R-:W-:Y:S01]  /*11870*/  IMAD.MOV.U32 R114, RZ, RZ, R119.reuse ;  /* 0x000000ffff727224 */ /* 0x100fe200078e0077 */
[-C--:B------:R-:W-:Y:S01]  /*11880*/  MOV R112, R119.reuse ;  /* 0x0000007700707202 */ /* 0x080fe20000000f00 */
[--C-:B------:R-:W-:Y:S01]  /*11890*/  IMAD.MOV.U32 R113, RZ, RZ, R119.reuse ;  /* 0x000000ffff717224 */ /* 0x100fe200078e0077 */
[-C--:B------:R-:W-:Y:S01]  /*118a0*/  MOV R109, R119.reuse ;  /* 0x00000077006d7202 */ /* 0x080fe20000000f00 */
[----:B------:R-:W4:Y:S01]  /*118b0*/  MUFU.TANH R36, R36 ;  /* 0x0000002400247308 */ /* 0x000f220000002400 */
[--C-:B------:R-:W-:Y:S01]  /*118c0*/  IMAD.MOV.U32 R111, RZ, RZ, R119.reuse ;  /* 0x000000ffff6f7224 */ /* 0x100fe200078e0077 */
[-C--:B------:R-:W-:Y:S01]  /*118d0*/  MOV R106, R119.reuse ;  /* 0x00000077006a7202 */ /* 0x080fe20000000f00 */
[--C-:B------:R-:W-:Y:S01]  /*118e0*/  IMAD.MOV.U32 R110, RZ, RZ, R119.reuse ;  /* 0x000000ffff6e7224 */ /* 0x100fe200078e0077 */
[-C--:B------:R-:W-:Y:S01]  /*118f0*/  MOV R103, R119.reuse ;  /* 0x0000007700677202 */ /* 0x080fe20000000f00 */
[--C-:B------:R-:W-:Y:S01]  /*11900*/  IMAD.MOV.U32 R108, RZ, RZ, R119.reuse ;  /* 0x000000ffff6c7224 */ /* 0x100fe200078e0077 */
[-C--:B------:R-:W-:Y:S01]  /*11910*/  MOV R100, R119.reuse ;  /* 0x0000007700647202 */ /* 0x080fe20000000f00 */
[--C-:B------:R-:W-:Y:S01]  /*11920*/  IMAD.MOV.U32 R107, RZ, RZ, R119.reuse ;  /* 0x000000ffff6b7224 */ /* 0x100fe200078e0077 */
        /* <DEDUP_REMOVED lines=10> */
[----:B------:R-:W-:Y:S01]  /*119d0*/  MOV R76, R119 ;  /* 0x00000077004c7202 */ /* 0x000fe20000000f00 */
[----:B------:R-:W-:-:S02]  /*119e0*/  IMAD.MOV.U32 R96, RZ, RZ, R119 ;  /* 0x000000ffff607224 */ /* 0x000fc400078e0077 */
[--C-:B------:R-:W-:Y:S02]  /*119f0*/  IMAD.MOV.U32 R92, RZ, RZ, R119.reuse ;  /* 0x000000ffff5c7224 */ /* 0x100fe400078e0077 */
[--C-:B------:R-:W-:Y:S01]  /*11a00*/  IMAD.MOV.U32 R90, RZ, RZ, R119.reuse ;  /* 0x000000ffff5a7224 */ /* 0x100fe200078e0077 */
[----:B------:R-:W4:Y:S01]  /*11a10*/  MUFU.TANH R11, R31 ;  /* 0x0000001f000b7308 */ /* 0x000f220000002400 */
[--C-:B------:R-:W-:Y:S02]  /*11a20*/  IMAD.MOV.U32 R86, RZ, RZ, R119.reuse ;  /* 0x000000ffff567224 */ /* 0x100fe400078e0077 */
[--C-:B------:R-:W-:Y:S02]  /*11a30*/  IMAD.MOV.U32 R84, RZ, RZ, R119.reuse ;  /* 0x000000ffff547224 */ /* 0x100fe400078e0077 */
[--C-:B------:R-:W-:Y:S02]  /*11a40*/  IMAD.MOV.U32 R80, RZ, RZ, R119.reuse ;  /* 0x000000ffff507224 */ /* 0x100fe400078e0077 */
[--C-:B------:R-:W-:Y:S01]  /*11a50*/  IMAD.MOV.U32 R78, RZ, RZ, R119.reuse ;  /* 0x000000ffff4e7224 */ /* 0x100fe200078e0077 */
[----:B------:R-:W4:Y:S01]  /*11a60*/  MUFU.TANH R40, R40 ;  /* 0x0000002800287308 */ /* 0x000f220000002400 */
[----:B------:R-:W-:-:S02]  /*11a70*/  IMAD.MOV.U32 R74, RZ, RZ, R119 ;  /* 0x000000ffff4a7224 */ /* 0x000fc400078e0077 */
[----:B------:R-:W-:-:S05]  /*11a80*/  IMAD.MOV.U32 R72, RZ, RZ, R119 ;  /* 0x000000ffff487224 */ /* 0x000fca00078e0077 */
[----:B------:R-:W4:Y:S08]  /*11a90*/  MUFU.TANH R13, R34 ;  /* 0x00000022000d7308 */ /* 0x000f300000002400 */
[----:B------:R-:W4:Y:S08]  /*11aa0*/  MUFU.TANH R41, R41 ;  /* 0x0000002900297308 */ /* 0x000f300000002400 */
[----:B------:R-:W-:Y:S08]  /*11ab0*/  MUFU.TANH R73, R59 ;  /* 0x0000003b00497308 */ /* 0x000ff00000002400 */
        /* <DEDUP_REMOVED lines=9> */
[----:B------:R0:W4:Y:S08]  /*11b50*/  MUFU.TANH R27, R42 ;  /* 0x0000002a001b7308 */ /* 0x0001300000002400 */
[----:B------:R-:W-:Y:S01]  /*11b60*/  MUFU.TANH R0, R43 ;  /* 0x0000002b00007308 */ /* 0x000fe20000002400 */
[----:B0-----:R-:W-:-:S07]  /*11b70*/  IMAD.MOV.U32 R42, RZ, RZ, R119 ;  /* 0x000000ffff2a7224 */ /* 0x001fce00078e0077 */
[----:B------:R-:W0:Y:S08]  /*11b80*/  MUFU.TANH R49, R49 ;  /* 0x0000003100317308 */ /* 0x000e300000002400 */
[----:B------:R-:W0:Y:S08]  /*11b90*/  MUFU.TANH R52, R52 ;  /* 0x0000003400347308 */ /* 0x000e300000002400 */
[----:B------:R1:W0:Y:S08]  /*11ba0*/  MUFU.TANH R31, R46 ;  /* 0x0000002e001f7308 */ /* 0x0002300000002400 */
[----:B------:R-:W0:Y:S01]  /*11bb0*/  MUFU.TANH R75, R53 ;  /* 0x00000035004b7308 */ /* 0x000e220000002400 */
[----:B-1----:R-:W-:-:S07]  /*11bc0*/  MOV R46, R119 ;  /* 0x00000077002e7202 */ /* 0x002fce0000000f00 */
[----:B------:R-:W1:Y:S08]  /*11bd0*/  MUFU.TANH R4, R47 ;  /* 0x0000002f00047308 */ /* 0x000e700000002400 */
[----:B------:R-:W1:Y:S08]  /*11be0*/  MUFU.TANH R56, R56 ;  /* 0x0000003800387308 */ /* 0x000e700000002400 */
[----:B------:R3:W1:Y:S08]  /*11bf0*/  MUFU.TANH R35, R50 ;  /* 0x0000003200237308 */ /* 0x0006700000002400 */
[----:B------:R1:W1:Y:S01]  /*11c00*/  MUFU.TANH R79, R57 ;  /* 0x00000039004f7308 */ /* 0x0002620000002400 */
[----:B---3--:R-:W-:-:S07]  /*11c10*/  IMAD.MOV.U32 R50, RZ, RZ, R119 ;  /* 0x000000ffff327224 */ /* 0x008fce00078e0077 */
[----:B------:R-:W3:Y:S08]  /*11c20*/  MUFU.TANH R60, R60 ;  /* 0x0000003c003c7308 */ /* 0x000ef00000002400 */
[----:B------:R-:W3:Y:S01]  /*11c30*/  MUFU.TANH R54, R54 ;  /* 0x0000003600367308 */ /* 0x000ee20000002400 */
[----:B--2---:R-:W-:-:S04]  /*11c40*/  IMAD.IADD R12, R12, 0x1, R142 ;  /* 0x000000010c0c7824 */ /* 0x004fc800078e028e */
[----:B------:R-:W-:Y:S02]  /*11c50*/  IMAD R14, R143, -0x60, R12 ;  /* 0xffffffa08f0e7824 */ /* 0x000fe400078e020c */
[----:B------:R-:W-:Y:S01]  /*11c60*/  FMUL.FTZ R12, R69, UR4 ;  /* 0x00000004450c7c20 */ /* 0x000fe20008410000 */
[----:B------:R-:W2:Y:S02]  /*11c70*/  MUFU.TANH R61, R61 ;  /* 0x0000003d003d7308 */ /* 0x000ea40000002400 */
[C---:B------:R-:W-:Y:S02]  /*11c80*/  ISETP.GT.AND P6, PT, R14.reuse, RZ, PT ;  /* 0x000000ff0e00720c */ /* 0x040fe40003fc4270 */
[C---:B------:R-:W-:Y:S02]  /*11c90*/  ISETP.GT.AND P5, PT, R14.reuse, 0x1, PT ;  /* 0x000000010e00780c */ /* 0x040fe40003fa4270 */
[----:B------:R-:W-:Y:S02]  /*11ca0*/  ISETP.GT.AND P4, PT, R14, 0x8, PT ;  /* 0x000000080e00780c */ /* 0x000fe40003f84270 */
[----:B------:R-:W2:Y:S01]  /*11cb0*/  MUFU.TANH R64, R64 ;  /* 0x0000004000407308 */ /* 0x000ea20000002400 */
[----:B------:R-:W-:-:S02]  /*11cc0*/  FSEL R93, R24, -INF , P6 ;  /* 0xff800000185d7808 */ /* 0x000fc40003000000 */
[----:B------:R-:W-:Y:S02]  /*11cd0*/  FSEL R20, R25, -INF , P5 ;  /* 0xff80000019147808 */ /* 0x000fe40002800000 */
[----:B------:R-:W-:Y:S02]  /*11ce0*/  ISETP.GT.AND P3, PT, R14, 0x9, PT ;  /* 0x000000090e00780c */ /* 0x000fe40003f64270 */
[----:B------:R-:W-:Y:S01]  /*11cf0*/  FSEL R97, R28, -INF , P4 ;  /* 0xff8000001c617808 */ /* 0x000fe20002000000 */
[----:B------:R-:W2:Y:S01]  /*11d00*/  MUFU.TANH R58, R58 ;  /* 0x0000003a003a7308 */ /* 0x000ea20000002400 */
[----:B------:R-:W-:Y:S02]  /*11d10*/  FMNMX.FTZ R24, R93, R20, !PT ;  /* 0x000000145d187209 */ /* 0x000fe40007810000 */
[----:B------:R-:W-:Y:S02]  /*11d20*/  ISETP.GT.AND P2, PT, R14, 0x10, PT ;  /* 0x000000100e00780c */ /* 0x000fe40003f44270 */
[----:B----4-:R-:W-:-:S02]  /*11d30*/  FSEL R99, R29, -INF , P3 ;  /* 0xff8000001d637808 */ /* 0x010fc40001800000 */
[----:B------:R-:W-:Y:S01]  /*11d40*/  FMNMX.FTZ R24, R97, R24, !PT ;  /* 0x0000001861187209 */ /* 0x000fe20007810000 */
[----:B------:R-:W4:Y:S01]  /*11d50*/  MUFU.TANH R68, R68 ;  /* 0x0000004400447308 */ /* 0x000f220000002400 */
[----:B------:R-:W-:Y:S02]  /*11d60*/  ISETP.GT.AND P1, PT, R14, 0x11, PT ;  /* 0x000000110e00780c */ /* 0x000fe40003f24270 */
[----:B------:R-:W-:Y:S02]  /*11d70*/  FSEL R69, R32, -INF , P2 ;  /* 0xff80000020457808 */ /* 0x000fe40001000000 */
[----:B------:R-:W-:Y:S02]  /*11d80*/  FMNMX.FTZ R24, R99, R24, !PT ;  /* 0x0000001863187209 */ /* 0x000fe40007810000 */
[----:B------:R-:W-:Y:S01]  /*11d90*/  FSEL R7, R7, -INF , P6 ;  /* 0xff80000007077808 */ /* 0x000fe20003000000 */
[----:B------:R-:W4:Y:S01]  /*11da0*/  MUFU.TANH R12, R12 ;  /* 0x0000000c000c7308 */ /* 0x000f220000002400 */
[----:B------:R-:W-:-:S02]  /*11db0*/  ISETP.GT.AND P6, PT, R14, 0x18, PT ;  /* 0x000000180e00780c */ /* 0x000fc40003fc4270 */
[----:B------:R-:W-:Y:S02]  /*11dc0*/  FSEL R59, R33, -INF , P1 ;  /* 0xff800000213b7808 */ /* 0x000fe40000800000 */
[----:B------:R-:W-:Y:S02]  /*11dd0*/  FMNMX.FTZ R24, R69, R24, !PT ;  /* 0x0000001845187209 */ /* 0x000fe40007810000 */
[----:B------:R-:W-:Y:S01]  /*11de0*/  FSEL R6, R6, -INF , P5 ;  /* 0xff80000006067808 */ /* 0x000fe20002800000 */
[----:B------:R-:W-:Y:S01]  /*11df0*/  MUFU.TANH R62, R62 ;  /* 0x0000003e003e7308 */ /* 0x000fe20000002400 */
[----:B------:R-:W-:Y:S02]  /*11e00*/  ISETP.GT.AND P5, PT, R14, 0x19, PT ;  /* 0x000000190e00780c */ /* 0x000fe40003fa4270 */
[----:B------:R-:W-:Y:S02]  /*11e10*/  FSEL R65, R36, -INF , P6 ;  /* 0xff80000024417808 */ /* 0x000fe40003000000 */
[----:B------:R-:W-:-:S02]  /*11e20*/  FMNMX.FTZ R24, R59, R24, !PT ;  /* 0x000000183b187209 */ /* 0x000fc40007810000 */
[----:B------:R-:W-:Y:S01]  /*11e30*/  FSEL R9, R9, -INF , P4 ;  /* 0xff80000009097808 */ /* 0x000fe20002000000 */
[----:B------:R-:W4:Y:S01]  /*11e40*/  MUFU.TANH R66, R66 ;  /* 0x0000004200427308 */ /* 0x000f220000002400 */
[C---:B------:R-:W-:Y:S02]  /*11e50*/  ISETP.GT.AND P4, PT, R14.reuse, 0x20, PT ;  /* 0x000000200e00780c */ /* 0x040fe40003f84270 */
[----:B------:R-:W-:Y:S02]  /*11e60*/  FSEL R55, R37, -INF , P5 ;  /* 0xff80000025377808 */ /* 0x000fe40002800000 */
[----:B------:R-:W-:Y:S02]  /*11e70*/  FMNMX.FTZ R24, R65, R24, !PT ;  /* 0x0000001841187209 */ /* 0x000fe40007810000 */
[----:B------:R-:W-:Y:S01]  /*11e80*/  FSEL R11, R11, -INF , P3 ;  /* 0xff8000000b0b7808 */ /* 0x000fe20001800000 */
[----:B------:R-:W-:Y:S01]  /*11e90*/  MUFU.TANH R70, R70 ;  /* 0x0000004600467308 */ /* 0x000fe20000002400 */
[----:B------:R-:W-:-:S02]  /*11ea0*/  ISETP.GT.AND P3, PT, R14, 0x21, PT ;  /* 0x000000210e00780c */ /* 0x000fc40003f64270 */
[----:B------:R-:W-:Y:S02]  /*11eb0*/  FSEL R51, R40, -INF , P4 ;  /* 0xff80000028337808 */ /* 0x000fe40002000000 */
[----:B------:R-:W-:Y:S02]  /*11ec0*/  FMNMX.FTZ R24, R55, R24, !PT ;  /* 0x0000001837187209 */ /* 0x000fe40007810000 */
[----:B------:R-:W-:Y:S01]  /*11ed0*/  FSEL R13, R13, -INF , P2 ;  /* 0xff8000000d0d7808 */ /* 0x000fe20001000000 */
[----:B------:R4:W4:Y:S01]  /*11ee0*/  MUFU.TANH R95, R71 ;  /* 0x00000047005f7308 */ /* 0x0009220000002400 */
[----:B------:R-:W-:Y:S02]  /*11ef0*/  ISETP.GT.AND P2, PT, R14, 0x28, PT ;  /* 0x000000280e00780c */ /* 0x000fe40003f44270 */
[----:B------:R-:W-:Y:S02]  /*11f00*/  FSEL R43, R41, -INF , P3 ;  /* 0xff800000292b7808 */ /* 0x000fe40001800000 */
[----:B------:R-:W-:-:S02]  /*11f10*/  FMNMX.FTZ R24, R51, R24, !PT ;  /* 0x0000001833187209 */ /* 0x000fc40007810000 */
[----:B------:R-:W-:Y:S02]  /*11f20*/  FSEL R15, R15, -INF , P1 ;  /* 0xff8000000f0f7808 */ /* 0x000fe40000800000 */
[----:B------:R-:W-:Y:S02]  /*11f30*/  ISETP.GT.AND P1, PT, R14, 0x29, PT ;  /* 0x000000290e00780c */ /* 0x000fe40003f24270 */
[----:B------:R-:W-:Y:S01]  /*11f40*/  FSEL R37, R44, -INF , P2 ;  /* 0xff8000002c257808 */ /* 0x000fe20001000000 */
[----:B------:R-:W-:Y:S01]  /*11f50*/  IMAD.MOV.U32 R44, RZ, RZ, R119 ;  /* 0x000000ffff2c7224 */ /* 0x000fe200078e0077 */
[----:B------:R-:W-:Y:S02]  /*11f60*/  FMNMX.FTZ R24, R43, R24, !PT ;  /* 0x000000182b187209 */ /* 0x000fe40007810000 */
[----:B------:R-:W-:Y:S02]  /*11f70*/  FSEL R21, R21, -INF , P6 ;  /* 0xff80000015157808 */ /* 0x000fe40003000000 */
[----:B------:R-:W-:-:S02]  /*11f80*/  ISETP.GT.AND P6, PT, R14, 0x30, PT ;  /* 0x000000300e00780c */ /* 0x000fc40003fc4270 */
[----:B------:R-:W-:Y:S02]  /*11f90*/  FSEL R45, R45, -INF , P1 ;  /* 0xff8000002d2d7808 */ /* 0x000fe40000800000 */
[----:B------:R-:W-:Y:S02]  /*11fa0*/  FMNMX.FTZ R24, R37, R24, !PT ;  /* 0x0000001825187209 */ /* 0x000fe40007810000 */
[----:B------:R-:W-:Y:S02]  /*11fb0*/  FSEL R25, R39, -INF , P5 ;  /* 0xff80000027197808 */ /* 0x000fe40002800000 */
[----:B------:R-:W-:Y:S02]  /*11fc0*/  ISETP.GT.AND P5, PT, R14, 0x31, PT ;  /* 0x000000310e00780c */ /* 0x000fe40003fa4270 */
[----:B------:R-:W-:Y:S01]  /*11fd0*/  FSEL R47, R48, -INF , P6 ;  /* 0xff800000302f7808 */ /* 0x000fe20003000000 */
[----:B------:R-:W-:Y:S01]  /*11fe0*/  IMAD.MOV.U32 R48, RZ, RZ, R119 ;  /* 0x000000ffff307224 */ /* 0x000fe200078e0077 */
[----:B------:R-:W-:-:S02]  /*11ff0*/  FMNMX.FTZ R24, R45, R24, !PT ;  /* 0x000000182d187209 */ /* 0x000fc40007810000 */
[----:B------:R-:W-:Y:S02]  /*12000*/  FSEL R27, R27, -INF , P4 ;  /* 0xff8000001b1b7808 */ /* 0x000fe40002000000 */
[----:B------:R-:W-:Y:S02]  /*12010*/  ISETP.GT.AND P4, PT, R14, 0x38, PT ;  /* 0x000000380e00780c */ /* 0x000fe40003f84270 */
[----:B0-----:R-:W-:Y:S02]  /*12020*/  FSEL R53, R49, -INF , P5 ;  /* 0xff80000031357808 */ /* 0x001fe40002800000 */
[----:B------:R-:W-:Y:S02]  /*12030*/  FMNMX.FTZ R24, R47, R24, !PT ;  /* 0x000000182f187209 */ /* 0x000fe40007810000 */
[----:B------:R-:W-:Y:S01]  /*12040*/  FSEL R29, R0, -INF , P3 ;  /* 0xff800000001d7808 */ /* 0x000fe20001800000 */
[----:B------:R-:W-:Y:S01]  /*12050*/  IMAD.U32 R0, RZ, RZ, UR5 ;  /* 0x00000005ff007e24 */ /* 0x000fe2000f8e00ff */
[----:B------:R-:W-:-:S02]  /*12060*/  ISETP.GT.AND P3, PT, R14, 0x39, PT ;  /* 0x000000390e00780c */ /* 0x000fc40003f64270 */
[----:B-1----:R-:W-:Y:S02]  /*12070*/  FSEL R57, R52, -INF , P4 ;  /* 0xff80000034397808 */ /* 0x002fe40002000000 */
[----:B------:R-:W-:Y:S02]  /*12080*/  FMNMX.FTZ R24, R53, R24, !PT ;  /* 0x0000001835187209 */ /* 0x000fe40007810000 */
[----:B------:R-:W-:Y:S02]  /*12090*/  FSEL R31, R31, -INF , P2 ;  /* 0xff8000001f1f7808 */ /* 0x000fe40001000000 */
        /* <DEDUP_REMOVED lines=14> */
[----:B---3--:R-:W-:Y:S01]  /*12180*/  FSEL R81, R60, -INF , P6 ;  /* 0xff8000003c517808 */ /* 0x008fe20003000000 */
[----:B------:R-:W-:Y:S01]  /*12190*/  IMAD.MOV.U32 R60, RZ, RZ, R119 ;  /* 0x000000ffff3c7224 */ /* 0x000fe200078e0077 */
[----:B------:R-:W-:-:S02]  /*121a0*/  FMNMX.FTZ R24, R79, R24, !PT ;  /* 0x000000184f187209 */ /* 0x000fc40007810000 */
[----:B------:R-:W-:Y:S01]  /*121b0*/  FSEL R41, R54, -INF , P4 ;  /* 0xff80000036297808 */ /* 0x000fe20002000000 */
[----:B------:R-:W-:Y:S01]  /*121c0*/  IMAD.MOV.U32 R54, RZ, RZ, R119 ;  /* 0x000000ffff367224 */ /* 0x000fe200078e0077 */
[----:B------:R-:W-:Y:S02]  /*121d0*/  ISETP.GT.AND P4, PT, R14, 0x50, PT ;  /* 0x000000500e00780c */ /* 0x000fe40003f84270 */
[----:B--2---:R-:W-:Y:S02]  /*121e0*/  FSEL R83, R61, -INF , P5 ;  /* 0xff8000003d537808 */ /* 0x004fe40002800000 */
[----:B------:R-:W-:Y:S02]  /*121f0*/  FMNMX.FTZ R24, R81, R24, !PT ;  /* 0x0000001851187209 */ /* 0x000fe40007810000 */
[----:B------:R-:W-:Y:S02]  /*12200*/  FSEL R49, R10, -INF , P3 ;  /* 0xff8000000a317808 */ /* 0x000fe40001800000 */
[----:B------:R-:W-:-:S02]  /*12210*/  ISETP.GT.AND P3, PT, R14, 0x51, PT ;  /* 0x000000510e00780c */ /* 0x000fc40003f64270 */
[----:B------:R-:W-:Y:S02]  /*12220*/  FSEL R85, R64, -INF , P4 ;  /* 0xff80000040557808 */ /* 0x000fe40002000000 */
[----:B------:R-:W-:Y:S02]  /*12230*/  FMNMX.FTZ R24, R83, R24, !PT ;  /* 0x0000001853187209 */ /* 0x000fe40007810000 */
[----:B------:R-:W-:Y:S02]  /*12240*/  FSEL R61, R58, -INF , P2 ;  /* 0xff8000003a3d7808 */ /* 0x000fe40001000000 */
[----:B------:R-:W-:Y:S02]  /*12250*/  ISETP.GT.AND P2, PT, R14, 0x58, PT ;  /* 0x000000580e00780c */ /* 0x000fe40003f44270 */
[----:B------:R-:W-:Y:S02]  /*12260*/  FSEL R87, R87, -INF , P3 ;  /* 0xff80000057577808 */ /* 0x000fe40001800000 */
[----:B------:R-:W-:-:S02]  /*12270*/  FMNMX.FTZ R24, R85, R24, !PT ;  /* 0x0000001855187209 */ /* 0x000fc40007810000 */
[----:B------:R-:W-:Y:S02]  /*12280*/  FSEL R73, R73, -INF , P1 ;  /* 0xff80000049497808 */ /* 0x000fe40000800000 */
[----:B------:R-:W-:Y:S02]  /*12290*/  ISETP.GT.AND P1, PT, R14, 0x59, PT ;  /* 0x000000590e00780c */ /* 0x000fe40003f24270 */
[----:B----4-:R-:W-:Y:S01]  /*122a0*/  FSEL R89, R68, -INF , P2 ;  /* 0xff80000044597808 */ /* 0x010fe20001000000 */
[----:B------:R-:W-:Y:S01]  /*122b0*/  IMAD.MOV.U32 R68, RZ, RZ, R119 ;  /* 0x000000ffff447224 */ /* 0x000fe200078e0077 */
[----:B------:R-:W-:Y:S02]  /*122c0*/  FMNMX.FTZ R24, R87, R24, !PT ;  /* 0x0000001857187209 */ /* 0x000fe40007810000 */
[----:B------:R-:W-:Y:S02]  /*122d0*/  FSEL R91, R12, -INF , P1 ;  /* 0xff8000000c5b7808 */ /* 0x000fe40000800000 */
[----:B------:R-:W-:-:S02]  /*122e0*/  FMNMX.FTZ R24, R89, R24, !PT ;  /* 0x0000001859187209 */ /* 0x000fc40007810000 */
[----:B------:R-:W-:Y:S01]  /*122f0*/  FSEL R71, R66, -INF , P4 ;  /* 0xff80000042477808 */ /* 0x000fe20002000000 */
[----:B------:R-:W-:Y:S01]  /*12300*/  IMAD.MOV.U32 R66, RZ, RZ, R119 ;  /* 0x000000ffff427224 */ /* 0x000fe200078e0077 */
[----:B------:R-:W-:Y:S02]  /*12310*/  FMNMX.FTZ R24, R91, R24, !PT ;  /* 0x000000185b187209 */ /* 0x000fe40007810000 */
[----:B------:R-:W-:Y:S02]  /*12320*/  FSEL R95, R95, -INF , P1 ;  /* 0xff8000005f5f7808 */ /* 0x000fe40000800000 */
[-C--:B------:R-:W-:Y:S01]  /*12330*/  MOV R64, R119.reuse ;  /* 0x0000007700407202 */ /* 0x080fe20000000f00 */
[----:B------:R-:W0:Y:S01]  /*12340*/  SHFL.BFLY PT, R5, R24, 0x2, 0x1f ;  /* 0x0c401f0018057f89 */ /* 0x000e2200000e0000 */
[-C--:B------:R-:W-:Y:S02]  /*12350*/  MOV R58, R119.reuse ;  /* 0x00000077003a7202 */ /* 0x080fe40000000f00 */
[----:B------:R-:W-:-:S02]  /*12360*/  MOV R52, R119 ;  /* 0x0000007700347202 */ /* 0x000fc40000000f00 */
[----:B------:R-:W-:Y:S02]  /*12370*/  MOV R40, R119 ;  /* 0x0000007700287202 */ /* 0x000fe40000000f00 */
[----:B0-----:R-:W-:-:S05]  /*12380*/  FMNMX.FTZ R10, R24, R5, !PT ;  /* 0x00000005180a7209 */ /* 0x001fca0007810000 */
[----:B------:R-:W0:Y:S02]  /*12390*/  SHFL.BFLY PT, R5, R10, 0x1, 0x1f ;  /* 0x0c201f000a057f89 */ /* 0x000e2400000e0000 */
[----:B0-----:R-:W-:Y:S02]  /*123a0*/  FMNMX.FTZ R5, R10, R5, !PT ;  /* 0x000000050a057209 */ /* 0x001fe40007810000 */
[----:B------:R-:W-:Y:S02]  /*123b0*/  FMNMX.FTZ R10, R7, R6, !PT ;  /* 0x00000006070a7209 */ /* 0x000fe40007810000 */
[C---:B------:R-:W-:Y:S01]  /*123c0*/  FSETP.NEU.FTZ.AND P0, PT, R5.reuse, -INF , PT ;  /* 0xff8000000500780b */ /* 0x040fe20003f1d000 */
[----:B------:R-:W-:Y:S01]  /*123d0*/  FMUL.FTZ R4, R5, R0 ;  /* 0x0000000005047220 */ /* 0x000fe20000410000 */
[----:B------:R-:W-:-:S04]  /*123e0*/  FMNMX.FTZ R10, R9, R10, !PT ;  /* 0x0000000a090a7209 */ /* 0x000fc80007810000 */
[----:B------:R-:W-:Y:S02]  /*123f0*/  FMNMX.FTZ R10, R11, R10, !PT ;  /* 0x0000000a0b0a7209 */ /* 0x000fe40007810000 */
[----:B------:R-:W-:Y:S02]  /*12400*/  FSEL R12, R4, RZ, P0 ;  /* 0x000000ff040c7208 */ /* 0x000fe40000000000 */
[----:B------:R-:W-:Y:S01]  /*12410*/  FMNMX.FTZ R10, R13, R10, !PT ;  /* 0x0000000a0d0a7209 */ /* 0x000fe20007810000 */
[----:B------:R0:W1:Y:S01]  /*12420*/  MUFU.TANH R4, R63 ;  /* 0x0000003f00047308 */ /* 0x0000620000002400 */
[----:B------:R-:W-:Y:S01]  /*12430*/  ISETP.NE.AND P0, PT, R8, RZ, PT ;  /* 0x000000ff0800720c */ /* 0x000fe20003f05270 */
[--C-:B------:R-:W-:Y:S01]  /*12440*/  FFMA.FTZ R186, R65, R0, -R12.reuse ;  /* 0x0000000041ba7223 */ /* 0x100fe2000001080c */
[----:B------:R-:W-:Y:S01]  /*12450*/  FMNMX.FTZ R10, R15, R10, !PT ;  /* 0x0000000a0f0a7209 */ /* 0x000fe20007810000 */
[-CC-:B------:R-:W-:Y:S01]  /*12460*/  FFMA.FTZ R184, R69, R0.reuse, -R12.reuse ;  /* 0x0000000045b87223 */ /* 0x180fe2000001080c */
[----:B------:R-:W-:Y:S01]  /*12470*/  FSEL R65, R62, -INF , P6 ;  /* 0xff8000003e417808 */ /* 0x000fe20003000000 */
[--C-:B------:R-:W-:Y:S01]  /*12480*/  FFMA.FTZ R180, R51, R0, -R12.reuse ;  /* 0x0000000033b47223 */ /* 0x100fe2000001080c */
[----:B------:R-:W-:Y:S01]  /*12490*/  FMNMX.FTZ R10, R21, R10, !PT ;  /* 0x0000000a150a7209 */ /* 0x000fe20007810000 */
[----:B------:R2:W3:Y:S01]  /*124a0*/  MUFU.TANH R8, R67 ;  /* 0x0000004300087308 */ /* 0x0004e20000002400 */
[-CC-:B------:R-:W-:Y:S01]  /*124b0*/  FFMA.FTZ R188, R93, R0.reuse, -R12.reuse ;  /* 0x000000005dbc7223 */ /* 0x180fe2000001080c */
[----:B------:R-:W-:Y:S01]  /*124c0*/  FSEL R93, R70, -INF , P2 ;  /* 0xff800000465d7808 */ /* 0x000fe20001000000 */
[--C-:B------:R-:W-:Y:S01]  /*124d0*/  FFMA.FTZ R190, R97, R0, -R12.reuse ;  /* 0x0000000061be7223 */ /* 0x100fe2000001080c */
[----:B------:R-:W-:Y:S01]  /*124e0*/  FMNMX.FTZ R10, R25, R10, !PT ;  /* 0x0000000a190a7209 */ /* 0x000fe20007810000 */
[-CC-:B0-----:R-:W-:Y:S01]  /*124f0*/  FFMA.FTZ R63, R20, R0.reuse, -R12.reuse ;  /* 0x00000000143f7223 */ /* 0x181fe2000001080c */
[-CC-:B------:R-:W-:Y:S01]  /*12500*/  FFMA.FTZ R182, R37, R0.reuse, -R12.reuse ;  /* 0x0000000025b67223 */ /* 0x180fe2000001080c */
[--C-:B------:R-:W-:Y:S01]  /*12510*/  FFMA.FTZ R37, R45, R0, -R12.reuse ;  /* 0x000000002d257223 */ /* 0x100fe2000001080c */
[----:B------:R-:W-:Y:S01]  /*12520*/  FMNMX.FTZ R10, R27, R10, !PT ;  /* 0x0000000a1b0a7209 */ /* 0x000fe20007810000 */
[-CC-:B------:R-:W-:Y:S01]  /*12530*/  FFMA.FTZ R176, R47, R0.reuse, -R12.reuse ;  /* 0x000000002fb07223 */ /* 0x180fe2000001080c */
[----:B-1----:R-:W-:Y:S01]  /*12540*/  FSEL R69, R4, -INF , P5 ;  /* 0xff80000004457808 */ /* 0x002fe20002800000 */
[--C-:B------:R-:W-:Y:S01]  /*12550*/  FFMA.FTZ R45, R53, R0, -R12.reuse ;  /* 0x00000000352d7223 */ /* 0x100fe2000001080c */
[----:B------:R-:W-:Y:S01]  /*12560*/  FMNMX.FTZ R10, R29, R10, !PT ;  /* 0x0000000a1d0a7209 */ /* 0x000fe20007810000 */
[-CC-:B------:R-:W-:Y:S01]  /*12570*/  FFMA.FTZ R178, R57, R0.reuse, -R12.reuse ;  /* 0x0000000039b27223 */ /* 0x180fe2000001080c */
[-CC-:B------:R-:W-:Y:S01]  /*12580*/  FFMA.FTZ R47, R75, R0.reuse, -R12.reuse ;  /* 0x000000004b2f7223 */ /* 0x180fe2000001080c */
[--C-:B------:R-:W-:Y:S01]  /*12590*/  FFMA.FTZ R172, R77, R0, -R12.reuse ;  /* 0x000000004dac7223 */ /* 0x100fe2000001080c */
[----:B------:R-:W-:Y:S01]  /*125a0*/  FMNMX.FTZ R10, R31, R10, !PT ;  /* 0x0000000a1f0a7209 */ /* 0x000fe20007810000 */
[-CC-:B--2---:R-:W-:Y:S01]  /*125b0*/  FFMA.FTZ R67, R99, R0.reuse, -R12.reuse ;  /* 0x0000000063437223 */ /* 0x184fe2000001080c */
[----:B---3--:R-:W-:Y:S01]  /*125c0*/  FSEL R51, R8, -INF , P3 ;  /* 0xff80000008337808 */ /* 0x008fe20001800000 */
[--C-:B------:R-:W-:Y:S01]  /*125d0*/  FFMA.FTZ R59, R59, R0, -R12.reuse ;  /* 0x000000003b3b7223 */ /* 0x100fe2000001080c */
[----:B------:R-:W-:Y:S01]  /*125e0*/  FMNMX.FTZ R10, R33, R10, !PT ;  /* 0x0000000a210a7209 */ /* 0x000fe20007810000 */
[-CC-:B------:R-:W-:Y:S01]  /*125f0*/  FFMA.FTZ R55, R55, R0.reuse, -R12.reuse ;  /* 0x0000000037377223 */ /* 0x180fe2000001080c */
[-CC-:B------:R-:W-:Y:S01]  /*12600*/  FFMA.FTZ R43, R43, R0.reuse, -R12.reuse ;  /* 0x000000002b2b7223 */ /* 0x180fe2000001080c */
        /* <DEDUP_REMOVED lines=8> */
[----:B------:R-:W-:Y:S01]  /*12690*/  FFMA.FTZ R77, R91, R0, -R12 ;  /* 0x000000005b4d7223 */ /* 0x000fe2000001080c */
[----:B------:R-:W-:Y:S01]  /*126a0*/  FMNMX.FTZ R10, R41, R10, !PT ;  /* 0x0000000a290a7209 */ /* 0x000fe20007810000 */
[----:B------:R-:W-:Y:S01]  /*126b0*/  MUFU.EX2 R188, R188 ;  /* 0x000000bc00bc7308 */ /* 0x000fe20000000800 */
[--C-:B------:R-:W-:Y:S01]  /*126c0*/  IMAD.MOV.U32 R99, RZ, RZ, R119.reuse ;  /* 0x000000ffff637224 */ /* 0x100fe200078e0077 */
[-C--:B------:R-:W-:Y:S01]  /*126d0*/  MOV R91, R119.reuse ;  /* 0x00000077005b7202 */ /* 0x080fe20000000f00 */
[--C-:B------:R-:W-:Y:S01]  /*126e0*/  IMAD.MOV.U32 R89, RZ, RZ, R119.reuse ;  /* 0x000000ffff597224 */ /* 0x100fe200078e0077 */
[----:B------:R-:W-:Y:S01]  /*126f0*/  FMNMX.FTZ R10, R49, R10, !PT ;  /* 0x0000000a310a7209 */ /* 0x000fe20007810000 */
[--C-:B------:R-:W-:Y:S01]  /*12700*/  IMAD.MOV.U32 R87, RZ, RZ, R119.reuse ;  /* 0x000000ffff577224 */ /* 0x100fe200078e0077 */
[-C--:B------:R-:W-:Y:S01]  /*12710*/  MOV R85, R119.reuse ;  /* 0x0000007700557202 */ /* 0x080fe20000000f00 */
[--C-:B------:R-:W-:Y:S01]  /*12720*/  IMAD.MOV.U32 R83, RZ, RZ, R119.reuse ;  /* 0x000000ffff537224 */ /* 0x100fe200078e0077 */
[----:B------:R-:W-:Y:S01]  /*12730*/  FMNMX.FTZ R10, R61, R10, !PT ;  /* 0x0000000a3d0a7209 */ /* 0x000fe20007810000 */
[----:B------:R-:W0:Y:S01]  /*12740*/  MUFU.EX2 R63, R63 ;  /* 0x0000003f003f7308 */ /* 0x000e220000000800 */
[--C-:B------:R-:W-:Y:S01]  /*12750*/  IMAD.MOV.U32 R81, RZ, RZ, R119.reuse ;  /* 0x000000ffff517224 */ /* 0x100fe200078e0077 */
[----:B------:R-:W-:Y:S01]  /*12760*/  MOV R79, R119 ;  /* 0x00000077004f7202 */ /* 0x000fe20000000f00 */
[----:B------:R-:W-:Y:S01]  /*12770*/  IMAD.MOV.U32 R62, RZ, RZ, R119 ;  /* 0x000000ffff3e7224 */ /* 0x000fe200078e0077 */
[----:B------:R-:W-:-:S02]  /*12780*/  FMNMX.FTZ R10, R73, R10, !PT ;  /* 0x0000000a490a7209 */ /* 0x000fc40007810000 */
[----:B------:R-:W-:Y:S02]  /*12790*/  MOV R70, R119 ;  /* 0x0000007700467202 */ /* 0x000fe40000000f00 */
[----:B------:R-:W-:Y:S01]  /*127a0*/  FMNMX.FTZ R10, R65, R10, !PT ;  /* 0x0000000a410a7209 */ /* 0x000fe20007810000 */
[----:B------:R-:W1:Y:S03]  /*127b0*/  MUFU.EX2 R190, R190 ;  /* 0x000000be00be7308 */ /* 0x000e660000000800 */
[----:B------:R-:W-:-:S04]  /*127c0*/  FMNMX.FTZ R10, R69, R10, !PT ;  /* 0x0000000a450a7209 */ /* 0x000fc80007810000 */
[----:B------:R-:W-:Y:S01]  /*127d0*/  FMNMX.FTZ R10, R71, R10, !PT ;  /* 0x0000000a470a7209 */ /* 0x000fe20007810000 */
[----:B------:R-:W2:Y:S03]  /*127e0*/  MUFU.EX2 R67, R67 ;  /* 0x0000004300437308 */ /* 0x000ea60000000800 */
[----:B------:R-:W-:-:S04]  /*127f0*/  FMNMX.FTZ R10, R51, R10, !PT ;  /* 0x0000000a330a7209 */ /* 0x000fc80007810000 */
[----:B------:R-:W-:Y:S01]  /*12800*/  FMNMX.FTZ R10, R93, R10, !PT ;  /* 0x0000000a5d0a7209 */ /* 0x000fe20007810000 */
[----:B------:R-:W3:Y:S03]  /*12810*/  MUFU.EX2 R184, R184 ;  /* 0x000000b800b87308 */ /* 0x000ee60000000800 */
[----:B------:R-:W-:-:S05]  /*12820*/  FMNMX.FTZ R10, R95, R10, !PT ;  /* 0x0000000a5f0a7209 */ /* 0x000fca0007810000 */
[----:B------:R-:W4:Y:S01]  /*12830*/  SHFL.BFLY PT, R97, R10, 0x2, 0x1f ;  /* 0x0c401f000a617f89 */ /* 0x000f2200000e0000 */
[----:B------:R-:W3:Y:S08]  /*12840*/  MUFU.EX2 R59, R59 ;  /* 0x0000003b003b7308 */ /* 0x000ef00000000800 */
[----:B------:R-:W3:Y:S08]  /*12850*/  MUFU.EX2 R186, R186 ;  /* 0x000000ba00ba7308 */ /* 0x000ef00000000800 */
[----:B------:R-:W3:Y:S01]  /*12860*/  MUFU.EX2 R55, R55 ;  /* 0x0000003700377308 */ /* 0x000ee20000000800 */
[----:B----4-:R-:W-:-:S07]  /*12870*/  FMNMX.FTZ R97, R10, R97, !PT ;  /* 0x000000610a617209 */ /* 0x010fce0007810000 */
[----:B------:R-:W-:Y:S01]  /*12880*/  MUFU.EX2 R180, R180 ;  /* 0x000000b400b47308 */ /* 0x000fe20000000800 */
[----:B------:R-:W4:Y:S07]  /*12890*/  SHFL.BFLY PT, R4, R97, 0x1, 0x1f ;  /* 0x0c201f0061047f89 */ /* 0x000f2e00000e0000 */
[----:B------:R-:W-:Y:S08]  /*128a0*/  MUFU.EX2 R43, R43 ;  /* 0x0000002b002b7308 */ /* 0x000ff00000000800 */
[----:B------:R-:W-:Y:S08]  /*128b0*/  MUFU.EX2 R182, R182 ;  /* 0x000000b600b67308 */ /* 0x000ff00000000800 */
[----:B------:R-:W-:Y:S01]  /*128c0*/  MUFU.EX2 R37, R37 ;  /* 0x0000002500257308 */ /* 0x000fe20000000800 */
[----:B----4-:R-:W-:-:S02]  /*128d0*/  FMNMX.FTZ R4, R97, R4, !PT ;  /* 0x0000000461047209 */ /* 0x010fc40007810000 */
[----:B------:R-:W-:Y:S02]  /*128e0*/  MOV R97, R119 ;  /* 0x0000007700617202 */ /* 0x000fe40000000f00 */
[C---:B------:R-:W-:Y:S01]  /*128f0*/  FSETP.NEU.FTZ.AND P1, PT, R4.reuse, -INF , PT ;  /* 0xff8000000400780b */ /* 0x040fe20003f3d000 */
[----:B------:R-:W-:Y:S02]  /*12900*/  FMUL.FTZ R8, R4, R0 ;  /* 0x0000000004087220 */ /* 0x000fe40000410000 */
[----:B------:R-:W-:Y:S03]  /*12910*/  MUFU.EX2 R176, R176 ;  /* 0x000000b000b07308 */ /* 0x000fe60000000800 */
[----:B------:R-:W-:Y:S02]  /*12920*/  FSEL R12, R8, RZ, P1 ;  /* 0x000000ff080c7208 */ /* 0x000fe40000800000 */
[----:B------:R-:W-:-:S03]  /*12930*/  ISETP.GE.AND P1, PT, R142, 0x61, PT ;  /* 0x000000618e00780c */ /* 0x000fc60003f26270 */
[----:B------:R-:W-:Y:S01]  /*12940*/  MUFU.EX2 R45, R45 ;  /* 0x0000002d002d7308 */ /* 0x000fe20000000800 */
[-CC-:B------:R-:W-:Y:S01]  /*12950*/  FFMA.FTZ R189, R7, R0.reuse, -R12.reuse ;  /* 0x0000000007bd7223 */ /* 0x180fe2000001080c */
[-CC-:B------:R-:W-:Y:S01]  /*12960*/  FFMA.FTZ R6, R6, R0.reuse, -R12.reuse ;  /* 0x0000000006067223 */ /* 0x180fe2000001080c */
[-CC-:B------:R-:W-:Y:S01]  /*12970*/  FFMA.FTZ R191, R9, R0.reuse, -R12.reuse ;  /* 0x0000000009bf7223 */ /* 0x180fe2000001080c */
[-CC-:B------:R-:W-:Y:S01]  /*12980*/  FFMA.FTZ R8, R11, R0.reuse, -R12.reuse ;  /* 0x000000000b087223 */ /* 0x180fe2000001080c */
[-CC-:B------:R-:W-:Y:S01]  /*12990*/  FFMA.FTZ R185, R13, R0.reuse, -R12.reuse ;  /* 0x000000000db97223 */ /* 0x180fe2000001080c */
[----:B0-----:R-:W-:Y:S01]  /*129a0*/  FADD.FTZ R7, R188, R63 ;  /* 0x0000003fbc077221 */ /* 0x001fe20000010000 */
[-CC-:B------:R-:W-:Y:S01]  /*129b0*/  FFMA.FTZ R10, R15, R0.reuse, -R12.reuse ;  /* 0x000000000f0a7223 */ /* 0x180fe2000001080c */
[----:B------:R-:W-:Y:S01]  /*129c0*/  MUFU.EX2 R189, R189 ;  /* 0x000000bd00bd7308 */ /* 0x000fe20000000800 */
[-CC-:B------:R-:W-:Y:S01]  /*129d0*/  FFMA.FTZ R187, R21, R0.reuse, -R12.reuse ;  /* 0x0000000015bb7223 */ /* 0x180fe2000001080c */
[----:B-1----:R-:W-:Y:S01]  /*129e0*/  FADD.FTZ R28, R190, R7 ;  /* 0x00000007be1c7221 */ /* 0x002fe20000010000 */
[-CC-:B------:R-:W-:Y:S01]  /*129f0*/  FFMA.FTZ R25, R25, R0.reuse, -R12.reuse ;  /* 0x0000000019197223 */ /* 0x180fe2000001080c */
[-CC-:B------:R-:W-:Y:S01]  /*12a00*/  FFMA.FTZ R27, R27, R0.reuse, -R12.reuse ;  /* 0x000000001b1b7223 */ /* 0x180fe2000001080c */
[-C--:B------:R-:W-:Y:S01]  /*12a10*/  FFMA.FTZ R29, R29, R0.reuse, -R12 ;  /* 0x000000001d1d7223 */ /* 0x080fe2000001080c */
[----:B--2---:R-:W-:Y:S01]  /*12a20*/  FADD.FTZ R7, R67, R28 ;  /* 0x0000001c43077221 */ /* 0x004fe20000010000 */
[-CC-:B------:R-:W-:Y:S01]  /*12a30*/  FFMA.FTZ R31, R31, R0.reuse, -R12.reuse ;  /* 0x000000001f1f7223 */ /* 0x180fe2000001080c */
[----:B------:R-:W0:Y:S01]  /*12a40*/  MUFU.EX2 R6, R6 ;  /* 0x0000000600067308 */ /* 0x000e220000000800 */
[-CC-:B------:R-:W-:Y:S01]  /*12a50*/  FFMA.FTZ R33, R33, R0.reuse, -R12.reuse ;  /* 0x0000000021217223 */ /* 0x180fe2000001080c */
[----:B---3--:R-:W-:Y:S01]  /*12a60*/  FADD.FTZ R30, R184, R7 ;  /* 0x00000007b81e7221 */ /* 0x008fe20000010000 */
[-CC-:B------:R-:W-:Y:S01]  /*12a70*/  FFMA.FTZ R35, R35, R0.reuse, -R12.reuse ;  /* 0x0000000023237223 */ /* 0x180fe2000001080c */
[-CC-:B------:R-:W-:Y:S01]  /*12a80*/  FFMA.FTZ R39, R39, R0.reuse, -R12.reuse ;  /* 0x0000000027277223 */ /* 0x180fe2000001080c */
[-C--:B------:R-:W-:Y:S01]  /*12a90*/  FFMA.FTZ R41, R41, R0.reuse, -R12 ;  /* 0x0000000029297223 */ /* 0x080fe2000001080c */
[----:B------:R-:W-:Y:S01]  /*12aa0*/  FADD.FTZ R9, R59, R30 ;  /* 0x0000001e3b097221 */ /* 0x000fe20000010000 */
[-CC-:B------:R-:W-:Y:S01]  /*12ab0*/  FFMA.FTZ R49, R49, R0.reuse, -R12.reuse ;  /* 0x0000000031317223 */ /* 0x180fe2000001080c */
[----:B------:R-:W1:Y:S01]  /*12ac0*/  MUFU.EX2 R191, R191 ;  /* 0x000000bf00bf7308 */ /* 0x000e620000000800 */
[-CC-:B------:R-:W-:Y:S01]  /*12ad0*/  FFMA.FTZ R61, R61, R0.reuse, -R12.reuse ;  /* 0x000000003d3d7223 */ /* 0x180fe2000001080c */
[----:B------:R-:W-:Y:S01]  /*12ae0*/  FADD.FTZ R32, R186, R9 ;  /* 0x00000009ba207221 */ /* 0x000fe20000010000 */
[-CC-:B------:R-:W-:Y:S01]  /*12af0*/  FFMA.FTZ R73, R73, R0.reuse, -R12.reuse ;  /* 0x0000000049497223 */ /* 0x180fe2000001080c */
[-CC-:B------:R-:W-:Y:S01]  /*12b00*/  FFMA.FTZ R65, R65, R0.reuse, -R12.reuse ;  /* 0x0000000041417223 */ /* 0x180fe2000001080c */
[-C--:B------:R-:W-:Y:S01]  /*12b10*/  FFMA.FTZ R69, R69, R0.reuse, -R12 ;  /* 0x0000000045457223 */ /* 0x080fe2000001080c */
[----:B------:R-:W-:Y:S01]  /*12b20*/  FADD.FTZ R9, R55, R32 ;  /* 0x0000002037097221 */ /* 0x000fe20000010000 */
[-C--:B------:R-:W-:Y:S01]  /*12b30*/  FFMA.FTZ R71, R71, R0.reuse, -R12 ;  /* 0x0000000047477223 */ /* 0x080fe2000001080c */
[----:B------:R-:W2:Y:S01]  /*12b40*/  MUFU.EX2 R8, R8 ;  /* 0x0000000800087308 */ /* 0x000ea20000000800 */
[----:B0-----:R-:W-:Y:S01]  /*12b50*/  FADD.FTZ R28, R189, R6 ;  /* 0x00000006bd1c7221 */ /* 0x001fe20000010000 */
[----:B------:R-:W-:Y:S01]  /*12b60*/  FADD.FTZ R32, R180, R9 ;  /* 0x00000009b4207221 */ /* 0x000fe20000010000 */
[-CC-:B------:R-:W-:Y:S01]  /*12b70*/  FFMA.FTZ R51, R51, R0.reuse, -R12.reuse ;  /* 0x0000000033337223 */ /* 0x180fe2000001080c */
[-CC-:B------:R-:W-:Y:S01]  /*12b80*/  FFMA.FTZ R93, R93, R0.reuse, -R12.reuse ;  /* 0x000000005d5d7223 */ /* 0x180fe2000001080c */
[----:B------:R-:W-:Y:S01]  /*12b90*/  FFMA.FTZ R95, R95, R0, -R12 ;  /* 0x000000005f5f7223 */ /* 0x000fe2000001080c */
[----:B------:R-:W-:Y:S01]  /*12ba0*/  FADD.FTZ R9, R43, R32 ;  /* 0x000000202b097221 */ /* 0x000fe20000010000 */
[----:B------:R-:W-:Y:S01]  /*12bb0*/  F2FP.F16.F32.PACK_AB R189, R6, R189 ;  /* 0x000000bd06bd723e */ /* 0x000fe200000000ff */
[----:B------:R-:W0:Y:S01]  /*12bc0*/  MUFU.EX2 R185, R185 ;  /* 0x000000b900b97308 */ /* 0x000e220000000800 */
[----:B-1----:R-:W-:Y:S01]  /*12bd0*/  FADD.FTZ R7, R191, R28 ;  /* 0x0000001cbf077221 */ /* 0x002fe20000010000 */
[----:B------:R-:W-:Y:S01]  /*12be0*/  FADD.FTZ R34, R182, R9 ;  /* 0x00000009b6227221 */ /* 0x000fe20000010000 */
[----:B------:R-:W-:Y:S01]  /*12bf0*/  F2FP.F16.F32.PACK_AB R188, R63, R188 ;  /* 0x000000bc3fbc723e */ /* 0x000fe200000000ff */
[----:B------:R-:W-:Y:S01]  /*12c00*/  IMAD.MOV.U32 R63, RZ, RZ, R119 ;  /* 0x000000ffff3f7224 */ /* 0x000fe200078e0077 */
[----:B------:R-:W-:-:S02]  /*12c10*/  F2FP.F16.F32.PACK_AB R190, R67, R190 ;  /* 0x000000be43be723e */ /* 0x000fc400000000ff */
[----:B------:R-:W-:Y:S01]  /*12c20*/  F2FP.F16.F32.PACK_AB R184, R59, R184 ;  /* 0x000000b83bb8723e */ /* 0x000fe200000000ff */
[----:B------:R-:W1:Y:S01]  /*12c30*/  MUFU.EX2 R10, R10 ;  /* 0x0000000a000a7308 */ /* 0x000e620000000800 */
[C---:B--2---:R-:W-:Y:S01]  /*12c40*/  FADD.FTZ R30, R8.reuse, R7 ;  /* 0x00000007081e7221 */ /* 0x044fe20000010000 */
[----:B------:R-:W-:Y:S01]  /*12c50*/  F2FP.F16.F32.PACK_AB R186, R55, R186 ;  /* 0x000000ba37ba723e */ /* 0x000fe200000000ff */
[----:B------:R-:W-:Y:S01]  /*12c60*/  IMAD.MOV.U32 R59, RZ, RZ, R119 ;  /* 0x000000ffff3b7224 */ /* 0x000fe200078e0077 */
[----:B------:R-:W-:Y:S02]  /*12c70*/  F2FP.F16.F32.PACK_AB R180, R43, R180 ;  /* 0x000000b42bb4723e */ /* 0x000fe400000000ff */
[----:B------:R-:W-:Y:S02]  /*12c80*/  F2FP.F16.F32.PACK_AB R182, R37, R182 ;  /* 0x000000b625b6723e */ /* 0x000fe400000000ff */
[----:B------:R-:W2:Y:S01]  /*12c90*/  MUFU.EX2 R187, R187 ;  /* 0x000000bb00bb7308 */ /* 0x000ea20000000800 */
[----:B0-----:R-:W-:Y:S01]  /*12ca0*/  FADD.FTZ R7, R185, R30 ;  /* 0x0000001eb9077221 */ /* 0x001fe20000010000 */
[----:B------:R-:W-:-:S02]  /*12cb0*/  F2FP.F16.F32.PACK_AB R191, R8, R191 ;  /* 0x000000bf08bf723e */ /* 0x000fc400000000ff */
[-C--:B------:R-:W-:Y:S02]  /*12cc0*/  MOV R67, R119.reuse ;  /* 0x0000007700437202 */ /* 0x080fe40000000f00 */
[----:B------:R-:W-:Y:S02]  /*12cd0*/  MOV R55, R119 ;  /* 0x0000007700377202 */ /* 0x000fe40000000f00 */
[----:B------:R0:W3:Y:S01]  /*12ce0*/  MUFU.EX2 R14, R25 ;  /* 0x00000019000e7308 */ /* 0x0000e20000000800 */
[C---:B-1----:R-:W-:Y:S01]  /*12cf0*/  FADD.FTZ R30, R10.reuse, R7 ;  /* 0x000000070a1e7221 */ /* 0x042fe20000010000 */
[----:B------:R-:W-:Y:S02]  /*12d00*/  F2FP.F16.F32.PACK_AB R185, R10, R185 ;  /* 0x000000b90ab9723e */ /* 0x000fe400000000ff */
[----:B------:R-:W-:-:S04]  /*12d10*/  MOV R43, R119 ;  /* 0x00000077002b7202 */ /* 0x000fc80000000f00 */
[----:B------:R-:W1:Y:S01]  /*12d20*/  MUFU.EX2 R27, R27 ;  /* 0x0000001b001b7308 */ /* 0x000e620000000800 */
[----:B--2---:R-:W-:Y:S01]  /*12d30*/  FADD.FTZ R7, R187, R30 ;  /* 0x0000001ebb077221 */ /* 0x004fe20000010000 */
[----:B0-----:R-:W-:-:S06]  /*12d40*/  MOV R25, R119 ;  /* 0x0000007700197202 */ /* 0x001fcc0000000f00 */
[----:B------:R0:W2:Y:S01]  /*12d50*/  MUFU.EX2 R20, R29 ;  /* 0x0000001d00147308 */ /* 0x0000a20000000800 */
[C---:B---3--:R-:W-:Y:S01]  /*12d60*/  FADD.FTZ R32, R14.reuse, R7 ;  /* 0x000000070e207221 */ /* 0x048fe20000010000 */
[----:B------:R-:W-:Y:S01]  /*12d70*/  FADD.FTZ R7, R37, R34 ;  /* 0x0000002225077221 */ /* 0x000fe20000010000 */
[----:B------:R-:W-:Y:S02]  /*12d80*/  F2FP.F16.F32.PACK_AB R187, R14, R187 ;  /* 0x000000bb0ebb723e */ /* 0x000fe400000000ff */
[----:B------:R-:W-:Y:S01]  /*12d90*/  MOV R37, R119 ;  /* 0x0000007700257202 */ /* 0x000fe20000000f00 */
[----:B------:R-:W-:Y:S01]  /*12da0*/  FADD.FTZ R34, R176, R7 ;  /* 0x00000007b0227221 */ /* 0x000fe20000010000 */
[----:B------:R-:W-:Y:S01]  /*12db0*/  F2FP.F16.F32.PACK_AB R176, R45, R176 ;  /* 0x000000b02db0723e */ /* 0x000fe200000000ff */
[----:B------:R-:W3:Y:S01]  /*12dc0*/  MUFU.EX2 R31, R31 ;  /* 0x0000001f001f7308 */ /* 0x000ee20000000800 */
[----:B-1----:R-:W-:Y:S01]  /*12dd0*/  FADD.FTZ R3, R27, R32 ;  /* 0x000000201b037221 */ /* 0x002fe20000010000 */
[----:B------:R-:W-:Y:S01]  /*12de0*/  FADD.FTZ R7, R45, R34 ;  /* 0x000000222d077221 */ /* 0x000fe20000010000 */
[----:B------:R-:W-:-:S02]  /*12df0*/  IMAD.MOV.U32 R45, RZ, RZ, R119 ;  /* 0x000000ffff2d7224 */ /* 0x000fc400078e0077 */
[----:B0-----:R-:W-:-:S03]  /*12e00*/  IMAD.MOV.U32 R29, RZ, RZ, R119 ;  /* 0x000000ffff1d7224 */ /* 0x001fc600078e0077 */
[----:B------:R0:W1:Y:S01]  /*12e10*/  MUFU.EX2 R24, R33 ;  /* 0x0000002100187308 */ /* 0x0000620000000800 */
[C---:B--2---:R-:W-:Y:S01]  /*12e20*/  FADD.FTZ R32, R20.reuse, R3 ;  /* 0x0000000314207221 */ /* 0x044fe20000010000 */
[----:B------:R-:W-:Y:S01]  /*12e30*/  F2FP.F16.F32.PACK_AB R181, R20, R27 ;  /* 0x0000001b14b5723e */ /* 0x000fe200000000ff */
[----:B------:R-:W-:-:S05]  /*12e40*/  IMAD.MOV.U32 R27, RZ, RZ, R119 ;  /* 0x000000ffff1b7224 */ /* 0x000fca00078e0077 */
[----:B------:R-:W2:Y:S01]  /*12e50*/  MUFU.EX2 R178, R178 ;  /* 0x000000b200b27308 */ /* 0x000ea20000000800 */
[----:B---3--:R-:W-:Y:S01]  /*12e60*/  FADD.FTZ R3, R31, R32 ;  /* 0x000000201f037221 */ /* 0x008fe20000010000 */
[----:B0-----:R-:W-:-:S06]  /*12e70*/  IMAD.MOV.U32 R33, RZ, RZ, R119 ;  /* 0x000000ffff217224 */ /* 0x001fcc00078e0077 */
[----:B------:R-:W0:Y:S01]  /*12e80*/  MUFU.EX2 R35, R35 ;  /* 0x0000002300237308 */ /* 0x000e220000000800 */
[C---:B-1----:R-:W-:Y:S01]  /*12e90*/  FADD.FTZ R34, R24.reuse, R3 ;  /* 0x0000000318227221 */ /* 0x042fe20000010000 */
[----:B------:R-:W-:Y:S01]  /*12ea0*/  F2FP.F16.F32.PACK_AB R183, R24, R31 ;  /* 0x0000001f18b7723e */ /* 0x000fe200000000ff */
[----:B------:R-:W-:Y:S01]  /*12eb0*/  IMAD.MOV.U32 R24, RZ, RZ, R119 ;  /* 0x000000ffff187224 */ /* 0x000fe200078e0077 */
[----:B------:R-:W-:-:S04]  /*12ec0*/  MOV R31, R119 ;  /* 0x00000077001f7202 */ /* 0x000fc80000000f00 */
[----:B------:R-:W1:Y:S01]  /*12ed0*/  MUFU.EX2 R47, R47 ;  /* 0x0000002f002f7308 */ /* 0x000e620000000800 */
[----:B--2---:R-:W-:-:S07]  /*12ee0*/  FADD.FTZ R36, R178, R7 ;  /* 0x00000007b2247221 */ /* 0x004fce0000010000 */
[----:B------:R2:W3:Y:S01]  /*12ef0*/  MUFU.EX2 R26, R39 ;  /* 0x00000027001a7308 */ /* 0x0004e20000000800 */
[----:B0-----:R-:W-:-:S07]  /*12f00*/  FADD.FTZ R3, R35, R34 ;  /* 0x0000002223037221 */ /* 0x001fce0000010000 */
[----:B------:R-:W0:Y:S01]  /*12f10*/  MUFU.EX2 R172, R172 ;  /* 0x000000ac00ac7308 */ /* 0x000e220000000800 */
[C---:B-1----:R-:W-:Y:S01]  /*12f20*/  FADD.FTZ R7, R47.reuse, R36 ;  /* 0x000000242f077221 */ /* 0x042fe20000010000 */
[----:B------:R-:W-:Y:S01]  /*12f30*/  F2FP.F16.F32.PACK_AB R178, R47, R178 ;  /* 0x000000b22fb2723e */ /* 0x000fe200000000ff */
[--C-:B------:R-:W-:Y:S02]  /*12f40*/  IMAD.MOV.U32 R47, RZ, RZ, R119.reuse ;  /* 0x000000ffff2f7224 */ /* 0x100fe400078e0077 */
[----:B--2---:R-:W-:-:S03]  /*12f50*/  IMAD.MOV.U32 R39, RZ, RZ, R119 ;  /* 0x000000ffff277224 */ /* 0x004fc600078e0077 */
[----:B------:R-:W1:Y:S01]  /*12f60*/  MUFU.EX2 R41, R41 ;  /* 0x0000002900297308 */ /* 0x000e620000000800 */
[C---:B---3--:R-:W-:Y:S01]  /*12f70*/  FADD.FTZ R12, R26.reuse, R3 ;  /* 0x000000031a0c7221 */ /* 0x048fe20000010000 */
[----:B------:R-:W-:Y:S01]  /*12f80*/  F2FP.F16.F32.PACK_AB R177, R26, R35 ;  /* 0x000000231ab1723e */ /* 0x000fe200000000ff */
[--C-:B------:R-:W-:Y:S02]  /*12f90*/  IMAD.MOV.U32 R35, RZ, RZ, R119.reuse ;  /* 0x000000ffff237224 */ /* 0x100fe400078e0077 */
[----:B------:R-:W-:-:S03]  /*12fa0*/  IMAD.MOV.U32 R26, RZ, RZ, R119 ;  /* 0x000000ffff1a7224 */ /* 0x000fc600078e0077 */
[----:B------:R-:W2:Y:S01]  /*12fb0*/  MUFU.EX2 R53, R53 ;  /* 0x0000003500357308 */ /* 0x000ea20000000800 */
[----:B0-----:R-:W-:-:S07]  /*12fc0*/  FADD.FTZ R34, R172, R7 ;  /* 0x00000007ac227221 */ /* 0x001fce0000010000 */
[----:B------:R0:W3:Y:S01]  /*12fd0*/  MUFU.EX2 R28, R49 ;  /* 0x00000031001c7308 */ /* 0x0000e20000000800 */
[----:B-1----:R-:W-:-:S07]  /*12fe0*/  FADD.FTZ R3, R41, R12 ;  /* 0x0000000c29037221 */ /* 0x002fce0000010000 */
[----:B------:R-:W1:Y:S01]  /*12ff0*/  MUFU.EX2 R174, R174 ;  /* 0x000000ae00ae7308 */ /* 0x000e620000000800 */
[C---:B--2---:R-:W-:Y:S01]  /*13000*/  FADD.FTZ R7, R53.reuse, R34 ;  /* 0x0000002235077221 */ /* 0x044fe20000010000 */
[----:B------:R-:W-:Y:S01]  /*13010*/  F2FP.F16.F32.PACK_AB R172, R53, R172 ;  /* 0x000000ac35ac723e */ /* 0x000fe200000000ff */
[----:B------:R-:W-:Y:S01]  /*13020*/  IMAD.MOV.U32 R53, RZ, RZ, R119 ;  /* 0x000000ffff357224 */ /* 0x000fe200078e0077 */
[----:B0-----:R-:W-:-:S04]  /*13030*/  MOV R49, R119 ;  /* 0x0000007700317202 */ /* 0x001fc80000000f00 */
[----:B------:R-:W0:Y:S01]  /*13040*/  MUFU.EX2 R61, R61 ;  /* 0x0000003d003d7308 */ /* 0x000e220000000800 */
[C---:B---3--:R-:W-:Y:S01]  /*13050*/  FADD.FTZ R34, R28.reuse, R3 ;  /* 0x000000031c227221 */ /* 0x048fe20000010000 */
[----:B------:R-:W-:Y:S01]  /*13060*/  F2FP.F16.F32.PACK_AB R179, R28, R41 ;  /* 0x000000291cb3723e */ /* 0x000fe200000000ff */
[----:B------:R-:W-:Y:S01]  /*13070*/  IMAD.MOV.U32 R41, RZ, RZ, R119 ;  /* 0x000000ffff297224 */ /* 0x000fe200078e0077 */
[----:B------:R-:W-:-:S04]  /*13080*/  MOV R28, R119 ;  /* 0x00000077001c7202 */ /* 0x000fc80000000f00 */
[----:B------:R-:W2:Y:S01]  /*13090*/  MUFU.EX2 R57, R57 ;  /* 0x0000003900397308 */ /* 0x000ea20000000800 */
[----:B-1----:R-:W-:-:S07]  /*130a0*/  FADD.FTZ R36, R174, R7 ;  /* 0x00000007ae247221 */ /* 0x002fce0000010000 */
[----:B------:R1:W3:Y:S01]  /*130b0*/  MUFU.EX2 R30, R73 ;  /* 0x00000049001e7308 */ /* 0x0002e20000000800 */
[----:B0-----:R-:W-:-:S07]  /*130c0*/  FADD.FTZ R3, R61, R34 ;  /* 0x000000223d037221 */ /* 0x001fce0000010000 */
[----:B------:R-:W0:Y:S01]  /*130d0*/  MUFU.EX2 R168, R168 ;  /* 0x000000a800a87308 */ /* 0x000e220000000800 */
[C---:B--2---:R-:W-:Y:S01]  /*130e0*/  FADD.FTZ R7, R57.reuse, R36 ;  /* 0x0000002439077221 */ /* 0x044fe20000010000 */
[----:B------:R-:W-:Y:S01]  /*130f0*/  F2FP.F16.F32.PACK_AB R174, R57, R174 ;  /* 0x000000ae39ae723e */ /* 0x000fe200000000ff */
[----:B------:R-:W-:Y:S01]  /*13100*/  IMAD.MOV.U32 R57, RZ, RZ, R119 ;  /* 0x000000ffff397224 */ /* 0x000fe200078e0077 */
[----:B-1----:R-:W-:-:S04]  /*13110*/  MOV R73, R119 ;  /* 0x0000007700497202 */ /* 0x002fc80000000f00 */
[----:B------:R-:W1:Y:S01]  /*13120*/  MUFU.EX2 R65, R65 ;  /* 0x0000004100417308 */ /* 0x000e620000000800 */
[C---:B---3--:R-:W-:Y:S01]  /*13130*/  FADD.FTZ R34, R30.reuse, R3 ;  /* 0x000000031e227221 */ /* 0x048fe20000010000 */
[----:B------:R-:W-:Y:S01]  /*13140*/  F2FP.F16.F32.PACK_AB R173, R30, R61 ;  /* 0x0000003d1ead723e */ /* 0x000fe200000000ff */
[----:B------:R-:W-:Y:S01]  /*13150*/  IMAD.MOV.U32 R30, RZ, RZ, R119 ;  /* 0x000000ffff1e7224 */ /* 0x000fe200078e0077 */
[----:B------:R-:W-:-:S04]  /*13160*/  MOV R61, R119 ;  /* 0x00000077003d7202 */ /* 0x000fc80000000f00 */
[----:B------:R-:W2:Y:S01]  /*13170*/  MUFU.EX2 R75, R75 ;  /* 0x0000004b004b7308 */ /* 0x000ea20000000800 */
[----:B0-----:R-:W-:-:S07]  /*13180*/  FADD.FTZ R36, R168, R7 ;  /* 0x00000007a8247221 */ /* 0x001fce0000010000 */
[----:B------:R0:W3:Y:S01]  /*13190*/  MUFU.EX2 R32, R69 ;  /* 0x0000004500207308 */ /* 0x0000e20000000800 */
[----:B-1----:R-:W-:-:S07]  /*131a0*/  FADD.FTZ R3, R65, R34 ;  /* 0x0000002241037221 */ /* 0x002fce0000010000 */
[----:B------:R-:W1:Y:S01]  /*131b0*/  MUFU.EX2 R71, R71 ;  /* 0x0000004700477308 */ /* 0x000e620000000800 */
[C---:B--2---:R-:W-:Y:S01]  /*131c0*/  FADD.FTZ R7, R75.reuse, R36 ;  /* 0x000000244b077221 */ /* 0x044fe20000010000 */
[----:B------:R-:W-:Y:S01]  /*131d0*/  F2FP.F16.F32.PACK_AB R168, R75, R168 ;  /* 0x000000a84ba8723e */ /* 0x000fe200000000ff */
[--C-:B------:R-:W-:Y:S02]  /*131e0*/  IMAD.MOV.U32 R75, RZ, RZ, R119.reuse ;  /* 0x000000ffff4b7224 */ /* 0x100fe400078e0077 */
[----:B0-----:R-:W-:-:S03]  /*131f0*/  IMAD.MOV.U32 R69, RZ, RZ, R119 ;  /* 0x000000ffff457224 */ /* 0x001fc600078e0077 */
[----:B------:R0:W2:Y:S01]  /*13200*/  MUFU.EX2 R12, R51 ;  /* 0x00000033000c7308 */ /* 0x0000a20000000800 */
[C---:B---3--:R-:W-:Y:S01]  /*13210*/  FADD.FTZ R36, R32.reuse, R3 ;  /* 0x0000000320247221 */ /* 0x048fe20000010000 */
[----:B------:R-:W-:Y:S01]  /*13220*/  F2FP.F16.F32.PACK_AB R175, R32, R65 ;  /* 0x0000004120af723e */ /* 0x000fe200000000ff */
[--C-:B------:R-:W-:Y:S02]  /*13230*/  IMAD.MOV.U32 R65, RZ, RZ, R119.reuse ;  /* 0x000000ffff417224 */ /* 0x100fe400078e0077 */
[----:B------:R-:W-:-:S03]  /*13240*/  IMAD.MOV.U32 R32, RZ, RZ, R119 ;  /* 0x000000ffff207224 */ /* 0x000fc600078e0077 */
[----:B------:R-:W3:Y:S01]  /*13250*/  MUFU.EX2 R170, R170 ;  /* 0x000000aa00aa7308 */ /* 0x000ee20000000800 */
[----:B-1----:R-:W-:Y:S01]  /*13260*/  FADD.FTZ R3, R71, R36 ;  /* 0x0000002447037221 */ /* 0x002fe20000010000 */
[--C-:B0-----:R-:W-:Y:S02]  /*13270*/  IMAD.MOV.U32 R51, RZ, RZ, R119.reuse ;  /* 0x000000ffff337224 */ /* 0x101fe400078e0077 */
[----:B------:R-:W-:-:S04]  /*13280*/  IMAD.MOV.U32 R36, RZ, RZ, R119 ;  /* 0x000000ffff247224 */ /* 0x000fc800078e0077 */
[----:B------:R-:W0:Y:S01]  /*13290*/  MUFU.EX2 R93, R93 ;  /* 0x0000005d005d7308 */ /* 0x000e220000000800 */
[C---:B--2---:R-:W-:Y:S01]  /*132a0*/  FADD.FTZ R6, R12.reuse, R3 ;  /* 0x000000030c067221 */ /* 0x044fe20000010000 */
[----:B------:R-:W-:Y:S01]  /*132b0*/  F2FP.F16.F32.PACK_AB R169, R12, R71 ;  /* 0x000000470ca9723e */ /* 0x000fe200000000ff */
[----:B------:R-:W-:Y:S02]  /*132c0*/  IMAD.MOV.U32 R12, RZ, RZ, 0x3f800000 ;  /* 0x3f800000ff0c7424 */ /* 0x000fe400078e00ff */
[----:B------:R-:W-:-:S03]  /*132d0*/  IMAD.MOV.U32 R71, RZ, RZ, R119 ;  /* 0x000000ffff477224 */ /* 0x000fc600078e0077 */
[----:B------:R-:W1:Y:S01]  /*132e0*/  MUFU.EX2 R77, R77 ;  /* 0x0000004d004d7308 */ /* 0x000e620000000800 */
[----:B---3--:R-:W-:-:S07]  /*132f0*/  FADD.FTZ R38, R170, R7 ;  /* 0x00000007aa267221 */ /* 0x008fce0000010000 */
[----:B------:R2:W3:Y:S01]  /*13300*/  MUFU.EX2 R34, R95 ;  /* 0x0000005f00227308 */ /* 0x0004e20000000800 */
[----:B0-----:R-:W-:Y:S01]  /*13310*/  FADD.FTZ R3, R93, R6 ;  /* 0x000000065d037221 */ /* 0x001fe20000010000 */
[C---:B-1----:R-:W-:Y:S01]  /*13320*/  FADD.FTZ R215, R77.reuse, R38 ;  /* 0x000000264dd77221 */ /* 0x042fe20000010000 */
[----:B------:R-:W-:Y:S01]  /*13330*/  F2FP.F16.F32.PACK_AB R170, R77, R170 ;  /* 0x000000aa4daa723e */ /* 0x000fe200000000ff */
[--C-:B--2---:R-:W-:Y:S02]  /*13340*/  IMAD.MOV.U32 R95, RZ, RZ, R119.reuse ;  /* 0x000000ffff5f7224 */ /* 0x104fe400078e0077 */
[--C-:B------:R-:W-:Y:S02]  /*13350*/  IMAD.MOV.U32 R77, RZ, RZ, R119.reuse ;  /* 0x000000ffff4d7224 */ /* 0x100fe400078e0077 */
[----:B------:R-:W-:Y:S02]  /*13360*/  IMAD.MOV.U32 R38, RZ, RZ, R119 ;  /* 0x000000ffff267224 */ /* 0x000fe400078e0077 */
[C---:B---3--:R-:W-:Y:S01]  /*13370*/  FADD.FTZ R214, R34.reuse, R3 ;  /* 0x0000000322d67221 */ /* 0x048fe20000010000 */
[----:B------:R-:W-:Y:S01]  /*13380*/  F2FP.F16.F32.PACK_AB R171, R34, R93 ;  /* 0x0000005d22ab723e */ /* 0x000fe200000000ff */
[----:B------:R-:W-:Y:S01]  /*13390*/  IMAD.MOV.U32 R3, RZ, RZ, 0x3f800000 ;  /* 0x3f800000ff037424 */ /* 0x000fe200078e00ff */
[----:B------:R-:W-:Y:S01]  /*133a0*/  MOV R34, R119 ;  /* 0x0000007700227202 */ /* 0x000fe20000000f00 */
[----:B------:R-:W-:Y:S01]  /*133b0*/  IMAD.MOV.U32 R93, RZ, RZ, R119 ;  /* 0x000000ffff5d7224 */ /* 0x000fe200078e0077 */
[----:B------:R-:W-:Y:S06]  /*133c0*/  @!P1 BRA `(.L_x_624) ;  /* 0x0000002c00149947 */ /* 0x000fec0003800000 */
[----:B------:R-:W-:Y:S01]  /*133d0*/  VIADD R8, R143, 0xfffffffe ;  /* 0xfffffffe8f087836 */ /* 0x000fe20000000000 */
[----:B------:R-:W-:Y:S01]  /*133e0*/  MOV R9, R4 ;  /* 0x0000000400097202 */ /* 0x000fe20000000f00 */
[----:B------:R-:W-:Y:S01]  /*133f0*/  IMAD.MOV.U32 R10, RZ, RZ, R5 ;  /* 0x000000ffff0a7224 */ /* 0x000fe200078e0005 */
[----:B------:R-:W-:Y:S01]  /*13400*/  MOV R7, R209 ;  /* 0x000000d100077202 */ /* 0x000fe20000000f00 */
        /* <DEDUP_REMOVED lines=49> */
[----:B------:R-:W-:-:S07]  /*13720*/  CS2R R24, SRZ ;  /* 0x0000000000187805 */ /* 0x000fce000001ff00 */
.L_x_637:
[----:B------:R-:W-:-:S04]  /*13730*/  ISETP.NE.AND P1, PT, R7, 0x1, PT ;  /* 0x000000010700780c */ /* 0x000fc80003f25270 */
[----:B------:R-:W-:-:S04]  /*13740*/  SEL R5, RZ, 0x1, P1 ;  /* 0x00000001ff057807 */ /* 0x000fc80000800000 */
[----:B------:R-:W-:Y:S01]  /*13750*/  LOP3.LUT R220, R6, R5, RZ, 0x3c, !PT ;  /* 0x0000000506dc7212 */ /* 0x000fe200078e3cff */
[----:B------:R-:W-:Y:S06]  /*13760*/  @!P0 BRA `(.L_x_625) ;  /* 0x0000000000048947 */ /* 0x000fec0003800000 */
[----:B------:R-:W-:Y:S01]  /*13770*/  BPT.TRAP 0x1 ;  /* 0x000000040000795c */ /* 0x000fe20000300000 */
.L_x_625:
[----:B------:R-:W-:Y:S01]  /*13780*/  VIADD R209, R7, 0x1 ;  /* 0x0000000107d17836 */ /* 0x000fe20000000000 */
[----:B------:R-:W-:-:S04]  /*13790*/  SHF.L.U32 R0, R220, 0x1f, RZ ;  /* 0x0000001fdc007819 */ /* 0x000fc800000006ff */
[----:B------:R-:W-:-:S04]  /*137a0*/  ISETP.NE.AND P1, PT, R209, 0x2, PT ;  /* 0x00000002d100780c */ /* 0x000fc80003f25270 */
[----:B------:R-:W-:-:S04]  /*137b0*/  SEL R209, R209, RZ, P1 ;  /* 0x000000ffd1d17207 */ /* 0x000fc80000800000 */
[----:B------:R-:W-:-:S04]  /*137c0*/  LEA R11, R209, R2, 0x3 ;  /* 0x00000002d10b7211 */ /* 0x000fc800078e18ff */
[----:B------:R0:W1:Y:S01]  /*137d0*/  SYNCS.PHASECHK.TRANS64.TRYWAIT P1, [R11+URZ+0x30830], R0 ;  /* 0x030830000b0075a7 */ /* 0x000062000802017f */
[----:B------:R-:W-:Y:S05]  /*137e0*/  @!P0 BRA `(.L_x_626) ;  /* 0x0000000000048947 */ /* 0x000fea0003800000 */
[----:B------:R-:W-:Y:S01]  /*137f0*/  BPT.TRAP 0x1 ;  /* 0x000000040000795c */ /* 0x000fe20000300000 */
.L_x_626:
[----:B------:R-:W-:Y:S01]  /*13800*/  IMAD R126, R209, 0x900, R221 ;  /* 0x00000900d17e7824 */ /* 0x000fe200078e02dd */
[----:B------:R-:W-:Y:S03]  /*13810*/  BSSY B1, `(.L_x_627) ;  /* 0x0000006000017945 */ /* 0x000fe60003800000 */
[C---:B------:R-:W-:Y:S02]  /*13820*/  VIADD R124, R126.reuse, 0x2 ;  /* 0x000000027e7c7836 */ /* 0x040fe40000000000 */
[----:B------:R-:W-:Y:S01]  /*13830*/  VIADD R123, R126, 0x4 ;  /* 0x000000047e7b7836 */ /* 0x000fe20000000000 */
[----:B-1----:R-:W-:Y:S06]  /*13840*/  @P1 BRA `(.L_x_628) ;  /* 0x0000000000081947 */ /* 0x002fec0003800000 */
[----:B------:R-:W1:Y:S02]  /*13850*/  SYNCS.PHASECHK.TRANS64.TRYWAIT P1, [R11+URZ+0x30830], R0 ;  /* 0x030830000b0075a7 */ /* 0x000e64000802017f */
[----:B-1----:R-:W-:Y:S05]  /*13860*/  @!P1 BRA `(.L_x_629) ;  /* 0x000000d8005c9947 */ /* 0x002fea0003800000 */
.L_x_628:
[----:B------:R-:W-:Y:S05]  /*13870*/  BSYNC B1 ;  /* 0x0000000000017941 */ /* 0x000fea0003800000 */
.L_x_627:
[----:B------:R-:W2:Y:S04]  /*13880*/  LDL.64 R128, [R1+0x38] ;  /* 0x0000380001807983 */ /* 0x000ea80000100a00 */
[----:B------:R3:W-:Y:S04]  /*13890*/  STL.64 [R1+0x90], R8 ;  /* 0x0000900801007387 */ /* 0x0007e80000100a00 */
[----:B---3--:R-:W3:Y:S01]  /*138a0*/  LDL.64 R8, [R1+0x30] ;  /* 0x0000300001087983 */ /* 0x008ee20000100a00 */
[----:B------:R-:W-:Y:S01]  /*138b0*/  MOV R120, R126 ;  /* 0x0000007e00787202 */ /* 0x000fe20000000f00 */
[----:B------:R-:W-:Y:S01]  /*138c0*/  VIADD R122, R126, 0x6 ;  /* 0x000000067e7a7836 */ /* 0x000fe20000000000 */
[----:B------:R-:W-:Y:S01]  /*138d0*/  MOV R5, UR58 ;  /* 0x0000003a00057c02 */ /* 0x000fe20008000f00 */
[----:B------:R-:W-:Y:S01]  /*138e0*/  IMAD.MOV.U32 R121, RZ, RZ, 0x40000040 ;  /* 0x40000040ff797424 */ /* 0x000fe200078e00ff */
[----:B------:R-:W-:Y:S01]  /*138f0*/  R2UR UR46, R120 ;  /* 0x00000000782e72ca */ /* 0x000fe200000e0000 */
[----:B------:R-:W-:Y:S01]  /*13900*/  IMAD.MOV.U32 R125, RZ, RZ, 0x40000040 ;  /* 0x40000040ff7d7424 */ /* 0x000fe200078e00ff */
[----:B------:R-:W-:Y:S01]  /*13910*/  MOV R120, R124 ;  /* 0x0000007c00787202 */ /* 0x000fe20000000f00 */
[----:B------:R-:W-:Y:S01]  /*13920*/  VIADD R124, R126, 0x304 ;  /* 0x000003047e7c7836 */ /* 0x000fe20000000000 */
[----:B------:R-:W-:Y:S01]  /*13930*/  MOV R20, UR38 ;  /* 0x0000002600147c02 */ /* 0x000fe20008000f00 */
[----:B------:R4:W-:Y:S01]  /*13940*/  STL.64 [R1+0x88], R6 ;  /* 0x0000880601007387 */ /* 0x0009e20000100a00 */
[----:B------:R-:W-:Y:S01]  /*13950*/  R2UR UR42, R120 ;  /* 0x00000000782a72ca */ /* 0x000fe200000e0000 */
[----:B------:R-:W-:Y:S01]  /*13960*/  IMAD.MOV.U32 R120, RZ, RZ, R123 ;  /* 0x000000ffff787224 */ /* 0x000fe200078e007b */
[----:B------:R-:W-:Y:S01]  /*13970*/  R2UR UR58, R122 ;  /* 0x000000007a3a72ca */ /* 0x000fe200000e0000 */
[----:B------:R-:W-:Y:S01]  /*13980*/  VIADD R122, R126, 0x302 ;  /* 0x000003027e7a7836 */ /* 0x000fe20000000000 */
[----:B------:R-:W-:Y:S01]  /*13990*/  MOV R213, UR45 ;  /* 0x0000002d00d57c02 */ /* 0x000fe20008000f00 */
[-C--:B------:R-:W-:Y:S01]  /*139a0*/  FMUL.FTZ R24, R24, R12.reuse ;  /* 0x0000000c18187220 */ /* 0x080fe20000410000 */
[----:B------:R-:W-:Y:S01]  /*139b0*/  R2UR UR38, R120 ;  /* 0x00000000782672ca */ /* 0x000fe200000e0000 */
[----:B------:R-:W-:Y:S01]  /*139c0*/  VIADD R120, R126, 0x300 ;  /* 0x000003007e787836 */ /* 0x000fe20000000000 */
[----:B------:R-:W-:Y:S01]  /*139d0*/  R2UR UR30, R122 ;  /* 0x000000007a1e72ca */ /* 0x000fe200000e0000 */
[----:B------:R-:W-:Y:S01]  /*139e0*/  VIADD R122, R126, 0x600 ;  /* 0x000006007e7a7836 */ /* 0x000fe20000000000 */
[----:B01----:R-:W-:Y:S01]  /*139f0*/  MOV R0, UR44 ;  /* 0x0000002c00007c02 */ /* 0x003fe20008000f00 */
[----:B----4-:R-:W4:Y:S01]  /*13a00*/  LDL.64 R6, [R1+0x20] ;  /* 0x0000200001067983 */ /* 0x010f220000100a00 */
[----:B------:R-:W-:Y:S01]  /*13a10*/  R2UR UR34, R120 ;  /* 0x00000000782272ca */ /* 0x000fe200000e0000 */
[-C--:B------:R-:W-:Y:S01]  /*13a20*/  FMUL.FTZ R25, R25, R12.reuse ;  /* 0x0000000c19197220 */ /* 0x080fe20000410000 */
[----:B------:R-:W-:Y:S01]  /*13a30*/  IADD3 R120, R126, 0x306, RZ ;  /* 0x000003067e787810 */ /* 0x000fe20007ffe0ff */
[-C--:B------:R-:W-:Y:S01]  /*13a40*/  FMUL.FTZ R28, R28, R12.reuse ;  /* 0x0000000c1c1c7220 */ /* 0x080fe20000410000 */
[----:B------:R-:W-:Y:S01]  /*13a50*/  R2UR UR47, R121 ;  /* 0x00000000792f72ca */ /* 0x000fe200000e0000 */
[-C--:B------:R-:W-:Y:S01]  /*13a60*/  FMUL.FTZ R29, R29, R12.reuse ;  /* 0x0000000c1d1d7220 */ /* 0x080fe20000410000 */
[----:B------:R-:W-:Y:S01]  /*13a70*/  R2UR UR26, R124 ;  /* 0x000000007c1a72ca */ /* 0x000fe200000e0000 */
[-C--:B------:R-:W-:Y:S01]  /*13a80*/  FMUL.FTZ R32, R32, R12.reuse ;  /* 0x0000000c20207220 */ /* 0x080fe20000410000 */
[----:B------:R-:W-:Y:S01]  /*13a90*/  R2UR UR22, R120 ;  /* 0x00000000781672ca */ /* 0x000fe200000e0000 */
[----:B------:R-:W-:Y:S01]  /*13aa0*/  VIADD R120, R126, 0x604 ;  /* 0x000006047e787836 */ /* 0x000fe20000000000 */
[----:B------:R-:W-:Y:S01]  /*13ab0*/  R2UR UR18, R122 ;  /* 0x000000007a1272ca */ /* 0x000fe200000e0000 */
[C---:B------:R-:W-:Y:S01]  /*13ac0*/  VIADD R122, R126.reuse, 0x606 ;  /* 0x000006067e7a7836 */ /* 0x040fe20000000000 */
[----:B------:R-:W-:Y:S01]  /*13ad0*/  MOV R123, 0x40000040 ;  /* 0x40000040007b7802 */ /* 0x000fe20000000f00 */
[-C--:B------:R-:W-:Y:S01]  /*13ae0*/  FMUL.FTZ R33, R33, R12.reuse ;  /* 0x0000000c21217220 */ /* 0x080fe20000410000 */
[----:B------:R-:W-:Y:S01]  /*13af0*/  IADD3 R124, R126, 0x602, RZ ;  /* 0x000006027e7c7810 */ /* 0x000fe20007ffe0ff */
[-C--:B------:R-:W-:Y:S01]  /*13b00*/  FMUL.FTZ R36, R36, R12.reuse ;  /* 0x0000000c24247220 */ /* 0x080fe20000410000 */
[----:B------:R-:W-:Y:S01]  /*13b10*/  MOV R15, UR39 ;  /* 0x00000027000f7c02 */ /* 0x000fe20008000f00 */
[-C--:B------:R-:W-:Y:S01]  /*13b20*/  FMUL.FTZ R37, R37, R12.reuse ;  /* 0x0000000c25257220 */ /* 0x080fe20000410000 */
[----:B------:R-:W-:Y:S01]  /*13b30*/  MOV R4, UR59 ;  /* 0x0000003b00047c02 */ /* 0x000fe20008000f00 */
[-C--:B------:R-:W-:Y:S01]  /*13b40*/  FMUL.FTZ R40, R40, R12.reuse ;  /* 0x0000000c28287220 */ /* 0x080fe20000410000 */
[----:B------:R-:W-:Y:S01]  /*13b50*/  R2UR UR43, R121 ;  /* 0x00000000792b72ca */ /* 0x000fe200000e0000 */
        /* <DEDUP_REMOVED lines=27> */
[----:B------:R-:W-:Y:S01]  /*13d10*/  MOV R211, UR41 ;  /* 0x0000002900d37c02 */ /* 0x000fe20008000f00 */
        /* <DEDUP_REMOVED lines=77> */
[----:B--2---:R-:W-:-:S02]  /*141f0*/  R2UR UR44, R128 ;  /* 0x00000000802c72ca */ /* 0x004fc400000e0000 */
[----:B------:R-:W-:Y:S02]  /*14200*/  R2UR UR45, R129 ;  /* 0x00000000812d72ca */ /* 0x000fe400000e0000 */
[----:B-----5:R-:W-:-:S11]  /*14210*/  WARPGROUP.ARRIVE ;  /* 0x00000000000079c5 */ /* 0x020fd60000000000 */
[----:B------:R-:W-:Y:S01]  /*14220*/  HGMMA.64x96x16.F32 R120, gdesc[UR44], RZ, !UPT, gsb0 ;  /* 0x016000002c7879f0 */ /* 0x000fe2000c0008ff */
[----:B---3--:R-:W-:Y:S02]  /*14230*/  R2UR UR40, R8 ;  /* 0x00000000082872ca */ /* 0x008fe400000e0000 */
[----:B------:R-:W-:Y:S02]  /*14240*/  R2UR UR41, R9 ;  /* 0x00000000092972ca */ /* 0x000fe400000e0000 */
[----:B------:R-:W-:Y:S01]  /*14250*/  R2UR UR45, R213 ;  /* 0x00000000d52d72ca */ /* 0x000fe200000e0000 */
[----:B------:R0:W5:Y:S01]  /*14260*/  LDL.LU.64 R8, [R1+0x90] ;  /* 0x0000900001087983 */ /* 0x0001620000300a00 */
[----:B------:R-:W-:Y:S02]  /*14270*/  WARPGROUP.DEPBAR.LE gsb0, 0x0 ;  /* 0x00008000000079c5 */ /* 0x000fe40000010000 */
[----:B------:R-:W-:-:S07]  /*14280*/  WARPGROUP.ARRIVE ;  /* 0x00000000000079c5 */ /* 0x000fce0000000000 */
[----:B------:R-:W-:Y:S01]  /*14290*/  HGMMA.64x96x16.F32 R120, gdesc[UR40], R120, gsb0 ;  /* 0x01600000287879f0 */ /* 0x000fe20008000878 */
[----:B------:R-:W-:Y:S02]  /*142a0*/  R2UR UR40, R212 ;  /* 0x00000000d42872ca */ /* 0x000fe400000e0000 */
[----:B------:R-:W2:Y:S01]  /*142b0*/  LDL.64 R212, [R1+0x28] ;  /* 0x0000280001d47983 */ /* 0x000ea20000100a00 */
[----:B------:R-:W-:Y:S01]  /*142c0*/  R2UR UR41, R211 ;  /* 0x00000000d32972ca */ /* 0x000fe200000e0000 */
[----:B------:R-:W-:Y:S02]  /*142d0*/  WARPGROUP.DEPBAR.LE gsb0, 0x0 ;  /* 0x00008000000079c5 */ /* 0x000fe40000010000 */
[----:B------:R-:W-:Y:S01]  /*142e0*/  WARPGROUP.ARRIVE ;  /* 0x00000000000079c5 */ /* 0x000fe20000000000 */
[----:B--2---:R-:W-:Y:S02]  /*142f0*/  R2UR UR36, R212 ;  /* 0x00000000d42472ca */ /* 0x004fe400000e0000 */
[----:B------:R-:W-:-:S02]  /*14300*/  R2UR UR37, R213 ;  /* 0x00000000d52572ca */ /* 0x000fc400000e0000 */
[----:B------:R-:W2:Y:S11]  /*14310*/  LDL.64 R212, [R1+0x8] ;  /* 0x0000080001d47983 */ /* 0x000eb60000100a00 */
[----:B------:R-:W-:Y:S01]  /*14320*/  HGMMA.64x96x16.F32 R120, gdesc[UR36], R120, gsb0 ;  /* 0x01600000247879f0 */ /* 0x000fe20008000878 */
[----:B------:R-:W-:-:S02]  /*14330*/  R2UR UR36, R210 ;  /* 0x00000000d22472ca */ /* 0x000fc400000e0000 */
[----:B------:R-:W3:Y:S01]  /*14340*/  LDL.64 R210, [R1+0x18] ;  /* 0x0000180001d27983 */ /* 0x000ee20000100a00 */
[----:B------:R-:W-:Y:S02]  /*14350*/  R2UR UR38, R20 ;  /* 0x00000000142672ca */ /* 0x000fe400000e0000 */
[----:B------:R-:W-:Y:S02]  /*14360*/  R2UR UR37, R21 ;  /* 0x00000000152572ca */ /* 0x000fe400000e0000 */
[----:B------:R-:W2:Y:S01]  /*14370*/  LDL.64 R20, [R1+0x10] ;  /* 0x0000100001147983 */ /* 0x000ea20000100a00 */
[----:B----4-:R-:W-:Y:S02]  /*14380*/  R2UR UR56, R6 ;  /* 0x00000000063872ca */ /* 0x010fe400000e0000 */
[----:B------:R-:W-:Y:S01]  /*14390*/  R2UR UR57, R7 ;  /* 0x00000000073972ca */ /* 0x000fe200000e0000 */
[----:B------:R-:W-:Y:S01]  /*143a0*/  UMOV UR20, UR52 ;  /* 0x0000003400147c82 */ /* 0x000fe20008000000 */
[----:B------:R-:W-:Y:S01]  /*143b0*/  UMOV UR21, UR53 ;  /* 0x0000003500157c82 */ /* 0x000fe20008000000 */
[----:B------:R-:W-:Y:S01]  /*143c0*/  UMOV UR16, UR48 ;  /* 0x0000003000107c82 */ /* 0x000fe20008000000 */
[----:B------:R-:W-:Y:S01]  /*143d0*/  UMOV UR17, UR49 ;  /* 0x0000003100117c82 */ /* 0x000fe20008000000 */
[----:B------:R-:W-:Y:S01]  /*143e0*/  R2UR UR44, R0 ;  /* 0x00000000002c72ca */ /* 0x000fe200000e0000 */
[----:B------:R0:W5:Y:S01]  /*143f0*/  LDL.LU.64 R6, [R1+0x88] ;  /* 0x0000880001067983 */ /* 0x0001620000300a00 */
[----:B------:R-:W-:-:S02]  /*14400*/  WARPGROUP.DEPBAR.LE gsb0, 0x0 ;  /* 0x00008000000079c5 */ /* 0x000fc40000010000 */
[----:B------:R-:W-:-:S06]  /*14410*/  WARPGROUP.ARRIVE ;  /* 0x00000000000079c5 */ /* 0x000fcc0000000000 */
[----:B------:R-:W-:Y:S03]  /*14420*/  HGMMA.64x96x16.F32 R120, gdesc[UR56], R120, gsb0 ;  /* 0x01600000387879f0 */ /* 0x000fe60008000878 */
[----:B------:R-:W-:Y:S02]  /*14430*/  WARPGROUP.DEPBAR.LE gsb0, 0x0 ;  /* 0x00008000000079c5 */ /* 0x000fe40000010000 */
[----:B------:R-:W-:Y:S01]  /*14440*/  WARPGROUP.ARRIVE ;  /* 0x00000000000079c5 */ /* 0x000fe20000000000 */
[----:B---3--:R-:W-:Y:S02]  /*14450*/  R2UR UR32, R210 ;  /* 0x00000000d22072ca */ /* 0x008fe400000e0000 */
[----:B------:R-:W-:-:S13]  /*14460*/  R2UR UR33, R211 ;  /* 0x00000000d32172ca */ /* 0x000fda00000e0000 */
[----:B------:R-:W-:Y:S01]  /*14470*/  HGMMA.64x96x16.F32 R120, gdesc[UR32], R120, gsb0 ;  /* 0x01600000207879f0 */ /* 0x000fe20008000878 */
[----:B--2---:R-:W-:Y:S02]  /*14480*/  R2UR UR28, R20 ;  /* 0x00000000141c72ca */ /* 0x004fe400000e0000 */
        /* <DEDUP_REMOVED lines=14> */
[----:B------:R-:W-:Y:S01]  /*14570*/  HGMMA.64x96x16.F32 R120, gdesc[UR16], R120, gsb0 ;  /* 0x01600000107879f0 */ /* 0x000fe20008000878 */
[----:B------:R-:W-:Y:S01]  /*14580*/  UMOV UR12, UR44 ;  /* 0x0000002c000c7c82 */ /* 0x000fe20008000000 */
[----:B------:R-:W-:Y:S01]  /*14590*/  UMOV UR13, UR45 ;  /* 0x0000002d000d7c82 */ /* 0x000fe20008000000 */
        /* <DEDUP_REMOVED lines=10> */
[----:B------:R-:W-:Y:S01]  /*14640*/  R2UR UR39, R15 ;  /* 0x000000000f2772ca */ /* 0x000fe200000e0000 */
[----:B------:R-:W-:Y:S02]  /*14650*/  WARPGROUP.DEPBAR.LE gsb0, 0x0 ;  /* 0x00008000000079c5 */ /* 0x000fe40000010000 */
[----:B------:R-:W-:-:S06]  /*14660*/  WARPGROUP.ARRIVE ;  /* 0x00000000000079c5 */ /* 0x000fcc0000000000 */
[----:B------:R-:W-:Y:S01]  /*14670*/  HGMMA.64x96x16.F32 R120, gdesc[UR8], R120, gsb0 ;  /* 0x01600000087879f0 */ /* 0x000fe20008000878 */
[----:B------:R-:W-:Y:S02]  /*14680*/  R2UR UR59, R4 ;  /* 0x00000000043b72ca */ /* 0x000fe400000e0000 */
[----:B------:R-:W-:Y:S02]  /*14690*/  R2UR UR58, R5 ;  /* 0x00000000053a72ca */ /* 0x000fe400000e0000 */
[----:B------:R-:W-:Y:S02]  /*146a0*/  R2UR UR57, R13 ;  /* 0x000000000d3972ca */ /* 0x000fe400000e0000 */
[----:B------:R-:W-:Y:S01]  /*146b0*/  R2UR UR56, R14 ;  /* 0x000000000e3872ca */ /* 0x000fe200000e0000 */
[----:B------:R-:W-:Y:S01]  /*146c0*/  FMUL.FTZ R119, R119, R3 ;  /* 0x0000000377777220 */ /* 0x000fe20000410000 */
[----:B------:R-:W-:Y:S02]  /*146d0*/  WARPGROUP.DEPBAR.LE gsb0, 0x0 ;  /* 0x00008000000079c5 */ /* 0x000fe40000010000 */
[----:B0-----:R-:W-:Y:S11]  /*146e0*/  @!P0 BRA `(.L_x_630) ;  /* 0x0000000000048947 */ /* 0x001ff60003800000 */
[----:B------:R-:W-:Y:S01]  /*146f0*/  BPT.TRAP 0x1 ;  /* 0x000000040000795c */ /* 0x000fe20000300000 */
.L_x_630:
[----:B-----5:R-:W-:Y:S02]  /*14700*/  SHF.L.U32 R0, R6, 0x1f, RZ ;  /* 0x0000001f06007819 */ /* 0x020fe400000006ff */
[----:B------:R-:W-:-:S04]  /*14710*/  LEA R13, R7, R2, 0x3 ;  /* 0x00000002070d7211 */ /* 0x000fc800078e18ff */
[----:B------:R0:W1:Y:S01]  /*14720*/  SYNCS.PHASECHK.TRANS64.TRYWAIT P1, [R13+URZ+0x30850], R0 ;  /* 0x030850000d0075a7 */ /* 0x000062000802017f */
[----:B------:R-:W-:Y:S05]  /*14730*/  @!P0 BRA `(.L_x_631) ;  /* 0x0000000000048947 */ /* 0x000fea0003800000 */
[----:B------:R-:W-:Y:S01]  /*14740*/  BPT.TRAP 0x1 ;  /* 0x000000040000795c */ /* 0x000fe20000300000 */
.L_x_631:
[----:B------:R-:W-:Y:S04]  /*14750*/  BSSY B1, `(.L_x_632) ;  /* 0x0000004000017945 */ /* 0x000fe80003800000 */
[----:B-1----:R-:W-:Y:S05]  /*14760*/  @P1 BRA `(.L_x_633) ;  /* 0x0000000000081947 */ /* 0x002fea0003800000 */
[----:B------:R-:W1:Y:S02]  /*14770*/  SYNCS.PHASECHK.TRANS64.TRYWAIT P1, [R13+URZ+0x30850], R0 ;  /* 0x030850000d0075a7 */ /* 0x000e64000802017f */
[----:B-1----:R-:W-:Y:S05]  /*14780*/  @!P1 BRA `(.L_x_634) ;  /* 0x000000c800a89947 */ /* 0x002fea0003800000 */
.L_x_633:
[----:B------:R-:W-:Y:S05]  /*14790*/  BSYNC B1 ;  /* 0x0000000000017941 */ /* 0x000fea0003800000 */
.L_x_632:
[----:B01----:R-:W-:Y:S01]  /*147a0*/  VIADD R0, R2, 0x400 ;  /* 0x0000040002007836 */ /* 0x003fe20000000000 */
[----:B------:R-:W-:Y:S01]  /*147b0*/  WARPGROUP.ARRIVE ;  /* 0x00000000000079c5 */ /* 0x000fe20000000000 */
[----:B------:R-:W-:-:S03]  /*147c0*/  IMAD.MOV.U32 R5, RZ, RZ, 0x40000040 ;  /* 0x40000040ff057424 */ /* 0x000fc600078e00ff */
[----:B------:R-:W-:Y:S02]  /*147d0*/  SHF.R.U32.HI R0, RZ, 0x4, R0 ;  /* 0x00000004ff007819 */ /* 0x000fe40000011600 */
[----:B------:R-:W-:Y:S02]  /*147e0*/  R2UR UR7, R5 ;  /* 0x00000000050772ca */ /* 0x000fe400000e0000 */
[----:B------:R-:W-:Y:S02]  /*147f0*/  LOP3.LUT R0, R0, 0x3fff, RZ, 0xc0, !PT ;  /* 0x00003fff00007812 */ /* 0x000fe400078ec0ff */
[----:B------:R-:W-:Y:S02]  /*14800*/  MOV R5, 0x40000040 ;  /* 0x4000004000057802 */ /* 0x000fe40000000f00 */
[----:B------:R-:W-:-:S05]  /*14810*/  LOP3.LUT R0, R0, 0x3000000, RZ, 0xfc, !PT ;  /* 0x0300000000007812 */ /* 0x000fca00078efcff */
[----:B------:R-:W-:Y:S02]  /*14820*/  IMAD R4, R7, 0x900, R0 ;  /* 0x0000090007047824 */ /* 0x000fe400078e0200 */
[----:B------:R-:W-:-:S03]  /*14830*/  IMAD.MOV.U32 R7, RZ, RZ, 0x40000040 ;  /* 0x40000040ff077424 */ /* 0x000fc600078e00ff */
[C---:B------:R-:W-:Y:S02]  /*14840*/  R2UR UR6, R4.reuse ;  /* 0x00000000040672ca */ /* 0x040fe400000e0000 */
[----:B------:R-:W-:-:S11]  /*14850*/  IADD3 R6, R4, 0x80, RZ ;  /* 0x0000008004067810 */ /* 0x000fd60007ffe0ff */
[----:B------:R-:W-:Y:S01]  /*14860*/  HGMMA.64x192x16.F32 R24, R188, gdesc[UR4].tnspB, R24, gsb0 ;  /* 0x42e00004bc187df0 */ /* 0x000fe20008000818 */
[----:B------:R-:W-:Y:S01]  /*14870*/  R2UR UR6, R6 ;  /* 0x00000000060672ca */ /* 0x000fe200000e0000 */
[----:B------:R-:W-:Y:S01]  /*14880*/  VIADD R6, R4, 0x100 ;  /* 0x0000010004067836 */ /* 0x000fe20000000000 */
[----:B------:R-:W-:Y:S02]  /*14890*/  R2UR UR7, R7 ;  /* 0x00000000070772ca */ /* 0x000fe400000e0000 */
[----:B------:R-:W-:Y:S01]  /*148a0*/  MOV R7, 0x40000040 ;  /* 0x4000004000077802 */ /* 0x000fe20000000f00 */
[----:B------:R-:W-:Y:S02]  /*148b0*/  WARPGROUP.DEPBAR.LE gsb0, 0x0 ;  /* 0x00008000000079c5 */ /* 0x000fe40000010000 */
[----:B------:R-:W-:-:S12]  /*148c0*/  WARPGROUP.ARRIVE ;  /* 0x00000000000079c5 */ /* 0x000fd80000000000 */
[----:B------:R-:W-:Y:S01]  /*148d0*/  HGMMA.64x192x16.F32 R24, R184, gdesc[UR4].tnspB, R24, gsb0 ;  /* 0x42e00004b8187df0 */ /* 0x000fe20008000818 */
[----:B------:R-:W-:Y:S01]  /*148e0*/  R2UR UR6, R6 ;  /* 0x00000000060672ca */ /* 0x000fe200000e0000 */
[----:B------:R-:W-:Y:S01]  /*148f0*/  VIADD R6, R4, 0x180 ;  /* 0x0000018004067836 */ /* 0x000fe20000000000 */
[----:B------:R-:W-:Y:S01]  /*14900*/  R2UR UR7, R7 ;  /* 0x00000000070772ca */ /* 0x000fe200000e0000 */
[----:B------:R-:W-:Y:S01]  /*14910*/  IMAD.MOV.U32 R7, RZ, RZ, 0x40000040 ;  /* 0x40000040ff077424 */ /* 0x000fe200078e00ff */
[----:B------:R-:W-:Y:S02]  /*14920*/  WARPGROUP.DEPBAR.LE gsb0, 0x0 ;  /* 0x00008000000079c5 */ /* 0x000fe40000010000 */
[----:B------:R-:W-:-:S13]  /*14930*/  WARPGROUP.ARRIVE ;  /* 0x00000000000079c5 */ /* 0x000fda0000000000 */
[----:B------:R-:W-:Y:S01]  /*14940*/  HGMMA.64x192x16.F32 R24, R180, gdesc[UR4].tnspB, R24, gsb0 ;  /* 0x42e00004b4187df0 */ /* 0x000fe20008000818 */
[----:B------:R-:W-:Y:S02]  /*14950*/  R2UR UR6, R6 ;  /* 0x00000000060672ca */ /* 0x000fe400000e0000 */
[----:B------:R-:W-:Y:S01]  /*14960*/  R2UR UR7, R7 ;  /* 0x00000000070772ca */ /* 0x000fe200000e0000 */
[----:B------:R-:W-:Y:S01]  /*14970*/  IMAD.MOV.U32 R7, RZ, RZ, 0x40000040 ;  /* 0x40000040ff077424 */ /* 0x000fe200078e00ff */
[C---:B------:R-:W-:Y:S01]  /*14980*/  IADD3 R6, R4.reuse, 0x200, RZ ;  /* 0x0000020004067810 */ /* 0x040fe20007ffe0ff */
[----:B------:R-:W-:Y:S01]  /*14990*/  VIADD R4, R4, 0x280 ;  /* 0x0000028004047836 */ /* 0x000fe20000000000 */
[----:B------:R-:W-:Y:S02]  /*149a0*/  WARPGROUP.DEPBAR.LE gsb0, 0x0 ;  /* 0x00008000000079c5 */ /* 0x000fe40000010000 */
[----:B------:R-:W-:-:S11]  /*149b0*/  WARPGROUP.ARRIVE ;  /* 0x00000000000079c5 */ /* 0x000fd60000000000 */
[----:B------:R-:W-:Y:S01]  /*149c0*/  HGMMA.64x192x16.F32 R24, R176, gdesc[UR4].tnspB, R24, gsb0 ;  /* 0x42e00004b0187df0 */ /* 0x000fe20008000818 */
[----:B------:R-:W-:Y:S02]  /*149d0*/  R2UR UR6, R6 ;  /* 0x00000000060672ca */ /* 0x000fe400000e0000 */
[----:B------:R-:W-:Y:S01]  /*149e0*/  R2UR UR7, R7 ;  /* 0x00000000070772ca */ /* 0x000fe200000e0000 */
[----:B------:R-:W-:Y:S02]  /*149f0*/  WARPGROUP.DEPBAR.LE gsb0, 0x0 ;  /* 0x00008000000079c5 */ /* 0x000fe40000010000 */
[----:B------:R-:W-:-:S14]  /*14a00*/  WARPGROUP.ARRIVE ;  /* 0x00000000000079c5 */ /* 0x000fdc0000000000 */
[----:B------:R-:W-:Y:S01]  /*14a10*/  HGMMA.64x192x16.F32 R24, R172, gdesc[UR4].tnspB, R24, gsb0 ;  /* 0x42e00004ac187df0 */ /* 0x000fe20008000818 */
[----:B------:R-:W-:Y:S02]  /*14a20*/  R2UR UR6, R4 ;  /* 0x00000000040672ca */ /* 0x000fe400000e0000 */
[----:B------:R-:W-:Y:S01]  /*14a30*/  R2UR UR7, R5 ;  /* 0x00000000050772ca */ /* 0x000fe200000e0000 */
[----:B------:R-:W-:Y:S02]  /*14a40*/  WARPGROUP.DEPBAR.LE gsb0, 0x0 ;  /* 0x00008000000079c5 */ /* 0x000fe40000010000 */
[----:B------:R-:W-:-:S14]  /*14a50*/  WARPGROUP.ARRIVE ;  /* 0x00000000000079c5 */ /* 0x000fdc0000000000 */
[----:B------:R-:W-:Y:S03]  /*14a60*/  HGMMA.64x192x16.F32 R24, R168, gdesc[UR4].tnspB, R24, gsb0 ;  /* 0x42e00004a8187df0 */ /* 0x000fe60008000818 */
[----:B------:R-:W-:Y:S02]  /*14a70*/  WARPGROUP.DEPBAR.LE gsb0, 0x0 ;  /* 0x00008000000079c5 */ /* 0x000fe40000010000 */
[----:B------:R-:W-:Y:S05]  /*14a80*/  @!P0 BRA `(.L_x_635) ;  /* 0x0000000000048947 */ /* 0x000fea0003800000 */
[----:B------:R-:W-:Y:S01]  /*14a90*/  BPT.TRAP 0x1 ;  /* 0x000000040000795c */ /* 0x000fe20000300000 */
.L_x_635:
        /* <DEDUP_REMOVED lines=39> */
[----:B--2---:R-:W-:Y:S01]  /*14d10*/  FMNMX.FTZ R0, R15, R0, !PT ;  /* 0x000000000f007209 */ /* 0x004fe20007810000 */
        /* <DEDUP_REMOVED lines=19> */
[----:B------:R-:W-:-:S03]  /*14e50*/  FMUL.FTZ R159, R165, UR38 ;  /* 0x00000026a59f7c20 */ /* 0x000fc60008410000 */
[----:B------:R-:W1:Y:S01]  /*14e60*/  MUFU.TANH R21, R21 ;  /* 0x0000001500157308 */ /* 0x000e620000002400 */
[----:B--2---:R-:W-:-:S07]  /*14e70*/  FMNMX.FTZ R3, R20, R3, !PT ;  /* 0x0000000314037209 */ /* 0x004fce0007810000 */
[----:B------:R-:W2:Y:S01]  /*14e80*/  MUFU.TANH R124, R124 ;  /* 0x0000007c007c7308 */ /* 0x000ea20000002400 */
[----:B0-----:R-:W-:-:S07]  /*14e90*/  FMNMX.FTZ R0, R121, R0, !PT ;  /* 0x0000000079007209 */ /* 0x001fce0007810000 */
[----:B------:R-:W0:Y:S01]  /*14ea0*/  MUFU.TANH R122, R122 ;  /* 0x0000007a007a7308 */ /* 0x000e220000002400 */
[----:B-1----:R-:W-:-:S07]  /*14eb0*/  FMNMX.FTZ R3, R21, R3, !PT ;  /* 0x0000000315037209 */ /* 0x002fce0007810000 */
        /* <DEDUP_REMOVED lines=75> */
[----:B0-----:R-:W-:Y:S02]  /*15370*/  FMNMX.FTZ R3, R158, R3, !PT ;  /* 0x000000039e037209 */ /* 0x001fe40007810000 */
[----:B-1----:R-:W-:-:S05]  /*15380*/  FMNMX.FTZ R4, R161, R0, !PT ;  /* 0x00000000a1047209 */ /* 0x002fca0007810000 */
[----:B------:R-:W0:Y:S01]  /*15390*/  SHFL.BFLY PT, R0, R4, 0x2, 0x1f ;  /* 0x0c401f0004007f89 */ /* 0x000e2200000e0000 */
[----:B--2---:R-:W-:-:S05]  /*153a0*/  FMNMX.FTZ R5, R159, R3, !PT ;  /* 0x000000039f057209 */ /* 0x004fca0007810000 */
[----:B------:R-:W1:Y:S01]  /*153b0*/  SHFL.BFLY PT, R3, R5, 0x2, 0x1f ;  /* 0x0c401f0005037f89 */ /* 0x000e6200000e0000 */
[----:B0-----:R-:W-:-:S05]  /*153c0*/  FMNMX.FTZ R4, R4, R0, !PT ;  /* 0x0000000004047209 */ /* 0x001fca0007810000 */
[----:B------:R-:W0:Y:S01]  /*153d0*/  SHFL.BFLY PT, R0, R4, 0x1, 0x1f ;  /* 0x0c201f0004007f89 */ /* 0x000e2200000e0000 */
[----:B-1----:R-:W-:-:S05]  /*153e0*/  FMNMX.FTZ R5, R5, R3, !PT ;  /* 0x0000000305057209 */ /* 0x002fca0007810000 */
[----:B------:R-:W1:Y:S01]  /*153f0*/  SHFL.BFLY PT, R3, R5, 0x1, 0x1f ;  /* 0x0c201f0005037f89 */ /* 0x000e6200000e0000 */
[----:B0-----:R-:W-:Y:S01]  /*15400*/  FMNMX.FTZ R4, R4, R0, !PT ;  /* 0x0000000004047209 */ /* 0x001fe20007810000 */
[----:B------:R-:W-:Y:S01]  /*15410*/  IMAD.U32 R0, RZ, RZ, UR39 ;  /* 0x00000027ff007e24 */ /* 0x000fe2000f8e00ff */
[----:B-1----:R-:W-:-:S03]  /*15420*/  FMNMX.FTZ R5, R5, R3, !PT ;  /* 0x0000000305057209 */ /* 0x002fc60007810000 */
[----:B------:R-:W-:Y:S02]  /*15430*/  FADD.FTZ R3, -R4, R9 ;  /* 0x0000000904037221 */ /* 0x000fe40000010100 */
[CC--:B------:R-:W-:Y:S01]  /*15440*/  FMUL.FTZ R9, R5.reuse, R0.reuse ;  /* 0x0000000005097220 */ /* 0x0c0fe20000410000 */
[----:B------:R-:W-:Y:S01]  /*15450*/  FADD.FTZ R12, -R5, R10 ;  /* 0x0000000a050c7221 */ /* 0x000fe20000010100 */
[-C--:B------:R-:W-:Y:S02]  /*15460*/  FMUL.FTZ R3, R3, R0.reuse ;  /* 0x0000000003037220 */ /* 0x080fe40000410000 */
[-CC-:B------:R-:W-:Y:S01]  /*15470*/  FFMA.FTZ R186, R126, R0.reuse, -R9.reuse ;  /* 0x000000007eba7223 */ /* 0x180fe20000010809 */
[-CC-:B------:R-:W-:Y:S01]  /*15480*/  FFMA.FTZ R126, R127, R0.reuse, -R9.reuse ;  /* 0x000000007f7e7223 */ /* 0x180fe20000010809 */
[-C--:B------:R-:W-:Y:S01]  /*15490*/  FMUL.FTZ R127, R4, R0.reuse ;  /* 0x00000000047f7220 */ /* 0x080fe20000410000 */
[-C--:B------:R-:W-:Y:S01]  /*154a0*/  FMUL.FTZ R12, R12, R0.reuse ;  /* 0x000000000c0c7220 */ /* 0x080fe20000410000 */
[-CC-:B------:R-:W-:Y:S01]  /*154b0*/  FFMA.FTZ R188, R6, R0.reuse, -R9.reuse ;  /* 0x0000000006bc7223 */ /* 0x180fe20000010809 */
[-C--:B------:R-:W-:Y:S01]  /*154c0*/  FFMA.FTZ R180, R130, R0.reuse, -R9 ;  /* 0x0000000082b47223 */ /* 0x080fe20000010809 */
[-C--:B------:R-:W-:Y:S01]  /*154d0*/  FFMA.FTZ R189, R14, R0.reuse, -R127 ;  /* 0x000000000ebd7223 */ /* 0x080fe2000001087f */
[-C--:B------:R-:W-:Y:S01]  /*154e0*/  FFMA.FTZ R164, R7, R0.reuse, -R9 ;  /* 0x0000000007a47223 */ /* 0x080fe20000010809 */
[-C--:B------:R-:W-:Y:S01]  /*154f0*/  FFMA.FTZ R130, R15, R0.reuse, -R127 ;  /* 0x000000000f827223 */ /* 0x080fe2000001087f */
[----:B------:R-:W-:Y:S01]  /*15500*/  MUFU.EX2 R12, R12 ;  /* 0x0000000c000c7308 */ /* 0x000fe20000000800 */
[-C--:B------:R-:W-:Y:S01]  /*15510*/  FFMA.FTZ R190, R20, R0.reuse, -R9 ;  /* 0x0000000014be7223 */ /* 0x080fe20000010809 */
[-C--:B------:R-:W-:Y:S01]  /*15520*/  FFMA.FTZ R191, R120, R0.reuse, -R127 ;  /* 0x0000000078bf7223 */ /* 0x080fe2000001087f */
[-C--:B------:R-:W-:Y:S01]  /*15530*/  FFMA.FTZ R163, R21, R0.reuse, -R9 ;  /* 0x0000000015a37223 */ /* 0x080fe20000010809 */
[-CC-:B------:R-:W-:Y:S01]  /*15540*/  FFMA.FTZ R121, R121, R0.reuse, -R127.reuse ;  /* 0x0000000079797223 */ /* 0x180fe2000001087f */
[-C--:B------:R-:W-:Y:S01]  /*15550*/  FFMA.FTZ R185, R124, R0.reuse, -R127 ;  /* 0x000000007cb97223 */ /* 0x080fe2000001087f */
[-CC-:B------:R-:W-:Y:S01]  /*15560*/  FFMA.FTZ R184, R122, R0.reuse, -R9.reuse ;  /* 0x000000007ab87223 */ /* 0x180fe20000010809 */
[----:B------:R-:W-:Y:S01]  /*15570*/  VIADD R124, R11, 0x30840 ;  /* 0x000308400b7c7836 */ /* 0x000fe20000000000 */
[----:B------:R-:W-:Y:S01]  /*15580*/  MUFU.EX2 R3, R3 ;  /* 0x0000000300037308 */ /* 0x000fe20000000800 */
[-C--:B------:R-:W-:Y:S01]  /*15590*/  FFMA.FTZ R162, R123, R0.reuse, -R9 ;  /* 0x000000007ba27223 */ /* 0x080fe20000010809 */
[-CC-:B------:R-:W-:Y:S01]  /*155a0*/  FFMA.FTZ R120, R125, R0.reuse, -R127.reuse ;  /* 0x000000007d787223 */ /* 0x180fe2000001087f */
[-C--:B------:R-:W-:Y:S01]  /*155b0*/  FFMA.FTZ R187, R128, R0.reuse, -R127 ;  /* 0x0000000080bb7223 */ /* 0x080fe2000001087f */
[----:B------:R-:W-:Y:S01]  /*155c0*/  PRMT R124, R222, 0x654, R124 ;  /* 0x00000654de7c7816 */ /* 0x000fe2000000007c */
[-C--:B------:R-:W-:Y:S01]  /*155d0*/  FFMA.FTZ R123, R131, R0.reuse, -R9 ;  /* 0x00000000837b7223 */ /* 0x080fe20000010809 */
[-CC-:B------:R-:W-:Y:S01]  /*155e0*/  FFMA.FTZ R15, R129, R0.reuse, -R127.reuse ;  /* 0x00000000810f7223 */ /* 0x180fe2000001087f */
[-CC-:B------:R-:W-:Y:S01]  /*155f0*/  FFMA.FTZ R181, R132, R0.reuse, -R127.reuse ;  /* 0x0000000084b57223 */ /* 0x180fe2000001087f */
[----:B------:R-:W0:Y:S01]  /*15600*/  MUFU.EX2 R188, R188 ;  /* 0x000000bc00bc7308 */ /* 0x000e220000000800 */
[----:B------:R1:W-:Y:S01]  /*15610*/  SYNCS.ARRIVE.TRANS64.RED.A1T0 RZ, [R124+URZ], RZ ;  /* 0x000000ff7cff79a7 */ /* 0x0003e2000810043f */
[-CC-:B------:R-:W-:Y:S01]  /*15620*/  FFMA.FTZ R14, R133, R0.reuse, -R127.reuse ;  /* 0x00000000850e7223 */ /* 0x180fe2000001087f */
[-CC-:B------:R-:W-:Y:S01]  /*15630*/  FFMA.FTZ R183, R136, R0.reuse, -R127.reuse ;  /* 0x0000000088b77223 */ /* 0x180fe2000001087f */
[-CC-:B------:R-:W-:Y:S01]  /*15640*/  FFMA.FTZ R137, R137, R0.reuse, -R127.reuse ;  /* 0x0000000089897223 */ /* 0x180fe2000001087f */
[-CC-:B------:R-:W-:Y:S01]  /*15650*/  FFMA.FTZ R177, R140, R0.reuse, -R127.reuse ;  /* 0x000000008cb17223 */ /* 0x180fe2000001087f */
[-CC-:B------:R-:W-:Y:S01]  /*15660*/  FFMA.FTZ R128, R141, R0.reuse, -R127.reuse ;  /* 0x000000008d807223 */ /* 0x180fe2000001087f */
[-CC-:B------:R-:W-:Y:S01]  /*15670*/  FFMA.FTZ R179, R144, R0.reuse, -R127.reuse ;  /* 0x0000000090b37223 */ /* 0x180fe2000001087f */
[----:B------:R-:W2:Y:S01]  /*15680*/  MUFU.EX2 R189, R189 ;  /* 0x000000bd00bd7308 */ /* 0x000ea20000000800 */
[-CC-:B------:R-:W-:Y:S01]  /*15690*/  FFMA.FTZ R131, R145, R0.reuse, -R127.reuse ;  /* 0x0000000091837223 */ /* 0x180fe2000001087f */
[-CC-:B------:R-:W-:Y:S01]  /*156a0*/  FFMA.FTZ R173, R148, R0.reuse, -R127.reuse ;  /* 0x0000000094ad7223 */ /* 0x180fe2000001087f */
[-CC-:B------:R-:W-:Y:S01]  /*156b0*/  FFMA.FTZ R129, R149, R0.reuse, -R127.reuse ;  /* 0x0000000095817223 */ /* 0x180fe2000001087f */
[-CC-:B------:R-:W-:Y:S01]  /*156c0*/  FFMA.FTZ R175, R152, R0.reuse, -R127.reuse ;  /* 0x0000000098af7223 */ /* 0x180fe2000001087f */
[-CC-:B------:R-:W-:Y:S01]  /*156d0*/  FFMA.FTZ R153, R153, R0.reuse, -R127.reuse ;  /* 0x0000000099997223 */ /* 0x180fe2000001087f */
[-CC-:B------:R-:W-:Y:S01]  /*156e0*/  FFMA.FTZ R169, R156, R0.reuse, -R127.reuse ;  /* 0x000000009ca97223 */ /* 0x180fe2000001087f */
[-CC-:B------:R-:W-:Y:S01]  /*156f0*/  FFMA.FTZ R125, R157, R0.reuse, -R127.reuse ;  /* 0x000000009d7d7223 */ /* 0x180fe2000001087f */
[----:B------:R-:W3:Y:S01]  /*15700*/  MUFU.EX2 R164, R164 ;  /* 0x000000a400a47308 */ /* 0x000ee20000000800 */
[----:B0-----:R-:W-:Y:S01]  /*15710*/  FFMA.FTZ R215, R12, R215, R188 ;  /* 0x000000d70cd77223 */ /* 0x001fe200000100bc */
[-CC-:B------:R-:W-:Y:S01]  /*15720*/  FFMA.FTZ R171, R160, R0.reuse, -R127.reuse ;  /* 0x00000000a0ab7223 */ /* 0x180fe2000001087f */
[-C--:B-1----:R-:W-:Y:S01]  /*15730*/  FFMA.FTZ R124, R161, R0.reuse, -R127 ;  /* 0x00000000a17c7223 */ /* 0x082fe2000001087f */
[-CC-:B------:R-:W-:Y:S01]  /*15740*/  FFMA.FTZ R182, R134, R0.reuse, -R9.reuse ;  /* 0x0000000086b67223 */ /* 0x180fe20000010809 */
[-CC-:B------:R-:W-:Y:S01]  /*15750*/  FFMA.FTZ R122, R135, R0.reuse, -R9.reuse ;  /* 0x00000000877a7223 */ /* 0x180fe20000010809 */
[-CC-:B------:R-:W-:Y:S01]  /*15760*/  FFMA.FTZ R176, R138, R0.reuse, -R9.reuse ;  /* 0x000000008ab07223 */ /* 0x180fe20000010809 */
[----:B------:R-:W-:Y:S01]  /*15770*/  FFMA.FTZ R21, R139, R0, -R9 ;  /* 0x000000008b157223 */ /* 0x000fe20000010809 */
[----:B------:R-:W0:Y:S01]  /*15780*/  MUFU.EX2 R130, R130 ;  /* 0x0000008200827308 */ /* 0x000e220000000800 */
[----:B--2---:R-:W-:Y:S01]  /*15790*/  FFMA.FTZ R214, R3, R214, R189 ;  /* 0x000000d603d67223 */ /* 0x004fe200000100bd */
[-CC-:B------:R-:W-:Y:S01]  /*157a0*/  FFMA.FTZ R178, R142, R0.reuse, -R9.reuse ;  /* 0x000000008eb27223 */ /* 0x180fe20000010809 */
[-CC-:B------:R-:W-:Y:S01]  /*157b0*/  FFMA.FTZ R20, R143, R0.reuse, -R9.reuse ;  /* 0x000000008f147223 */ /* 0x180fe20000010809 */
[-CC-:B------:R-:W-:Y:S01]  /*157c0*/  FFMA.FTZ R172, R146, R0.reuse, -R9.reuse ;  /* 0x0000000092ac7223 */ /* 0x180fe20000010809 */
[-CC-:B------:R-:W-:Y:S01]  /*157d0*/  FFMA.FTZ R10, R147, R0.reuse, -R9.reuse ;  /* 0x00000000930a7223 */ /* 0x180fe20000010809 */
[-CC-:B------:R-:W-:Y:S01]  /*157e0*/  FFMA.FTZ R174, R150, R0.reuse, -R9.reuse ;  /* 0x0000000096ae7223 */ /* 0x180fe20000010809 */
[-C--:B------:R-:W-:Y:S01]  /*157f0*/  FFMA.FTZ R7, R151, R0.reuse, -R9 ;  /* 0x0000000097077223 */ /* 0x080fe20000010809 */
[----:B------:R-:W1:Y:S01]  /*15800*/  MUFU.EX2 R190, R190 ;  /* 0x000000be00be7308 */ /* 0x000e620000000800 */
[----:B---3--:R-:W-:Y:S01]  /*15810*/  FADD.FTZ R127, R164, R215 ;  /* 0x000000d7a47f7221 */ /* 0x008fe20000010000 */
[-CC-:B------:R-:W-:Y:S01]  /*15820*/  FFMA.FTZ R168, R154, R0.reuse, -R9.reuse ;  /* 0x000000009aa87223 */ /* 0x180fe20000010809 */
[-CC-:B------:R-:W-:Y:S01]  /*15830*/  FFMA.FTZ R6, R155, R0.reuse, -R9.reuse ;  /* 0x000000009b067223 */ /* 0x180fe20000010809 */
[-CC-:B------:R-:W-:Y:S01]  /*15840*/  FFMA.FTZ R170, R158, R0.reuse, -R9.reuse ;  /* 0x000000009eaa7223 */ /* 0x180fe20000010809 */
[----:B------:R-:W-:-:S03]  /*15850*/  FFMA.FTZ R9, R159, R0, -R9 ;  /* 0x000000009f097223 */ /* 0x000fc60000010809 */
[----:B------:R-:W2:Y:S01]  /*15860*/  MUFU.EX2 R191, R191 ;  /* 0x000000bf00bf7308 */ /* 0x000ea20000000800 */
[----:B0-----:R-:W-:-:S07]  /*15870*/  FADD.FTZ R132, R130, R214 ;  /* 0x000000d682847221 */ /* 0x001fce0000010000 */
[----:B------:R-:W0:Y:S01]  /*15880*/  MUFU.EX2 R163, R163 ;  /* 0x000000a300a37308 */ /* 0x000e220000000800 */
[----:B-1----:R-:W-:-:S07]  /*15890*/  FADD.FTZ R127, R190, R127 ;  /* 0x0000007fbe7f7221 */ /* 0x002fce0000010000 */
[----:B------:R-:W1:Y:S01]  /*158a0*/  MUFU.EX2 R121, R121 ;  /* 0x0000007900797308 */ /* 0x000e620000000800 */
[----:B--2---:R-:W-:-:S07]  /*158b0*/  FADD.FTZ R132, R191, R132 ;  /* 0x00000084bf847221 */ /* 0x004fce0000010000 */
        /* <DEDUP_REMOVED lines=79> */
[----:B0-----:R-:W-:Y:S01]  /*15db0*/  FADD.FTZ R133, R171, R133 ;  /* 0x00000085ab857221 */ /* 0x001fe20000010000 */
[----:B-1----:R-:W-:-:S03]  /*15dc0*/  FADD.FTZ R215, R9, R132 ;  /* 0x0000008409d77221 */ /* 0x002fc60000010000 */
[----:B--2---:R-:W-:Y:S01]  /*15dd0*/  FADD.FTZ R214, R124, R133 ;  /* 0x000000857cd67221 */ /* 0x004fe20000010000 */
[----:B------:R-:W-:Y:S06]  /*15de0*/  @!P0 BRA `(.L_x_636) ;  /* 0x0000000000048947 */ /* 0x000fec0003800000 */
[----:B------:R-:W-:Y:S01]  /*15df0*/  BPT.TRAP 0x1 ;  /* 0x000000040000795c */ /* 0x000fe20000300000 */
.L_x_636:
[C---:B------:R-:W-:Y:S01]  /*15e00*/  ISETP.GT.AND P1, PT, R8.reuse, RZ, PT ;  /* 0x000000ff0800720c */ /* 0x040fe20003f24270 */
[----:B------:R-:W-:Y:S01]  /*15e10*/  VIADD R8, R8, 0xffffffff ;  /* 0xffffffff08087836 */ /* 0x000fe20000000000 */
[----:B------:R-:W-:Y:S02]  /*15e20*/  IADD3 R13, R13, 0x30860, RZ ;  /* 0x000308600d0d7810 */ /* 0x000fe40007ffe0ff */
[----:B------:R-:W-:Y:S02]  /*15e30*/  F2FP.F16.F32.PACK_AB R172, R10, R172 ;  /* 0x000000ac0aac723e */ /* 0x000fe400000000ff */
[----:B------:R-:W-:Y:S02]  /*15e40*/  PRMT R13, R222, 0x654, R13 ;  /* 0x00000654de0d7816 */ /* 0x000fe4000000000d */
[----:B------:R-:W-:Y:S01]  /*15e50*/  F2FP.F16.F32.PACK_AB R174, R7, R174 ;  /* 0x000000ae07ae723e */ /* 0x000fe200000000ff */
[----:B------:R-:W-:Y:S01]  /*15e60*/  IMAD.MOV.U32 R7, RZ, RZ, R209 ;  /* 0x000000ffff077224 */ /* 0x000fe200078e00d1 */
[----:B------:R0:W-:Y:S01]  /*15e70*/  SYNCS.ARRIVE.TRANS64.RED.A1T0 RZ, [R13+URZ], RZ ;  /* 0x000000ff0dff79a7 */ /* 0x0001e2000810043f */
[----:B------:R-:W-:Y:S01]  /*15e80*/  F2FP.F16.F32.PACK_AB R168, R6, R168 ;  /* 0x000000a806a8723e */ /* 0x000fe200000000ff */
[----:B------:R-:W-:Y:S01]  /*15e90*/  IMAD.MOV.U32 R6, RZ, RZ, R220 ;  /* 0x000000ffff067224 */ /* 0x000fe200078e00dc */
[----:B------:R-:W-:Y:S01]  /*15ea0*/  F2FP.F16.F32.PACK_AB R170, R9, R170 ;  /* 0x000000aa09aa723e */ /* 0x000fe200000000ff */
[----:B------:R-:W-:Y:S01]  /*15eb0*/  IMAD.MOV.U32 R9, RZ, RZ, R4 ;  /* 0x000000ffff097224 */ /* 0x000fe200078e0004 */
        /* <DEDUP_REMOVED lines=20> */
[----:B------:R-:W-:Y:S01]  /*16000*/  MOV R10, R5 ;  /* 0x00000005000a7202 */ /* 0x000fe20000000f00 */
[----:B0-----:R-:W-:Y:S06]  /*16010*/  @P1 BRA `(.L_x_637) ;  /* 0xffffffd400c41947 */ /* 0x001fec000383ffff */
.L_x_624:
[----:B------:R-:W-:Y:S05]  /*16020*/  BSYNC B0 ;  /* 0x0000000000007941 */ /* 0x000fea0003800000 */
.L_x_623:
        /* <DEDUP_REMOVED lines=99> */
.L_x_638:
[----:B------:R-:W-:Y:S02]  /*16660*/  LEA R8, R209, R2, 0x3 ;  /* 0x00000002d1087211 */ /* 0x000fe400078e18ff */
[----:B------:R-:W-:-:S04]  /*16670*/  SHF.L.U32 R3, R220, 0x1f, RZ ;  /* 0x0000001fdc037819 */ /* 0x000fc800000006ff */
[----:B------:R0:W1:Y:S01]  /*16680*/  SYNCS.PHASECHK.TRANS64.TRYWAIT P1, [R8+URZ+0x30850], R3 ;  /* 0x03085003080075a7 */ /* 0x000062000802017f */
[----:B------:R-:W-:Y:S05]  /*16690*/  @!P0 BRA `(.L_x_639) ;  /* 0x0000000000048947 */ /* 0x000fea0003800000 */
[----:B------:R-:W-:Y:S01]  /*166a0*/  BPT.TRAP 0x1 ;  /* 0x000000040000795c */ /* 0x000fe20000300000 */
.L_x_639:
[----:B------:R-:W-:Y:S01]  /*166b0*/  VIADD R2, R2, 0x400 ;  /* 0x0000040002027836 */ /* 0x000fe20000000000 */
[----:B------:R-:W-:Y:S04]  /*166c0*/  BSSY B0, `(.L_x_640) ;  /* 0x0000008000007945 */ /* 0x000fe80003800000 */
[----:B------:R-:W-:-:S04]  /*166d0*/  SHF.R.U32.HI R2, RZ, 0x4, R2 ;  /* 0x00000004ff027819 */ /* 0x000fc80000011602 */
[----:B------:R-:W-:-:S04]  /*166e0*/  LOP3.LUT R2, R2, 0x3fff, RZ, 0xc0, !PT ;  /* 0x00003fff02027812 */ /* 0x000fc800078ec0ff */
[----:B------:R-:W-:-:S05]  /*166f0*/  LOP3.LUT R2, R2, 0x3000000, RZ, 0xfc, !PT ;  /* 0x0300000002027812 */ /* 0x000fca00078efcff */
[----:B------:R-:W-:Y:S01]  /*16700*/  IMAD R6, R209, 0x900, R2 ;  /* 0x00000900d1067824 */ /* 0x000fe200078e0202 */
[----:B-1----:R-:W-:Y:S06]  /*16710*/  @P1 BRA `(.L_x_641) ;  /* 0x0000000000081947 */ /* 0x002fec0003800000 */
[----:B------:R-:W1:Y:S02]  /*16720*/  SYNCS.PHASECHK.TRANS64.TRYWAIT P1, [R8+URZ+0x30850], R3 ;  /* 0x03085003080075a7 */ /* 0x000e64000802017f */
[----:B-1----:R-:W-:Y:S05]  /*16730*/  @!P1 BRA `(.L_x_642) ;  /* 0x000000a800d09947 */ /* 0x002fea0003800000 */
.L_x_641:
[----:B------:R-:W-:Y:S05]  /*16740*/  BSYNC B0 ;  /* 0x0000000000007941 */ /* 0x000fea0003800000 */
.L_x_640:
[----:B------:R-:W-:Y:S01]  /*16750*/  IMAD.MOV.U32 R2, RZ, RZ, R6 ;  /* 0x000000ffff027224 */ /* 0x000fe200078e0006 */
[----:B01----:R-:W-:Y:S01]  /*16760*/  MOV R3, 0x40000040 ;  /* 0x4000004000037802 */ /* 0x003fe20000000f00 */
[----:B------:R-:W-:Y:S01]  /*16770*/  WARPGROUP.ARRIVE ;  /* 0x00000000000079c5 */ /* 0x000fe20000000000 */
[----:B------:R-:W0:Y:S02]  /*16780*/  SHFL.BFLY PT, R7, R214, 0x2, 0x1f ;  /* 0x0c401f00d6077f89 */ /* 0x000e2400000e0000 */
[----:B------:R-:W-:Y:S01]  /*16790*/  R2UR UR6, R2 ;  /* 0x00000000020672ca */ /* 0x000fe200000e0000 */
[----:B------:R-:W-:Y:S01]  /*167a0*/  VIADD R2, R6, 0x80 ;  /* 0x0000008006027836 */ /* 0x000fe20000000000 */
[----:B------:R-:W-:Y:S01]  /*167b0*/  R2UR UR7, R3 ;  /* 0x00000000030772ca */ /* 0x000fe200000e0000 */
[----:B------:R-:W-:-:S12]  /*167c0*/  IMAD.MOV.U32 R3, RZ, RZ, 0x40000040 ;  /* 0x40000040ff037424 */ /* 0x000fd800078e00ff */
[----:B------:R-:W-:Y:S01]  /*167d0*/  HGMMA.64x192x16.F32 R24, R188, gdesc[UR4].tnspB, R24, gsb0 ;  /* 0x42e00004bc187df0 */ /* 0x000fe20008000818 */
[----:B------:R-:W-:Y:S02]  /*167e0*/  R2UR UR6, R2 ;  /* 0x00000000020672ca */ /* 0x000fe400000e0000 */
[----:B------:R-:W-:Y:S01]  /*167f0*/  R2UR UR7, R3 ;  /* 0x00000000030772ca */ /* 0x000fe200000e0000 */
[----:B------:R-:W-:Y:S01]  /*16800*/  IMAD.MOV.U32 R3, RZ, RZ, 0x40000040 ;  /* 0x40000040ff037424 */ /* 0x000fe200078e00ff */
[----:B------:R-:W-:Y:S01]  /*16810*/  IADD3 R2, R6, 0x100, RZ ;  /* 0x0000010006027810 */ /* 0x000fe20007ffe0ff */
[----:B------:R-:W-:Y:S02]  /*16820*/  WARPGROUP.DEPBAR.LE gsb0, 0x0 ;  /* 0x00008000000079c5 */ /* 0x000fe40000010000 */
[----:B------:R-:W-:-:S12]  /*16830*/  WARPGROUP.ARRIVE ;  /* 0x00000000000079c5 */ /* 0x000fd80000000000 */
        /* <DEDUP_REMOVED lines=18> */
[----:B------:R-:W-:Y:S01]  /*16960*/  IADD3 R2, R6, 0x280, RZ ;  /* 0x0000028006027810 */ /* 0x000fe20007ffe0ff */
[----:B0-----:R-:W-:-:S05]  /*16970*/  FADD.FTZ R6, R7, R214 ;  /* 0x000000d607067221 */ /* 0x001fca0000010000 */
[----:B------:R-:W0:Y:S02]  /*16980*/  SHFL.BFLY PT, R7, R6, 0x1, 0x1f ;  /* 0x0c201f0006077f89 */ /* 0x000e2400000e0000 */
[----:B0-----:R-:W-:Y:S01]  /*16990*/  FADD.FTZ R13, R6, R7 ;  /* 0x00000007060d7221 */ /* 0x001fe20000010000 */
[----:B------:R-:W-:Y:S02]  /*169a0*/  IMAD.MOV.U32 R7, RZ, RZ, RZ ;  /* 0x000000ffff077224 */ /* 0x000fe400078e00ff */
[----:B------:R-:W-:Y:S02]  /*169b0*/  IMAD.MOV.U32 R6, RZ, RZ, -0x800000 ;  /* 0xff800000ff067424 */ /* 0x000fe400078e00ff */
[----:B------:R-:W-:-:S13]  /*169c0*/  FSETP.NE.FTZ.AND P2, PT, R13, RZ, PT ;  /* 0x000000ff0d00720b */ /* 0x000fda0003f55000 */
[----:B------:R-:W0:Y:S02]  /*169d0*/  @P2 MUFU.LG2 R11, R13 ;  /* 0x0000000d000b2308 */ /* 0x000e240000000c00 */
[----:B0-----:R-:W-:Y:S01]  /*169e0*/  @P2 FMUL.FTZ R11, R11, 0.69314718246459960938 ;  /* 0x3f3172180b0b2820 */ /* 0x001fe20000410000 */
[----:B------:R-:W-:Y:S02]  /*169f0*/  WARPGROUP.DEPBAR.LE gsb0, 0x0 ;  /* 0x00008000000079c5 */ /* 0x000fe40000010000 */
[----:B------:R-:W-:-:S06]  /*16a00*/  WARPGROUP.ARRIVE ;  /* 0x00000000000079c5 */ /* 0x000fcc0000000000 */
[----:B------:R-:W-:Y:S01]  /*16a10*/  HGMMA.64x192x16.F32 R24, R172, gdesc[UR4].tnspB, R24, gsb0 ;  /* 0x42e00004ac187df0 */ /* 0x000fe20008000818 */
[----:B------:R-:W-:Y:S02]  /*16a20*/  R2UR UR6, R2 ;  /* 0x00000000020672ca */ /* 0x000fe400000e0000 */
[----:B------:R-:W-:Y:S01]  /*16a30*/  R2UR UR7, R3 ;  /* 0x00000000030772ca */ /* 0x000fe200000e0000 */
[----:B------:R-:W0:Y:S02]  /*16a40*/  SHFL.BFLY PT, R2, R215, 0x2, 0x1f ;  /* 0x0c401f00d7027f89 */ /* 0x000e2400000e0000 */
[----:B0-----:R-:W-:-:S05]  /*16a50*/  FADD.FTZ R3, R2, R215 ;  /* 0x000000d702037221 */ /* 0x001fca0000010000 */
[----:B------:R-:W0:Y:S02]  /*16a60*/  SHFL.BFLY PT, R2, R3, 0x1, 0x1f ;  /* 0x0c201f0003027f89 */ /* 0x000e2400000e0000 */
[----:B0-----:R-:W-:Y:S01]  /*16a70*/  FADD.FTZ R12, R3, R2 ;  /* 0x00000002030c7221 */ /* 0x001fe20000010000 */
[----:B------:R-:W-:Y:S01]  /*16a80*/  MOV R2, RZ ;  /* 0x000000ff00027202 */ /* 0x000fe20000000f00 */
[----:B------:R-:W-:-:S03]  /*16a90*/  IMAD.MOV.U32 R3, RZ, RZ, -0x800000 ;  /* 0xff800000ff037424 */ /* 0x000fc600078e00ff */
[----:B------:R-:W-:Y:S02]  /*16aa0*/  FSETP.NE.FTZ.AND P1, PT, R12, RZ, PT ;  /* 0x000000ff0c00720b */ /* 0x000fe40003f35000 */
[----:B------:R-:W-:Y:S11]  /*16ab0*/  @P2 MUFU.RCP R2, R13 ;  /* 0x0000000d00022308 */ /* 0x000ff60000001000 */
[----:B------:R-:W0:Y:S01]  /*16ac0*/  @P1 MUFU.LG2 R9, R12 ;  /* 0x0000000c00091308 */ /* 0x000e220000000c00 */
[C---:B------:R-:W-:Y:S01]  /*16ad0*/  @P1 FMUL.FTZ R10, R0.reuse, 0.69314718246459960938 ;  /* 0x3f317218000a1820 */ /* 0x040fe20000410000 */
[----:B------:R-:W-:-:S04]  /*16ae0*/  @P2 FMUL.FTZ R0, R0, 0.69314718246459960938 ;  /* 0x3f31721800002820 */ /* 0x000fc80000410000 */
[----:B------:R-:W-:Y:S02]  /*16af0*/  @P2 FFMA.FTZ R6, R0, R4, R11 ;  /* 0x0000000400062223 */ /* 0x000fe4000001000b */
[----:B------:R1:W2:Y:S01]  /*16b00*/  @P1 MUFU.RCP R7, R12 ;  /* 0x0000000c00071308 */ /* 0x0002a20000001000 */
[----:B0-----:R-:W-:-:S04]  /*16b10*/  @P1 FMUL.FTZ R9, R9, 0.69314718246459960938 ;  /* 0x3f31721809091820 */ /* 0x001fc80000410000 */
[----:B------:R-:W-:Y:S01]  /*16b20*/  @P1 FFMA.FTZ R3, R10, R5, R9 ;  /* 0x000000050a031223 */ /* 0x000fe20000010009 */
[----:B------:R-:W-:Y:S02]  /*16b30*/  WARPGROUP.DEPBAR.LE gsb0, 0x0 ;  /* 0x00008000000079c5 */ /* 0x000fe40000010000 */
[----:B------:R-:W-:-:S06]  /*16b40*/  WARPGROUP.ARRIVE ;  /* 0x00000000000079c5 */ /* 0x000fcc0000000000 */
[----:B------:R-:W-:Y:S03]  /*16b50*/  HGMMA.64x192x16.F32 R24, R168, gdesc[UR4].tnspB, R24, gsb0 ;  /* 0x42e00004a8187df0 */ /* 0x000fe60008000818 */
[----:B------:R-:W-:Y:S02]  /*16b60*/  WARPGROUP.DEPBAR.LE gsb0, 0x0 ;  /* 0x00008000000079c5 */ /* 0x000fe40000010000 */
[----:B-12---:R-:W-:Y:S05]  /*16b70*/  @!P0 BRA `(.L_x_643) ;  /* 0x0000000000048947 */ /* 0x006fea0003800000 */
[----:B------:R-:W-:Y:S01]  /*16b80*/  BPT.TRAP 0x1 ;  /* 0x000000040000795c */ /* 0x000fe20000300000 */
.L_x_643:
[----:B------:R-:W2:Y:S01]  /*16b90*/  LDL.LU R9, [R1+0x40] ;  /* 0x0000400001097983 */ /* 0x000ea20000300800 */
[----:B------:R-:W-:Y:S01]  /*16ba0*/  IADD3 R5, R8, 0x30860, RZ ;  /* 0x0003086008057810 */ /* 0x000fe20007ffe0ff */
[----:B------:R-:W-:Y:S02]  /*16bb0*/  VIADD R209, R209, 0x1 ;  /* 0x00000001d1d17836 */ /* 0x000fe40000000000 */
[-C--:B------:R-:W-:Y:S01]  /*16bc0*/  FMUL.FTZ R131, R59, R2.reuse ;  /* 0x000000023b837220 */ /* 0x080fe20000410000 */
[-C--:B------:R-:W-:Y:S01]  /*16bd0*/  FMUL.FTZ R129, R67, R2.reuse ;  /* 0x0000000243817220 */ /* 0x080fe20000410000 */
[----:B------:R-:W-:Y:S01]  /*16be0*/  PRMT R5, R222, 0x654, R5 ;  /* 0x00000654de057816 */ /* 0x000fe20000000005 */
[-C--:B------:R-:W-:Y:S01]  /*16bf0*/  FMUL.FTZ R59, R62, R2.reuse ;  /* 0x000000023e3b7220 */ /* 0x080fe20000410000 */
[----:B------:R-:W-:Y:S01]  /*16c00*/  ISETP.NE.AND P1, PT, R209, 0x2, PT ;  /* 0x00000002d100780c */ /* 0x000fe20003f25270 */
[-C--:B------:R-:W-:Y:S01]  /*16c10*/  FMUL.FTZ R130, R63, R2.reuse ;  /* 0x000000023f827220 */ /* 0x080fe20000410000 */
[----:B------:R0:W-:Y:S01]  /*16c20*/  SYNCS.ARRIVE.TRANS64.RED.A1T0 RZ, [R5+URZ], RZ ;  /* 0x000000ff05ff79a7 */ /* 0x0001e2000810043f */
[-C--:B------:R-:W-:Y:S01]  /*16c30*/  FMUL.FTZ R67, R70, R2.reuse ;  /* 0x0000000246437220 */ /* 0x080fe20000410000 */
[-C--:B------:R-:W-:Y:S01]  /*16c40*/  FMUL.FTZ R128, R71, R2.reuse ;  /* 0x0000000247807220 */ /* 0x080fe20000410000 */
[-C--:B------:R-:W-:Y:S01]  /*16c50*/  FMUL.FTZ R24, R24, R7.reuse ;  /* 0x0000000718187220 */ /* 0x080fe20000410000 */
[-C--:B------:R-:W-:Y:S01]  /*16c60*/  FMUL.FTZ R25, R25, R7.reuse ;  /* 0x0000000719197220 */ /* 0x080fe20000410000 */
[-C--:B------:R-:W-:Y:S01]  /*16c70*/  FMUL.FTZ R0, R28, R7.reuse ;  /* 0x000000071c007220 */ /* 0x080fe20000410000 */
[-C--:B------:R-:W-:Y:S01]  /*16c80*/  FMUL.FTZ R4, R29, R7.reuse ;  /* 0x000000071d047220 */ /* 0x080fe20000410000 */
[-C--:B------:R-:W-:Y:S01]  /*16c90*/  FMUL.FTZ R32, R32, R7.reuse ;  /* 0x0000000720207220 */ /* 0x080fe20000410000 */
[----:B0-----:R-:W-:Y:S01]  /*16ca0*/  SEL R5, RZ, 0x1, P1 ;  /* 0x00000001ff057807 */ /* 0x001fe20000800000 */
        /* <DEDUP_REMOVED lines=82> */
[----:B------:R-:W-:Y:S01]  /*171d0*/  PLOP3.LUT P0, PT, PT, PT, PT, 0x8, 0x0 ;  /* 0x000000000000781c */ /* 0x000fe20003f0e170 */
[-C--:B------:R-:W-:Y:S01]  /*171e0*/  FMUL.FTZ R115, R115, R2.reuse ;  /* 0x0000000273737220 */ /* 0x080fe20000410000 */
[-C--:B------:R-:W-:Y:S01]  /*171f0*/  FMUL.FTZ R118, R118, R2.reuse ;  /* 0x0000000276767220 */ /* 0x080fe20000410000 */
[----:B------:R-:W-:Y:S01]  /*17200*/  FMUL.FTZ R119, R119, R2 ;  /* 0x0000000277777220 */ /* 0x000fe20000410000 */
[----:B------:R-:W-:-:S02]  /*17210*/  LOP3.LUT R220, R220, R5, RZ, 0x3c, !PT ;  /* 0x00000005dcdc7212 */ /* 0x000fc400078e3cff */
[----:B------:R-:W-:Y:S01]  /*17220*/  SEL R209, R209, RZ, P1 ;  /* 0x000000ffd1d17207 */ /* 0x000fe20000800000 */
[----:B--2---:R-:W-:-:S05]  /*17230*/  VIADD R9, R9, 0x1 ;  /* 0x0000000109097836 */ /* 0x004fca0000000000 */
[----:B------:R0:W-:Y:S02]  /*17240*/  STL [R1+0x40], R9 ;  /* 0x0000400901007387 */ /* 0x0001e40000100800 */
.L_x_565:
[----:B------:R-:W1:Y:S08]  /*17250*/  S2UR UR4, SR_CgaCtaId ;  /* 0x00000000000479c3 */ /* 0x000e700000008800 */
[----:B------:R-:W-:Y:S01]  /*17260*/  BAR.SYNC.DEFER_BLOCKING 0x5, 0x180 ;  /* 0x0146000000007b1d */ /* 0x000fe20000010000 */
[----:B------:R-:W-:-:S05]  /*17270*/  MOV R5, 0x400 ;  /* 0x0000040000057802 */ /* 0x000fca0000000f00 */
[----:B------:R-:W-:Y:S01]  /*17280*/  BSSY B0, `(.L_x_644) ;  /* 0x0000275000007945 */ /* 0x000fe20003800000 */
[----:B-1----:R-:W-:-:S04]  /*17290*/  MOV R222, UR4 ;  /* 0x0000000400de7c02 */ /* 0x002fc80008000f00 */
[----:B------:R-:W-:-:S05]  /*172a0*/  LEA R2, R222, R5, 0x18 ;  /* 0x00000005de027211 */ /* 0x000fca00078ec0ff */
[----:B------:R1:W2:Y:S01]  /*172b0*/  LDS.128 R28, [R2+0x308d0] ;  /* 0x0308d000021c7984 */ /* 0x0002a20000000c00 */
[----:B------:R-:W-:Y:S06]  /*172c0*/  BAR.ARV 0x4, 0x180 ;  /* 0x0106000000007b1d */ /* 0x000fec0000002000 */
[----:B------:R-:W-:Y:S05]  /*172d0*/  @P0 BRA `(.L_x_645) ;  /* 0x00000018009c0947 */ /* 0x000fea0003800000 */
[----:B------:R-:W3:Y:S01]  /*172e0*/  LDL R10, [R1+0x80] ;  /* 0x00008000010a7983 */ /* 0x000ee20000100800 */
[----:B------:R-:W-:Y:S01]  /*172f0*/  F2FP.F16.F32.PACK_AB R24, R25, R24 ;  /* 0x000000181918723e */ /* 0x000fe200000000ff */
[----:B------:R-:W-:Y:S01]  /*17300*/  ULDC.64 UR4, c[0x0][0xc00] ;  /* 0x0003000000047ab9 */ /* 0x000fe20000000a00 */
[----:B------:R-:W-:Y:S01]  /*17310*/  F2FP.F16.F32.PACK_AB R25, R140, R126 ;  /* 0x0000007e8c19723e */ /* 0x000fe200000000ff */
[----:B------:R-:W0:Y:S01]  /*17320*/  S2R R5, SR_SWINHI ;  /* 0x0000000000057919 */ /* 0x000e220000002f00 */
        /* <DEDUP_REMOVED lines=16> */
[----:B------:R-:W-:Y:S02]  /*17430*/  MOV R8, R2 ;  /* 0x0000000200087202 */ /* 0x000fe40000000f00 */
[----:B0-----:R-:W-:Y:S02]  /*17440*/  MOV R9, R5 ;  /* 0x0000000500097202 */ /* 0x001fe40000000f00 */
        /* <DEDUP_REMOVED lines=21> */
[----:B------:R-:W-:Y:S01]  /*175a0*/  F2FP.F16.F32.PACK_AB R115, R119, R118 ;  /* 0x000000767773723e */ /* 0x000fe200000000ff */
[----:B------:R-:W-:Y:S01]  /*175b0*/  BAR.SYNC.DEFER_BLOCKING 0x1, 0x100 ;  /* 0x0044000000007b1d */ /* 0x000fe20000010000 */
[----:B---3--:R-:W-:-:S03]  /*175c0*/  IMAD.WIDE R26, R10, 0x2, R8 ;  /* 0x000000020a1a7825 */ /* 0x008fc600078e0208 */
[C---:B------:R-:W-:Y:S02]  /*175d0*/  IADD3 R111, P2, R26.reuse, 0x20, RZ ;  /* 0x000000201a6f7810 */ /* 0x040fe40007f5e0ff */
[C---:B------:R-:W-:Y:S02]  /*175e0*/  IADD3 R141, P6, R26.reuse, 0x60, RZ ;  /* 0x000000601a8d7810 */ /* 0x040fe40007fde0ff */
[----:B------:R-:W-:Y:S01]  /*175f0*/  LOP3.LUT R10, R111, 0x380, RZ, 0xc0, !PT ;  /* 0x000003806f0a7812 */ /* 0x000fe200078ec0ff */
[--C-:B------:R-:W-:Y:S01]  /*17600*/  IMAD.X R11, RZ, RZ, R27.reuse, P2 ;  /* 0x000000ffff0b7224 */ /* 0x100fe200010e061b */
[----:B-----5:R-:W-:Y:S02]  /*17610*/  IADD3 R137, P1, R26, 0x40, RZ ;  /* 0x000000401a897810 */ /* 0x020fe40007f3e0ff */
[----:B------:R-:W-:Y:S02]  /*17620*/  SHF.R.U64 R10, R10, 0x3, RZ ;  /* 0x000000030a0a7819 */ /* 0x000fe400000012ff */
[----:B------:R-:W-:Y:S01]  /*17630*/  IADD3 R34, P0, R26, 0x4020, RZ ;  /* 0x000040201a227810 */ /* 0x000fe20007f1e0ff */
[----:B------:R-:W-:Y:S01]  /*17640*/  IMAD.X R13, RZ, RZ, R27, P1 ;  /* 0x000000ffff0d7224 */ /* 0x000fe200008e061b */
[----:B------:R-:W-:-:S02]  /*17650*/  LOP3.LUT R14, R141, 0x380, RZ, 0xc0, !PT ;  /* 0x000003808d0e7812 */ /* 0x000fc400078ec0ff */
[----:B------:R-:W-:Y:S01]  /*17660*/  LOP3.LUT R12, R137, 0x380, RZ, 0xc0, !PT ;  /* 0x00000380890c7812 */ /* 0x000fe200078ec0ff */
[----:B------:R-:W-:Y:S01]  /*17670*/  IMAD.X R35, RZ, RZ, R27, P0 ;  /* 0x000000ffff237224 */ /* 0x000fe200000e061b */
[----:B------:R-:W-:Y:S02]  /*17680*/  LOP3.LUT R10, R10, R111, RZ, 0x3c, !PT ;  /* 0x0000006f0a0a7212 */ /* 0x000fe400078e3cff */
[----:B------:R-:W-:Y:S02]  /*17690*/  SHF.R.U64 R14, R14, 0x3, RZ ;  /* 0x000000030e0e7819 */ /* 0x000fe400000012ff */
[----:B------:R-:W-:Y:S02]  /*176a0*/  LOP3.LUT R111, R34, 0x380, RZ, 0xc0, !PT ;  /* 0x00000380226f7812 */ /* 0x000fe400078ec0ff */
[C---:B------:R-:W-:Y:S02]  /*176b0*/  IADD3 R42, P3, R26.reuse, 0x4060, RZ ;  /* 0x000040601a2a7810 */ /* 0x040fe40007f7e0ff */
[----:B------:R-:W-:-:S02]  /*176c0*/  IADD3 R143, P5, R26, 0x4000, RZ ;  /* 0x000040001a8f7810 */ /* 0x000fc40007fbe0ff */
[----:B------:R-:W-:Y:S01]  /*176d0*/  SHF.R.U64 R12, R12, 0x3, RZ ;  /* 0x000000030c0c7819 */ /* 0x000fe200000012ff */
[--C-:B------:R-:W-:Y:S01]  /*176e0*/  IMAD.X R43, RZ, RZ, R27.reuse, P3 ;  /* 0x000000ffff2b7224 */ /* 0x100fe200018e061b */
[----:B------:R-:W-:Y:S01]  /*176f0*/  IADD3 R38, P4, R26, 0x4040, RZ ;  /* 0x000040401a267810 */ /* 0x000fe20007f9e0ff */
[----:B------:R-:W-:Y:S01]  /*17700*/  IMAD.X R21, RZ, RZ, R27, P5 ;  /* 0x000000ffff157224 */ /* 0x000fe200028e061b */
[----:B------:R-:W-:Y:S02]  /*17710*/  LOP3.LUT R14, R14, R141, RZ, 0x3c, !PT ;  /* 0x0000008d0e0e7212 */ /* 0x000fe400078e3cff */
[----:B------:R-:W-:Y:S02]  /*17720*/  SHF.R.U64 R111, R111, 0x3, RZ ;  /* 0x000000036f6f7819 */ /* 0x000fe400000012ff */
[----:B--2---:R-:W-:Y:S02]  /*17730*/  IADD3 R28, P1, R26, 0x8020, RZ ;  /* 0x000080201a1c7810 */ /* 0x004fe40007f3e0ff */
[----:B------:R-:W-:-:S02]  /*17740*/  LOP3.LUT R141, R42, 0x380, RZ, 0xc0, !PT ;  /* 0x000003802a8d7812 */ /* 0x000fc400078ec0ff */
[----:B------:R-:W-:Y:S02]  /*17750*/  LOP3.LUT R5, R26, 0x380, RZ, 0xc0, !PT ;  /* 0x000003801a057812 */ /* 0x000fe400078ec0ff */
[----:B------:R-:W-:Y:S02]  /*17760*/  LOP3.LUT R20, R143, 0x380, RZ, 0xc0, !PT ;  /* 0x000003808f147812 */ /* 0x000fe400078ec0ff */
[----:B------:R-:W-:Y:S02]  /*17770*/  LOP3.LUT R12, R12, R137, RZ, 0x3c, !PT ;  /* 0x000000890c0c7212 */ /* 0x000fe400078e3cff */
[----:B------:R-:W-:Y:S02]  /*17780*/  LOP3.LUT R137, R38, 0x380, RZ, 0xc0, !PT ;  /* 0x0000038026897812 */ /* 0x000fe400078ec0ff */
[----:B------:R-:W-:Y:S02]  /*17790*/  LOP3.LUT R34, R111, R34, RZ, 0x3c, !PT ;  /* 0x000000226f227212 */ /* 0x000fe400078e3cff */
[----:B------:R-:W-:-:S02]  /*177a0*/  SHF.R.U64 R141, R141, 0x3, RZ ;  /* 0x000000038d8d7819 */ /* 0x000fc400000012ff */
[----:B------:R-:W-:Y:S02]  /*177b0*/  LOP3.LUT R111, R28, 0x380, RZ, 0xc0, !PT ;  /* 0x000003801c6f7812 */ /* 0x000fe400078ec0ff */
[----:B------:R-:W-:Y:S02]  /*177c0*/  IADD3 R78, P5, R26, 0x8060, RZ ;  /* 0x000080601a4e7810 */ /* 0x000fe40007fbe0ff */
[----:B------:R-:W-:Y:S02]  /*177d0*/  SHF.R.U64 R5, R5, 0x3, RZ ;  /* 0x0000000305057819 */ /* 0x000fe400000012ff */
[----:B------:R-:W-:Y:S02]  /*177e0*/  SHF.R.U64 R20, R20, 0x3, RZ ;  /* 0x0000000314147819 */ /* 0x000fe400000012ff */
[----:B------:R-:W-:Y:S02]  /*177f0*/  IADD3 R46, P2, R26, 0x8000, RZ ;  /* 0x000080001a2e7810 */ /* 0x000fe40007f5e0ff */
[----:B------:R-:W-:-:S02]  /*17800*/  IADD3.X R15, RZ, R27, RZ, P6, !PT ;  /* 0x0000001bff0f7210 */ /* 0x000fc400037fe4ff */
[----:B------:R-:W-:Y:S01]  /*17810*/  SHF.R.U64 R137, R137, 0x3, RZ ;  /* 0x0000000389897819 */ /* 0x000fe200000012ff */
[--C-:B------:R-:W-:Y:S01]  /*17820*/  IMAD.X R47, RZ, RZ, R27.reuse, P2 ;  /* 0x000000ffff2f7224 */ /* 0x100fe200010e061b */
[----:B------:R-:W-:Y:S02]  /*17830*/  IADD3 R54, P6, R26, 0x8040, RZ ;  /* 0x000080401a367810 */ /* 0x000fe40007fde0ff */
[----:B------:R-:W-:Y:S02]  /*17840*/  LOP3.LUT R42, R141, R42, RZ, 0x3c, !PT ;  /* 0x0000002a8d2a7212 */ /* 0x000fe400078e3cff */
[----:B------:R-:W-:Y:S01]  /*17850*/  SHF.R.U64 R111, R111, 0x3, RZ ;  /* 0x000000036f6f7819 */ /* 0x000fe200000012ff */
[--C-:B------:R-:W-:Y:S01]  /*17860*/  IMAD.X R55, RZ, RZ, R27.reuse, P6 ;  /* 0x000000ffff377224 */ /* 0x100fe200030e061b */
[----:B------:R-:W-:Y:S01]  /*17870*/  LOP3.LUT R26, R5, R26, RZ, 0x3c, !PT ;  /* 0x0000001a051a7212 */ /* 0x000fe200078e3cff */
[----:B------:R-:W-:Y:S01]  /*17880*/  IMAD.X R5, RZ, RZ, R27, P5 ;  /* 0x000000ffff057224 */ /* 0x000fe200028e061b */
[----:B------:R-:W-:-:S02]  /*17890*/  LOP3.LUT R20, R20, R143, RZ, 0x3c, !PT ;  /* 0x0000008f14147212 */ /* 0x000fc400078e3cff */
[----:B------:R-:W-:Y:S02]  /*178a0*/  LOP3.LUT R141, R78, 0x380, RZ, 0xc0, !PT ;  /* 0x000003804e8d7812 */ /* 0x000fe400078ec0ff */
[----:B------:R-:W-:Y:S02]  /*178b0*/  LOP3.LUT R143, R46, 0x380, RZ, 0xc0, !PT ;  /* 0x000003802e8f7812 */ /* 0x000fe400078ec0ff */
[----:B------:R-:W-:Y:S02]  /*178c0*/  LOP3.LUT R38, R137, R38, RZ, 0x3c, !PT ;  /* 0x0000002689267212 */ /* 0x000fe400078e3cff */
[----:B------:R-:W-:Y:S02]  /*178d0*/  IADD3.X R51, RZ, R27, RZ, P1, !PT ;  /* 0x0000001bff337210 */ /* 0x000fe40000ffe4ff */
[----:B------:R-:W-:Y:S02]  /*178e0*/  LOP3.LUT R137, R54, 0x380, RZ, 0xc0, !PT ;  /* 0x0000038036897812 */ /* 0x000fe400078ec0ff */
[----:B------:R-:W-:-:S02]  /*178f0*/  LOP3.LUT R50, R111, R28, RZ, 0x3c, !PT ;  /* 0x0000001c6f327212 */ /* 0x000fc400078e3cff */
[-C--:B------:R-:W-:Y:S02]  /*17900*/  IADD3.X R39, RZ, R27.reuse, RZ, P4, !PT ;  /* 0x0000001bff277210 */ /* 0x080fe400027fe4ff */
[----:B------:R-:W-:Y:S02]  /*17910*/  MOV R86, R26 ;  /* 0x0000001a00567202 */ /* 0x000fe40000000f00 */
[----:B------:R-:W-:Y:S02]  /*17920*/  SHF.R.U64 R141, R141, 0x3, RZ ;  /* 0x000000038d8d7819 */ /* 0x000fe400000012ff */
[----:B------:R-:W-:Y:S02]  /*17930*/  MOV R28, R10 ;  /* 0x0000000a001c7202 */ /* 0x000fe40000000f00 */
[----:B------:R-:W-:Y:S02]  /*17940*/  SHF.R.U64 R143, R143, 0x3, RZ ;  /* 0x000000038f8f7819 */ /* 0x000fe400000012ff */
[----:B------:R-:W-:-:S02]  /*17950*/  F2FP.F16.F32.PACK_AB R26, R4, R0 ;  /* 0x00000000041a723e */ /* 0x000fc400000000ff */
[----:B------:R-:W-:Y:S02]  /*17960*/  F2FP.F16.F32.PACK_AB R27, R139, R125 ;  /* 0x0000007d8b1b723e */ /* 0x000fe400000000ff */
[----:B------:R-:W-:Y:S02]  /*17970*/  MOV R11, R34 ;  /* 0x00000022000b7202 */ /* 0x000fe40000000f00 */
[----:B------:R-:W-:Y:S01]  /*17980*/  MOV R10, R42 ;  /* 0x0000002a000a7202 */ /* 0x000fe20000000f00 */
[----:B------:R-:W-:Y:S01]  /*17990*/  STSM.16.M88.4 [R86], R24 ;  /* 0x0000001856007844 */ /* 0x000fe20000000200 */
[----:B------:R-:W-:Y:S02]  /*179a0*/  F2FP.F16.F32.PACK_AB R34, R37, R36 ;  /* 0x000000242522723e */ /* 0x000fe400000000ff */
[----:B------:R-:W-:Y:S02]  /*179b0*/  F2FP.F16.F32.PACK_AB R35, R136, R123 ;  /* 0x0000007b8823723e */ /* 0x000fe400000000ff */
[----:B------:R-:W-:-:S02]  /*179c0*/  SHF.R.U64 R137, R137, 0x3, RZ ;  /* 0x0000000389897819 */ /* 0x000fc400000012ff */
[----:B------:R-:W-:Y:S01]  /*179d0*/  MOV R12, R12 ;  /* 0x0000000c000c7202 */ /* 0x000fe20000000f00 */
[----:B------:R0:W-:Y:S01]  /*179e0*/  STSM.16.M88.4 [R28], R32 ;  /* 0x000000201c007844 */ /* 0x0001e20000000200 */
[----:B------:R-:W-:Y:S02]  /*179f0*/  MOV R0, R50 ;  /* 0x0000003200007202 */ /* 0x000fe40000000f00 */
[----:B------:R-:W-:Y:S02]  /*17a00*/  F2FP.F16.F32.PACK_AB R42, R45, R44 ;  /* 0x0000002c2d2a723e */ /* 0x000fe400000000ff */
[----:B------:R-:W-:Y:S02]  /*17a10*/  F2FP.F16.F32.PACK_AB R43, R134, R121 ;  /* 0x00000079862b723e */ /* 0x000fe400000000ff */
[----:B------:R-:W-:Y:S02]  /*17a20*/  LOP3.LUT R4, R141, R78, RZ, 0x3c, !PT ;  /* 0x0000004e8d047212 */ /* 0x000fe400078e3cff */
[----:B------:R-:W-:Y:S01]  /*17a30*/  MOV R14, R14 ;  /* 0x0000000e000e7202 */ /* 0x000fe20000000f00 */
[----:B------:R-:W-:Y:S01]  /*17a40*/  STSM.16.M88.4 [R12], R40 ;  /* 0x000000280c007844 */ /* 0x000fe20000000200 */
[----:B------:R-:W-:-:S02]  /*17a50*/  F2FP.F16.F32.PACK_AB R50, R53, R52 ;  /* 0x000000343532723e */ /* 0x000fc400000000ff */
[----:B------:R-:W-:Y:S02]  /*17a60*/  F2FP.F16.F32.PACK_AB R51, R132, R7 ;  /* 0x000000078433723e */ /* 0x000fe400000000ff */
[----:B------:R-:W-:Y:S01]  /*17a70*/  LOP3.LUT R46, R143, R46, RZ, 0x3c, !PT ;  /* 0x0000002e8f2e7212 */ /* 0x000fe200078e3cff */
[----:B0-----:R-:W0:Y:S01]  /*17a80*/  LDC R28, c[0x0][0xbe8] ;  /* 0x0002fa00ff1c7b82 */ /* 0x001e220000000800 */
[----:B------:R-:W-:Y:S01]  /*17a90*/  MOV R20, R20 ;  /* 0x0000001400147202 */ /* 0x000fe20000000f00 */
[----:B------:R-:W-:Y:S01]  /*17aa0*/  STSM.16.M88.4 [R14], R48 ;  /* 0x000000300e007844 */ /* 0x000fe20000000200 */
[----:B------:R-:W-:Y:S02]  /*17ab0*/  LOP3.LUT R54, R137, R54, RZ, 0x3c, !PT ;  /* 0x0000003689367212 */ /* 0x000fe400078e3cff */
[----:B------:R-:W-:Y:S01]  /*17ac0*/  MOV R38, R38 ;  /* 0x0000002600267202 */ /* 0x000fe20000000f00 */
[----:B------:R2:W-:Y:S01]  /*17ad0*/  STSM.16.M88.4 [R20], R56 ;  /* 0x0000003814007844 */ /* 0x0005e20000000200 */
[----:B------:R-:W-:-:S02]  /*17ae0*/  MOV R7, R4 ;  /* 0x0000000400077202 */ /* 0x000fc40000000f00 */
[----:B------:R-:W-:Y:S01]  /*17af0*/  MOV R46, R46 ;  /* 0x0000002e002e7202 */ /* 0x000fe20000000f00 */
[----:B------:R-:W-:Y:S01]  /*17b00*/  STSM.16.M88.4 [R11], R64 ;  /* 0x000000400b007844 */ /* 0x000fe20000000200 */
[----:B------:R-:W-:Y:S02]  /*17b10*/  ISETP.NE.U32.AND P0, PT, RZ, UR4, PT ;  /* 0x00000004ff007c0c */ /* 0x000fe4000bf05070 */
[----:B------:R-:W-:Y:S01]  /*17b20*/  IADD3 R4, P1, R228, UR4, RZ ;  /* 0x00000004e4047c10 */ /* 0x000fe2000ff3e0ff */
[----:B------:R-:W-:Y:S01]  /*17b30*/  STSM.16.M88.4 [R38], R72 ;  /* 0x0000004826007844 */ /* 0x000fe20000000200 */
[----:B------:R-:W-:Y:S02]  /*17b40*/  MOV R54, R54 ;  /* 0x0000003600367202 */ /* 0x000fe40000000f00 */
[----:B------:R-:W-:Y:S01]  /*17b50*/  ISETP.NE.AND.EX P0, PT, RZ, UR5, PT, P0 ;  /* 0x00000005ff007c0c */ /* 0x000fe2000bf05300 */
[----:B------:R-:W-:Y:S01]  /*17b60*/  STSM.16.M88.4 [R10], R80 ;  /* 0x000000500a007844 */ /* 0x000fe20000000200 */
[----:B------:R-:W-:Y:S01]  /*17b70*/  IADD3.X R5, R229, UR5, RZ, P1, !PT ;  /* 0x00000005e5057c10 */ /* 0x000fe20008ffe4ff */
[----:B------:R-:W-:-:S02]  /*17b80*/  ULDC.64 UR4, c[0x0][0xc08] ;  /* 0x0003020000047ab9 */ /* 0x000fc40000000a00 */
[----:B------:R-:W-:Y:S01]  /*17b90*/  STSM.16.M88.4 [R46], R88 ;  /* 0x000000582e007844 */ /* 0x000fe20000000200 */
[----:B------:R-:W-:Y:S02]  /*17ba0*/  ISETP.NE.U32.AND P2, PT, RZ, UR4, PT ;  /* 0x00000004ff007c0c */ /* 0x000fe4000bf45070 */
[----:B--2---:R-:W-:Y:S01]  /*17bb0*/  MOV R20, RZ ;  /* 0x000000ff00147202 */ /* 0x004fe20000000f00 */
[----:B------:R-:W-:Y:S04]  /*17bc0*/  STSM.16.M88.4 [R0], R96 ;  /* 0x0000006000007844 */ /* 0x000fe80000000200 */
[----:B------:R-:W-:Y:S01]  /*17bd0*/  STSM.16.M88.4 [R54], R104 ;  /* 0x0000006836007844 */ /* 0x000fe20000000200 */
[----:B------:R-:W-:-:S03]  /*17be0*/  ISETP.NE.AND.EX P2, PT, RZ, UR5, PT, P2 ;  /* 0x00000005ff007c0c */ /* 0x000fc6000bf45320 */
[----:B------:R2:W-:Y:S01]  /*17bf0*/  STSM.16.M88.4 [R7], R112 ;  /* 0x0000007007007844 */ /* 0x0005e20000000200 */
[----:B------:R-:W-:Y:S09]  /*17c00*/  BAR.SYNC.DEFER_BLOCKING 0x1, 0x100 ;  /* 0x0044000000007b1d */ /* 0x000ff20000010000 */
[----:B------:R-:W-:Y:S01]  /*17c10*/  @P2 IADD3 R228, P3, R228, UR4, RZ ;  /* 0x00000004e4e42c10 */ /* 0x000fe2000ff7e0ff */
[----:B------:R-:W-:-:S03]  /*17c20*/  ULDC UR4, c[0x0][0xa88] ;  /* 0x0002a20000047ab9 */ /* 0x000fc60000000800 */
[----:B------:R-:W-:Y:S01]  /*17c30*/  @P2 IADD3.X R229, R229, UR5, RZ, P3, !PT ;  /* 0x00000005e5e52c10 */ /* 0x000fe20009ffe4ff */
[----:B--2---:R-:W-:Y:S01]  /*17c40*/  IMAD.U32 R7, RZ, RZ, UR4 ;  /* 0x00000004ff077e24 */ /* 0x004fe2000f8e00ff */
[----:B------:R2:W5:Y:S01]  /*17c50*/  @P0 LDG.E R20, desc[UR56][R4.64] ;  /* 0x0000003804140981 */ /* 0x000562000c1e1900 */
[----:B0-----:R-:W-:-:S04]  /*17c60*/  ISETP.NE.AND P1, PT, R28, 0x1, PT ;  /* 0x000000011c00780c */ /* 0x001fc80003f25270 */
[----:B------:R2:W5:Y:S09]  /*17c70*/  @P2 LDG.E R7, desc[UR56][R228.64] ;  /* 0x00000038e4072981 */ /* 0x000572000c1e1900 */
[----:B------:R-:W0:Y:S08]  /*17c80*/  @P1 LDC R0, c[0x0][0xbec] ;  /* 0x0002fb00ff001b82 */ /* 0x000e300000000800 */
[----:B------:R-:W3:Y:S01]  /*17c90*/  @P1 LDC R13, c[0x0][0xbf0] ;  /* 0x0002fc00ff0d1b82 */ /* 0x000ee20000000800 */
[----:B--2---:R-:W-:Y:S05]  /*17ca0*/  @P2 BRA `(.L_x_646) ;  /* 0x0000000000102947 */ /* 0x004fea0003800000 */
[----:B------:R-:W-:Y:S05]  /*17cb0*/  @!P0 BRA `(.L_x_646) ;  /* 0x00000000000c8947 */ /* 0x000fea0003800000 */
[----:B------:R-:W2:Y:S04]  /*17cc0*/  LDG.E R10, desc[UR56][R4.64] ;  /* 0x00000038040a7981 */ /* 0x000ea8000c1e1900 */
[----:B-----5:R-:W2:Y:S02]  /*17cd0*/  LDG.E R7, desc[UR56][R4.64+0x4] ;  /* 0x0000043804077981 */ /* 0x020ea4000c1e1900 */
[----:B--2---:R-:W-:-:S07]  /*17ce0*/  IMAD.IADD R7, R7, 0x1, -R10 ;  /* 0x0000000107077824 */ /* 0x004fce00078e0a0a */
.L_x_646:
[----:B------:R-:W2:Y:S01]  /*17cf0*/  LDL R4, [R1+0x7c] ;  /* 0x00007c0001047983 */ /* 0x000ea20000100800 */
[----:B------:R-:W-:Y:S01]  /*17d00*/  SHF.R.S32.HI R65, RZ, 0x1f, R227 ;  /* 0x0000001fff417819 */ /* 0x000fe200000114e3 */
[----:B------:R-:W-:Y:S01]  /*17d10*/  ULDC.64 UR4, c[0x0][0xb90] ;  /* 0x0002e40000047ab9 */ /* 0x000fe20000000a00 */
[----:B------:R-:W4:Y:S01]  /*17d20*/  S2R R35, SR_TID.X ;  /* 0x0000000000237919 */ /* 0x000f220000002100 */
[----:B-----5:R-:W-:Y:S01]  /*17d30*/  SHF.R.S32.HI R21, RZ, 0x1f, R20 ;  /* 0x0000001fff157819 */ /* 0x020fe20000011414 */
[----:B------:R-:W-:Y:S01]  /*17d40*/  IMAD R66, R7, R28, RZ ;  /* 0x0000001c07427224 */ /* 0x000fe200078e02ff */
[----:B------:R-:W1:Y:S01]  /*17d50*/  @P1 LDC R70, c[0x0][0xbec] ;  /* 0x0002fb00ff461b82 */ /* 0x000e620000000800 */
[----:B------:R-:W3:Y:S04]  /*17d60*/  LDL.LU R12, [R1+0x48] ;  /* 0x00004800010c7983 */ /* 0x000ee80000300800 */
[----:B------:R-:W2:Y:S03]  /*17d70*/  LDL.LU R10, [R1+0x4] ;  /* 0x00000400010a7983 */ /* 0x000ea60000300800 */
[----:B------:R-:W1:Y:S01]  /*17d80*/  @P1 LDC R72, c[0x0][0xbf0] ;  /* 0x0002fc00ff481b82 */ /* 0x000e620000000800 */
[----:B------:R-:W3:Y:S04]  /*17d90*/  LDL.LU R71, [R1+0x44] ;  /* 0x0000440001477983 */ /* 0x000ee80000300800 */
[----:B------:R-:W3:Y:S01]  /*17da0*/  LDL R34, [R1+0x74] ;  /* 0x0000740001227983 */ /* 0x000ee20000100800 */
[----:B----4-:R-:W-:-:S05]  /*17db0*/  VIADD R35, R35, 0xffffff80 ;  /* 0xffffff8023237836 */ /* 0x010fca0000000000 */
[----:B------:R-:W-:-:S04]  /*17dc0*/  SHF.R.S32.HI R73, RZ, 0x1f, R35 ;  /* 0x0000001fff497819 */ /* 0x000fc80000011423 */
[----:B------:R-:W-:-:S04]  /*17dd0*/  LEA.HI R73, R73, R35, RZ, 0x3 ;  /* 0x0000002349497211 */ /* 0x000fc800078f18ff */
[----:B------:R-:W-:Y:S01]  /*17de0*/  SHF.R.S32.HI R73, RZ, 0x3, R73 ;  /* 0x00000003ff497819 */ /* 0x000fe20000011449 */
[----:B------:R-:W-:Y:S01]  /*17df0*/  BSSY B1, `(.L_x_647) ;  /* 0x00000bd000017945 */ /* 0x000fe20003800000 */
[----:B------:R-:W-:Y:S02]  /*17e00*/  SHF.R.S32.HI R74, RZ, 0x1f, R225 ;  /* 0x0000001fff4a7819 */ /* 0x000fe400000114e1 */
[----:B--2---:R-:W-:Y:S02]  /*17e10*/  SEL R64, R10, RZ, !P0 ;  /* 0x000000ff0a407207 */ /* 0x004fe40004000000 */
[----:B---3--:R-:W-:Y:S01]  /*17e20*/  LEA R27, R71, R4, 0x7 ;  /* 0x00000004471b7211 */ /* 0x008fe200078e38ff */
[----:B------:R-:W-:-:S04]  /*17e30*/  IMAD R4, R65, UR4, RZ ;  /* 0x0000000441047c24 */ /* 0x000fc8000f8e02ff */
[----:B0-----:R-:W-:-:S04]  /*17e40*/  @P1 IMAD.HI.U32 R0, R27, R0, RZ ;  /* 0x000000001b001227 */ /* 0x001fc800078e00ff */
[----:B------:R-:W-:Y:S01]  /*17e50*/  IMAD.MOV.U32 R11, RZ, RZ, R27 ;  /* 0x000000ffff0b7224 */ /* 0x000fe200078e001b */
[----:B------:R-:W-:Y:S01]  /*17e60*/  @P1 SHF.R.U32.HI R11, RZ, R13, R0 ;  /* 0x0000000dff0b1219 */ /* 0x000fe20000011600 */
[----:B------:R-:W-:Y:S01]  /*17e70*/  IMAD R15, R227, UR5, R4 ;  /* 0x00000005e30f7c24 */ /* 0x000fe2000f8e0204 */
[----:B------:R-:W-:Y:S01]  /*17e80*/  LEA R13, R73, R223, 0x6 ;  /* 0x000000df490d7211 */ /* 0x000fe200078e30ff */
[----:B------:R-:W-:Y:S01]  /*17e90*/  IMAD.WIDE.U32 R4, R227, UR4, R20 ;  /* 0x00000004e3047c25 */ /* 0x000fe2000f8e0014 */
[----:B------:R-:W-:Y:S01]  /*17ea0*/  SEL R0, R12, RZ, !P0 ;  /* 0x000000ff0c007207 */ /* 0x000fe20004000000 */
[----:B------:R-:W-:Y:S02]  /*17eb0*/  ULDC.64 UR4, c[0x0][0xb98] ;  /* 0x0002e60000047ab9 */ /* 0x000fe40000000a00 */
[----:B------:R-:W-:Y:S02]  /*17ec0*/  IMAD.IADD R5, R5, 0x1, R15 ;  /* 0x0000000105057824 */ /* 0x000fe400078e020f */
[----:B------:R-:W-:-:S02]  /*17ed0*/  IMAD.MOV R25, RZ, RZ, -R11 ;  /* 0x000000ffff197224 */ /* 0x000fc400078e0a0b */
[----:B------:R-:W-:-:S04]  /*17ee0*/  IMAD.WIDE R8, R13, 0x2, R8 ;  /* 0x000000020d087825 */ /* 0x000fc800078e0208 */
[----:B------:R-:W-:Y:S02]  /*17ef0*/  IMAD R15, R0, UR4, RZ ;  /* 0x00000004000f7c24 */ /* 0x000fe4000f8e02ff */
[----:B------:R-:W-:-:S04]  /*17f00*/  IMAD.WIDE.U32 R4, R64, UR4, R4 ;  /* 0x0000000440047c25 */ /* 0x000fc8000f8e0004 */
[----:B------:R-:W-:Y:S01]  /*17f10*/  IMAD R13, R28, R25, R27 ;  /* 0x000000191c0d7224 */ /* 0x000fe200078e021b */
[----:B------:R-:W-:Y:S01]  /*17f20*/  IADD3 R4, P0, R11, R4, RZ ;  /* 0x000000040b047210 */ /* 0x000fe20007f1e0ff */
[----:B------:R-:W-:Y:S01]  /*17f30*/  IMAD R12, R64, UR5, R15 ;  /* 0x00000005400c7c24 */ /* 0x000fe2000f8e020f */
[----:B------:R-:W-:Y:S01]  /*17f40*/  SHF.R.S32.HI R15, RZ, 0x1f, R11 ;  /* 0x0000001fff0f7819 */ /* 0x000fe2000001140b */
[----:B------:R-:W-:Y:S01]  /*17f50*/  ULDC.64 UR4, c[0x0][0xb88] ;  /* 0x0002e20000047ab9 */ /* 0x000fe20000000a00 */
[----:B------:R-:W-:Y:S02]  /*17f60*/  SHF.R.S32.HI R10, RZ, 0x1f, R13 ;  /* 0x0000001fff0a7819 */ /* 0x000fe4000001140d */
[----:B------:R-:W-:-:S03]  /*17f70*/  IADD3.X R5, R15, R5, R12, P0, !PT ;  /* 0x000000050f057210 */ /* 0x000fc600007fe40c */
[----:B------:R-:W-:Y:S01]  /*17f80*/  IMAD R14, R10, UR4, RZ ;  /* 0x000000040a0e7c24 */ /* 0x000fe2000f8e02ff */
[----:B------:R-:W-:Y:S01]  /*17f90*/  IADD3 R11, P6, R8, 0x2000, RZ ;  /* 0x00002000080b7810 */ /* 0x000fe20007fde0ff */
[----:B------:R-:W-:-:S04]  /*17fa0*/  IMAD.WIDE.U32 R4, R13, UR4, R4 ;  /* 0x000000040d047c25 */ /* 0x000fc8000f8e0004 */
[----:B------:R-:W-:Y:S01]  /*17fb0*/  IMAD R15, R13, UR5, R14 ;  /* 0x000000050d0f7c24 */ /* 0x000fe2000f8e020e */
[----:B------:R-:W-:Y:S01]  /*17fc0*/  ULDC.64 UR4, c[0x0][0xb50] ;  /* 0x0002d40000047ab9 */ /* 0x000fe20000000a00 */
[----:B------:R-:W-:Y:S02]  /*17fd0*/  LOP3.LUT R12, R11, 0x380, RZ, 0xc0, !PT ;  /* 0x000003800b0c7812 */ /* 0x000fe400078ec0ff */
[----:B------:R-:W-:Y:S02]  /*17fe0*/  LEA R26, P0, R4, UR4, 0x2 ;  /* 0x00000004041a7c11 */ /* 0x000fe4000f8010ff */
[----:B------:R-:W-:Y:S01]  /*17ff0*/  IADD3 R5, R5, R15, RZ ;  /* 0x0000000f05057210 */ /* 0x000fe20007ffe0ff */
[----:B------:R-:W-:Y:S01]  /*18000*/  IMAD R27, R71, 0x80, R34 ;  /* 0x00000080471b7824 */ /* 0x000fe200078e0222 */
[----:B------:R-:W-:Y:S02]  /*18010*/  IADD3 R25, P2, R8, 0x1000, RZ ;  /* 0x0000100008197810 */ /* 0x000fe40007f5e0ff */
[----:B------:R-:W-:-:S02]  /*18020*/  SHF.R.U64 R12, R12, 0x3, RZ ;  /* 0x000000030c0c7819 */ /* 0x000fc400000012ff */
[----:B------:R-:W-:Y:S02]  /*18030*/  SHF.R.S32.HI R34, RZ, 0x1f, R35 ;  /* 0x0000001fff227819 */ /* 0x000fe40000011423 */
[----:B------:R-:W-:Y:S01]  /*18040*/  LEA.HI.X R4, R4, UR5, R5, 0x2, P0 ;  /* 0x0000000504047c11 */ /* 0x000fe200080f1405 */
[----:B------:R-:W-:Y:S01]  /*18050*/  SHFL.IDX PT, R54, R26, RZ, 0x1c1f ;  /* 0x001c1fff1a367589 */ /* 0x000fe200000e0000 */
[----:B------:R-:W-:Y:S01]  /*18060*/  IADD3 R37, P0, R8, 0x5000, RZ ;  /* 0x0000500008257810 */ /* 0x000fe20007f1e0ff */
[----:B------:R-:W-:Y:S01]  /*18070*/  ULDC.64 UR4, c[0x0][0xaa0] ;  /* 0x0002a80000047ab9 */ /* 0x000fe20000000a00 */
[----:B------:R-:W-:Y:S01]  /*18080*/  LOP3.LUT R12, R12, R11, RZ, 0x3c, !PT ;  /* 0x0000000b0c0c7212 */ /* 0x000fe200078e3cff */
[----:B------:R-:W-:Y:S01]  /*18090*/  IMAD.X R11, RZ, RZ, R9, P2 ;  /* 0x000000ffff0b7224 */ /* 0x000fe200010e0609 */
[----:B------:R-:W-:Y:S02]  /*180a0*/  LEA.HI R34, R34, R35, RZ, 0x7 ;  /* 0x0000002322227211 */ /* 0x000fe400078f38ff */
[----:B------:R-:W-:-:S02]  /*180b0*/  LOP3.LUT R36, R37, 0x380, RZ, 0xc0, !PT ;  /* 0x0000038025247812 */ /* 0x000fc400078ec0ff */
[----:B------:R-:W-:Y:S01]  /*180c0*/  IADD3 R45, P2, R8, 0x7000, RZ ;  /* 0x00007000082d7810 */ /* 0x000fe20007f5e0ff */
[----:B------:R-:W0:Y:S01]  /*180d0*/  SHFL.IDX PT, R55, R4, RZ, 0x1c1f ;  /* 0x001c1fff04377589 */ /* 0x000e2200000e0000 */
[----:B------:R-:W-:Y:S02]  /*180e0*/  LOP3.LUT R34, R34, 0xffffff80, RZ, 0xc0, !PT ;  /* 0xffffff8022227812 */ /* 0x000fe400078ec0ff */
[----:B------:R-:W-:Y:S02]  /*180f0*/  SHF.R.U64 R36, R36, 0x3, RZ ;  /* 0x0000000324247819 */ /* 0x000fe400000012ff */
[----:B------:R-:W-:Y:S02]  /*18100*/  LOP3.LUT R44, R45, 0x380, RZ, 0xc0, !PT ;  /* 0x000003802d2c7812 */ /* 0x000fe400078ec0ff */
[----:B------:R-:W-:Y:S02]  /*18110*/  IADD3 R34, R35, -R34, RZ ;  /* 0x8000002223227210 */ /* 0x000fe40007ffe0ff */
[----:B------:R-:W-:Y:S01]  /*18120*/  LOP3.LUT R36, R36, R37, RZ, 0x3c, !PT ;  /* 0x0000002524247212 */ /* 0x000fe200078e3cff */
[----:B------:R-:W-:Y:S01]  /*18130*/  IMAD.X R37, RZ, RZ, R9, P0 ;  /* 0x000000ffff257224 */ /* 0x000fe200000e0609 */
[----:B------:R-:W-:-:S02]  /*18140*/  SHF.R.U64 R44, R44, 0x3, RZ ;  /* 0x000000032c2c7819 */ /* 0x000fc400000012ff */
[----:B------:R-:W-:Y:S02]  /*18150*/  LOP3.LUT P0, RZ, R34, 0x3, RZ, 0xc0, !PT ;  /* 0x0000000322ff7812 */ /* 0x000fe4000780c0ff */
[----:B------:R-:W-:Y:S01]  /*18160*/  LOP3.LUT R44, R44, R45, RZ, 0x3c, !PT ;  /* 0x0000002d2c2c7212 */ /* 0x000fe200078e3cff */
[----:B------:R-:W-:Y:S01]  /*18170*/  IMAD.X R45, RZ, RZ, R9, P2 ;  /* 0x000000ffff2d7224 */ /* 0x000fe200010e0609 */
[----:B------:R-:W-:Y:S02]  /*18180*/  ISETP.GE.OR P2, PT, R27, R66, P0 ;  /* 0x000000421b00720c */ /* 0x000fe40000746670 */
[----:B------:R-:W-:-:S04]  /*18190*/  LOP3.LUT R10, R25, 0x380, RZ, 0xc0, !PT ;  /* 0x00000380190a7812 */ /* 0x000fc800078ec0ff */
[----:B------:R-:W-:-:S07]  /*181a0*/  SHF.R.U64 R10, R10, 0x3, RZ ;  /* 0x000000030a0a7819 */ /* 0x000fce00000012ff */
[----:B0-----:R0:W-:Y:S01]  /*181b0*/  @!P2 ST.E desc[UR56][R54.64], R3 ;  /* 0x000000033600a985 */ /* 0x0011e2000c101938 */
[----:B------:R-:W-:Y:S01]  /*181c0*/  LOP3.LUT R10, R10, R25, RZ, 0x3c, !PT ;  /* 0x000000190a0a7212 */ /* 0x000fe200078e3cff */
[----:B0-----:R-:W-:-:S04]  /*181d0*/  IMAD R3, R21, UR4, RZ ;  /* 0x0000000415037c24 */ /* 0x001fc8000f8e02ff */
[C---:B------:R-:W-:Y:S02]  /*181e0*/  IMAD R3, R20.reuse, UR5, R3 ;  /* 0x0000000514037c24 */ /* 0x040fe4000f8e0203 */
[----:B------:R-:W-:Y:S01]  /*181f0*/  IMAD.WIDE.U32 R20, R20, UR4, RZ ;  /* 0x0000000414147c25 */ /* 0x000fe2000f8e00ff */
[C---:B------:R-:W-:Y:S01]  /*18200*/  IADD3 R25, P5, R8.reuse, 0x3000, RZ ;  /* 0x0000300008197810 */ /* 0x040fe20007fbe0ff */
[----:B------:R-:W-:Y:S02]  /*18210*/  ULDC.64 UR4, c[0x0][0xae8] ;  /* 0x0002ba0000047ab9 */ /* 0x000fe40000000a00 */
[----:B------:R-:W-:Y:S01]  /*18220*/  IMAD.IADD R21, R21, 0x1, R3 ;  /* 0x0000000115157824 */ /* 0x000fe200078e0203 */
[----:B------:R-:W-:Y:S01]  /*18230*/  IADD3 R33, P4, R8, 0x4000, RZ ;  /* 0x0000400008217810 */ /* 0x000fe20007f9e0ff */
[----:B------:R-:W-:Y:S01]  /*18240*/  IMAD R3, R226, 0x20, R73 ;  /* 0x00000020e2037824 */ /* 0x000fe200078e0249 */
[----:B------:R-:W-:Y:S01]  /*18250*/  IADD3 R41, P3, R8, 0x6000, RZ ;  /* 0x0000600008297810 */ /* 0x000fe20007f7e0ff */
[----:B------:R-:W-:Y:S01]  /*18260*/  IMAD R68, R65, UR4, RZ ;  /* 0x0000000441447c24 */ /* 0x000fe2000f8e02ff */
[----:B------:R-:W-:-:S02]  /*18270*/  LOP3.LUT R24, R25, 0x380, RZ, 0xc0, !PT ;  /* 0x0000038019187812 */ /* 0x000fc400078ec0ff */
[----:B------:R-:W-:Y:S02]  /*18280*/  LOP3.LUT R32, R33, 0x380, RZ, 0xc0, !PT ;  /* 0x0000038021207812 */ /* 0x000fe400078ec0ff */
[----:B------:R-:W-:Y:S02]  /*18290*/  LEA R69, R71, R3, 0x7 ;  /* 0x0000000347457211 */ /* 0x000fe400078e38ff */
[----:B------:R-:W-:Y:S01]  /*182a0*/  LOP3.LUT R40, R41, 0x380, RZ, 0xc0, !PT ;  /* 0x0000038029287812 */ /* 0x000fe200078ec0ff */
[----:B------:R-:W-:Y:S01]  /*182b0*/  SHFL.IDX PT, R58, R26, 0x1, 0x1c1f ;  /* 0x003c1f001a3a7f89 */ /* 0x000fe200000e0000 */
[----:B------:R-:W-:Y:S01]  /*182c0*/  SHF.R.U64 R24, R24, 0x3, RZ ;  /* 0x0000000318187819 */ /* 0x000fe200000012ff */
[C---:B------:R-:W-:Y:S01]  /*182d0*/  IMAD R3, R227.reuse, UR5, R68 ;  /* 0x00000005e3037c24 */ /* 0x040fe2000f8e0244 */
[----:B------:R-:W-:Y:S01]  /*182e0*/  SHF.R.U64 R32, R32, 0x3, RZ ;  /* 0x0000000320207819 */ /* 0x000fe200000012ff */
[----:B------:R0:W2:Y:S01]  /*182f0*/  SHFL.IDX PT, R59, R4, 0x1, 0x1c1f ;  /* 0x003c1f00043b7f89 */ /* 0x0000a200000e0000 */
[----:B------:R-:W-:Y:S01]  /*18300*/  IMAD.WIDE.U32 R20, R227, UR4, R20 ;  /* 0x00000004e3147c25 */ /* 0x000fe2000f8e0014 */
[----:B------:R-:W-:Y:S01]  /*18310*/  SHF.R.U64 R40, R40, 0x3, RZ ;  /* 0x0000000328287819 */ /* 0x000fe200000012ff */
[----:B------:R-:W-:-:S02]  /*18320*/  ULDC.64 UR4, c[0x0][0xaf0] ;  /* 0x0002bc0000047ab9 */ /* 0x000fc40000000a00 */
[----:B-1----:R-:W-:Y:S01]  /*18330*/  @P1 IMAD.HI.U32 R65, R69, R70, RZ ;  /* 0x0000004645411227 */ /* 0x002fe200078e00ff */
[----:B------:R-:W-:Y:S02]  /*18340*/  LOP3.LUT R24, R24, R25, RZ, 0x3c, !PT ;  /* 0x0000001918187212 */ /* 0x000fe400078e3cff */
[----:B------:R-:W-:Y:S01]  /*18350*/  LOP3.LUT R32, R32, R33, RZ, 0x3c, !PT ;  /* 0x0000002120207212 */ /* 0x000fe200078e3cff */
[----:B------:R-:W-:Y:S01]  /*18360*/  IMAD.IADD R21, R21, 0x1, R3 ;  /* 0x0000000115157824 */ /* 0x000fe200078e0203 */
[----:B------:R-:W-:Y:S01]  /*18370*/  LOP3.LUT R40, R40, R41, RZ, 0x3c, !PT ;  /* 0x0000002928287212 */ /* 0x000fe200078e3cff */
[----:B------:R-:W-:Y:S01]  /*18380*/  IMAD R67, R0, UR4, RZ ;  /* 0x0000000400437c24 */ /* 0x000fe2000f8e02ff */
[----:B------:R-:W-:Y:S01]  /*18390*/  IADD3.X R25, RZ, R9, RZ, P5, !PT ;  /* 0x00000009ff197210 */ /* 0x000fe20002ffe4ff */
[--C-:B------:R-:W-:Y:S01]  /*183a0*/  IMAD.X R13, RZ, RZ, R9.reuse, P6 ;  /* 0x000000ffff0d7224 */ /* 0x100fe200030e0609 */
[----:B------:R-:W-:Y:S01]  /*183b0*/  MOV R3, R69 ;  /* 0x0000004500037202 */ /* 0x000fe20000000f00 */
[----:B------:R-:W-:Y:S01]  /*183c0*/  IMAD.X R33, RZ, RZ, R9, P4 ;  /* 0x000000ffff217224 */ /* 0x000fe200020e0609 */
[C---:B------:R-:W-:Y:S01]  /*183d0*/  IADD3 R49, P6, R8.reuse, 0x8000, RZ ;  /* 0x0000800008317810 */ /* 0x040fe20007fde0ff */
[----:B------:R-:W-:Y:S01]  /*183e0*/  VIADD R5, R27, 0x8 ;  /* 0x000000081b057836 */ /* 0x000fe20000000000 */
[----:B------:R-:W-:-:S02]  /*183f0*/  IADD3 R53, P5, R8, 0x9000, RZ ;  /* 0x0000900008357810 */ /* 0x000fc40007fbe0ff */
[----:B------:R-:W-:Y:S02]  /*18400*/  IADD3 R57, P4, R8, 0xa000, RZ ;  /* 0x0000a00008397810 */ /* 0x000fe40007f9e0ff */
[----:B------:R-:W-:Y:S02]  /*18410*/  IADD3.X R41, RZ, R9, RZ, P3, !PT ;  /* 0x00000009ff297210 */ /* 0x000fe40001ffe4ff */
[----:B------:R-:W-:Y:S01]  /*18420*/  @P1 SHF.R.U32.HI R3, RZ, R72, R65 ;  /* 0x00000048ff031219 */ /* 0x000fe20000011641 */
[----:B------:R-:W-:Y:S01]  /*18430*/  IMAD R67, R64, UR5, R67 ;  /* 0x0000000540437c24 */ /* 0x000fe2000f8e0243 */
[----:B------:R-:W-:Y:S01]  /*18440*/  IADD3 R14, P3, R8, 0xb000, RZ ;  /* 0x0000b000080e7810 */ /* 0x000fe20007f7e0ff */
[----:B------:R-:W-:Y:S01]  /*18450*/  IMAD.WIDE.U32 R64, R64, UR4, R20 ;  /* 0x0000000440407c25 */ /* 0x000fe2000f8e0014 */
[----:B------:R-:W-:Y:S01]  /*18460*/  LOP3.LUT R48, R49, 0x380, RZ, 0xc0, !PT ;  /* 0x0000038031307812 */ /* 0x000fe200078ec0ff */
[----:B------:R-:W-:Y:S01]  /*18470*/  ULDC.64 UR4, c[0x0][0xae0] ;  /* 0x0002b80000047ab9 */ /* 0x000fe20000000a00 */
[----:B------:R-:W-:Y:S01]  /*18480*/  LOP3.LUT R52, R53, 0x380, RZ, 0xc0, !PT ;  /* 0x0000038035347812 */ /* 0x000fe200078ec0ff */
[----:B------:R-:W-:Y:S01]  /*18490*/  IMAD.MOV R21, RZ, RZ, -R3 ;  /* 0x000000ffff157224 */ /* 0x000fe200078e0a03 */
[----:B------:R-:W-:-:S02]  /*184a0*/  LOP3.LUT R56, R57, 0x380, RZ, 0xc0, !PT ;  /* 0x0000038039387812 */ /* 0x000fc400078ec0ff */
[----:B------:R-:W-:Y:S02]  /*184b0*/  SHF.R.S32.HI R0, RZ, 0x1f, R3 ;  /* 0x0000001fff007819 */ /* 0x000fe40000011403 */
[----:B------:R-:W-:Y:S02]  /*184c0*/  LOP3.LUT R15, R8, 0x380, RZ, 0xc0, !PT ;  /* 0x00000380080f7812 */ /* 0x000fe400078ec0ff */
[----:B------:R-:W-:Y:S02]  /*184d0*/  ISETP.GE.OR P0, PT, R5, R66, P0 ;  /* 0x000000420500720c */ /* 0x000fe40000706670 */
[----:B------:R-:W-:Y:S01]  /*184e0*/  LOP3.LUT R7, R14, 0x380, RZ, 0xc0, !PT ;  /* 0x000003800e077812 */ /* 0x000fe200078ec0ff */
[----:B------:R-:W-:Y:S01]  /*184f0*/  IMAD R0, R0, UR4, RZ ;  /* 0x0000000400007c24 */ /* 0x000fe2000f8e02ff */
[----:B------:R-:W-:Y:S02]  /*18500*/  SHF.R.U64 R48, R48, 0x3, RZ ;  /* 0x0000000330307819 */ /* 0x000fe400000012ff */
[----:B------:R-:W-:-:S02]  /*18510*/  SHF.R.U64 R52, R52, 0x3, RZ ;  /* 0x0000000334347819 */ /* 0x000fc400000012ff */
[----:B------:R-:W-:Y:S02]  /*18520*/  SHF.R.U64 R56, R56, 0x3, RZ ;  /* 0x0000000338387819 */ /* 0x000fe400000012ff */
[----:B------:R-:W-:Y:S01]  /*18530*/  IADD3 R65, R65, R67, RZ ;  /* 0x0000004341417210 */ /* 0x000fe20007ffe0ff */
[----:B------:R-:W-:Y:S01]  /*18540*/  IMAD R67, R28, R21, R69 ;  /* 0x000000151c437224 */ /* 0x000fe200078e0245 */
[----:B------:R-:W-:Y:S02]  /*18550*/  SHF.R.U64 R15, R15, 0x3, RZ ;  /* 0x000000030f0f7819 */ /* 0x000fe400000012ff */
[----:B------:R-:W-:Y:S01]  /*18560*/  SHF.R.U64 R7, R7, 0x3, RZ ;  /* 0x0000000307077819 */ /* 0x000fe200000012ff */
[--C-:B------:R-:W-:Y:S01]  /*18570*/  IMAD.X R61, RZ, RZ, R9.reuse, P3 ;  /* 0x000000ffff3d7224 */ /* 0x100fe200018e0609 */
[----:B------:R-:W-:Y:S01]  /*18580*/  LOP3.LUT R48, R48, R49, RZ, 0x3c, !PT ;  /* 0x0000003130307212 */ /* 0x000fe200078e3cff */
[--C-:B------:R-:W-:Y:S01]  /*18590*/  IMAD.X R49, RZ, RZ, R9.reuse, P6 ;  /* 0x000000ffff317224 */ /* 0x100fe200030e0609 */
[----:B------:R-:W-:Y:S01]  /*185a0*/  LOP3.LUT R52, R52, R53, RZ, 0x3c, !PT ;  /* 0x0000003534347212 */ /* 0x000fe200078e3cff */
[----:B------:R-:W-:Y:S01]  /*185b0*/  IMAD R69, R3, UR5, R0 ;  /* 0x0000000503457c24 */ /* 0x000fe2000f8e0200 */
[----:B------:R-:W-:Y:S01]  /*185c0*/  LOP3.LUT R56, R56, R57, RZ, 0x3c, !PT ;  /* 0x0000003938387212 */ /* 0x000fe200078e3cff */
[----:B------:R-:W-:Y:S01]  /*185d0*/  IMAD.X R57, RZ, RZ, R9, P4 ;  /* 0x000000ffff397224 */ /* 0x000fe200020e0609 */
[----:B0-----:R-:W-:-:S02]  /*185e0*/  LOP3.LUT R4, R15, R8, RZ, 0x3c, !PT ;  /* 0x000000080f047212 */ /* 0x001fc400078e3cff */
[-C--:B------:R-:W-:Y:S02]  /*185f0*/  IADD3.X R53, RZ, R9.reuse, RZ, P5, !PT ;  /* 0x00000009ff357210 */ /* 0x080fe40002ffe4ff */
[----:B------:R-:W-:Y:S02]  /*18600*/  MOV R5, R9 ;  /* 0x0000000900057202 */ /* 0x000fe40000000f00 */
[----:B------:R-:W-:Y:S01]  /*18610*/  LOP3.LUT R60, R7, R14, RZ, 0x3c, !PT ;  /* 0x0000000e073c7212 */ /* 0x000fe200078e3cff */
[----:B------:R-:W-:Y:S01]  /*18620*/  IMAD.WIDE.U32 R20, R3, UR4, R64 ;  /* 0x0000000403147c25 */ /* 0x000fe2000f8e0040 */
[----:B------:R-:W-:Y:S01]  /*18630*/  SHF.R.S32.HI R0, RZ, 0x1f, R67 ;  /* 0x0000001fff007819 */ /* 0x000fe20000011443 */
[----:B------:R-:W-:Y:S01]  /*18640*/  ULDC.64 UR4, c[0x0][0xad8] ;  /* 0x0002b60000047ab9 */ /* 0x000fe20000000a00 */
[----:B--2---:R0:W-:Y:S01]  /*18650*/  @!P0 ST.E desc[UR56][R58.64], R6 ;  /* 0x000000063a008985 */ /* 0x0041e2000c101938 */
[----:B------:R-:W-:Y:S02]  /*18660*/  IMAD.IADD R21, R21, 0x1, R69 ;  /* 0x0000000115157824 */ /* 0x000fe400078e0245 */
[----:B------:R-:W-:Y:S01]  /*18670*/  IMAD R0, R0, UR4, RZ ;  /* 0x0000000400007c24 */ /* 0x000fe2000f8e02ff */
[----:B------:R-:W5:Y:S04]  /*18680*/  LD.E.128 R8, desc[UR56][R10.64] ;  /* 0x000000380a087980 */ /* 0x000f68000c101d00 */
[----:B------:R-:W5:Y:S04]  /*18690*/  LD.E.128 R12, desc[UR56][R12.64] ;  /* 0x000000380c0c7980 */ /* 0x000f68000c101d00 */
[----:B0-----:R-:W5:Y:S04]  /*186a0*/  LD.E.128 R4, desc[UR56][R4.64] ;  /* 0x0000003804047980 */ /* 0x001f68000c101d00 */
[----:B------:R-:W5:Y:S04]  /*186b0*/  LD.E.128 R24, desc[UR56][R24.64] ;  /* 0x0000003818187980 */ /* 0x000f68000c101d00 */
[----:B------:R-:W5:Y:S04]  /*186c0*/  LD.E.128 R32, desc[UR56][R32.64] ;  /* 0x0000003820207980 */ /* 0x000f68000c101d00 */
[----:B------:R-:W5:Y:S04]  /*186d0*/  LD.E.128 R36, desc[UR56][R36.64] ;  /* 0x0000003824247980 */ /* 0x000f68000c101d00 */
[----:B------:R-:W5:Y:S04]  /*186e0*/  LD.E.128 R40, desc[UR56][R40.64] ;  /* 0x0000003828287980 */ /* 0x000f68000c101d00 */
[----:B------:R-:W5:Y:S04]  /*186f0*/  LD.E.128 R44, desc[UR56][R44.64] ;  /* 0x000000382c2c7980 */ /* 0x000f68000c101d00 */
[----:B------:R-:W5:Y:S04]  /*18700*/  LD.E.128 R48, desc[UR56][R48.64] ;  /* 0x0000003830307980 */ /* 0x000f68000c101d00 */
[----:B------:R-:W5:Y:S04]  /*18710*/  LD.E.128 R52, desc[UR56][R52.64] ;  /* 0x0000003834347980 */ /* 0x000f68000c101d00 */
[----:B------:R-:W5:Y:S04]  /*18720*/  LD.E.128 R56, desc[UR56][R56.64] ;  /* 0x0000003838387980 */ /* 0x000f68000c101d00 */
[----:B------:R-:W5:Y:S01]  /*18730*/  LD.E.128 R60, desc[UR56][R60.64] ;  /* 0x000000383c3c7980 */ /* 0x000f62000c101d00 */
[C---:B------:R-:W-:Y:S01]  /*18740*/  IMAD R69, R67.reuse, UR5, R0 ;  /* 0x0000000543457c24 */ /* 0x040fe2000f8e0200 */
[----:B------:R-:W-:Y:S01]  /*18750*/  @!PT LDS RZ, [RZ] ;  /* 0x00000000fffff984 */ /* 0x000fe20000000800 */
[----:B------:R-:W-:Y:S01]  /*18760*/  @!PT LDS RZ, [RZ] ;  /* 0x00000000fffff984 */ /* 0x000fe20000000800 */
[----:B------:R-:W-:Y:S01]  /*18770*/  @!PT LDS RZ, [RZ] ;  /* 0x00000000fffff984 */ /* 0x000fe20000000800 */
[----:B------:R-:W-:Y:S01]  /*18780*/  @!PT LDS RZ, [RZ] ;  /* 0x00000000fffff984 */ /* 0x000fe20000000800 */
[----:B------:R0:W-:Y:S06]  /*18790*/  MEMBAR.ALL.CTA ;  /* 0x0000000000007992 */ /* 0x0001ec0000008000 */
[----:B0-----:R-:W0:Y:S01]  /*187a0*/  FENCE.VIEW.ASYNC.S ;  /* 0x00000000000073c6 */ /* 0x001e220000000000 */
[----:B------:R-:W-:Y:S01]  /*187b0*/  IMAD.WIDE.U32 R20, R67, UR4, R20 ;  /* 0x0000000443147c25 */ /* 0x000fe2000f8e0014 */
[----:B------:R-:W-:Y:S01]  /*187c0*/  ULDC.64 UR4, c[0x0][0xa80] ;  /* 0x0002a00000047ab9 */ /* 0x000fe20000000a00 */
[----:B------:R-:W-:-:S02]  /*187d0*/  LEA R71, R71, R73, 0x7 ;  /* 0x0000004947477211 */ /* 0x000fc400078e38ff */
[----:B------:R-:W-:Y:S01]  /*187e0*/  IMAD.IADD R21, R21, 0x1, R69 ;  /* 0x0000000115157824 */ /* 0x000fe200078e0245 */
[----:B------:R-:W-:-:S04]  /*187f0*/  LEA R28, P2, R20, UR4, 0x1 ;  /* 0x00000004141c7c11 */ /* 0x000fc8000f8408ff */
[----:B------:R-:W-:Y:S02]  /*18800*/  LEA.HI.X R67, R20, UR5, R21, 0x1, P2 ;  /* 0x0000000514437c11 */ /* 0x000fe400090f0c15 */
[----:B------:R-:W-:Y:S02]  /*18810*/  ISETP.GE.AND P2, PT, R71, R66, PT ;  /* 0x000000424700720c */ /* 0x000fe40003f46270 */
[----:B------:R-:W-:-:S04]  /*18820*/  IADD3 R0, R2, 0x30820, RZ ;  /* 0x0003082002007810 */ /* 0x000fc80007ffe0ff */
[----:B------:R-:W-:Y:S01]  /*18830*/  PRMT R0, RZ, 0x654, R0 ;  /* 0x00000654ff007816 */ /* 0x000fe20000000000 */
[C---:B------:R-:W-:Y:S01]  /*18840*/  VIADD R3, R71.reuse, 0x20 ;  /* 0x0000002047037836 */ /* 0x040fe20000000000 */
[----:B------:R-:W-:Y:S01]  /*18850*/  IADD3 R65, R71, 0x40, RZ ;  /* 0x0000004047417810 */ /* 0x000fe20007ffe0ff */
[----:B------:R-:W-:Y:S01]  /*18860*/  VIADD R73, R223, 0x40 ;  /* 0x00000040df497836 */ /* 0x000fe20000000000 */
[----:B0-----:R0:W1:Y:S01]  /*18870*/  SHFL.IDX PT, R68, R28, RZ, 0x181f ;  /* 0x00181fff1c447589 */ /* 0x00106200000e0000 */
[----:B------:R2:W-:Y:S01]  /*18880*/  SYNCS.ARRIVE.TRANS64.RED.A1T0 RZ, [R0+URZ], RZ ;  /* 0x000000ff00ff79a7 */ /* 0x0005e2000810043f */
[-C--:B------:R-:W-:Y:S02]  /*18890*/  ISETP.GE.AND P1, PT, R3, R66.reuse, PT ;  /* 0x000000420300720c */ /* 0x080fe40003f26270 */
[----:B------:R-:W-:Y:S02]  /*188a0*/  ISETP.GE.AND P0, PT, R65, R66, PT ;  /* 0x000000424100720c */ /* 0x000fe40003f06270 */
[----:B------:R-:W-:Y:S01]  /*188b0*/  SHF.R.S32.HI R70, RZ, 0x1f, R223 ;  /* 0x0000001fff467819 */ /* 0x000fe200000114df */
[----:B--2---:R0:W2:Y:S01]  /*188c0*/  SHFL.IDX PT, R0, R67, RZ, 0x181f ;  /* 0x00181fff43007589 */ /* 0x0040a200000e0000 */
[----:B------:R-:W-:Y:S01]  /*188d0*/  SHF.R.S32.HI R72, RZ, 0x1f, R73 ;  /* 0x0000001fff487819 */ /* 0x000fe20000011449 */
[----:B------:R-:W-:Y:S08]  /*188e0*/  @P2 BRA `(.L_x_648) ;  /* 0x0000000000342947 */ /* 0x000ff00003800000 */
[----:B------:R-:W-:Y:S02]  /*188f0*/  ULDC UR4, c[0x0][0xac8] ;  /* 0x0002b20000047ab9 */ /* 0x000fe40000000800 */
[----:B------:R-:W-:Y:S02]  /*18900*/  ISETP.GE.AND P4, PT, R223, UR4, PT ;  /* 0x00000004df007c0c */ /* 0x000fe4000bf86270 */
[----:B------:R-:W-:Y:S02]  /*18910*/  ISETP.GE.AND P3, PT, R73, UR4, PT ;  /* 0x0000000449007c0c */ /* 0x000fe4000bf66270 */
[----:B------:R-:W-:-:S09]  /*18920*/  ISETP.GE.AND P2, PT, R225, UR4, PT ;  /* 0x00000004e1007c0c */ /* 0x000fd2000bf46270 */
[-C--:B-1----:R-:W-:Y:S02]  /*18930*/  @!P4 LEA R20, P6, R223, R68.reuse, 0x1 ;  /* 0x00000044df14c211 */ /* 0x082fe400078c08ff */
[----:B------:R-:W-:Y:S02]  /*18940*/  @!P3 LEA R64, P5, R73, R68, 0x1 ;  /* 0x000000444940b211 */ /* 0x000fe400078a08ff */
[----:B--2---:R-:W-:Y:S02]  /*18950*/  @!P4 LEA.HI.X R21, R223, R0, R70, 0x1, P6 ;  /* 0x00000000df15c211 */ /* 0x004fe400030f0c46 */
[----:B------:R-:W-:Y:S02]  /*18960*/  @!P2 LEA R68, P6, R225, R68, 0x1 ;  /* 0x00000044e144a211 */ /* 0x000fe400078c08ff */
[-C--:B------:R-:W-:Y:S01]  /*18970*/  @!P3 LEA.HI.X R65, R73, R0.reuse, R72, 0x1, P5 ;  /* 0x000000004941b211 */ /* 0x080fe200028f0c48 */
[----:B-----5:R3:W-:Y:S01]  /*18980*/  @!P4 ST.E.128 desc[UR56][R20.64], R4 ;  /* 0x000000041400c985 */ /* 0x0207e2000c101d38 */
[----:B------:R-:W-:-:S03]  /*18990*/  @!P2 LEA.HI.X R69, R225, R0, R74, 0x1, P6 ;  /* 0x00000000e145a211 */ /* 0x000fc600030f0c4a */
[----:B------:R3:W-:Y:S04]  /*189a0*/  @!P3 ST.E.128 desc[UR56][R64.64], R32 ;  /* 0x000000204000b985 */ /* 0x0007e8000c101d38 */
[----:B------:R3:W-:Y:S02]  /*189b0*/  @!P2 ST.E.128 desc[UR56][R68.64], R48 ;  /* 0x000000304400a985 */ /* 0x0007e4000c101d38 */
.L_x_648:
[----:B------:R-:W-:Y:S05]  /*189c0*/  BSYNC B1 ;  /* 0x0000000000017941 */ /* 0x000fea0003800000 */
.L_x_647:
[----:B--2---:R2:W4:Y:S01]  /*189d0*/  SHFL.IDX PT, R0, R67, 0x1, 0x181f ;  /* 0x00381f0043007f89 */ /* 0x00452200000e0000 */
[----:B------:R-:W-:Y:S03]  /*189e0*/  BSSY B1, `(.L_x_649) ;  /* 0x0000010000017945 */ /* 0x000fe60003800000 */
[----:B---3--:R2:W3:Y:S01]  /*189f0*/  SHFL.IDX PT, R20, R28, 0x1, 0x181f ;  /* 0x00381f001c147f89 */ /* 0x0084e200000e0000 */
[----:B------:R-:W-:Y:S05]  /*18a00*/  @P1 BRA `(.L_x_650) ;  /* 0x0000000000341947 */ /* 0x000fea0003800000 */
[----:B------:R-:W-:Y:S02]  /*18a10*/  ULDC UR4, c[0x0][0xac8] ;  /* 0x0002b20000047ab9 */ /* 0x000fe40000000800 */
[----:B------:R-:W-:Y:S02]  /*18a20*/  ISETP.GE.AND P4, PT, R223, UR4, PT ;  /* 0x00000004df007c0c */ /* 0x000fe4000bf86270 */
[----:B------:R-:W-:Y:S02]  /*18a30*/  ISETP.GE.AND P5, PT, R73, UR4, PT ;  /* 0x0000000449007c0c */ /* 0x000fe4000bfa6270 */
[----:B------:R-:W-:-:S09]  /*18a40*/  ISETP.GE.AND P6, PT, R225, UR4, PT ;  /* 0x00000004e1007c0c */ /* 0x000fd2000bfc6270 */
[-C--:B---3-5:R-:W-:Y:S02]  /*18a50*/  @!P4 LEA R4, P1, R223, R20.reuse, 0x1 ;  /* 0x00000014df04c211 */ /* 0x0a8fe400078208ff */
[-C--:B------:R-:W-:Y:S02]  /*18a60*/  @!P5 LEA R6, P2, R73, R20.reuse, 0x1 ;  /* 0x000000144906d211 */ /* 0x080fe400078408ff */
[----:B------:R-:W-:Y:S02]  /*18a70*/  @!P6 LEA R20, P3, R225, R20, 0x1 ;  /* 0x00000014e114e211 */ /* 0x000fe400078608ff */
[-C--:B----4-:R-:W-:Y:S02]  /*18a80*/  @!P4 LEA.HI.X R5, R223, R0.reuse, R70, 0x1, P1 ;  /* 0x00000000df05c211 */ /* 0x090fe400008f0c46 */
[-C--:B------:R-:W-:Y:S02]  /*18a90*/  @!P5 LEA.HI.X R7, R73, R0.reuse, R72, 0x1, P2 ;  /* 0x000000004907d211 */ /* 0x080fe400010f0c48 */
[----:B------:R-:W-:Y:S01]  /*18aa0*/  @!P6 LEA.HI.X R21, R225, R0, R74, 0x1, P3 ;  /* 0x00000000e115e211 */ /* 0x000fe200018f0c4a */
[----:B------:R3:W-:Y:S04]  /*18ab0*/  @!P4 ST.E.128 desc[UR56][R4.64], R8 ;  /* 0x000000080400c985 */ /* 0x0007e8000c101d38 */
[----:B------:R3:W-:Y:S04]  /*18ac0*/  @!P5 ST.E.128 desc[UR56][R6.64], R36 ;  /* 0x000000240600d985 */ /* 0x0007e8000c101d38 */
[----:B------:R3:W-:Y:S02]  /*18ad0*/  @!P6 ST.E.128 desc[UR56][R20.64], R52 ;  /* 0x000000341400e985 */ /* 0x0007e4000c101d38 */
.L_x_650:
[----:B------:R-:W-:Y:S05]  /*18ae0*/  BSYNC B1 ;  /* 0x0000000000017941 */ /* 0x000fea0003800000 */
.L_x_649:
[----:B----4-:R4:W0:Y:S01]  /*18af0*/  SHFL.IDX PT, R0, R67, 0x2, 0x181f ;  /* 0x00581f0043007f89 */ /* 0x01082200000e0000 */
        /* <DEDUP_REMOVED lines=8> */
[-C--:B------:R-:W-:Y:S02]  /*18b80*/  @!P4 LEA R6, P1, R73, R8.reuse, 0x1 ;  /* 0x000000084906c211 */ /* 0x080fe400078208ff */
[----:B------:R-:W-:Y:S02]  /*18b90*/  @!P5 LEA R8, P2, R225, R8, 0x1 ;  /* 0x00000008e108d211 */ /* 0x000fe400078408ff */
[-C--:B0-----:R-:W-:Y:S02]  /*18ba0*/  @!P3 LEA.HI.X R5, R223, R0.reuse, R70, 0x1, P0 ;  /* 0x00000000df05b211 */ /* 0x081fe400000f0c46 */
[-C--:B------:R-:W-:Y:S02]  /*18bb0*/  @!P4 LEA.HI.X R7, R73, R0.reuse, R72, 0x1, P1 ;  /* 0x000000004907c211 */ /* 0x080fe400008f0c48 */
[----:B------:R-:W-:Y:S01]  /*18bc0*/  @!P5 LEA.HI.X R9, R225, R0, R74, 0x1, P2 ;  /* 0x00000000e109d211 */ /* 0x000fe200010f0c4a */
[----:B------:R0:W-:Y:S04]  /*18bd0*/  @!P3 ST.E.128 desc[UR56][R4.64], R12 ;  /* 0x0000000c0400b985 */ /* 0x0001e8000c101d38 */
[----:B------:R0:W-:Y:S04]  /*18be0*/  @!P4 ST.E.128 desc[UR56][R6.64], R40 ;  /* 0x000000280600c985 */ /* 0x0001e8000c101d38 */
[----:B------:R0:W-:Y:S02]  /*18bf0*/  @!P5 ST.E.128 desc[UR56][R8.64], R56 ;  /* 0x000000380800d985 */ /* 0x0001e4000c101d38 */
.L_x_652:
[----:B------:R-:W-:Y:S05]  /*18c00*/  BSYNC B1 ;  /* 0x0000000000017941 */ /* 0x000fea0003800000 */
.L_x_651:
[----:B------:R-:W-:Y:S01]  /*18c10*/  IADD3 R3, R71, 0x60, RZ ;  /* 0x0000006047037810 */ /* 0x000fe20007ffe0ff */
[----:B0-----:R0:W0:Y:S03]  /*18c20*/  SHFL.IDX PT, R0, R67, 0x3, 0x181f ;  /* 0x00781f0043007f89 */ /* 0x00102600000e0000 */
[----:B------:R-:W-:Y:S01]  /*18c30*/  ISETP.GE.AND P0, PT, R3, R66, PT ;  /* 0x000000420300720c */ /* 0x000fe20003f06270 */
[----:B--2-4-:R-:W2:-:S12]  /*18c40*/  SHFL.IDX PT, R28, R28, 0x3, 0x181f ;  /* 0x00781f001c1c7f89 */ /* 0x014e9800000e0000 */
[----:B------:R-:W-:Y:S05]  /*18c50*/  @P0 BRA `(.L_x_653) ;  /* 0x0000000c005c0947 */ /* 0x000fea0003800000 */
[----:B------:R-:W-:Y:S02]  /*18c60*/  ULDC UR4, c[0x0][0xac8] ;  /* 0x0002b20000047ab9 */ /* 0x000fe40000000800 */
[----:B------:R-:W-:Y:S02]  /*18c70*/  ISETP.GE.AND P2, PT, R223, UR4, PT ;  /* 0x00000004df007c0c */ /* 0x000fe4000bf46270 */
[----:B------:R-:W-:-:S11]  /*18c80*/  ISETP.GE.AND P3, PT, R73, UR4, PT ;  /* 0x0000000449007c0c */ /* 0x000fd6000bf66270 */
[-C--:B--2---:R-:W-:Y:S02]  /*18c90*/  @!P2 LEA R4, P0, R223, R28.reuse, 0x1 ;  /* 0x0000001cdf04a211 */ /* 0x084fe400078008ff */
[----:B------:R-:W-:Y:S02]  /*18ca0*/  @!P3 LEA R6, P1, R73, R28, 0x1 ;  /* 0x0000001c4906b211 */ /* 0x000fe400078208ff */
[-C--:B0-----:R-:W-:Y:S02]  /*18cb0*/  @!P2 LEA.HI.X R5, R223, R0.reuse, R70, 0x1, P0 ;  /* 0x00000000df05a211 */ /* 0x081fe400000f0c46 */
        /* <DEDUP_REMOVED lines=9> */
.L_x_645:
[----:B------:R-:W-:Y:S01]  /*18d50*/  ULDC.64 UR4, c[0x0][0xc00] ;  /* 0x0003000000047ab9 */ /* 0x000fe20000000a00 */
[----:B------:R-:W-:Y:S01]  /*18d60*/  IMAD.MOV.U32 R3, RZ, RZ, RZ ;  /* 0x000000ffff037224 */ /* 0x000fe200078e00ff */
[----:B------:R-:W-:Y:S01]  /*18d70*/  ISETP.NE.U32.AND P0, PT, RZ, UR4, PT ;  /* 0x00000004ff007c0c */ /* 0x000fe2000bf05070 */
[----:B------:R-:W3:Y:S01]  /*18d80*/  LDC R25, c[0x0][0xbe8] ;  /* 0x0002fa00ff197b82 */ /* 0x000ee20000000800 */
[----:B------:R-:W-:Y:S02]  /*18d90*/  IADD3 R4, P1, R228, UR4, RZ ;  /* 0x00000004e4047c10 */ /* 0x000fe4000ff3e0ff */
[----:B------:R-:W-:Y:S02]  /*18da0*/  ISETP.NE.AND.EX P0, PT, RZ, UR5, PT, P0 ;  /* 0x00000005ff007c0c */ /* 0x000fe4000bf05300 */
[----:B------:R-:W-:Y:S01]  /*18db0*/  IADD3.X R5, R229, UR5, RZ, P1, !PT ;  /* 0x00000005e5057c10 */ /* 0x000fe20008ffe4ff */
[----:B------:R-:W-:Y:S02]  /*18dc0*/  ULDC.64 UR4, c[0x0][0xc08] ;  /* 0x0003020000047ab9 */ /* 0x000fe40000000a00 */
[----:B------:R-:W-:-:S04]  /*18dd0*/  ISETP.NE.U32.AND P1, PT, RZ, UR4, PT ;  /* 0x00000004ff007c0c */ /* 0x000fc8000bf25070 */
[----:B------:R-:W-:-:S04]  /*18de0*/  ISETP.NE.AND.EX P1, PT, RZ, UR5, PT, P1 ;  /* 0x00000005ff007c0c */ /* 0x000fc8000bf25310 */
[----:B------:R4:W5:Y:S09]  /*18df0*/  @P0 LDG.E R3, desc[UR56][R4.64] ;  /* 0x0000003804030981 */ /* 0x000972000c1e1900 */
[----:B------:R-:W-:Y:S01]  /*18e00*/  @P1 IADD3 R228, P2, R228, UR4, RZ ;  /* 0x00000004e4e41c10 */ /* 0x000fe2000ff5e0ff */
[----:B------:R-:W-:-:S02]  /*18e10*/  ULDC UR4, c[0x0][0xa88] ;  /* 0x0002a20000047ab9 */ /* 0x000fc40000000800 */
[----:B------:R-:W-:Y:S02]  /*18e20*/  MOV R0, UR4 ;  /* 0x0000000400007c02 */ /* 0x000fe40008000f00 */
[----:B------:R-:W-:-:S05]  /*18e30*/  @P1 IADD3.X R229, R229, UR5, RZ, P2, !PT ;  /* 0x00000005e5e51c10 */ /* 0x000fca00097fe4ff */
[----:B------:R4:W5:Y:S01]  /*18e40*/  @P1 LDG.E R0, desc[UR56][R228.64] ;  /* 0x00000038e4001981 */ /* 0x000962000c1e1900 */
[----:B---3--:R-:W-:Y:S01]  /*18e50*/  ISETP.NE.AND P2, PT, R25, 0x1, PT ;  /* 0x000000011900780c */ /* 0x008fe20003f45270 */
[----:B------:R-:W3:-:S12]  /*18e60*/  S2R R26, SR_TID.X ;  /* 0x00000000001a7919 */ /* 0x000ed80000002100 */
[----:B------:R-:W0:Y:S08]  /*18e70*/  @P2 LDC R20, c[0x0][0xbec] ;  /* 0x0002fb00ff142b82 */ /* 0x000e300000000800 */
[----:B------:R-:W0:Y:S01]  /*18e80*/  @P2 LDC R27, c[0x0][0xbf0] ;  /* 0x0002fc00ff1b2b82 */ /* 0x000e220000000800 */
[----:B---3--:R-:W-:-:S05]  /*18e90*/  VIADD R26, R26, 0xffffff80 ;  /* 0xffffff801a1a7836 */ /* 0x008fca0000000000 */
[----:B------:R-:W-:Y:S01]  /*18ea0*/  ISETP.GE.AND P3, PT, R26, 0x80, PT ;  /* 0x000000801a00780c */ /* 0x000fe20003f66270 */
[----:B----4-:R-:W-:-:S12]  /*18eb0*/  @P1 BRA `(.L_x_654) ;  /* 0x0000000000101947 */ /* 0x010fd80003800000 */
[----:B------:R-:W-:Y:S05]  /*18ec0*/  @!P0 BRA `(.L_x_654) ;  /* 0x00000000000c8947 */ /* 0x000fea0003800000 */
[----:B------:R-:W3:Y:S04]  /*18ed0*/  LDG.E R7, desc[UR56][R4.64] ;  /* 0x0000003804077981 */ /* 0x000ee8000c1e1900 */
[----:B-----5:R-:W3:Y:S02]  /*18ee0*/  LDG.E R0, desc[UR56][R4.64+0x4] ;  /* 0x0000043804007981 */ /* 0x020ee4000c1e1900 */
[----:B---3--:R-:W-:-:S07]  /*18ef0*/  IADD3 R0, -R7, R0, RZ ;  /* 0x0000000007007210 */ /* 0x008fce0007ffe1ff */
.L_x_654:
[----:B------:R-:W3:Y:S04]  /*18f00*/  LDL.LU R5, [R1+0x4] ;  /* 0x0000040001057983 */ /* 0x000ee80000300800 */
[----:B------:R-:W4:Y:S04]  /*18f10*/  LDL.LU R4, [R1+0x48] ;  /* 0x0000480001047983 */ /* 0x000f280000300800 */
[----:B------:R0:W5:Y:S01]  /*18f20*/  LDL R24, [R1+0x44] ;  /* 0x0000440001187983 */ /* 0x0001620000100800 */
[----:B------:R-:W-:Y:S01]  /*18f30*/  BSSY B1, `(.L_x_655) ;  /* 0x000002e000017945 */ /* 0x000fe20003800000 */
[----:B------:R-:W-:-:S02]  /*18f40*/  SHF.R.S32.HI R13, RZ, 0x1f, R227 ;  /* 0x0000001fff0d7819 */ /* 0x000fc400000114e3 */
[----:B-----5:R-:W-:Y:S02]  /*18f50*/  SHF.R.S32.HI R10, RZ, 0x1f, R3 ;  /* 0x0000001fff0a7819 */ /* 0x020fe40000011403 */
[----:B---3--:R-:W-:Y:S02]  /*18f60*/  SEL R15, R5, RZ, !P0 ;  /* 0x000000ff050f7207 */ /* 0x008fe40004000000 */
[----:B----4-:R-:W-:Y:S01]  /*18f70*/  SEL R14, R4, RZ, !P0 ;  /* 0x000000ff040e7207 */ /* 0x010fe20004000000 */
[----:B0-----:R-:W-:Y:S06]  /*18f80*/  @P3 BRA `(.L_x_656) ;  /* 0x0000000000a03947 */ /* 0x001fec0003800000 */
[----:B------:R-:W0:Y:S01]  /*18f90*/  S2R R4, SR_TID.X ;  /* 0x0000000000047919 */ /* 0x000e220000002100 */
[----:B------:R-:W3:Y:S02]  /*18fa0*/  LDC R11, c[0x0][0xbe8] ;  /* 0x0002fa00ff0b7b82 */ /* 0x000ee40000000800 */
[----:B---3--:R-:W-:Y:S02]  /*18fb0*/  IMAD R5, R0, R11, RZ ;  /* 0x0000000b00057224 */ /* 0x008fe400078e02ff */
[----:B0-----:R-:W-:-:S05]  /*18fc0*/  IMAD R4, R24, 0x80, R4 ;  /* 0x0000008018047824 */ /* 0x001fca00078e0204 */
[----:B------:R-:W-:-:S04]  /*18fd0*/  IADD3 R12, R4, -0x80, RZ ;  /* 0xffffff80040c7810 */ /* 0x000fc80007ffe0ff */
[----:B------:R-:W-:-:S13]  /*18fe0*/  ISETP.GE.AND P0, PT, R12, R5, PT ;  /* 0x000000050c00720c */ /* 0x000fda0003f06270 */
[----:B------:R-:W-:Y:S05]  /*18ff0*/  @P0 BRA `(.L_x_656) ;  /* 0x0000000000840947 */ /* 0x000fea0003800000 */
[----:B------:R-:W-:Y:S01]  /*19000*/  ISETP.NE.AND P0, PT, R11, 0x1, PT ;  /* 0x000000010b00780c */ /* 0x000fe20003f05270 */
[----:B------:R-:W-:Y:S01]  /*19010*/  ULDC.64 UR4, c[0x0][0xb90] ;  /* 0x0002e40000047ab9 */ /* 0x000fe20000000a00 */
[----:B------:R-:W-:Y:S01]  /*19020*/  MOV R4, R3 ;  /* 0x0000000300047202 */ /* 0x000fe20000000f00 */
[----:B------:R-:W-:Y:S02]  /*19030*/  IMAD R8, R13, UR4, RZ ;  /* 0x000000040d087c24 */ /* 0x000fe4000f8e02ff */
[----:B------:R-:W-:Y:S02]  /*19040*/  IMAD.MOV.U32 R5, RZ, RZ, R10 ;  /* 0x000000ffff057224 */ /* 0x000fe400078e000a */
[----:B------:R-:W-:Y:S02]  /*19050*/  IMAD.MOV.U32 R7, RZ, RZ, R12 ;  /* 0x000000ffff077224 */ /* 0x000fe400078e000c */
[----:B------:R-:W-:-:S04]  /*19060*/  IMAD.WIDE.U32 R4, R227, UR4, R4 ;  /* 0x00000004e3047c25 */ /* 0x000fc8000f8e0004 */
[----:B------:R-:W0:Y:S08]  /*19070*/  @P0 LDC R9, c[0x0][0xbec] ;  /* 0x0002fb00ff090b82 */ /* 0x000e300000000800 */
[----:B------:R-:W3:Y:S01]  /*19080*/  @P0 LDC R21, c[0x0][0xbf0] ;  /* 0x0002fc00ff150b82 */ /* 0x000ee20000000800 */
[----:B0-----:R-:W-:-:S04]  /*19090*/  @P0 IMAD.HI.U32 R6, R12, R9, RZ ;  /* 0x000000090c060227 */ /* 0x001fc800078e00ff */
[----:B------:R-:W-:Y:S01]  /*190a0*/  IMAD R9, R227, UR5, R8 ;  /* 0x00000005e3097c24 */ /* 0x000fe2000f8e0208 */
[----:B------:R-:W-:Y:S01]  /*190b0*/  ULDC.64 UR4, c[0x0][0xb98] ;  /* 0x0002e60000047ab9 */ /* 0x000fe20000000a00 */
[----:B---3--:R-:W-:Y:S01]  /*190c0*/  @P0 SHF.R.U32.HI R7, RZ, R21, R6 ;  /* 0x00000015ff070219 */ /* 0x008fe20000011606 */
[----:B------:R-:W-:Y:S02]  /*190d0*/  IMAD R6, R14, UR4, RZ ;  /* 0x000000040e067c24 */ /* 0x000fe4000f8e02ff */
[----:B------:R-:W-:Y:S02]  /*190e0*/  IADD3 R5, R5, R9, RZ ;  /* 0x0000000905057210 */ /* 0x000fe40007ffe0ff */
[----:B------:R-:W-:Y:S02]  /*190f0*/  IMAD.MOV R9, RZ, RZ, -R7 ;  /* 0x000000ffff097224 */ /* 0x000fe400078e0a07 */
[----:B------:R-:W-:-:S04]  /*19100*/  IMAD.WIDE.U32 R4, R15, UR4, R4 ;  /* 0x000000040f047c25 */ /* 0x000fc8000f8e0004 */
[----:B------:R-:W-:Y:S01]  /*19110*/  IMAD R9, R11, R9, R12 ;  /* 0x000000090b097224 */ /* 0x000fe200078e020c */
[----:B------:R-:W-:Y:S01]  /*19120*/  SHF.R.S32.HI R11, RZ, 0x1f, R7 ;  /* 0x0000001fff0b7819 */ /* 0x000fe20000011407 */
[----:B------:R-:W-:Y:S01]  /*19130*/  IMAD R8, R15, UR5, R6 ;  /* 0x000000050f087c24 */ /* 0x000fe2000f8e0206 */
[----:B------:R-:W-:Y:S01]  /*19140*/  IADD3 R4, P0, R7, R4, RZ ;  /* 0x0000000407047210 */ /* 0x000fe20007f1e0ff */
[----:B------:R-:W-:Y:S01]  /*19150*/  ULDC.64 UR4, c[0x0][0xb88] ;  /* 0x0002e20000047ab9 */ /* 0x000fe20000000a00 */
[----:B------:R-:W-:Y:S02]  /*19160*/  SHF.R.S32.HI R6, RZ, 0x1f, R9 ;  /* 0x0000001fff067819 */ /* 0x000fe40000011409 */
[----:B------:R-:W-:-:S03]  /*19170*/  IADD3.X R5, R11, R5, R8, P0, !PT ;  /* 0x000000050b057210 */ /* 0x000fc600007fe408 */
[----:B------:R-:W-:Y:S02]  /*19180*/  IMAD R6, R6, UR4, RZ ;  /* 0x0000000406067c24 */ /* 0x000fe4000f8e02ff */
[----:B------:R-:W-:-:S04]  /*19190*/  IMAD.WIDE.U32 R4, R9, UR4, R4 ;  /* 0x0000000409047c25 */ /* 0x000fc8000f8e0004 */
[----:B------:R-:W-:Y:S01]  /*191a0*/  IMAD R7, R9, UR5, R6 ;  /* 0x0000000509077c24 */ /* 0x000fe2000f8e0206 */
[----:B------:R-:W-:Y:S02]  /*191b0*/  ULDC.64 UR4, c[0x0][0xb50] ;  /* 0x0002d40000047ab9 */ /* 0x000fe40000000a00 */
[----:B------:R-:W-:Y:S02]  /*191c0*/  LEA R6, P0, R4, UR4, 0x2 ;  /* 0x0000000404067c11 */ /* 0x000fe4000f8010ff */
[----:B------:R-:W-:-:S04]  /*191d0*/  IADD3 R5, R5, R7, RZ ;  /* 0x0000000705057210 */ /* 0x000fc80007ffe0ff */
[----:B------:R-:W-:Y:S01]  /*191e0*/  LEA.HI.X R7, R4, UR5, R5, 0x2, P0 ;  /* 0x0000000504077c11 */ /* 0x000fe200080f1405 */
[----:B------:R-:W-:-:S05]  /*191f0*/  IMAD.MOV.U32 R5, RZ, RZ, -0x800000 ;  /* 0xff800000ff057424 */ /* 0x000fca00078e00ff */
[----:B------:R0:W-:Y:S02]  /*19200*/  STG.E desc[UR56][R6.64], R5 ;  /* 0x0000000506007986 */ /* 0x0001e4000c101938 */
.L_x_656:
[----:B------:R-:W-:Y:S05]  /*19210*/  BSYNC B1 ;  /* 0x0000000000017941 */ /* 0x000fea0003800000 */
.L_x_655:
[----:B------:R-:W-:Y:S01]  /*19220*/  SHF.R.S32.HI R11, RZ, 0x1f, R26 ;  /* 0x0000001fff0b7819 */ /* 0x000fe2000001141a */
[----:B------:R-:W-:Y:S01]  /*19230*/  ULDC.64 UR4, c[0x0][0xaa0] ;  /* 0x0002a80000047ab9 */ /* 0x000fe20000000a00 */
[----:B------:R-:W-:Y:S01]  /*19240*/  BSSY B1, `(.L_x_657) ;  /* 0x0000042000017945 */ /* 0x000fe20003800000 */
[----:B------:R-:W-:Y:S01]  /*19250*/  IMAD R4, R10, UR4, RZ ;  /* 0x000000040a047c24 */ /* 0x000fe2000f8e02ff */
[----:B------:R-:W-:Y:S02]  /*19260*/  LEA.HI R11, R11, R26, RZ, 0x3 ;  /* 0x0000001a0b0b7211 */ /* 0x000fe400078f18ff */
[----:B------:R-:W-:Y:S01]  /*19270*/  SHF.R.S32.HI R12, RZ, 0x1f, R223 ;  /* 0x0000001fff0c7819 */ /* 0x000fe200000114df */
[C---:B0-----:R-:W-:Y:S01]  /*19280*/  IMAD R7, R3.reuse, UR5, R4 ;  /* 0x0000000503077c24 */ /* 0x041fe2000f8e0204 */
[----:B------:R-:W-:Y:S01]  /*19290*/  SHF.R.S32.HI R11, RZ, 0x3, R11 ;  /* 0x00000003ff0b7819 */ /* 0x000fe2000001140b */
[----:B------:R-:W-:Y:S01]  /*192a0*/  IMAD.WIDE.U32 R4, R3, UR4, RZ ;  /* 0x0000000403047c25 */ /* 0x000fe2000f8e00ff */
[----:B------:R-:W-:-:S02]  /*192b0*/  ULDC.64 UR4, c[0x0][0xae8] ;  /* 0x0002ba0000047ab9 */ /* 0x000fc40000000a00 */
[-C--:B------:R-:W-:Y:S01]  /*192c0*/  LEA R3, R226, R11.reuse, 0x5 ;  /* 0x0000000be2037211 */ /* 0x080fe200078e28ff */
[----:B------:R-:W-:Y:S01]  /*192d0*/  IMAD.IADD R5, R5, 0x1, R7 ;  /* 0x0000000105057824 */ /* 0x000fe200078e0207 */
[C---:B------:R-:W-:Y:S01]  /*192e0*/  LEA R10, R24.reuse, R11, 0x7 ;  /* 0x0000000b180a7211 */ /* 0x040fe200078e38ff */
[----:B------:R-:W-:Y:S01]  /*192f0*/  IMAD R8, R13, UR4, RZ ;  /* 0x000000040d087c24 */ /* 0x000fe2000f8e02ff */
[----:B------:R-:W-:Y:S01]  /*19300*/  LEA R9, R24, R3, 0x7 ;  /* 0x0000000318097211 */ /* 0x000fe200078e38ff */
[----:B------:R-:W-:Y:S01]  /*19310*/  IMAD.WIDE.U32 R4, R227, UR4, R4 ;  /* 0x00000004e3047c25 */ /* 0x000fe2000f8e0004 */
[----:B------:R-:W-:-:S03]  /*19320*/  SHF.R.S32.HI R11, RZ, 0x1f, R225 ;  /* 0x0000001fff0b7819 */ /* 0x000fc600000114e1 */
[----:B------:R-:W-:Y:S01]  /*19330*/  IMAD R7, R227, UR5, R8 ;  /* 0x00000005e3077c24 */ /* 0x000fe2000f8e0208 */
[----:B------:R-:W-:Y:S01]  /*19340*/  ULDC.64 UR4, c[0x0][0xaf0] ;  /* 0x0002bc0000047ab9 */ /* 0x000fe20000000a00 */
[----:B------:R-:W-:-:S03]  /*19350*/  @P2 IMAD.HI.U32 R6, R9, R20, RZ ;  /* 0x0000001409062227 */ /* 0x000fc600078e00ff */
[----:B------:R-:W-:Y:S01]  /*19360*/  IADD3 R5, R5, R7, RZ ;  /* 0x0000000705057210 */ /* 0x000fe20007ffe0ff */
[----:B------:R-:W-:Y:S01]  /*19370*/  IMAD.MOV.U32 R3, RZ, RZ, R9 ;  /* 0x000000ffff037224 */ /* 0x000fe200078e0009 */
[----:B------:R-:W-:Y:S01]  /*19380*/  @P2 SHF.R.U32.HI R3, RZ, R27, R6 ;  /* 0x0000001bff032219 */ /* 0x000fe20000011606 */
[----:B------:R-:W-:Y:S02]  /*19390*/  IMAD R8, R14, UR4, RZ ;  /* 0x000000040e087c24 */ /* 0x000fe4000f8e02ff */
[----:B------:R-:W-:Y:S01]  /*193a0*/  IMAD.WIDE.U32 R4, R15, UR4, R4 ;  /* 0x000000040f047c25 */ /* 0x000fe2000f8e0004 */
[----:B------:R-:W-:-:S03]  /*193b0*/  SHF.R.S32.HI R6, RZ, 0x1f, R3 ;  /* 0x0000001fff067819 */ /* 0x000fc60000011403 */
[----:B------:R-:W-:Y:S01]  /*193c0*/  IMAD R7, R15, UR5, R8 ;  /* 0x000000050f077c24 */ /* 0x000fe2000f8e0208 */
[----:B------:R-:W-:Y:S01]  /*193d0*/  ULDC.64 UR4, c[0x0][0xae0] ;  /* 0x0002b80000047ab9 */ /* 0x000fe20000000a00 */
[----:B------:R-:W-:Y:S02]  /*193e0*/  IMAD.MOV R8, RZ, RZ, -R3 ;  /* 0x000000ffff087224 */ /* 0x000fe400078e0a03 */
[----:B------:R-:W-:Y:S01]  /*193f0*/  IMAD R6, R6, UR4, RZ ;  /* 0x0000000406067c24 */ /* 0x000fe2000f8e02ff */
[----:B------:R-:W-:Y:S01]  /*19400*/  IADD3 R5, R5, R7, RZ ;  /* 0x0000000705057210 */ /* 0x000fe20007ffe0ff */
[----:B------:R-:W-:Y:S02]  /*19410*/  IMAD R7, R25, R8, R9 ;  /* 0x0000000819077224 */ /* 0x000fe400078e0209 */
[C---:B------:R-:W-:Y:S02]  /*19420*/  IMAD R9, R3.reuse, UR5, R6 ;  /* 0x0000000503097c24 */ /* 0x040fe4000f8e0206 */
[----:B------:R-:W-:Y:S01]  /*19430*/  IMAD.WIDE.U32 R4, R3, UR4, R4 ;  /* 0x0000000403047c25 */ /* 0x000fe2000f8e0004 */
[----:B------:R-:W-:Y:S01]  /*19440*/  SHF.R.S32.HI R3, RZ, 0x1f, R7 ;  /* 0x0000001fff037819 */ /* 0x000fe20000011407 */
[----:B------:R-:W-:-:S02]  /*19450*/  ULDC.64 UR4, c[0x0][0xad8] ;  /* 0x0002b60000047ab9 */ /* 0x000fc40000000a00 */
[----:B------:R-:W-:Y:S02]  /*19460*/  IMAD.IADD R5, R5, 0x1, R9 ;  /* 0x0000000105057824 */ /* 0x000fe400078e0209 */
[----:B------:R-:W-:Y:S02]  /*19470*/  IMAD R6, R3, UR4, RZ ;  /* 0x0000000403067c24 */ /* 0x000fe4000f8e02ff */
[----:B------:R-:W-:Y:S02]  /*19480*/  IMAD R25, R0, R25, RZ ;  /* 0x0000001900197224 */ /* 0x000fe400078e02ff */
[C---:B------:R-:W-:Y:S02]  /*19490*/  IMAD R3, R7.reuse, UR5, R6 ;  /* 0x0000000507037c24 */ /* 0x040fe4000f8e0206 */
[----:B------:R-:W-:Y:S01]  /*194a0*/  IMAD.WIDE.U32 R4, R7, UR4, R4 ;  /* 0x0000000407047c25 */ /* 0x000fe2000f8e0004 */
[C---:B------:R-:W-:Y:S01]  /*194b0*/  ISETP.GE.AND P2, PT, R10.reuse, R25, PT ;  /* 0x000000190a00720c */ /* 0x040fe20003f46270 */
[----:B------:R-:W-:Y:S01]  /*194c0*/  ULDC.64 UR4, c[0x0][0xa80] ;  /* 0x0002a00000047ab9 */ /* 0x000fe20000000a00 */
[----:B------:R-:W-:Y:S01]  /*194d0*/  IADD3 R7, R223, 0x40, RZ ;  /* 0x00000040df077810 */ /* 0x000fe20007ffe0ff */
[----:B------:R-:W-:Y:S01]  /*194e0*/  VIADD R0, R10, 0x20 ;  /* 0x000000200a007836 */ /* 0x000fe20000000000 */
[----:B------:R-:W-:Y:S01]  /*194f0*/  LEA R6, P3, R4, UR4, 0x1 ;  /* 0x0000000404067c11 */ /* 0x000fe2000f8608ff */
[----:B------:R-:W-:Y:S01]  /*19500*/  IMAD.IADD R3, R5, 0x1, R3 ;  /* 0x0000000105037824 */ /* 0x000fe200078e0203 */
[----:B------:R-:W-:-:S02]  /*19510*/  SHF.R.S32.HI R9, RZ, 0x1f, R7 ;  /* 0x0000001fff097819 */ /* 0x000fc40000011407 */
[-C--:B------:R-:W-:Y:S02]  /*19520*/  ISETP.GE.AND P1, PT, R0, R25.reuse, PT ;  /* 0x000000190000720c */ /* 0x080fe40003f26270 */
[----:B------:R-:W-:Y:S02]  /*19530*/  IADD3 R0, R10, 0x40, RZ ;  /* 0x000000400a007810 */ /* 0x000fe40007ffe0ff */
[----:B------:R-:W-:Y:S02]  /*19540*/  LEA.HI.X R3, R4, UR5, R3, 0x1, P3 ;  /* 0x0000000504037c11 */ /* 0x000fe400098f0c03 */
[----:B------:R-:W-:Y:S01]  /*19550*/  ISETP.GE.AND P0, PT, R0, R25, PT ;  /* 0x000000190000720c */ /* 0x000fe20003f06270 */
[----:B------:R0:W3:Y:S04]  /*19560*/  SHFL.IDX PT, R4, R6, RZ, 0x181f ;  /* 0x00181fff06047589 */ /* 0x0000e800000e0000 */
[----:B------:R0:W4:Y:S01]  /*19570*/  SHFL.IDX PT, R0, R3, RZ, 0x181f ;  /* 0x00181fff03007589 */ /* 0x00012200000e0000 */
[----:B------:R-:W-:Y:S07]  /*19580*/  @P2 BRA `(.L_x_658) ;  /* 0x0000000000342947 */ /* 0x000fee0003800000 */
[----:B------:R-:W-:Y:S02]  /*19590*/  ULDC UR4, c[0x0][0xac8] ;  /* 0x0002b20000047ab9 */ /* 0x000fe40000000800 */
[----:B------:R-:W-:Y:S02]  /*195a0*/  ISETP.GE.AND P4, PT, R223, UR4, PT ;  /* 0x00000004df007c0c */ /* 0x000fe4000bf86270 */
[----:B------:R-:W-:Y:S02]  /*195b0*/  ISETP.GE.AND P3, PT, R7, UR4, PT ;  /* 0x0000000407007c0c */ /* 0x000fe4000bf66270 */
[----:B------:R-:W-:-:S09]  /*195c0*/  ISETP.GE.AND P2, PT, R225, UR4, PT ;  /* 0x00000004e1007c0c */ /* 0x000fd2000bf46270 */
[-C--:B---3--:R-:W-:Y:S02]  /*195d0*/  @!P4 LEA R14, P6, R223, R4.reuse, 0x1 ;  /* 0x00000004df0ec211 */ /* 0x088fe400078c08ff */
[----:B------:R-:W-:Y:S02]  /*195e0*/  @!P3 LEA R20, P5, R7, R4, 0x1 ;  /* 0x000000040714b211 */ /* 0x000fe400078a08ff */
[----:B----4-:R-:W-:Y:S02]  /*195f0*/  @!P4 LEA.HI.X R15, R223, R0, R12, 0x1, P6 ;  /* 0x00000000df0fc211 */ /* 0x010fe400030f0c0c */
[----:B------:R-:W-:Y:S02]  /*19600*/  @!P2 LEA R4, P6, R225, R4, 0x1 ;  /* 0x00000004e104a211 */ /* 0x000fe400078c08ff */
[-C--:B------:R-:W-:Y:S01]  /*19610*/  @!P3 LEA.HI.X R21, R7, R0.reuse, R9, 0x1, P5 ;  /* 0x000000000715b211 */ /* 0x080fe200028f0c09 */
[----:B------:R3:W-:Y:S01]  /*19620*/  @!P4 ST.E.128 desc[UR56][R14.64], RZ ;  /* 0x000000ff0e00c985 */ /* 0x0007e2000c101d38 */
[----:B------:R-:W-:-:S03]  /*19630*/  @!P2 LEA.HI.X R5, R225, R0, R11, 0x1, P6 ;  /* 0x00000000e105a211 */ /* 0x000fc600030f0c0b */
[----:B------:R3:W-:Y:S04]  /*19640*/  @!P3 ST.E.128 desc[UR56][R20.64], RZ ;  /* 0x000000ff1400b985 */ /* 0x0007e8000c101d38 */
[----:B------:R3:W-:Y:S02]  /*19650*/  @!P2 ST.E.128 desc[UR56][R4.64], RZ ;  /* 0x000000ff0400a985 */ /* 0x0007e4000c101d38 */
.L_x_658:
[----:B------:R-:W-:Y:S05]  /*19660*/  BSYNC B1 ;  /* 0x0000000000017941 */ /* 0x000fea0003800000 */
.L_x_657:
        /* <DEDUP_REMOVED lines=14> */
[----:B------:R0:W-:Y:S04]  /*19750*/  @!P4 ST.E.128 desc[UR56][R14.64], RZ ;  /* 0x000000ff0e00c985 */ /* 0x0001e8000c101d38 */
[----:B------:R0:W-:Y:S04]  /*19760*/  @!P5 ST.E.128 desc[UR56][R20.64], RZ ;  /* 0x000000ff1400d985 */ /* 0x0001e8000c101d38 */
[----:B------:R0:W-:Y:S02]  /*19770*/  @!P6 ST.E.128 desc[UR56][R4.64], RZ ;  /* 0x000000ff0400e985 */ /* 0x0001e4000c101d38 */
.L_x_660:
[----:B------:R-:W-:Y:S05]  /*19780*/  BSYNC B1 ;  /* 0x0000000000017941 */ /* 0x000fea0003800000 */
.L_x_659:
[----:B0-----:R0:W0:Y:S01]  /*19790*/  SHFL.IDX PT, R0, R3, 0x2, 0x181f ;  /* 0x00581f0003007f89 */ /* 0x00102200000e0000 */
[----:B------:R-:W-:Y:S03]  /*197a0*/  BSSY B1, `(.L_x_661) ;  /* 0x0000010000017945 */ /* 0x000fe60003800000 */
[----:B---3--:R3:W0:Y:S01]  /*197b0*/  SHFL.IDX PT, R4, R6, 0x2, 0x181f ;  /* 0x00581f0006047f89 */ /* 0x00862200000e0000 */
[----:B------:R-:W-:Y:S05]  /*197c0*/  @P0 BRA `(.L_x_662) ;  /* 0x0000000000340947 */ /* 0x000fea0003800000 */
[----:B------:R-:W-:Y:S02]  /*197d0*/  ULDC UR4, c[0x0][0xac8] ;  /* 0x0002b20000047ab9 */ /* 0x000fe40000000800 */
[----:B------:R-:W-:Y:S02]  /*197e0*/  ISETP.GE.AND P3, PT, R223, UR4, PT ;  /* 0x00000004df007c0c */ /* 0x000fe4000bf66270 */
[----:B------:R-:W-:Y:S02]  /*197f0*/  ISETP.GE.AND P4, PT, R7, UR4, PT ;  /* 0x0000000407007c0c */ /* 0x000fe4000bf86270 */
[----:B------:R-:W-:-:S09]  /*19800*/  ISETP.GE.AND P5, PT, R225, UR4, PT ;  /* 0x00000004e1007c0c */ /* 0x000fd2000bfa6270 */
[-C--:B0-----:R-:W-:Y:S02]  /*19810*/  @!P3 LEA R14, P0, R223, R4.reuse, 0x1 ;  /* 0x00000004df0eb211 */ /* 0x081fe400078008ff */
[-C--:B------:R-:W-:Y:S02]  /*19820*/  @!P4 LEA R20, P1, R7, R4.reuse, 0x1 ;  /* 0x000000040714c211 */ /* 0x080fe400078208ff */
[----:B------:R-:W-:Y:S02]  /*19830*/  @!P5 LEA R4, P2, R225, R4, 0x1 ;  /* 0x00000004e104d211 */ /* 0x000fe400078408ff */
[-C--:B------:R-:W-:Y:S02]  /*19840*/  @!P3 LEA.HI.X R15, R223, R0.reuse, R12, 0x1, P0 ;  /* 0x00000000df0fb211 */ /* 0x080fe400000f0c0c */
[-C--:B------:R-:W-:Y:S02]  /*19850*/  @!P4 LEA.HI.X R21, R7, R0.reuse, R9, 0x1, P1 ;  /* 0x000000000715c211 */ /* 0x080fe400008f0c09 */
[----:B------:R-:W-:Y:S01]  /*19860*/  @!P5 LEA.HI.X R5, R225, R0, R11, 0x1, P2 ;  /* 0x00000000e105d211 */ /* 0x000fe200010f0c0b */
[----:B------:R0:W-:Y:S04]  /*19870*/  @!P3 ST.E.128 desc[UR56][R14.64], RZ ;  /* 0x000000ff0e00b985 */ /* 0x0001e8000c101d38 */
[----:B------:R0:W-:Y:S04]  /*19880*/  @!P4 ST.E.128 desc[UR56][R20.64], RZ ;  /* 0x000000ff1400c985 */ /* 0x0001e8000c101d38 */
[----:B------:R0:W-:Y:S02]  /*19890*/  @!P5 ST.E.128 desc[UR56][R4.64], RZ ;  /* 0x000000ff0400d985 */ /* 0x0001e4000c101d38 */
.L_x_662:
[----:B------:R-:W-:Y:S05]  /*198a0*/  BSYNC B1 ;  /* 0x0000000000017941 */ /* 0x000fea0003800000 */
.L_x_661:
[----:B0-----:R-:W-:Y:S01]  /*198b0*/  VIADD R0, R10, 0x60 ;  /* 0x000000600a007836 */ /* 0x001fe20000000000 */
[----:B------:R0:W0:Y:S04]  /*198c0*/  SHFL.IDX PT, R8, R3, 0x3, 0x181f ;  /* 0x00781f0003087f89 */ /* 0x00002800000e0000 */
[----:B------:R-:W-:Y:S01]  /*198d0*/  ISETP.GE.AND P0, PT, R0, R25, PT ;  /* 0x000000190000720c */ /* 0x000fe20003f06270 */
[----:B------:R0:W0:-:S12]  /*198e0*/  SHFL.IDX PT, R4, R6, 0x3, 0x181f ;  /* 0x00781f0006047f89 */ /* 0x00001800000e0000 */
[----:B------:R-:W-:Y:S05]  /*198f0*/  @P0 BRA `(.L_x_653) ;  /* 0x0000000000340947 */ /* 0x000fea0003800000 */
[----:B------:R-:W-:Y:S02]  /*19900*/  ULDC UR4, c[0x0][0xac8] ;  /* 0x0002b20000047ab9 */ /* 0x000fe40000000800 */
[----:B------:R-:W-:Y:S02]  /*19910*/  ISETP.GE.AND P3, PT, R223, UR4, PT ;  /* 0x00000004df007c0c */ /* 0x000fe4000bf66270 */
[----:B------:R-:W-:Y:S02]  /*19920*/  ISETP.GE.AND P4, PT, R7, UR4, PT ;  /* 0x0000000407007c0c */ /* 0x000fe4000bf86270 */
[----:B------:R-:W-:-:S09]  /*19930*/  ISETP.GE.AND P5, PT, R225, UR4, PT ;  /* 0x00000004e1007c0c */ /* 0x000fd2000bfa6270 */
[-C--:B0-----:R-:W-:Y:S02]  /*19940*/  @!P3 LEA R14, P0, R223, R4.reuse, 0x1 ;  /* 0x00000004df0eb211 */ /* 0x081fe400078008ff */
[-C--:B---34-:R-:W-:Y:S02]  /*19950*/  @!P4 LEA R6, P1, R7, R4.reuse, 0x1 ;  /* 0x000000040706c211 */ /* 0x098fe400078208ff */
[----:B------:R-:W-:Y:S02]  /*19960*/  @!P5 LEA R4, P2, R225, R4, 0x1 ;  /* 0x00000004e104d211 */ /* 0x000fe400078408ff */
[-C--:B------:R-:W-:Y:S02]  /*19970*/  @!P3 LEA.HI.X R15, R223, R8.reuse, R12, 0x1, P0 ;  /* 0x00000008df0fb211 */ /* 0x080fe400000f0c0c */
[-C--:B------:R-:W-:Y:S02]  /*19980*/  @!P4 LEA.HI.X R7, R7, R8.reuse, R9, 0x1, P1 ;  /* 0x000000080707c211 */ /* 0x080fe400008f0c09 */
[----:B------:R-:W-:Y:S01]  /*19990*/  @!P5 LEA.HI.X R5, R225, R8, R11, 0x1, P2 ;  /* 0x00000008e105d211 */ /* 0x000fe200010f0c0b */
[----:B------:R0:W-:Y:S04]  /*199a0*/  @!P3 ST.E.128 desc[UR56][R14.64], RZ ;  /* 0x000000ff0e00b985 */ /* 0x0001e8000c101d38 */
[----:B------:R0:W-:Y:S04]  /*199b0*/  @!P4 ST.E.128 desc[UR56][R6.64], RZ ;  /* 0x000000ff0600c985 */ /* 0x0001e8000c101d38 */
[----:B------:R0:W-:Y:S02]  /*199c0*/  @!P5 ST.E.128 desc[UR56][R4.64], RZ ;  /* 0x000000ff0400d985 */ /* 0x0001e4000c101d38 */
.L_x_653:
[----:B------:R-:W-:Y:S05]  /*199d0*/  BSYNC B0 ;  /* 0x0000000000007941 */ /* 0x000fea0003800000 */
.L_x_644:
[----:B------:R-:W-:Y:S02]  /*199e0*/  ULDC UR4, c[0x0][0xc3c] ;  /* 0x00030f0000047ab9 */ /* 0x000fe40000000800 */
[----:B--2---:R-:W-:-:S13]  /*199f0*/  ISETP.GE.AND P0, PT, R31, UR4, PT ;  /* 0x000000041f007c0c */ /* 0x004fda000bf06270 */
[----:B------:R-:W-:Y:S05]  /*19a00*/  @!P0 BRA `(.L_x_663) ;  /* 0xfffffe78005c8947 */ /* 0x000fea000383ffff */
[----:B------:R-:W-:Y:S05]  /*19a10*/  BRA `(.L_x_448) ;  /* 0x0000006800b07947 */ /* 0x000fea0003800000 */
.L_x_446:
[----:B------:R-:W-:-:S08]  /*19a20*/  NOP ;  /* 0x0000000000007918 */ /* 0x000fd00000000000 */
[----:B------:R-:W0:-:S00]  /*19a30*/  USETMAXREG.DEALLOC.CTAPOOL 0x28 ;  /* 0x00000028000079c8 */ /* 0x000e0000080e0500 */
[----:B0-----:R-:W2:Y:S01]  /*19a40*/  LDL.LU R3, [R1] ;  /* 0x0000000001037983 */ /* 0x001ea20000300800 */
[----:B------:R-:W-:Y:S02]  /*19a50*/  LOP3.LUT R2, R2, 0x3, RZ, 0xc0, !PT ;  /* 0x0000000302027812 */ /* 0x000fe400078ec0ff */
[----:B------:R-:W-:-:S04]  /*19a60*/  MOV R4, RZ ;  /* 0x000000ff00047202 */ /* 0x000fc80000000f00 */
[----:B------:R-:W0:Y:S02]  /*19a70*/  SHFL.IDX PT, R2, R2, RZ, 0x1f ;  /* 0x00001fff02027589 */ /* 0x000e2400000e0000 */
[----:B0-----:R-:W-:Y:S02]  /*19a80*/  ISETP.NE.AND P0, PT, R2, RZ, PT ;  /* 0x000000ff0200720c */ /* 0x001fe40003f05270 */
[----:B--2---:R-:W-:-:S11]  /*19a90*/  LOP3.LUT R3, R3, 0xffffffdf, RZ, 0xc0, !PT ;  /* 0xffffffdf03037812 */ /* 0x004fd600078ec0ff */
[----:B------:R-:W-:-:S05]  /*19aa0*/  @P0 LOP3.LUT R3, R3, 0x20, RZ, 0xfc, !PT ;  /* 0x0000002003030812 */ /* 0x000fca00078efcff */
[----:B------:R0:W-:Y:S01]  /*19ab0*/  STL [R1], R3 ;  /* 0x0000000301007387 */ /* 0x0001e20000100800 */
[----:B------:R-:W-:Y:S05]  /*19ac0*/  @!P0 BRA `(.L_x_664) ;  /* 0x00000000001c8947 */ /* 0x000fea0003800000 */
[----:B------:R-:W1:Y:S08]  /*19ad0*/  S2UR UR5, SR_CgaCtaId ;  /* 0x00000000000579c3 */ /* 0x000e700000008800 */
[----:B------:R-:W-:Y:S06]  /*19ae0*/  BAR.SYNC.DEFER_BLOCKING 0x5, 0x180 ;  /* 0x0146000000007b1d */ /* 0x000fec0000010000 */
[----:B------:R-:W-:-:S02]  /*19af0*/  UMOV UR4, 0x400 ;  /* 0x0000040000047882 */ /* 0x000fc40000000000 */
[----:B-1----:R-:W-:-:S09]  /*19b00*/  ULEA UR4, UR5, UR4, 0x18 ;  /* 0x0000000405047291 */ /* 0x002fd2000f8ec03f */
[----:B------:R-:W1:Y:S01]  /*19b10*/  LDS.128 R16, [UR4+0x308d0] ;  /* 0x0308d004ff107984 */ /* 0x000e620008000c00 */
[----:B------:R-:W-:Y:S06]  /*19b20*/  BAR.ARV 0x4, 0x180 ;  /* 0x0106000000007b1d */ /* 0x000fec0000002000 */
[----:B------:R-:W-:Y:S05]  /*19b30*/  BRA `(.L_x_665) ;  /* 0x0000000400fc7947 */ /* 0x000fea0003800000 */
.L_x_664:
[----:B------:R-:W-:Y:S01]  /*19b40*/  LOP3.LUT R5, R0, 0x1f, RZ, 0xc0, !PT ;  /* 0x0000001f00057812 */ /* 0x000fe200078ec0ff */
[----:B------:R-:W-:Y:S01]  /*19b50*/  ULDC UR4, c[0x0][0xc3c] ;  /* 0x00030f0000047ab9 */ /* 0x000fe20000000800 */
[----:B------:R-:W1:Y:S01]  /*19b60*/  S2UR UR6, SR_CTAID.X ;  /* 0x00000000000679c3 */ /* 0x000e620000002500 */
[----:B------:R-:W-:Y:S01]  /*19b70*/  ULDC UR5, c[0x0][0xc38] ;  /* 0x00030e0000057ab9 */ /* 0x000fe20000000800 */
[----:B------:R-:W-:-:S04]  /*19b80*/  ISETP.NE.AND P0, PT, R5, 0x1f, PT ;  /* 0x0000001f0500780c */ /* 0x000fc80003f05270 */
[----:B------:R-:W-:-:S13]  /*19b90*/  ISETP.GE.OR P1, PT, R5, UR4, !P0 ;  /* 0x0000000405007c0c */ /* 0x000fda000c726670 */
[----:B0-----:R-:W0:Y:S02]  /*19ba0*/  @!P1 LDC.64 R2, c[0x0][0xc80] ;  /* 0x00032000ff029b82 */ /* 0x001e240000000a00 */
[----:B0-----:R-:W-:-:S05]  /*19bb0*/  @!P1 IMAD.WIDE.U32 R2, R5, 0x4, R2 ;  /* 0x0000000405029825 */ /* 0x001fca00078e0002 */
[----:B------:R-:W2:Y:S01]  /*19bc0*/  @!P1 LDG.E R4, desc[UR56][R2.64] ;  /* 0x0000003802049981 */ /* 0x000ea2000c1e1900 */
[C---:B------:R-:W-:Y:S01]  /*19bd0*/  ISETP.NE.AND P1, PT, R5.reuse, RZ, PT ;  /* 0x000000ff0500720c */ /* 0x040fe20003f25270 */
[----:B------:R-:W-:Y:S01]  /*19be0*/  UMOV UR4, URZ ;  /* 0x0000003f00047c82 */ /* 0x000fe20008000000 */
[C---:B------:R-:W-:Y:S02]  /*19bf0*/  ISETP.GE.U32.AND P2, PT, R5.reuse, 0x2, PT ;  /* 0x000000020500780c */ /* 0x040fe40003f46070 */
[C---:B------:R-:W-:Y:S02]  /*19c00*/  ISETP.GE.U32.AND P3, PT, R5.reuse, 0x4, PT ;  /* 0x000000040500780c */ /* 0x040fe40003f66070 */
[C---:B------:R-:W-:Y:S02]  /*19c10*/  ISETP.GE.U32.AND P4, PT, R5.reuse, 0x8, PT ;  /* 0x000000080500780c */ /* 0x040fe40003f86070 */
[----:B------:R-:W-:Y:S02]  /*19c20*/  ISETP.GE.U32.AND P5, PT, R5, 0x10, PT ;  /* 0x000000100500780c */ /* 0x000fe40003fa6070 */
[----:B------:R-:W-:Y:S01]  /*19c30*/  MOV R16, RZ ;  /* 0x000000ff00107202 */ /* 0x000fe20000000f00 */
[----:B--2---:R-:W0:Y:S02]  /*19c40*/  SHFL.UP PT, R6, R4, 0x1, RZ ;  /* 0x0420000004067989 */ /* 0x004e2400000e00ff */
        /* <DEDUP_REMOVED lines=19> */
[----:B------:R-:W0:Y:S01]  /*19d80*/  LDC R10, c[0x0][0xc3c] ;  /* 0x00030f00ff0a7b82 */ /* 0x000e220000000800 */
[----:B------:R-:W-:Y:S01]  /*19d90*/  MOV R6, R3 ;  /* 0x0000000300067202 */ /* 0x000fe20000000f00 */
[----:B------:R-:W-:Y:S01]  /*19da0*/  UMOV UR4, URZ ;  /* 0x0000003f00047c82 */ /* 0x000fe20008000000 */
[----:B------:R-:W-:Y:S01]  /*19db0*/  ULDC UR7, c[0x0][0xc3c] ;  /* 0x00030f0000077ab9 */ /* 0x000fe20000000800 */
[----:B------:R-:W-:-:S05]  /*19dc0*/  ULDC UR5, c[0x0][0xc38] ;  /* 0x00030e0000057ab9 */ /* 0x000fca0000000800 */
.L_x_670:
[----:B------:R-:W-:Y:S01]  /*19dd0*/  UIADD3 UR4, UR4, 0x1f, URZ ;  /* 0x0000001f04047890 */ /* 0x000fe2000fffe03f */
[----:B------:R-:W-:-:S05]  /*19de0*/  IMAD.U32 R19, RZ, RZ, UR7 ;  /* 0x00000007ff137e24 */ /* 0x000fca000f8e00ff */
[----:B0-----:R-:W-:-:S13]  /*19df0*/  ISETP.LE.AND P6, PT, R10, UR4, PT ;  /* 0x000000040a007c0c */ /* 0x001fda000bfc3270 */
[----:B------:R-:W-:Y:S05]  /*19e00*/  @P6 BRA `(.L_x_667) ;  /* 0x0000000400246947 */ /* 0x000fea0003800000 */
[----:B------:R-:W-:Y:S01]  /*19e10*/  IADD3 R7, R5, UR4, RZ ;  /* 0x0000000405077c10 */ /* 0x000fe2000fffe0ff */
[----:B------:R-:W-:Y:S01]  /*19e20*/  BSSY B0, `(.L_x_668) ;  /* 0x0000007000007945 */ /* 0x000fe20003800000 */
[----:B------:R-:W-:Y:S02]  /*19e30*/  IMAD.MOV.U32 R4, RZ, RZ, RZ ;  /* 0x000000ffff047224 */ /* 0x000fe400078e00ff */
[----:B------:R-:W-:-:S13]  /*19e40*/  ISETP.GE.OR P6, PT, R7, R10, !P0 ;  /* 0x0000000a0700720c */ /* 0x000fda00047c6670 */
[----:B------:R-:W-:Y:S05]  /*19e50*/  @P6 BRA `(.L_x_669) ;  /* 0x00000000000c6947 */ /* 0x000fea0003800000 */
[----:B------:R-:W0:Y:S02]  /*19e60*/  LDC.64 R2, c[0x0][0xc80] ;  /* 0x00032000ff027b82 */ /* 0x000e240000000a00 */
[----:B0-----:R-:W-:-:S05]  /*19e70*/  IMAD.WIDE R2, R7, 0x4, R2 ;  /* 0x0000000407027825 */ /* 0x001fca00078e0202 */
[----:B------:R0:W5:Y:S02]  /*19e80*/  LDG.E R4, desc[UR56][R2.64] ;  /* 0x0000003802047981 */ /* 0x000164000c1e1900 */
.L_x_669:
[----:B------:R-:W-:Y:S05]  /*19e90*/  BSYNC B0 ;  /* 0x0000000000007941 */ /* 0x000fea0003800000 */
.L_x_668:
[----:B0----5:R-:W0:Y:S02]  /*19ea0*/  SHFL.UP PT, R2, R4, 0x1, RZ ;  /* 0x0420000004027989 */ /* 0x021e2400000e00ff */
        /* <DEDUP_REMOVED lines=14> */
[----:B------:R-:W0:Y:S02]  /*19f90*/  SHFL.IDX PT, R3, R9, 0x1f, 0x1f ;  /* 0x03e01f0009037f89 */ /* 0x000e2400000e0000 */
[----:B0-----:R-:W-:-:S04]  /*19fa0*/  IMAD R3, R3, UR5, RZ ;  /* 0x0000000503037c24 */ /* 0x001fc8000f8e02ff */
[----:B------:R-:W-:-:S05]  /*19fb0*/  IMAD.IADD R6, R3, 0x1, R6 ;  /* 0x0000000103067824 */ /* 0x000fca00078e0206 */
[----:B------:R-:W-:-:S13]  /*19fc0*/  ISETP.GT.AND P6, PT, R6, UR6, PT ;  /* 0x0000000606007c0c */ /* 0x000fda000bfc4270 */
[----:B------:R-:W-:Y:S05]  /*19fd0*/  @!P6 BRA `(.L_x_670) ;  /* 0xfffffffc007ce947 */ /* 0x000fea000383ffff */
[----:B------:R-:W-:-:S07]  /*19fe0*/  MOV R7, R9 ;  /* 0x0000000900077202 */ /* 0x000fce0000000f00 */
.L_x_666:
[----:B------:R-:W-:-:S04]  /*19ff0*/  IMAD.IADD R9, R6, 0x1, -R3 ;  /* 0x0000000106097824 */ /* 0x000fc800078e0a03 */
        /* <DEDUP_REMOVED lines=9> */
[----:B0-----:R-:W-:-:S06]  /*1a090*/  IADD3 R2, R8, 0xffffffe, RZ ;  /* 0x0ffffffe08027810 */ /* 0x001fcc0007ffe0ff */
[----:B------:R0:W1:Y:S01]  /*1a0a0*/  F2I.FTZ.U32.TRUNC.NTZ R3, R2 ;  /* 0x0000000200037305 */ /* 0x000062000021f000 */
[----:B------:R-:W-:Y:S05]  /*1a0b0*/  @!P0 BRA `(.L_x_671) ;  /* 0x0000000000088947 */ /* 0x000fea0003800000 */
[----:B------:R-:W-:-:S06]  /*1a0c0*/  VIADD R16, R19, 0xffffffff ;  /* 0xffffffff13107836 */ /* 0x000fcc0000000000 */
[----:B------:R2:W3:Y:S02]  /*1a0d0*/  SHFL.IDX PT, R16, R7, R16, 0x1f ;  /* 0x00001f1007107589 */ /* 0x0004e400000e0000 */
.L_x_671:
[----:B---3--:R-:W-:Y:S01]  /*1a0e0*/  IMAD R16, R16, UR5, R9 ;  /* 0x0000000510107c24 */ /* 0x008fe2000f8e0209 */
[----:B0-----:R-:W-:Y:S02]  /*1a0f0*/  IABS R2, R12 ;  /* 0x0000000c00027213 */ /* 0x001fe40000000000 */
[----:B-12---:R-:W-:Y:S02]  /*1a100*/  IADD3 R7, RZ, -R3, RZ ;  /* 0x80000003ff077210 */ /* 0x006fe40007ffe0ff */
[----:B------:R-:W-:Y:S01]  /*1a110*/  IADD3 R9, -R16, UR6, RZ ;  /* 0x0000000610097c10 */ /* 0x000fe2000fffe1ff */
[----:B------:R-:W-:Y:S01]  /*1a120*/  IMAD.MOV R6, RZ, RZ, -R2 ;  /* 0x000000ffff067224 */ /* 0x000fe200078e0a02 */
[----:B------:R-:W-:Y:S01]  /*1a130*/  MOV R2, RZ ;  /* 0x000000ff00027202 */ /* 0x000fe20000000f00 */
[----:B------:R-:W-:Y:S01]  /*1a140*/  IMAD R7, R7, R10, RZ ;  /* 0x0000000a07077224 */ /* 0x000fe200078e02ff */
[----:B------:R-:W-:Y:S02]  /*1a150*/  IABS R4, R9 ;  /* 0x0000000900047213 */ /* 0x000fe40000000000 */
[----:B------:R-:W-:Y:S01]  /*1a160*/  IADD3 R19, R19, UR4, RZ ;  /* 0x0000000413137c10 */ /* 0x000fe2000fffe0ff */
[----:B------:R-:W-:-:S04]  /*1a170*/  IMAD.HI.U32 R2, R3, R7, R2 ;  /* 0x0000000703027227 */ /* 0x000fc800078e0002 */
[----:B------:R-:W-:Y:S01]  /*1a180*/  IMAD.MOV.U32 R3, RZ, RZ, R4 ;  /* 0x000000ffff037224 */ /* 0x000fe200078e0004 */
[----:B------:R-:W-:-:S03]  /*1a190*/  MOV R4, R6 ;  /* 0x0000000600047202 */ /* 0x000fc60000000f00 */
[----:B------:R-:W-:-:S04]  /*1a1a0*/  IMAD.HI.U32 R2, R2, R3, RZ ;  /* 0x0000000302027227 */ /* 0x000fc800078e00ff */
[----:B------:R-:W-:-:S05]  /*1a1b0*/  IMAD R3, R2, R4, R3 ;  /* 0x0000000402037224 */ /* 0x000fca00078e0203 */
[----:B------:R-:W-:-:S13]  /*1a1c0*/  ISETP.GT.U32.AND P1, PT, R10, R3, PT ;  /* 0x000000030a00720c */ /* 0x000fda0003f24070 */
[----:B------:R-:W-:Y:S01]  /*1a1d0*/  @!P1 IMAD.IADD R3, R3, 0x1, -R10 ;  /* 0x0000000103039824 */ /* 0x000fe200078e0a0a */
[----:B------:R-:W-:Y:S02]  /*1a1e0*/  @!P1 IADD3 R2, R2, 0x1, RZ ;  /* 0x0000000102029810 */ /* 0x000fe40007ffe0ff */
[----:B------:R-:W-:Y:S02]  /*1a1f0*/  ISETP.NE.AND P1, PT, R12, RZ, PT ;  /* 0x000000ff0c00720c */ /* 0x000fe40003f25270 */
[----:B------:R-:W-:Y:S02]  /*1a200*/  ISETP.GE.U32.AND P0, PT, R3, R10, PT ;  /* 0x0000000a0300720c */ /* 0x000fe40003f06070 */
[----:B------:R-:W-:-:S04]  /*1a210*/  LOP3.LUT R3, R9, R12, RZ, 0x3c, !PT ;  /* 0x0000000c09037212 */ /* 0x000fc800078e3cff */
[----:B------:R-:W-:-:S07]  /*1a220*/  ISETP.GE.AND P2, PT, R3, RZ, PT ;  /* 0x000000ff0300720c */ /* 0x000fce0003f46270 */
[----:B------:R-:W-:-:S06]  /*1a230*/  @P0 VIADD R2, R2, 0x1 ;  /* 0x0000000102020836 */ /* 0x000fcc0000000000 */
[----:B------:R-:W-:Y:S02]  /*1a240*/  @!P2 IADD3 R2, -R2, RZ, RZ ;  /* 0x000000ff0202a210 */ /* 0x000fe40007ffe1ff */
[----:B------:R-:W-:-:S05]  /*1a250*/  @!P1 LOP3.LUT R2, RZ, R12, RZ, 0x33, !PT ;  /* 0x0000000cff029212 */ /* 0x000fca00078e33ff */
[--C-:B------:R-:W-:Y:S02]  /*1a260*/  IMAD.MOV R17, RZ, RZ, -R2.reuse ;  /* 0x000000ffff117224 */ /* 0x100fe400078e0a02 */
[----:B------:R-:W-:Y:S02]  /*1a270*/  IMAD.MOV.U32 R18, RZ, RZ, R2 ;  /* 0x000000ffff127224 */ /* 0x000fe400078e0002 */
[----:B------:R-:W-:Y:S01]  /*1a280*/  IMAD R17, R12, R17, R9 ;  /* 0x000000110c117224 */ /* 0x000fe200078e0209 */
[----:B------:R-:W-:Y:S06]  /*1a290*/  BRA `(.L_x_672) ;  /* 0x00000000000c7947 */ /* 0x000fec0003800000 */
.L_x_667:
[----:B------:R-:W-:Y:S01]  /*1a2a0*/  MOV R17, RZ ;  /* 0x000000ff00117202 */ /* 0x000fe20000000f00 */
[----:B------:R-:W-:Y:S01]  /*1a2b0*/  IMAD.U32 R16, RZ, RZ, UR6 ;  /* 0x00000006ff107e24 */ /* 0x000fe2000f8e00ff */
[----:B------:R-:W-:-:S07]  /*1a2c0*/  MOV R18, RZ ;  /* 0x000000ff00127202 */ /* 0x000fce0000000f00 */
.L_x_672:
[----:B------:R-:W-:-:S13]  /*1a2d0*/  ISETP.NE.AND P0, PT, R5, RZ, PT ;  /* 0x000000ff0500720c */ /* 0x000fda0003f05270 */
[----:B------:R-:W0:Y:S01]  /*1a2e0*/  @!P0 S2R R3, SR_CgaCtaId ;  /* 0x0000000000038919 */ /* 0x000e220000008800 */
[----:B------:R-:W-:-:S04]  /*1a2f0*/  @!P0 MOV R2, 0x400 ;  /* 0x0000040000028802 */ /* 0x000fc80000000f00 */
[----:B0-----:R-:W-:-:S05]  /*1a300*/  @!P0 LEA R2, R3, R2, 0x18 ;  /* 0x0000000203028211 */ /* 0x001fca00078ec0ff */
[----:B------:R2:W-:Y:S01]  /*1a310*/  @!P0 STS.128 [R2+0x308d0], R16 ;  /* 0x0308d01002008388 */ /* 0x0005e20000000c00 */
[----:B------:R-:W-:Y:S06]  /*1a320*/  BAR.ARV 0x5, 0x180 ;  /* 0x0146000000007b1d */ /* 0x000fec0000002000 */
.L_x_665:
[----:B------:R3:W-:Y:S01]  /*1a330*/  STL [R1+0x28], RZ ;  /* 0x000028ff01007387 */ /* 0x0007e20000100800 */
[----:B------:R-:W-:Y:S01]  /*1a340*/  ULDC UR4, c[0x0][0xc3c] ;  /* 0x00030f0000047ab9 */ /* 0x000fe20000000800 */
[----:B------:R-:W-:Y:S01]  /*1a350*/  IMAD.MOV.U32 R28, RZ, RZ, 0x1 ;  /* 0x00000001ff1c7424 */ /* 0x000fe200078e00ff */
[----:B-1----:R-:W-:Y:S02]  /*1a360*/  ISETP.GE.AND P0, PT, R19, UR4, PT ;  /* 0x0000000413007c0c */ /* 0x002fe4000bf06270 */
[----:B------:R-:W-:-:S11]  /*1a370*/  MOV R26, RZ ;  /* 0x000000ff001a7202 */ /* 0x000fd60000000f00 */
[----:B---3--:R-:W-:Y:S05]  /*1a380*/  @P0 BRA `(.L_x_673) ;  /* 0x0000005c00780947 */ /* 0x008fea0003800000 */
[----:B------:R-:W1:Y:S01]  /*1a390*/  S2UR UR5, SR_CgaCtaId ;  /* 0x00000000000579c3 */ /* 0x000e620000008800 */
[C---:B------:R-:W-:Y:S01]  /*1a3a0*/  IMAD.SHL.U32 R33, R0.reuse, 0x8, RZ ;  /* 0x0000000800217824 */ /* 0x040fe200078e00ff */
[----:B------:R-:W-:Y:S01]  /*1a3b0*/  LOP3.LUT R4, R0, 0x7f, RZ, 0xc0, !PT ;  /* 0x0000007f00047812 */ /* 0x000fe200078ec0ff */
[----:B------:R-:W-:Y:S01]  /*1a3c0*/  UMOV UR4, 0x400 ;  /* 0x0000040000047882 */ /* 0x000fe20000000000 */
[----:B------:R3:W-:Y:S01]  /*1a3d0*/  STL [R1+0x28], RZ ;  /* 0x000028ff01007387 */ /* 0x0007e20000100800 */
[----:B------:R-:W-:Y:S01]  /*1a3e0*/  BSSY B8, `(.L_x_673) ;  /* 0x00005d8000087945 */ /* 0x000fe20003800000 */
[----:B0-----:R-:W-:Y:S02]  /*1a3f0*/  LOP3.LUT R3, R33, 0x1f8, RZ, 0xc0, !PT ;  /* 0x000001f821037812 */ /* 0x001fe400078ec0ff */
[----:B------:R-:W-:Y:S02]  /*1a400*/  CS2R R26, SRZ ;  /* 0x00000000001a7805 */ /* 0x000fe4000001ff00 */
[----:B------:R-:W-:Y:S01]  /*1a410*/  SHF.L.U32 R37, R4, 0x3, RZ ;  /* 0x0000000304257819 */ /* 0x000fe200000006ff */
[----:B------:R-:W-:Y:S01]  /*1a420*/  IMAD.MOV.U32 R29, RZ, RZ, 0x1 ;  /* 0x00000001ff1d7424 */ /* 0x000fe200078e00ff */
[----:B--2---:R-:W-:Y:S01]  /*1a430*/  LOP3.LUT R2, R3, 0x38, R0, 0x78, !PT ;  /* 0x0000003803027812 */ /* 0x004fe200078e7800 */
[----:B------:R-:W-:Y:S01]  /*1a440*/  IMAD.SHL.U32 R0, R0, 0x10, RZ ;  /* 0x0000001000007824 */ /* 0x000fe200078e00ff */
[----:B------:R-:W-:Y:S01]  /*1a450*/  LOP3.LUT R33, R33, 0x38, RZ, 0xc0, !PT ;  /* 0x0000003821217812 */ /* 0x000fe200078ec0ff */
[----:B------:R-:W-:Y:S01]  /*1a460*/  ULOP3.LUT UR39, UR61, 0x2, URZ, 0xfc, !UPT ;  /* 0x000000023d277892 */ /* 0x000fe2000f8efc3f */
[----:B------:R-:W-:Y:S01]  /*1a470*/  LOP3.LUT R37, R2, 0x200, R37, 0xf8, !PT ;  /* 0x0000020002257812 */ /* 0x000fe200078ef825 */
[----:B------:R-:W-:Y:S01]  /*1a480*/  ULDC.64 UR36, c[0x0][0x198] ;  /* 0x0000660000247ab9 */ /* 0x000fe20000000a00 */
[----:B------:R-:W-:Y:S01]  /*1a490*/  SHF.R.U32.HI R2, RZ, 0x3, R4 ;  /* 0x00000003ff027819 */ /* 0x000fe20000011604 */
[----:B------:R-:W-:Y:S01]  /*1a4a0*/  ULDC UR38, c[0x0][0xc] ;  /* 0x0000030000267ab9 */ /* 0x000fe20000000800 */
[----:B------:R-:W-:-:S02]  /*1a4b0*/  MOV R28, 0x1 ;  /* 0x00000001001c7802 */ /* 0x000fc40000000f00 */
[----:B------:R-:W-:Y:S02]  /*1a4c0*/  LOP3.LUT R0, R2, 0x70, R0, 0xf8, !PT ;  /* 0x0000007002007812 */ /* 0x000fe400078ef800 */
[C---:B------:R-:W-:Y:S01]  /*1a4d0*/  LOP3.LUT R36, R33.reuse, 0x40, RZ, 0xfc, !PT ;  /* 0x0000004021247812 */ /* 0x040fe200078efcff */
[----:B-1----:R-:W-:Y:S01]  /*1a4e0*/  ULEA UR4, UR5, UR4, 0x18 ;  /* 0x0000000405047291 */ /* 0x002fe2000f8ec03f */
[----:B------:R-:W-:-:S05]  /*1a4f0*/  LOP3.LUT R35, R33, 0x80, RZ, 0xfc, !PT ;  /* 0x0000008021237812 */ /* 0x000fca00078efcff */
[----:B------:R-:W-:-:S05]  /*1a500*/  MOV R22, UR4 ;  /* 0x0000000400167c02 */ /* 0x000fca0008000f00 */
[----:B------:R-:W-:-:S05]  /*1a510*/  IMAD R0, R37, 0x2, R22 ;  /* 0x0000000225007824 */ /* 0x000fca00078e0216 */
[----:B------:R3:W-:Y:S02]  /*1a520*/  STL [R1+0x4], R0 ;  /* 0x0000040001007387 */ /* 0x0007e40000100800 */
.L_x_776:
[----:B0-----:R-:W0:Y:S02]  /*1a530*/  LDC.64 R30, c[0x0][0xc88] ;  /* 0x00032200ff1e7b82 */ /* 0x001e240000000a00 */
[----:B0-----:R-:W-:-:S06]  /*1a540*/  IMAD.WIDE R30, R19, 0x4, R30 ;  /* 0x00000004131e7825 */ /* 0x001fcc00078e021e */
[----:B------:R-:W3:Y:S01]  /*1a550*/  LDG.E R30, desc[UR56][R30.64] ;  /* 0x000000381e1e7981 */ /* 0x000ee2000c1e1900 */
[----:B------:R-:W-:Y:S05]  /*1a560*/  YIELD ;  /* 0x0000000000007946 */ /* 0x000fea0003800000 */
[----:B------:R-:W-:Y:S01]  /*1a570*/  ULDC.64 UR4, c[0x0][0xa28] ;  /* 0x00028a0000047ab9 */ /* 0x000fe20000000a00 */
[----:B------:R-:W-:Y:S01]  /*1a580*/  ULDC.64 UR8, c[0x0][0xa18] ;  /* 0x0002860000087ab9 */ /* 0x000fe20000000a00 */
[----:B------:R-:W-:Y:S01]  /*1a590*/  ISETP.NE.U32.AND P0, PT, RZ, UR4, PT ;  /* 0x00000004ff007c0c */ /* 0x000fe2000bf05070 */
[----:B------:R-:W-:Y:S01]  /*1a5a0*/  ULDC.64 UR6, c[0x0][0xa10] ;  /* 0x0002840000067ab9 */ /* 0x000fe20000000a00 */
[----:B------:R-:W-:-:S02]  /*1a5b0*/  MOV R9, RZ ;  /* 0x000000ff00097202 */ /* 0x000fc40000000f00 */
[----:B------:R-:W-:Y:S02]  /*1a5c0*/  ISETP.NE.AND.EX P0, PT, RZ, UR5, PT, P0 ;  /* 0x00000005ff007c0c */ /* 0x000fe4000bf05300 */
[----:B------:R-:W-:-:S04]  /*1a5d0*/  ISETP.NE.U32.AND P2, PT, RZ, UR8, PT ;  /* 0x00000008ff007c0c */ /* 0x000fc8000bf45070 */
[----:B------:R-:W-:Y:S02]  /*1a5e0*/  ISETP.NE.AND.EX P2, PT, RZ, UR9, PT, P2 ;  /* 0x00000009ff007c0c */ /* 0x000fe4000bf45320 */
[----:B------:R-:W-:Y:S02]  /*1a5f0*/  MOV R34, RZ ;  /* 0x000000ff00227202 */ /* 0x000fe40000000f00 */
[----:B---3--:R-:W-:-:S03]  /*1a600*/  SHF.R.S32.HI R0, RZ, 0x1f, R30 ;  /* 0x0000001fff007819 */ /* 0x008fc6000001141e */
[C---:B------:R-:W-:Y:S01]  /*1a610*/  @P0 LEA R2, P1, R30.reuse, UR4, 0x2 ;  /* 0x000000041e020c11 */ /* 0x040fe2000f8210ff */
[C---:B------:R-:W-:Y:S01]  /*1a620*/  IMAD.SHL.U32 R23, R30.reuse, 0x4, RZ ;  /* 0x000000041e177824 */ /* 0x040fe200078e00ff */
[C-C-:B------:R-:W-:Y:S01]  /*1a630*/  SHF.L.U64.HI R24, R30.reuse, 0x2, R0.reuse ;  /* 0x000000021e187819 */ /* 0x140fe20000010200 */
[----:B------:R0:W-:Y:S01]  /*1a640*/  STL [R1+0x18], R0 ;  /* 0x0000180001007387 */ /* 0x0001e20000100800 */
[----:B------:R-:W-:Y:S01]  /*1a650*/  @P0 LEA.HI.X R3, R30, UR5, R0, 0x2, P1 ;  /* 0x000000051e030c11 */ /* 0x000fe200088f1400 */
[----:B------:R-:W-:-:S04]  /*1a660*/  ULDC.64 UR4, c[0x0][0xa00] ;  /* 0x0002800000047ab9 */ /* 0x000fc80000000a00 */
[----:B--2---:R1:W2:Y:S01]  /*1a670*/  @P0 LDG.E R9, desc[UR56][R2.64] ;  /* 0x0000003802090981 */ /* 0x0042a2000c1e1900 */
[----:B------:R-:W-:Y:S02]  /*1a680*/  ISETP.NE.U32.AND P0, PT, RZ, UR4, PT ;  /* 0x00000004ff007c0c */ /* 0x000fe4000bf05070 */
[----:B------:R-:W-:Y:S01]  /*1a690*/  ISETP.NE.U32.AND P1, PT, RZ, UR6, PT ;  /* 0x00000006ff007c0c */ /* 0x000fe2000bf25070 */
[----:B0-----:R-:W-:Y:S01]  /*1a6a0*/  IMAD.MOV.U32 R0, RZ, RZ, RZ ;  /* 0x000000ffff007224 */ /* 0x001fe200078e00ff */
[----:B------:R-:W-:Y:S02]  /*1a6b0*/  ISETP.NE.AND.EX P0, PT, RZ, UR5, PT, P0 ;  /* 0x00000005ff007c0c */ /* 0x000fe4000bf05300 */
[----:B------:R-:W-:Y:S02]  /*1a6c0*/  ISETP.NE.AND.EX P1, PT, RZ, UR7, PT, P1 ;  /* 0x00000007ff007c0c */ /* 0x000fe4000bf25310 */
[C---:B------:R-:W-:Y:S02]  /*1a6d0*/  IADD3 R4, P4, R23.reuse, UR6, RZ ;  /* 0x0000000617047c10 */ /* 0x040fe4000ff9e0ff */
[----:B-1----:R-:W-:Y:S01]  /*1a6e0*/  IADD3 R2, P3, R23, UR4, RZ ;  /* 0x0000000417027c10 */ /* 0x002fe2000ff7e0ff */
[----:B------:R-:W-:Y:S01]  /*1a6f0*/  ULDC UR4, c[0x0][0x288] ;  /* 0x0000a20000047ab9 */ /* 0x000fe20000000800 */
[----:B------:R-:W-:-:S02]  /*1a700*/  IADD3.X R5, R24, UR7, RZ, P4, !PT ;  /* 0x0000000718057c10 */ /* 0x000fc4000a7fe4ff */
[C---:B------:R-:W-:Y:S02]  /*1a710*/  IADD3.X R3, R24.reuse, UR5, RZ, P3, !PT ;  /* 0x0000000518037c10 */ /* 0x040fe40009ffe4ff */
[----:B------:R-:W-:Y:S02]  /*1a720*/  @P2 IADD3 R6, P3, R23, UR8, RZ ;  /* 0x0000000817062c10 */ /* 0x000fe4000ff7e0ff */
[----:B------:R-:W-:Y:S01]  /*1a730*/  MOV R8, UR4 ;  /* 0x0000000400087c02 */ /* 0x000fe20008000f00 */
[----:B------:R-:W5:Y:S01]  /*1a740*/  @P0 LDG.E R34, desc[UR56][R2.64] ;  /* 0x0000003802220981 */ /* 0x000f62000c1e1900 */
[----:B------:R-:W-:Y:S01]  /*1a750*/  @P2 IADD3.X R7, R24, UR9, RZ, P3, !PT ;  /* 0x0000000918072c10 */ /* 0x000fe20009ffe4ff */
[----:B------:R-:W-:Y:S02]  /*1a760*/  ULDC.64 UR4, c[0x0][0x418] ;  /* 0x0001060000047ab9 */ /* 0x000fe40000000a00 */
[----:B------:R-:W5:Y:S04]  /*1a770*/  @P1 LDG.E R0, desc[UR56][R4.64] ;  /* 0x0000003804001981 */ /* 0x000f68000c1e1900 */
[----:B------:R0:W3:Y:S01]  /*1a780*/  @P2 LDG.E R8, desc[UR56][R6.64] ;  /* 0x0000003806082981 */ /* 0x0000e2000c1e1900 */
[----:B------:R-:W-:-:S03]  /*1a790*/  UISETP.NE.U32.AND UP0, UPT, UR4, URZ, UPT ;  /* 0x0000003f0400728c */ /* 0x000fc6000bf05070 */
[----:B------:R-:W-:Y:S01]  /*1a7a0*/  ULDC UR4, c[0x0][0x424] ;  /* 0x0001090000047ab9 */ /* 0x000fe20000000800 */
[----:B------:R-:W-:-:S03]  /*1a7b0*/  UISETP.NE.AND.EX UP0, UPT, UR5, URZ, UPT, UP0 ;  /* 0x0000003f0500728c */ /* 0x000fc6000bf05300 */
[----:B------:R-:W-:Y:S01]  /*1a7c0*/  ULDC UR5, c[0x0][0x2f0] ;  /* 0x0000bc0000057ab9 */ /* 0x000fe20000000800 */
[----:B------:R-:W-:-:S04]  /*1a7d0*/  USEL UR4, UR4, 0x1, UP0 ;  /* 0x0000000104047887 */ /* 0x000fc80008000000 */
[----:B------:R-:W-:-:S03]  /*1a7e0*/  UIMAD UR4, UR4, UR5, URZ ;  /* 0x00000005040472a4 */ /* 0x000fc6000f8e023f */
[----:B------:R-:W-:Y:S02]  /*1a7f0*/  ULDC UR5, c[0x0][0x348] ;  /* 0x0000d20000057ab9 */ /* 0x000fe40000000800 */
[----:B0-----:R-:W-:Y:S01]  /*1a800*/  IMAD.U32 R6, RZ, RZ, UR5 ;  /* 0x00000005ff067e24 */ /* 0x001fe2000f8e00ff */
[----:B--2---:R-:W-:Y:S04]  /*1a810*/  STL [R1+0xc], R9 ;  /* 0x00000c0901007387 */ /* 0x004fe80000100800 */
[----:B---3--:R0:W-:Y:S02]  /*1a820*/  STL [R1+0x20], R8 ;  /* 0x0000200801007387 */ /* 0x0081e40000100800 */
[----:B0-----:R-:W-:Y:S01]  /*1a830*/  MOV R8, UR4 ;  /* 0x0000000400087c02 */ /* 0x001fe20008000f00 */
[----:B------:R-:W-:Y:S06]  /*1a840*/  @P2 BRA `(.L_x_674) ;  /* 0x0000000000142947 */ /* 0x000fec0003800000 */
[----:B------:R-:W-:Y:S05]  /*1a850*/  @!P0 BRA `(.L_x_674) ;  /* 0x0000000000108947 */ /* 0x000fea0003800000 */
[----:B------:R-:W2:Y:S04]  /*1a860*/  LDG.E R10, desc[UR56][R2.64] ;  /* 0x00000038020a7981 */ /* 0x000ea8000c1e1900 */
[----:B------:R-:W2:Y:S02]  /*1a870*/  LDG.E R7, desc[UR56][R2.64+0x4] ;  /* 0x0000043802077981 */ /* 0x000ea4000c1e1900 */
[----:B--2---:R-:W-:-:S05]  /*1a880*/  IMAD.IADD R2, R7, 0x1, -R10 ;  /* 0x0000000107027824 */ /* 0x004fca00078e0a0a */
[----:B------:R0:W-:Y:S02]  /*1a890*/  STL [R1+0x20], R2 ;  /* 0x0000200201007387 */ /* 0x0001e40000100800 */
.L_x_674:
[----:B------:R-:W-:Y:S01]  /*1a8a0*/  ULDC.64 UR4, c[0x0][0xa20] ;  /* 0x0002880000047ab9 */ /* 0x000fe20000000a00 */
[----:B------:R-:W-:Y:S02]  /*1a8b0*/  MOV R32, R30 ;  /* 0x0000001e00207202 */ /* 0x000fe40000000f00 */
[----:B------:R-:W-:-:S04]  /*1a8c0*/  ISETP.NE.U32.AND P0, PT, RZ, UR4, PT ;  /* 0x00000004ff007c0c */ /* 0x000fc8000bf05070 */
[----:B------:R-:W-:-:S13]  /*1a8d0*/  ISETP.NE.AND.EX P0, PT, RZ, UR5, PT, P0 ;  /* 0x00000005ff007c0c */ /* 0x000fda000bf05300 */
[----:B------:R-:W-:Y:S05]  /*1a8e0*/  @!P0 BRA `(.L_x_675) ;  /* 0x0000000000108947 */ /* 0x000fea0003800000 */
[----:B0-----:R-:W-:-:S04]  /*1a8f0*/  IADD3 R2, P0, R23, UR4, RZ ;  /* 0x0000000417027c10 */ /* 0x001fc8000ff1e0ff */
[----:B------:R-:W-:-:S05]  /*1a900*/  IADD3.X R3, R24, UR5, RZ, P0, !PT ;  /* 0x0000000518037c10 */ /* 0x000fca00087fe4ff */
[----:B------:R0:W5:Y:S01]  /*1a910*/  LDG.E R8, desc[UR56][R2.64] ;  /* 0x0000003802087981 */ /* 0x000162000c1e1900 */
[----:B------:R-:W-:Y:S05]  /*1a920*/  BRA `(.L_x_676) ;  /* 0x0000000000247947 */ /* 0x000fea0003800000 */
.L_x_675:
[----:B------:R-:W-:Y:S02]  /*1a930*/  ULDC.64 UR4, c[0x0][0xa08] ;  /* 0x0002820000047ab9 */ /* 0x000fe40000000a00 */
[----:B------:R-:W-:-:S04]  /*1a940*/  ISETP.NE.U32.AND P0, PT, RZ, UR4, PT ;  /* 0x00000004ff007c0c */ /* 0x000fc8000bf05070 */
[----:B------:R-:W-:-:S13]  /*1a950*/  ISETP.NE.AND.EX P0, PT, RZ, UR5, PT, P0 ;  /* 0x00000005ff007c0c */ /* 0x000fda000bf05300 */
[----:B------:R-:W-:Y:S05]  /*1a960*/  @!P0 BRA `(.L_x_676) ;  /* 0x0000000000148947 */ /* 0x000fea0003800000 */
[----:B0-----:R-:W0:Y:S02]  /*1a970*/  LDC.64 R2, c[0x0][0xa08] ;  /* 0x00028200ff027b82 */ /* 0x001e240000000a00 */
[----:B0-----:R-:W-:-:S05]  /*1a980*/  IMAD.WIDE R2, R32, 0x4, R2 ;  /* 0x0000000420027825 */ /* 0x001fca00078e0202 */
[----:B------:R-:W2:Y:S04]  /*1a990*/  LDG.E R8, desc[UR56][R2.64] ;  /* 0x0000003802087981 */ /* 0x000ea8000c1e1900 */
[----:B------:R-:W2:Y:S02]  /*1a9a0*/  LDG.E R7, desc[UR56][R2.64+0x4] ;  /* 0x0000043802077981 */ /* 0x000ea4000c1e1900 */
[----:B--2---:R-:W-:-:S07]  /*1a9b0*/  IMAD.IADD R8, R7, 0x1, -R8 ;  /* 0x0000000107087824 */ /* 0x004fce00078e0a08 */
.L_x_676:
[----:B0-----:R-:W2:Y:S04]  /*1a9c0*/  @P1 LDG.E R3, desc[UR56][R4.64] ;  /* 0x0000003804031981 */ /* 0x001ea8000c1e1900 */
[----:B------:R-:W2:Y:S01]  /*1a9d0*/  @P1 LDG.E R2, desc[UR56][R4.64+0x4] ;  /* 0x0000043804021981 */ /* 0x000ea2000c1e1900 */
[----:B------:R-:W-:Y:S01]  /*1a9e0*/  BSSY B0, `(.L_x_677) ;  /* 0x0000159000007945 */ /* 0x000fe20003800000 */
[----:B--2---:R-:W-:Y:S01]  /*1a9f0*/  @P1 IADD3 R6, -R3, R2, RZ ;  /* 0x0000000203061210 */ /* 0x004fe20007ffe1ff */
[----:B-----5:R-:W-:-:S05]  /*1aa00*/  IMAD.IADD R3, R8, 0x1, -R9 ;  /* 0x0000000108037824 */ /* 0x020fca00078e0a09 */
[----:B------:R-:W-:-:S05]  /*1aa10*/  IADD3 R2, R3, R6, RZ ;  /* 0x0000000603027210 */ /* 0x000fca0007ffe0ff */
[----:B------:R0:W-:Y:S02]  /*1aa20*/  STL [R1+0x8], R2 ;  /* 0x0000080201007387 */ /* 0x0001e40000100800 */
[----:B0-----:R-:W-:-:S04]  /*1aa30*/  VIADD R2, R2, 0x5f ;  /* 0x0000005f02027836 */ /* 0x001fc80000000000 */
[----:B------:R-:W-:-:S05]  /*1aa40*/  IMAD.HI R2, R2, 0x2aaaaaab, RZ ;  /* 0x2aaaaaab02027827 */ /* 0x000fca00078e02ff */
[----:B------:R-:W-:-:S04]  /*1aa50*/  SHF.R.U32.HI R7, RZ, 0x1f, R2 ;  /* 0x0000001fff077819 */ /* 0x000fc80000011602 */
[----:B------:R-:W-:Y:S02]  /*1aa60*/  LEA.HI.SX32 R4, R2, R7, 0x1c ;  /* 0x0000000702047211 */ /* 0x000fe400078fe2ff */
[----:B------:R-:W-:-:S03]  /*1aa70*/  IADD3 R2, -R3, RZ, RZ ;  /* 0x000000ff03027210 */ /* 0x000fc60007ffe1ff */
[----:B------:R-:W-:Y:S01]  /*1aa80*/  IMAD R7, R4, 0x60, -R3 ;  /* 0x0000006004077824 */ /* 0x000fe200078e0a03 */
[----:B------:R-:W-:Y:S01]  /*1aa90*/  VIMNMX R2, RZ, R2, !PT ;  /* 0x00000002ff027248 */ /* 0x000fe20007fe0100 */
[----:B------:R0:W-:Y:S03]  /*1aaa0*/  STL [R1+0x24], R4 ;  /* 0x0000240401007387 */ /* 0x0001e60000100800 */
[----:B------:R-:W-:-:S04]  /*1aab0*/  VIMNMX R7, R7, R6, PT ;  /* 0x0000000607077248 */ /* 0x000fc80003fe0100 */
[----:B------:R-:W-:Y:S01]  /*1aac0*/  ISETP.GT.AND P0, PT, R7, R2, PT ;  /* 0x000000020700720c */ /* 0x000fe20003f04270 */
[----:B------:R-:W-:-:S05]  /*1aad0*/  IMAD.WIDE.U32 R2, R2, -0x55555555, RZ ;  /* 0xaaaaaaab02027825 */ /* 0x000fca00078e00ff */
[----:B0-----:R-:W-:-:S04]  /*1aae0*/  SHF.R.U32.HI R4, RZ, 0x6, R3 ;  /* 0x00000006ff047819 */ /* 0x001fc80000011603 */
[----:B------:R-:W-:-:S03]  /*1aaf0*/  MOV R3, R4 ;  /* 0x0000000400037202 */ /* 0x000fc60000000f00 */
[----:B------:R-:W-:-:S04]  /*1ab00*/  @P0 VIADD R5, R7, 0x5f ;  /* 0x0000005f07050836 */ /* 0x000fc80000000000 */
[----:B------:R-:W-:-:S05]  /*1ab10*/  @P0 IMAD.HI R5, R5, 0x2aaaaaab, RZ ;  /* 0x2aaaaaab05050827 */ /* 0x000fca00078e02ff */
[----:B------:R-:W-:-:S04]  /*1ab20*/  @P0 SHF.R.U32.HI R2, RZ, 0x1f, R5 ;  /* 0x0000001fff020819 */ /* 0x000fc80000011605 */
[----:B------:R-:W-:Y:S02]  /*1ab30*/  @P0 LEA.HI.SX32 R3, R5, R2, 0x1c ;  /* 0x0000000205030211 */ /* 0x000fe400078fe2ff */
[----:B------:R-:W-:Y:S02]  /*1ab40*/  PLOP3.LUT P0, PT, PT, PT, PT, 0x80, 0x0 ;  /* 0x000000000000781c */ /* 0x000fe40003f0f070 */
[----:B------:R-:W-:-:S13]  /*1ab50*/  ISETP.GT.AND P2, PT, R3, R4, PT ;  /* 0x000000040300720c */ /* 0x000fda0003f44270 */
[----:B------:R-:W-:Y:S05]  /*1ab60*/  @!P2 BRA `(.L_x_678) ;  /* 0x000000140000a947 */ /* 0x000fea0003800000 */
[----:B------:R-:W-:Y:S01]  /*1ab70*/  UMOV UR4, 0xffffffff ;  /* 0xffffffff00047882 */ /* 0x000fe20000000000 */
[----:B------:R-:W-:Y:S02]  /*1ab80*/  SEL R2, R32, RZ, !P1 ;  /* 0x000000ff20027207 */ /* 0x000fe40004800000 */
[----:B------:R-:W-:Y:S05]  /*1ab90*/  BRA.DIV UR4, `(.L_x_679) ;  /* 0x0000006604cc7947 */ /* 0x000fea000b800000 */
[----:B------:R-:W0:Y:S02]  /*1aba0*/  S2R R5, SR_TID.X ;  /* 0x0000000000057919 */ /* 0x000e240000002100 */
[----:B0-----:R-:W-:-:S04]  /*1abb0*/  SHF.R.U32.HI R5, RZ, 0x5, R5 ;  /* 0x00000005ff057819 */ /* 0x001fc80000011605 */
[----:B------:R-:W-:-:S05]  /*1abc0*/  LOP3.LUT R5, R5, 0x3, RZ, 0xc0, !PT ;  /* 0x0000000305057812 */ /* 0x000fca00078ec0ff */
[----:B------:R0:W1:Y:S02]  /*1abd0*/  SHFL.IDX PT, R14, R5, RZ, 0x1f ;  /* 0x00001fff050e7589 */ /* 0x00006400000e0000 */
.L_x_832:
[----:B-1----:R-:W-:Y:S02]  /*1abe0*/  ISETP.NE.AND P0, PT, R14, RZ, PT ;  /* 0x000000ff0e00720c */ /* 0x002fe40003f05270 */
[----:B------:R-:W-:-:S11]  /*1abf0*/  PLOP3.LUT P6, PT, PT, PT, PT, 0x8, 0x0 ;  /* 0x000000000000781c */ /* 0x000fd60003fce170 */
[----:B------:R-:W-:Y:S05]  /*1ac00*/  @P0 BRA `(.L_x_680) ;  /* 0x00000000000c0947 */ /* 0x000fea0003800000 */
[----:B------:R-:W-:-:S03]  /*1ac10*/  UMOV UR4, 0xffffffff ;  /* 0xffffffff00047882 */ /* 0x000fc60000000000 */
[----:B------:R-:W-:Y:S05]  /*1ac20*/  BRA.DIV UR4, `(.L_x_681) ;  /* 0x0000006604dc7947 */ /* 0x000fea000b800000 */
[----:B------:R-:W-:-:S13]  /*1ac30*/  ELECT P6, URZ, PT ;  /* 0x00000000003f782f */ /* 0x000fda00038c0000 */
.L_x_680:
[----:B0-----:R-:W2:Y:S01]  /*1ac40*/  LDL R5, [R1+0x28] ;  /* 0x0000280001057983 */ /* 0x001ea20000100800 */
[----:B------:R-:W-:Y:S01]  /*1ac50*/  BSSY B1, `(.L_x_682) ;  /* 0x0000008000017945 */ /* 0x000fe20003800000 */
[----:B--2---:R-:W-:-:S05]  /*1ac60*/  VIADD R5, R5, 0x1 ;  /* 0x0000000105057836 */ /* 0x004fca0000000000 */
[----:B------:R-:W-:-:S04]  /*1ac70*/  LEA.HI R6, R5, R5, RZ, 0x1 ;  /* 0x0000000505067211 */ /* 0x000fc800078f08ff */
[----:B------:R-:W-:-:S04]  /*1ac80*/  LOP3.LUT R6, R6, 0xfffffffe, RZ, 0xc0, !PT ;  /* 0xfffffffe06067812 */ /* 0x000fc800078ec0ff */
[----:B------:R-:W-:-:S04]  /*1ac90*/  IADD3 R5, R5, -R6, RZ ;  /* 0x8000000605057210 */ /* 0x000fc80007ffe0ff */
[----:B------:R-:W-:-:S04]  /*1aca0*/  SHF.L.U32 R5, R5, 0x1f, RZ ;  /* 0x0000001f05057819 */ /* 0x000fc800000006ff */
[----:B------:R-:W0:Y:S02]  /*1acb0*/  SYNCS.PHASECHK.TRANS64.TRYWAIT P0, [R22+URZ+0x30820], R5 ;  /* 0x03082005160075a7 */ /* 0x000e24000800017f */
[----:B0-----:R-:W-:Y:S05]  /*1acc0*/  @!P0 BRA `(.L_x_683) ;  /* 0x0000006400d48947 */ /* 0x001fea0003800000 */
.L_x_835:
[----:B------:R-:W-:Y:S05]  /*1acd0*/  BSYNC B1 ;  /* 0x0000000000017941 */ /* 0x000fea0003800000 */
.L_x_682:
[----:B------:R-:W-:Y:S04]  /*1ace0*/  BSSY B1, `(.L_x_684) ;  /* 0x000008b000017945 */ /* 0x000fe80003800000 */
[----:B------:R-:W-:Y:S05]  /*1acf0*/  @!P6 BRA `(.L_x_685) ;  /* 0x000000080024e947 */ /* 0x000fea0003800000 */
[----:B------:R-:W-:Y:S01]  /*1ad00*/  IMAD R9, R27, 0x8, R22 ;  /* 0x000000081b097824 */ /* 0x000fe200078e0216 */
[----:B------:R-:W-:Y:S01]  /*1ad10*/  SHF.L.U32 R8, R29, 0x1f, RZ ;  /* 0x0000001f1d087819 */ /* 0x000fe200000006ff */
[----:B------:R-:W1:Y:S01]  /*1ad20*/  S2R R6, SR_TID.X ;  /* 0x0000000000067919 */ /* 0x000e620000002100 */
[----:B------:R-:W-:Y:S02]  /*1ad30*/  BSSY B2, `(.L_x_686) ;  /* 0x0000005000027945 */ /* 0x000fe40003800000 */
[----:B------:R-:W2:Y:S01]  /*1ad40*/  SYNCS.PHASECHK.TRANS64.TRYWAIT P0, [R9+URZ+0x308a0], R8 ;  /* 0x0308a008090075a7 */ /* 0x000ea2000800017f */
[----:B-1----:R-:W-:-:S04]  /*1ad50*/  LOP3.LUT R6, R6, 0x7f, RZ, 0xc0, !PT ;  /* 0x0000007f06067812 */ /* 0x002fc800078ec0ff */
[----:B------:R-:W-:Y:S01]  /*1ad60*/  ISETP.NE.AND P1, PT, R6, RZ, PT ;  /* 0x000000ff0600720c */ /* 0x000fe20003f25270 */
[----:B--2---:R-:W-:-:S12]  /*1ad70*/  @!P0 BRA `(.L_x_687) ;  /* 0x0000006400bc8947 */ /* 0x004fd80003800000 */
.L_x_836:
[----:B------:R-:W-:Y:S05]  /*1ad80*/  BSYNC B2 ;  /* 0x0000000000027941 */ /* 0x000fea0003800000 */
.L_x_686:
[----:B------:R-:W-:Y:S04]  /*1ad90*/  BSSY B2, `(.L_x_688) ;  /* 0x0000009000027945 */ /* 0x000fe80003800000 */
[----:B------:R-:W-:Y:S05]  /*1ada0*/  @P1 BRA `(.L_x_689) ;  /* 0x00000000001c1947 */ /* 0x000fea0003800000 */
[----:B------:R-:W2:Y:S01]  /*1adb0*/  S2R R6, SR_TID.X ;  /* 0x0000000000067919 */ /* 0x000ea20000002100 */
[----:B0-----:R-:W-:-:S04]  /*1adc0*/  MOV R5, 0x9000 ;  /* 0x0000900000057802 */ /* 0x001fc80000000f00 */
[----:B------:R3:W-:Y:S01]  /*1add0*/  SYNCS.ARRIVE.TRANS64 RZ, [R9+URZ+0x30890], R5 ;  /* 0x0308900509ff79a7 */ /* 0x0007e2000800003f */
[----:B--2---:R-:W-:-:S04]  /*1ade0*/  LOP3.LUT R6, R6, 0x1f, RZ, 0xc0, !PT ;  /* 0x0000001f06067812 */ /* 0x004fc800078ec0ff */
[----:B------:R-:W-:-:S13]  /*1adf0*/  ISETP.NE.AND P0, PT, R6, RZ, PT ;  /* 0x000000ff0600720c */ /* 0x000fda0003f05270 */
[----:B---3--:R-:W-:Y:S05]  /*1ae00*/  @!P0 BRA `(.L_x_689) ;  /* 0x0000000000048947 */ /* 0x008fea0003800000 */
[----:B------:R-:W-:Y:S01]  /*1ae10*/  BPT.TRAP 0x1 ;  /* 0x000000040000795c */ /* 0x000fe20000300000 */
.L_x_689:
[----:B------:R-:W-:Y:S05]  /*1ae20*/  BSYNC B2 ;  /* 0x0000000000027941 */ /* 0x000fea0003800000 */
.L_x_688:
[----:B------:R-:W-:Y:S01]  /*1ae30*/  IMAD.MOV.U32 R14, RZ, RZ, RZ ;  /* 0x000000ffff0e7224 */ /* 0x000fe200078e00ff */
[----:B------:R-:W-:Y:S01]  /*1ae40*/  UIADD3 UR4, UP0, UR36, 0x570, URZ ;  /* 0x0000057024047890 */ /* 0x000fe2000ff1e03f */
[----:B------:R-:W-:Y:S01]  /*1ae50*/  IMAD R6, R3, 0x60, R0 ;  /* 0x0000006003067824 */ /* 0x000fe200078e0200 */
[----:B------:R-:W-:Y:S01]  /*1ae60*/  PLOP3.LUT P0, PT, PT, PT, PT, 0x80, 0x0 ;  /* 0x000000000000781c */ /* 0x000fe20003f0f070 */
[----:B------:R-:W-:Y:S01]  /*1ae70*/  IMAD R7, R27, 0x9000, R22 ;  /* 0x000090001b077824 */ /* 0x000fe200078e0216 */
[----:B------:R-:W-:Y:S01]  /*1ae80*/  R2UR UR10, R14 ;  /* 0x000000000e0a72ca */ /* 0x000fe200000e0000 */
[----:B0-----:R-:W-:Y:S01]  /*1ae90*/  VIADD R5, R9, 0x30890 ;  /* 0x0003089009057836 */ /* 0x001fe20000000000 */
[----:B------:R-:W-:Y:S01]  /*1aea0*/  IADD3 R6, R6, -0x60, RZ ;  /* 0xffffffa006067810 */ /* 0x000fe20007ffe0ff */
[----:B------:R-:W-:Y:S01]  /*1aeb0*/  UIADD3.X UR5, URZ, UR37, URZ, UP0, !UPT ;  /* 0x000000253f057290 */ /* 0x000fe200087fe43f */
[----:B------:R-:W-:Y:S01]  /*1aec0*/  IADD3 R10, R7, 0x1e400, RZ ;  /* 0x0001e400070a7810 */ /* 0x000fe20007ffe0ff */
[----:B------:R-:W-:Y:S01]  /*1aed0*/  UMOV UR6, 0x0 ;  /* 0x0000000000067882 */ /* 0x000fe20000000000 */
[----:B------:R-:W-:-:S09]  /*1aee0*/  UMOV UR7, 0x12f00000 ;  /* 0x12f0000000077882 */ /* 0x000fd20000000000 */
.L_x_690:
[----:B------:R-:W-:-:S13]  /*1aef0*/  @P0 ELECT P2, URZ, PT ;  /* 0x00000000003f082f */ /* 0x000fda0003840000 */
[----:B------:R-:W-:Y:S02]  /*1af00*/  @P2 R2UR UR13, R2 ;  /* 0x00000000020d22ca */ /* 0x000fe400000e0000 */
[----:B------:R-:W-:Y:S02]  /*1af10*/  @P2 R2UR UR12, R18 ;  /* 0x00000000120c22ca */ /* 0x000fe400000e0000 */
[----:B------:R-:W-:Y:S02]  /*1af20*/  @P2 R2UR UR11, R6 ;  /* 0x00000000060b22ca */ /* 0x000fe400000e0000 */
[----:B------:R-:W-:Y:S02]  /*1af30*/  @P2 R2UR UR9, R5 ;  /* 0x00000000050922ca */ /* 0x000fe400000e0000 */
[----:B------:R-:W-:Y:S02]  /*1af40*/  @P2 R2UR UR8, R10 ;  /* 0x000000000a0822ca */ /* 0x000fe400000e0000 */
[----:B------:R-:W-:-:S02]  /*1af50*/  @P2 PLOP3.LUT P0, PT, P2, PT, PT, 0x8, 0x0 ;  /* 0x000000000000281c */ /* 0x000fc4000170e170 */
[----:B------:R-:W-:-:S09]  /*1af60*/  PLOP3.LUT P2, PT, PT, PT, PT, 0x8, 0x0 ;  /* 0x000000000000781c */ /* 0x000fd20003f4e170 */
[----:B------:R0:W-:Y:S02]  /*1af70*/  UTMALDG.4D [UR8], [UR4], desc[UR6] ;  /* 0x00000608040075b4 */ /* 0x0001e40008019000 */
[----:B0-----:R-:W-:Y:S05]  /*1af80*/  @P0 BRA.U.ANY `(.L_x_690) ;  /* 0xfffffffd00d80947 */ /* 0x001fea000393ffff */
[----:B------:R-:W-:Y:S01]  /*1af90*/  IMAD.MOV.U32 R13, RZ, RZ, 0x40 ;  /* 0x00000040ff0d7424 */ /* 0x000fe200078e00ff */
[----:B------:R-:W-:Y:S01]  /*1afa0*/  PLOP3.LUT P0, PT, PT, PT, PT, 0x80, 0x0 ;  /* 0x000000000000781c */ /* 0x000fe20003f0f070 */
[----:B------:R-:W-:Y:S01]  /*1afb0*/  UMOV UR6, 0x0 ;  /* 0x0000000000067882 */ /* 0x000fe20000000000 */
[----:B------:R-:W-:Y:S01]  /*1afc0*/  IADD3 R10, R7, 0x21400, RZ ;  /* 0x00021400070a7810 */ /* 0x000fe20007ffe0ff */
[----:B------:R-:W-:Y:S01]  /*1afd0*/  UMOV UR7, 0x12f00000 ;  /* 0x12f0000000077882 */ /* 0x000fe20000000000 */
[----:B------:R-:W-:-:S15]  /*1afe0*/  R2UR UR10, R13 ;  /* 0x000000000d0a72ca */ /* 0x000fde00000e0000 */
.L_x_691:
        /* <DEDUP_REMOVED lines=16> */
.L_x_692:
        /* <DEDUP_REMOVED lines=10> */
[----:B------:R-:W0:Y:S01]  /*1b190*/  SYNCS.PHASECHK.TRANS64.TRYWAIT P0, [R9+URZ+0x308c0], R8 ;  /* 0x0308c008090075a7 */ /* 0x000e22000800017f */
[----:B------:R-:W-:Y:S04]  /*1b1a0*/  BSSY B2, `(.L_x_693) ;  /* 0x0000002000027945 */ /* 0x000fe80003800000 */
[----:B0-----:R-:W-:Y:S05]  /*1b1b0*/  @!P0 BRA `(.L_x_694) ;  /* 0x0000006000c08947 */ /* 0x001fea0003800000 */
.L_x_837:
[----:B------:R-:W-:Y:S05]  /*1b1c0*/  BSYNC B2 ;  /* 0x0000000000027941 */ /* 0x000fea0003800000 */
.L_x_693:
[----:B------:R-:W-:Y:S01]  /*1b1d0*/  BSSY B2, `(.L_x_695) ;  /* 0x000000b000027945 */ /* 0x000fe20003800000 */
[----:B------:R-:W-:Y:S01]  /*1b1e0*/  IMAD.MOV.U32 R10, RZ, RZ, 0x0 ;  /* 0x00000000ff0a7424 */ /* 0x000fe200078e00ff */
[----:B------:R-:W-:Y:S02]  /*1b1f0*/  MOV R11, 0x12f00000 ;  /* 0x12f00000000b7802 */ /* 0x000fe40000000f00 */
[----:B------:R-:W-:Y:S05]  /*1b200*/  @P1 BRA `(.L_x_696) ;  /* 0x00000000001c1947 */ /* 0x000fea0003800000 */
[----:B------:R-:W2:Y:S01]  /*1b210*/  S2R R15, SR_TID.X ;  /* 0x00000000000f7919 */ /* 0x000ea20000002100 */
[----:B------:R-:W-:-:S04]  /*1b220*/  IMAD.MOV.U32 R5, RZ, RZ, 0x9000 ;  /* 0x00009000ff057424 */ /* 0x000fc800078e00ff */
[----:B------:R3:W-:Y:S01]  /*1b230*/  SYNCS.ARRIVE.TRANS64 RZ, [R9+URZ+0x308b0], R5 ;  /* 0x0308b00509ff79a7 */ /* 0x0007e2000800003f */
[----:B--2---:R-:W-:-:S04]  /*1b240*/  LOP3.LUT R15, R15, 0x1f, RZ, 0xc0, !PT ;  /* 0x0000001f0f0f7812 */ /* 0x004fc800078ec0ff */
[----:B------:R-:W-:-:S13]  /*1b250*/  ISETP.NE.AND P0, PT, R15, RZ, PT ;  /* 0x000000ff0f00720c */ /* 0x000fda0003f05270 */
[----:B---3--:R-:W-:Y:S05]  /*1b260*/  @!P0 BRA `(.L_x_696) ;  /* 0x0000000000048947 */ /* 0x008fea0003800000 */
[----:B------:R-:W-:Y:S01]  /*1b270*/  BPT.TRAP 0x1 ;  /* 0x000000040000795c */ /* 0x000fe20000300000 */
.L_x_696:
[----:B------:R-:W-:Y:S05]  /*1b280*/  BSYNC B2 ;  /* 0x0000000000027941 */ /* 0x000fea0003800000 */
.L_x_695:
[----:B------:R-:W-:Y:S01]  /*1b290*/  R2UR UR10, R14 ;  /* 0x000000000e0a72ca */ /* 0x000fe200000e0000 */
[----:B------:R-:W-:Y:S01]  /*1b2a0*/  UIADD3 UR4, UP0, UR36, 0x670, URZ ;  /* 0x0000067024047890 */ /* 0x000fe2000ff1e03f */
[----:B------:R-:W-:Y:S01]  /*1b2b0*/  R2UR UR6, R10 ;  /* 0x000000000a0672ca */ /* 0x000fe200000e0000 */
[----:B------:R-:W-:Y:S01]  /*1b2c0*/  VIADD R5, R7, 0x400 ;  /* 0x0000040007057836 */ /* 0x000fe20000000000 */
[----:B------:R-:W-:Y:S01]  /*1b2d0*/  R2UR UR7, R11 ;  /* 0x000000000b0772ca */ /* 0x000fe200000e0000 */
[----:B------:R-:W-:Y:S01]  /*1b2e0*/  UIADD3.X UR5, URZ, UR37, URZ, UP0, !UPT ;  /* 0x000000253f057290 */ /* 0x000fe200087fe43f */
[----:B------:R-:W-:Y:S02]  /*1b2f0*/  PLOP3.LUT P0, PT, PT, PT, PT, 0x80, 0x0 ;  /* 0x000000000000781c */ /* 0x000fe40003f0f070 */
[----:B01----:R-:W-:-:S11]  /*1b300*/  IADD3 R9, R9, 0x308b0, RZ ;  /* 0x000308b009097810 */ /* 0x003fd60007ffe0ff */
.L_x_697:
        /* <DEDUP_REMOVED lines=10> */
[----:B------:R-:W-:Y:S02]  /*1b3b0*/  R2UR UR10, R13 ;  /* 0x000000000d0a72ca */ /* 0x000fe400000e0000 */
[----:B------:R-:W-:Y:S02]  /*1b3c0*/  R2UR UR6, R10 ;  /* 0x000000000a0672ca */ /* 0x000fe400000e0000 */
[----:B------:R-:W-:Y:S02]  /*1b3d0*/  R2UR UR7, R11 ;  /* 0x000000000b0772ca */ /* 0x000fe400000e0000 */
[----:B------:R-:W-:Y:S02]  /*1b3e0*/  PLOP3.LUT P0, PT, PT, PT, PT, 0x80, 0x0 ;  /* 0x000000000000781c */ /* 0x000fe40003f0f070 */
[----:B------:R-:W-:-:S11]  /*1b3f0*/  IADD3 R5, R7, 0x3400, RZ ;  /* 0x0000340007057810 */ /* 0x000fd60007ffe0ff */
.L_x_698:
        /* <DEDUP_REMOVED lines=10> */
[----:B------:R-:W-:Y:S01]  /*1b4a0*/  R2UR UR10, R12 ;  /* 0x000000000c0a72ca */ /* 0x000fe200000e0000 */
[----:B------:R-:W-:Y:S01]  /*1b4b0*/  VIADD R7, R7, 0x6400 ;  /* 0x0000640007077836 */ /* 0x000fe20000000000 */
[----:B------:R-:W-:Y:S02]  /*1b4c0*/  R2UR UR6, R10 ;  /* 0x000000000a0672ca */ /* 0x000fe400000e0000 */
[----:B------:R-:W-:Y:S02]  /*1b4d0*/  R2UR UR7, R11 ;  /* 0x000000000b0772ca */ /* 0x000fe400000e0000 */
[----:B------:R-:W-:-:S13]  /*1b4e0*/  PLOP3.LUT P0, PT, PT, PT, PT, 0x80, 0x0 ;  /* 0x000000000000781c */ /* 0x000fda0003f0f070 */
.L_x_699:
        /* <DEDUP_REMOVED lines=9> */
[----:B-1----:R-:W-:Y:S05]  /*1b580*/  @P0 BRA.U.ANY `(.L_x_699) ;  /* 0xfffffffd00d80947 */ /* 0x002fea000393ffff */
.L_x_685:
[----:B------:R-:W-:Y:S05]  /*1b590*/  BSYNC B1 ;  /* 0x0000000000017941 */ /* 0x000fea0003800000 */
.L_x_684:
[----:B------:R-:W-:Y:S01]  /*1b5a0*/  VIADD R9, R3, 0xfffffffe ;  /* 0xfffffffe03097836 */ /* 0x000fe20000000000 */
[----:B------:R-:W-:Y:S02]  /*1b5b0*/  IADD3 R27, R27, 0x1, RZ ;  /* 0x000000011b1b7810 */ /* 0x000fe40007ffe0ff */
[----:B------:R-:W-:Y:S02]  /*1b5c0*/  PLOP3.LUT P0, PT, PT, PT, PT, 0x8, 0x0 ;  /* 0x000000000000781c */ /* 0x000fe40003f0e170 */
[----:B------:R-:W-:Y:S02]  /*1b5d0*/  ISETP.GE.AND P2, PT, R9, R4, PT ;  /* 0x000000040900720c */ /* 0x000fe40003f46270 */
[----:B------:R-:W-:-:S04]  /*1b5e0*/  ISETP.NE.AND P1, PT, R27, 0x2, PT ;  /* 0x000000021b00780c */ /* 0x000fc80003f25270 */
[----:B------:R-:W-:Y:S02]  /*1b5f0*/  SEL R6, RZ, 0x1, P1 ;  /* 0x00000001ff067807 */ /* 0x000fe40000800000 */
[----:B------:R-:W-:Y:S02]  /*1b600*/  SEL R27, R27, RZ, P1 ;  /* 0x000000ff1b1b7207 */ /* 0x000fe40000800000 */
[----:B------:R-:W-:-:S03]  /*1b610*/  LOP3.LUT R29, R29, R6, RZ, 0x3c, !PT ;  /* 0x000000061d1d7212 */ /* 0x000fc600078e3cff */
[----:B------:R-:W-:Y:S05]  /*1b620*/  @!P2 BRA `(.L_x_678) ;  /* 0x000000080050a947 */ /* 0x000fea0003800000 */
.L_x_716:
[----:B------:R-:W-:Y:S05]  /*1b630*/  YIELD ;  /* 0x0000000000007946 */ /* 0x000fea0003800000 */
[----:B------:R-:W-:Y:S04]  /*1b640*/  BSSY B1, `(.L_x_700) ;  /* 0x000008a000017945 */ /* 0x000fe80003800000 */
[----:B------:R-:W-:Y:S05]  /*1b650*/  @!P6 BRA `(.L_x_701) ;  /* 0x000000080020e947 */ /* 0x000fea0003800000 */
[----:B------:R-:W-:Y:S01]  /*1b660*/  LEA R8, R27, R22, 0x3 ;  /* 0x000000161b087211 */ /* 0x000fe200078e18ff */
[----:B------:R-:W1:Y:S01]  /*1b670*/  S2R R3, SR_TID.X ;  /* 0x0000000000037919 */ /* 0x000e620000002100 */
[----:B------:R-:W-:Y:S01]  /*1b680*/  SHF.L.U32 R7, R29, 0x1f, RZ ;  /* 0x0000001f1d077819 */ /* 0x000fe200000006ff */
[----:B------:R-:W-:Y:S03]  /*1b690*/  BSSY B2, `(.L_x_702) ;  /* 0x0000005000027945 */ /* 0x000fe60003800000 */
[----:B------:R-:W2:Y:S01]  /*1b6a0*/  SYNCS.PHASECHK.TRANS64.TRYWAIT P1, [R8+URZ+0x308a0], R7 ;  /* 0x0308a007080075a7 */ /* 0x000ea2000802017f */
[----:B-1----:R-:W-:-:S04]  /*1b6b0*/  LOP3.LUT R3, R3, 0x7f, RZ, 0xc0, !PT ;  /* 0x0000007f03037812 */ /* 0x002fc800078ec0ff */
[----:B------:R-:W-:Y:S01]  /*1b6c0*/  ISETP.NE.AND P2, PT, R3, RZ, PT ;  /* 0x000000ff0300720c */ /* 0x000fe20003f45270 */
[----:B--2---:R-:W-:-:S12]  /*1b6d0*/  @!P1 BRA `(.L_x_703) ;  /* 0x0000005c008c9947 */ /* 0x004fd80003800000 */
.L_x_838:
[----:B------:R-:W-:Y:S05]  /*1b6e0*/  BSYNC B2 ;  /* 0x0000000000027941 */ /* 0x000fea0003800000 */
.L_x_702:
[----:B------:R-:W-:Y:S04]  /*1b6f0*/  BSSY B2, `(.L_x_704) ;  /* 0x0000009000027945 */ /* 0x000fe80003800000 */
[----:B------:R-:W-:Y:S05]  /*1b700*/  @P2 BRA `(.L_x_705) ;  /* 0x00000000001c2947 */ /* 0x000fea0003800000 */
[----:B0-----:R-:W0:Y:S01]  /*1b710*/  S2R R5, SR_TID.X ;  /* 0x0000000000057919 */ /* 0x001e220000002100 */
[----:B------:R-:W-:-:S04]  /*1b720*/  IMAD.MOV.U32 R3, RZ, RZ, 0x9000 ;  /* 0x00009000ff037424 */ /* 0x000fc800078e00ff */
[----:B------:R2:W-:Y:S01]  /*1b730*/  SYNCS.ARRIVE.TRANS64 RZ, [R8+URZ+0x30890], R3 ;  /* 0x0308900308ff79a7 */ /* 0x0005e2000800003f */
[----:B0-----:R-:W-:-:S04]  /*1b740*/  LOP3.LUT R5, R5, 0x1f, RZ, 0xc0, !PT ;  /* 0x0000001f05057812 */ /* 0x001fc800078ec0ff */
[----:B------:R-:W-:-:S13]  /*1b750*/  ISETP.NE.AND P1, PT, R5, RZ, PT ;  /* 0x000000ff0500720c */ /* 0x000fda0003f25270 */
[----:B--2---:R-:W-:Y:S05]  /*1b760*/  @!P1 BRA `(.L_x_705) ;  /* 0x0000000000049947 */ /* 0x004fea0003800000 */
[----:B------:R-:W-:Y:S01]  /*1b770*/  BPT.TRAP 0x1 ;  /* 0x000000040000795c */ /* 0x000fe20000300000 */
.L_x_705:
[----:B------:R-:W-:Y:S05]  /*1b780*/  BSYNC B2 ;  /* 0x0000000000027941 */ /* 0x000fea0003800000 */
.L_x_704:
[----:B------:R-:W-:Y:S01]  /*1b790*/  MOV R12, RZ ;  /* 0x000000ff000c7202 */ /* 0x000fe20000000f00 */
[----:B------:R-:W-:Y:S01]  /*1b7a0*/  IMAD R6, R27, 0x9000, R22 ;  /* 0x000090001b067824 */ /* 0x000fe200078e0216 */
[----:B------:R-:W-:Y:S01]  /*1b7b0*/  UIADD3 UR4, UP0, UR36, 0x570, URZ ;  /* 0x0000057024047890 */ /* 0x000fe2000ff1e03f */
[----:B------:R-:W-:Y:S01]  /*1b7c0*/  PLOP3.LUT P1, PT, PT, PT, PT, 0x80, 0x0 ;  /* 0x000000000000781c */ /* 0x000fe20003f2f070 */
[----:B0-----:R-:W-:Y:S01]  /*1b7d0*/  IMAD R5, R9, 0x60, R0 ;  /* 0x0000006009057824 */ /* 0x001fe200078e0200 */
[----:B------:R-:W-:Y:S01]  /*1b7e0*/  R2UR UR10, R12 ;  /* 0x000000000c0a72ca */ /* 0x000fe200000e0000 */
[----:B------:R-:W-:Y:S01]  /*1b7f0*/  VIADD R3, R8, 0x30890 ;  /* 0x0003089008037836 */ /* 0x000fe20000000000 */
[----:B------:R-:W-:Y:S01]  /*1b800*/  IADD3 R10, R6, 0x1e400, RZ ;  /* 0x0001e400060a7810 */ /* 0x000fe20007ffe0ff */
[----:B------:R-:W-:Y:S01]  /*1b810*/  UIADD3.X UR5, URZ, UR37, URZ, UP0, !UPT ;  /* 0x000000253f057290 */ /* 0x000fe200087fe43f */
[----:B------:R-:W-:Y:S01]  /*1b820*/  UMOV UR6, 0x0 ;  /* 0x0000000000067882 */ /* 0x000fe20000000000 */
[----:B------:R-:W-:-:S10]  /*1b830*/  UMOV UR7, 0x12f00000 ;  /* 0x12f0000000077882 */ /* 0x000fd40000000000 */
.L_x_706:
        /* <DEDUP_REMOVED lines=16> */
.L_x_707:
        /* <DEDUP_REMOVED lines=16> */
.L_x_708:
        /* <DEDUP_REMOVED lines=13> */
.L_x_839:
[----:B------:R-:W-:Y:S05]  /*1bb10*/  BSYNC B2 ;  /* 0x0000000000027941 */ /* 0x000fea0003800000 */
.L_x_709:
        /* <DEDUP_REMOVED lines=11> */
.L_x_712:
[----:B------:R-:W-:Y:S05]  /*1bbd0*/  BSYNC B2 ;  /* 0x0000000000027941 */ /* 0x000fea0003800000 */
.L_x_711:
        /* <DEDUP_REMOVED lines=8> */
.L_x_713:
        /* <DEDUP_REMOVED lines=15> */
.L_x_714:
        /* <DEDUP_REMOVED lines=15> */
.L_x_715:
        /* <DEDUP_REMOVED lines=10> */
.L_x_701:
[----:B------:R-:W-:Y:S05]  /*1bee0*/  BSYNC B1 ;  /* 0x0000000000017941 */ /* 0x000fea0003800000 */
.L_x_700:
[C---:B------:R-:W-:Y:S01]  /*1bef0*/  ISETP.GT.AND P2, PT, R9.reuse, R4, PT ;  /* 0x000000040900720c */ /* 0x040fe20003f44270 */
[----:B------:R-:W-:Y:S01]  /*1bf00*/  VIADD R9, R9, 0xffffffff ;  /* 0xffffffff09097836 */ /* 0x000fe20000000000 */
[----:B------:R-:W-:-:S04]  /*1bf10*/  IADD3 R27, R27, 0x1, RZ ;  /* 0x000000011b1b7810 */ /* 0x000fc80007ffe0ff */
[----:B------:R-:W-:-:S04]  /*1bf20*/  ISETP.NE.AND P1, PT, R27, 0x2, PT ;  /* 0x000000021b00780c */ /* 0x000fc80003f25270 */
[----:B------:R-:W-:Y:S02]  /*1bf30*/  SEL R6, RZ, 0x1, P1 ;  /* 0x00000001ff067807 */ /* 0x000fe40000800000 */
[----:B------:R-:W-:Y:S02]  /*1bf40*/  SEL R27, R27, RZ, P1 ;  /* 0x000000ff1b1b7207 */ /* 0x000fe40000800000 */
[----:B------:R-:W-:Y:S01]  /*1bf50*/  LOP3.LUT R29, R29, R6, RZ, 0x3c, !PT ;  /* 0x000000061d1d7212 */ /* 0x000fe200078e3cff */
[----:B------:R-:W-:Y:S06]  /*1bf60*/  @P2 BRA `(.L_x_716) ;  /* 0xfffffff400b02947 */ /* 0x000fec000383ffff */
.L_x_678:
[----:B------:R-:W-:Y:S05]  /*1bf70*/  BSYNC B0 ;  /* 0x0000000000007941 */ /* 0x000fea0003800000 */
.L_x_677:
[----:B------:R-:W2:Y:S01]  /*1bf80*/  LDL R31, [R1+0x8] ;  /* 0x00000800011f7983 */ /* 0x000ea20000100800 */
[----:B------:R-:W-:Y:S05]  /*1bf90*/  @!P0 WARPSYNC.ALL ;  /* 0x0000000000008948 */ /* 0x000fea0003800000 */
[----:B------:R-:W-:Y:S06]  /*1bfa0*/  @!P0 BAR.SYNC.DEFER_BLOCKING 0xc, 0x180 ;  /* 0x0306000000008b1d */ /* 0x000fec0000010000 */
[----:B------:R-:W-:Y:S01]  /*1bfb0*/  BSSY B7, `(.L_x_717) ;  /* 0x000037b000077945 */ /* 0x000fe20003800000 */
[----:B--2---:R-:W-:-:S13]  /*1bfc0*/  ISETP.GT.AND P0, PT, R31, RZ, PT ;  /* 0x000000ff1f00720c */ /* 0x004fda0003f04270 */
[----:B------:R-:W-:Y:S05]  /*1bfd0*/  @P0 BRA `(.L_x_718) ;  /* 0x0000000000440947 */ /* 0x000fea0003800000 */
[----:B------:R-:W1:Y:S02]  /*1bfe0*/  S2R R3, SR_TID.X ;  /* 0x0000000000037919 */ /* 0x000e640000002100 */
[----:B-1----:R-:W-:-:S04]  /*1bff0*/  LOP3.LUT R3, R3, 0x7f, RZ, 0xc0, !PT ;  /* 0x0000007f03037812 */ /* 0x002fc800078ec0ff */
[----:B------:R-:W-:-:S13]  /*1c000*/  ISETP.NE.AND P0, PT, R3, RZ, PT ;  /* 0x000000ff0300720c */ /* 0x000fda0003f05270 */
[----:B------:R-:W-:Y:S05]  /*1c010*/  @P0 BRA `(.L_x_719) ;  /* 0x0000003400d00947 */ /* 0x000fea0003800000 */
[----:B0-----:R-:W0:Y:S01]  /*1c020*/  S2R R5, SR_LANEID ;  /* 0x0000000000057919 */ /* 0x001e220000000000 */
[----:B------:R-:W-:Y:S01]  /*1c030*/  VOTEU.ANY UR4, UPT, PT ;  /* 0x0000000000047886 */ /* 0x000fe200038e0100 */
[----:B------:R-:W1:Y:S01]  /*1c040*/  LDC.64 R2, c[0x0][0xc60] ;  /* 0x00031800ff027b82 */ /* 0x000e620000000a00 */
[----:B------:R-:W0:Y:S02]  /*1c050*/  FLO.U32 R0, UR4 ;  /* 0x0000000400007d00 */ /* 0x000e2400080e0000 */
[----:B0-----:R-:W-:-:S06]  /*1c060*/  ISETP.EQ.U32.AND P0, PT, R0, R5, PT ;  /* 0x000000050000720c */ /* 0x001fcc0003f02070 */
[----:B------:R-:W1:Y:S07]  /*1c070*/  POPC R5, UR4 ;  /* 0x0000000400057d09 */ /* 0x000e6e0008000000 */
[----:B-1----:R-:W2:Y:S01]  /*1c080*/  @P0 ATOMG.E.ADD.STRONG.GPU PT, R3, desc[UR56][R2.64], R5 ;  /* 0x00000005020309a8 */ /* 0x002ea200081ee1f8 */
[----:B------:R-:W0:Y:S02]  /*1c090*/  S2R R4, SR_LTMASK ;  /* 0x0000000000047919 */ /* 0x000e240000003900 */
[----:B0-----:R-:W-:-:S04]  /*1c0a0*/  LOP3.LUT R4, R4, UR4, RZ, 0xc0, !PT ;  /* 0x0000000404047c12 */ /* 0x001fc8000f8ec0ff */
[----:B------:R-:W0:Y:S01]  /*1c0b0*/  POPC R7, R4 ;  /* 0x0000000400077309 */ /* 0x000e220000000000 */
[----:B--2---:R-:W0:Y:S02]  /*1c0c0*/  SHFL.IDX PT, R0, R3, R0, 0x1f ;  /* 0x00001f0003007589 */ /* 0x004e2400000e0000 */
[----:B0-----:R-:W-:Y:S01]  /*1c0d0*/  IADD3 R16, R0, UR38, R7 ;  /* 0x0000002600107c10 */ /* 0x001fe2000fffe007 */
[----:B------:R-:W-:Y:S06]  /*1c0e0*/  BRA `(.L_x_719) ;  /* 0x00000034009c7947 */ /* 0x000fec0003800000 */
.L_x_718:
[----:B------:R-:W-:Y:S01]  /*1c0f0*/  IADD3 R0, R22, 0x1e400, RZ ;  /* 0x0001e40016007810 */ /* 0x000fe20007ffe0ff */
[----:B------:R-:W-:Y:S03]  /*1c100*/  BSSY B6, `(.L_x_720) ;  /* 0x0000013000067945 */ /* 0x000fe60003800000 */
[----:B------:R-:W-:-:S13]  /*1c110*/  LOP3.LUT P0, RZ, R0, 0x3ff, RZ, 0xc0, !PT ;  /* 0x000003ff00ff7812 */ /* 0x000fda000780c0ff */
[----:B------:R-:W-:Y:S05]  /*1c120*/  @!P0 BRA `(.L_x_721) ;  /* 0x0000000000408947 */ /* 0x000fea0003800000 */
[----:B------:R-:W-:Y:S01]  /*1c130*/  MOV R2, 0x0 ;  /* 0x0000000000027802 */ /* 0x000fe20000000f00 */
[----:B------:R-:W-:Y:S01]  /*1c140*/  ULDC.64 UR6, c[0x4][0x88] ;  /* 0x0100220000067ab9 */ /* 0x000fe20000000a00 */
[----:B------:R-:W-:Y:S01]  /*1c150*/  ULDC.64 UR8, c[0x4][0x90] ;  /* 0x0100240000087ab9 */ /* 0x000fe20000000a00 */
[----:B------:R-:W-:Y:S01]  /*1c160*/  ULDC.64 UR4, c[0x4][0x8] ;  /* 0x0100020000047ab9 */ /* 0x000fe20000000a00 */
[----:B------:R-:W-:Y:S01]  /*1c170*/  IMAD.U32 R4, RZ, RZ, UR6 ;  /* 0x00000006ff047e24 */ /* 0x000fe2000f8e00ff */
[----:B0-----:R-:W-:Y:S01]  /*1c180*/  MOV R5, UR7 ;  /* 0x0000000700057c02 */ /* 0x001fe20008000f00 */
[----:B------:R-:W0:Y:S01]  /*1c190*/  LDC.64 R2, c[0x4][R2] ;  /* 0x0100000002027b82 */ /* 0x000e220000000a00 */
[----:B------:R-:W-:Y:S01]  /*1c1a0*/  IMAD.U32 R6, RZ, RZ, UR8 ;  /* 0x00000008ff067e24 */ /* 0x000fe2000f8e00ff */
[----:B------:R-:W-:Y:S01]  /*1c1b0*/  MOV R7, UR9 ;  /* 0x0000000900077c02 */ /* 0x000fe20008000f00 */
[----:B------:R-:W-:Y:S01]  /*1c1c0*/  IMAD.U32 R10, RZ, RZ, UR4 ;  /* 0x00000004ff0a7e24 */ /* 0x000fe2000f8e00ff */
[----:B------:R-:W-:Y:S01]  /*1c1d0*/  MOV R11, UR5 ;  /* 0x00000005000b7c02 */ /* 0x000fe20008000f00 */
[----:B------:R-:W-:Y:S01]  /*1c1e0*/  IMAD.MOV.U32 R8, RZ, RZ, 0x70 ;  /* 0x00000070ff087424 */ /* 0x000fe200078e00ff */
[----:B------:R-:W-:Y:S01]  /*1c1f0*/  MOV R12, 0x1 ;  /* 0x00000001000c7802 */ /* 0x000fe20000000f00 */
[----:B------:R-:W-:-:S07]  /*1c200*/  IMAD.MOV.U32 R13, RZ, RZ, RZ ;  /* 0x000000ffff0d7224 */ /* 0x000fce00078e00ff */
[----:B------:R-:W-:-:S07]  /*1c210*/  LEPC R20, `(.L_x_721) ;  /* 0x000000001014794e */ /* 0x000fce0000000000 */
[----:B0-----:R-:W-:Y:S05]  /*1c220*/  CALL.ABS.NOINC R2 ;  /* 0x0000000002007343 */ /* 0x001fea0003c00000 */
.L_x_721:
[----:B------:R-:W-:Y:S05]  /*1c230*/  BSYNC B6 ;  /* 0x0000000000067941 */ /* 0x000fea0003800000 */
.L_x_720:
        /* <DEDUP_REMOVED lines=8> */
[----:B------:R1:W2:Y:S01]  /*1c2c0*/  LDC.64 R2, c[0x4][R25] ;  /* 0x0100000019027b82 */ /* 0x0002a20000000a00 */
[----:B------:R-:W-:Y:S01]  /*1c2d0*/  IMAD.U32 R4, RZ, RZ, UR6 ;  /* 0x00000006ff047e24 */ /* 0x000fe2000f8e00ff */
[----:B0-----:R-:W-:Y:S01]  /*1c2e0*/  MOV R5, UR7 ;  /* 0x0000000700057c02 */ /* 0x001fe20008000f00 */
[----:B------:R-:W-:Y:S01]  /*1c2f0*/  IMAD.U32 R6, RZ, RZ, UR8 ;  /* 0x00000008ff067e24 */ /* 0x000fe2000f8e00ff */
[----:B------:R-:W-:Y:S01]  /*1c300*/  MOV R7, UR9 ;  /* 0x0000000900077c02 */ /* 0x000fe20008000f00 */
[----:B------:R-:W-:Y:S01]  /*1c310*/  IMAD.U32 R10, RZ, RZ, UR4 ;  /* 0x00000004ff0a7e24 */ /* 0x000fe2000f8e00ff */
[----:B------:R-:W-:Y:S01]  /*1c320*/  MOV R11, UR5 ;  /* 0x00000005000b7c02 */ /* 0x000fe20008000f00 */
[----:B------:R-:W-:Y:S01]  /*1c330*/  IMAD.MOV.U32 R8, RZ, RZ, 0x70 ;  /* 0x00000070ff087424 */ /* 0x000fe200078e00ff */
[----:B------:R-:W-:Y:S01]  /*1c340*/  MOV R12, 0x1 ;  /* 0x00000001000c7802 */ /* 0x000fe20000000f00 */
[----:B-1----:R-:W-:-:S07]  /*1c350*/  IMAD.MOV.U32 R13, RZ, RZ, RZ ;  /* 0x000000ffff0d7224 */ /* 0x002fce00078e00ff */
[----:B------:R-:W-:-:S07]  /*1c360*/  LEPC R20, `(.L_x_724) ;  /* 0x000000001014794e */ /* 0x000fce0000000000 */
[----:B--2---:R-:W-:Y:S05]  /*1c370*/  CALL.ABS.NOINC R2 ;  /* 0x0000000002007343 */ /* 0x004fea0003c00000 */
.L_x_724:
[----:B------:R0:W1:Y:S01]  /*1c380*/  LDC.64 R2, c[0x4][R25] ;  /* 0x0100000019027b82 */ /* 0x0000620000000a00 */
[----:B------:R-:W-:Y:S01]  /*1c390*/  ULDC.64 UR4, c[0x4][0x88] ;  /* 0x0100220000047ab9 */ /* 0x000fe20000000a00 */
[----:B------:R-:W-:Y:S01]  /*1c3a0*/  ULDC.64 UR6, c[0x4][0x90] ;  /* 0x0100240000067ab9 */ /* 0x000fe20000000a00 */
[----:B------:R-:W-:Y:S01]  /*1c3b0*/  ULDC.64 UR8, c[0x4][0x18] ;  /* 0x0100060000087ab9 */ /* 0x000fe20000000a00 */
[----:B------:R-:W-:Y:S01]  /*1c3c0*/  MOV R4, UR4 ;  /* 0x0000000400047c02 */ /* 0x000fe20008000f00 */
[----:B------:R-:W-:Y:S01]  /*1c3d0*/  IMAD.U32 R5, RZ, RZ, UR5 ;  /* 0x00000005ff057e24 */ /* 0x000fe2000f8e00ff */
[----:B------:R-:W-:Y:S01]  /*1c3e0*/  MOV R6, UR6 ;  /* 0x0000000600067c02 */ /* 0x000fe20008000f00 */
[----:B------:R-:W-:Y:S01]  /*1c3f0*/  IMAD.U32 R7, RZ, RZ, UR7 ;  /* 0x00000007ff077e24 */ /* 0x000fe2000f8e00ff */
[----:B------:R-:W-:Y:S01]  /*1c400*/  MOV R10, UR8 ;  /* 0x00000008000a7c02 */ /* 0x000fe20008000f00 */
[----:B------:R-:W-:Y:S01]  /*1c410*/  IMAD.U32 R11, RZ, RZ, UR9 ;  /* 0x00000009ff0b7e24 */ /* 0x000fe2000f8e00ff */
[----:B------:R-:W-:Y:S01]  /*1c420*/  MOV R8, 0x70 ;  /* 0x0000007000087802 */ /* 0x000fe20000000f00 */
[----:B------:R-:W-:Y:S01]  /*1c430*/  IMAD.MOV.U32 R12, RZ, RZ, 0x1 ;  /* 0x00000001ff0c7424 */ /* 0x000fe200078e00ff */
[----:B0-----:R-:W-:-:S07]  /*1c440*/  MOV R13, RZ ;  /* 0x000000ff000d7202 */ /* 0x001fce0000000f00 */
[----:B------:R-:W-:-:S07]  /*1c450*/  LEPC R20, `(.L_x_723) ;  /* 0x000000001014794e */ /* 0x000fce0000000000 */
[----:B-1----:R-:W-:Y:S05]  /*1c460*/  CALL.ABS.NOINC R2 ;  /* 0x0000000002007343 */ /* 0x002fea0003c00000 */
.L_x_723:
[----:B------:R-:W-:Y:S05]  /*1c470*/  BSYNC B6 ;  /* 0x0000000000067941 */ /* 0x000fea0003800000 */
.L_x_722:
[----:B------:R-:W2:Y:S01]  /*1c480*/  LDL R25, [R1+0x24] ;  /* 0x0000240001197983 */ /* 0x000ea20000100800 */
[----:B------:R-:W-:Y:S01]  /*1c490*/  ULDC.64 UR4, c[0x0][0x9f8] ;  /* 0x00027e0000047ab9 */ /* 0x000fe20000000a00 */
[----:B------:R-:W1:Y:S01]  /*1c4a0*/  LDC R0, c[0x0][0x430] ;  /* 0x00010c00ff007b82 */ /* 0x000e620000000800 */
[----:B------:R-:W-:Y:S01]  /*1c4b0*/  ISETP.NE.U32.AND P0, PT, RZ, UR4, PT ;  /* 0x00000004ff007c0c */ /* 0x000fe2000bf05070 */
[----:B------:R-:W3:Y:S03]  /*1c4c0*/  LDL R21, [R1+0xc] ;  /* 0x00000c0001157983 */ /* 0x000ee60000100800 */
[----:B------:R-:W-:Y:S01]  /*1c4d0*/  ISETP.NE.AND.EX P0, PT, RZ, UR5, PT, P0 ;  /* 0x00000005ff007c0c */ /* 0x000fe2000bf05300 */
[----:B------:R-:W4:Y:S01]  /*1c4e0*/  LDL.LU R8, [R1] ;  /* 0x0000000001087983 */ /* 0x000f220000300800 */
[----:B------:R-:W0:Y:S11]  /*1c4f0*/  S2R R20, SR_TID.X ;  /* 0x0000000000147919 */ /* 0x000e360000002100 */
[----:B------:R-:W-:Y:S01]  /*1c500*/  @P0 IADD3 R2, P1, R23, UR4, RZ ;  /* 0x0000000417020c10 */ /* 0x000fe2000ff3e0ff */
[----:B------:R-:W-:-:S03]  /*1c510*/  ULDC UR4, c[0x0][0x2f4] ;  /* 0x0000bd0000047ab9 */ /* 0x000fc60000000800 */
[----:B------:R-:W-:-:S05]  /*1c520*/  @P0 IADD3.X R3, R24, UR5, RZ, P1, !PT ;  /* 0x0000000518030c10 */ /* 0x000fca0008ffe4ff */
[----:B------:R3:W4:Y:S01]  /*1c530*/  @P0 LDG.E R32, desc[UR56][R2.64] ;  /* 0x0000003802200981 */ /* 0x000722000c1e1900 */
[----:B0-----:R-:W-:-:S04]  /*1c540*/  LOP3.LUT R20, R20, 0x7f, RZ, 0xc0, !PT ;  /* 0x0000007f14147812 */ /* 0x001fc800078ec0ff */
[----:B------:R-:W-:Y:S02]  /*1c550*/  SHF.R.U32.HI R4, RZ, 0x3, R20 ;  /* 0x00000003ff047819 */ /* 0x000fe40000011614 */
[----:B------:R-:W0:Y:S01]  /*1c560*/  S2R R20, SR_TID.X ;  /* 0x0000000000147919 */ /* 0x000e220000002100 */
[----:B-1----:R-:W-:-:S13]  /*1c570*/  ISETP.NE.AND P1, PT, R0, 0x1, PT ;  /* 0x000000010000780c */ /* 0x002fda0003f25270 */
[----:B------:R-:W1:Y:S01]  /*1c580*/  @P1 LDC R6, c[0x0][0x438] ;  /* 0x00010e00ff061b82 */ /* 0x000e620000000800 */
[----:B0-----:R-:W-:-:S05]  /*1c590*/  IMAD.SHL.U32 R20, R20, 0x10, RZ ;  /* 0x0000001014147824 */ /* 0x001fca00078e00ff */
[----:B------:R-:W-:Y:S02]  /*1c5a0*/  LOP3.LUT R20, R4, 0x70, R20, 0xf8, !PT ;  /* 0x0000007004147812 */ /* 0x000fe400078ef814 */
[----:B------:R-:W0:Y:S01]  /*1c5b0*/  @P1 LDC R4, c[0x0][0x434] ;  /* 0x00010d00ff041b82 */ /* 0x000e220000000800 */
[----:B------:R-:W-:Y:S01]  /*1c5c0*/  ISETP.GE.AND P3, PT, R33, UR4, PT ;  /* 0x0000000421007c0c */ /* 0x000fe2000bf66270 */
[----:B------:R-:W-:Y:S01]  /*1c5d0*/  UMOV UR5, 0xffffffff ;  /* 0xffffffff00057882 */ /* 0x000fe20000000000 */
[----:B--2---:R-:W-:-:S05]  /*1c5e0*/  IADD3 R25, R25, -0x1, RZ ;  /* 0xffffffff19197810 */ /* 0x004fca0007ffe0ff */
[----:B------:R-:W-:-:S05]  /*1c5f0*/  IMAD R5, R25, 0x60, R20 ;  /* 0x0000006019057824 */ /* 0x000fca00078e0214 */
[----:B------:R-:W-:-:S04]  /*1c600*/  ISETP.GE.AND P0, PT, R5, R31, PT ;  /* 0x0000001f0500720c */ /* 0x000fc80003f06270 */
[----:B------:R-:W-:Y:S01]  /*1c610*/  ISETP.GT.U32.OR P0, PT, R20, 0x5f, P0 ;  /* 0x0000005f1400780c */ /* 0x000fe20000704470 */
[----:B---3--:R-:W-:-:S04]  /*1c620*/  IMAD.IADD R5, R5, 0x1, R21 ;  /* 0x0000000105057824 */ /* 0x008fc800078e0215 */
[----:B0-----:R-:W-:-:S08]  /*1c630*/  @P1 IMAD.HI.U32 R7, R5, R4, RZ ;  /* 0x0000000405071227 */ /* 0x001fd000078e00ff */
[----:B------:R-:W0:Y:S01]  /*1c640*/  @!P0 LDC.64 R2, c[0x0][0x428] ;  /* 0x00010a00ff028b82 */ /* 0x000e220000000a00 */
[----:B------:R-:W-:Y:S02]  /*1c650*/  MOV R4, R5 ;  /* 0x0000000500047202 */ /* 0x000fe40000000f00 */
[----:B-1----:R-:W-:Y:S02]  /*1c660*/  @P1 SHF.R.U32.HI R4, RZ, R6, R7 ;  /* 0x00000006ff041219 */ /* 0x002fe40000011607 */
[----:B----4-:R-:W-:-:S03]  /*1c670*/  SHF.R.S32.HI R9, RZ, 0x1f, R32 ;  /* 0x0000001fff097819 */ /* 0x010fc60000011420 */
[----:B------:R-:W-:-:S04]  /*1c680*/  IMAD.MOV R6, RZ, RZ, -R4 ;  /* 0x000000ffff067224 */ /* 0x000fc800078e0a04 */
[----:B------:R-:W-:Y:S01]  /*1c690*/  IMAD R0, R0, R6, R5 ;  /* 0x0000000600007224 */ /* 0x000fe200078e0205 */
[--C-:B------:R-:W-:Y:S01]  /*1c6a0*/  @!P0 SHF.R.S32.HI R5, RZ, 0x1f, R4.reuse ;  /* 0x0000001fff058819 */ /* 0x100fe20000011404 */
[-C--:B0-----:R-:W-:Y:S02]  /*1c6b0*/  @!P0 IMAD R6, R9, R2.reuse, RZ ;  /* 0x0000000209068224 */ /* 0x081fe400078e02ff */
[----:B------:R-:W-:-:S04]  /*1c6c0*/  @!P0 IMAD.WIDE.U32 R4, R32, R2, R4 ;  /* 0x0000000220048225 */ /* 0x000fc800078e0004 */
[----:B------:R-:W-:Y:S02]  /*1c6d0*/  @!P0 IMAD R6, R32, R3, R6 ;  /* 0x0000000320068224 */ /* 0x000fe400078e0206 */
[----:B------:R-:W0:Y:S03]  /*1c6e0*/  @!P0 LDC.64 R2, c[0x0][0x418] ;  /* 0x00010600ff028b82 */ /* 0x000e260000000a00 */
[----:B------:R-:W-:Y:S02]  /*1c6f0*/  @!P0 IADD3 R6, R5, R6, RZ ;  /* 0x0000000605068210 */ /* 0x000fe40007ffe0ff */
[----:B------:R-:W-:Y:S02]  /*1c700*/  MOV R7, UR39 ;  /* 0x0000002700077c02 */ /* 0x000fe40008000f00 */
[----:B0-----:R-:W-:-:S04]  /*1c710*/  @!P0 LEA R2, P1, R4, R2, 0x2 ;  /* 0x0000000204028211 */ /* 0x001fc800078210ff */
[----:B------:R-:W-:Y:S01]  /*1c720*/  @!P0 LEA.HI.X R3, R4, R3, R6, 0x2, P1 ;  /* 0x0000000304038211 */ /* 0x000fe200008f1406 */
[----:B------:R-:W-:-:S06]  /*1c730*/  IMAD.MOV.U32 R4, RZ, RZ, RZ ;  /* 0x000000ffff047224 */ /* 0x000fcc00078e00ff */
[----:B------:R0:W5:Y:S01]  /*1c740*/  @!P0 LDG.E R4, desc[UR56][R2.64] ;  /* 0x0000003802048981 */ /* 0x000162000c1e1900 */
[----:B------:R-:W-:Y:S02]  /*1c750*/  ISETP.GT.U32.AND P0, PT, R20, 0x5f, PT ;  /* 0x0000005f1400780c */ /* 0x000fe40003f04070 */
[----:B------:R-:W-:Y:S02]  /*1c760*/  ISETP.NE.AND P2, PT, R7, 0x3, PT ;  /* 0x000000030700780c */ /* 0x000fe40003f45270 */
[----:B------:R-:W-:-:S09]  /*1c770*/  LOP3.LUT R8, R8, 0xfffffff7, RZ, 0xc0, !PT ;  /* 0xfffffff708087812 */ /* 0x000fd200078ec0ff */
[----:B------:R-:W-:-:S04]  /*1c780*/  @P0 LOP3.LUT R8, R8, 0x8, RZ, 0xfc, !PT ;  /* 0x0000000808080812 */ /* 0x000fc800078efcff */
[----:B------:R-:W-:-:S04]  /*1c790*/  LOP3.LUT R8, R8, 0xffffffef, RZ, 0xc0, !PT ;  /* 0xffffffef08087812 */ /* 0x000fc800078ec0ff */
[----:B------:R-:W-:-:S04]  /*1c7a0*/  @P2 LOP3.LUT R8, R8, 0x10, RZ, 0xfc, !PT ;  /* 0x0000001008082812 */ /* 0x000fc800078efcff */
[----:B------:R-:W-:Y:S02]  /*1c7b0*/  LOP3.LUT R8, R8, 0xfffffffb, RZ, 0xc0, !PT ;  /* 0xfffffffb08087812 */ /* 0x000fe400078ec0ff */
[----:B------:R-:W-:Y:S02]  /*1c7c0*/  ISETP.GE.AND P1, PT, R36, UR4, PT ;  /* 0x0000000424007c0c */ /* 0x000fe4000bf26270 */
[----:B------:R-:W-:Y:S02]  /*1c7d0*/  @P3 LOP3.LUT R8, R8, 0x4, RZ, 0xfc, !PT ;  /* 0x0000000408083812 */ /* 0x000fe400078efcff */
[----:B------:R-:W-:Y:S02]  /*1c7e0*/  ISETP.GE.AND P0, PT, R35, UR4, PT ;  /* 0x0000000423007c0c */ /* 0x000fe4000bf06270 */
[----:B------:R-:W-:-:S04]  /*1c7f0*/  LOP3.LUT R8, R8, 0xfffffffe, RZ, 0xc0, !PT ;  /* 0xfffffffe08087812 */ /* 0x000fc800078ec0ff */
[----:B------:R-:W-:-:S04]  /*1c800*/  LOP3.LUT R8, R8, 0xfffffffd, RZ, 0xc0, !PT ;  /* 0xfffffffd08087812 */ /* 0x000fc800078ec0ff */
[----:B------:R-:W-:Y:S01]  /*1c810*/  @P1 LOP3.LUT R8, R8, 0x2, RZ, 0xfc, !PT ;  /* 0x0000000208081812 */ /* 0x000fe200078efcff */
[----:B------:R0:W-:Y:S03]  /*1c820*/  STL [R1+0x10], R9 ;  /* 0x0000100901007387 */ /* 0x0001e60000100800 */
[----:B------:R-:W-:Y:S01]  /*1c830*/  @P0 LOP3.LUT R8, R8, 0x1, RZ, 0xfc, !PT ;  /* 0x0000000108080812 */ /* 0x000fe200078efcff */
[----:B------:R0:W-:Y:S04]  /*1c840*/  STL [R1+0x38], R7 ;  /* 0x0000380701007387 */ /* 0x0001e80000100800 */
[----:B------:R0:W-:Y:S01]  /*1c850*/  STL [R1], R8 ;  /* 0x0000000801007387 */ /* 0x0001e20000100800 */
[----:B------:R-:W-:Y:S05]  /*1c860*/  BRA.DIV UR5, `(.L_x_725) ;  /* 0x0000004e05507947 */ /* 0x000fea000b800000 */
.L_x_842:
[----:B------:R-:W-:Y:S01]  /*1c870*/  SHF.R.S32.HI R31, RZ, 0x1f, R18 ;  /* 0x0000001fff1f7819 */ /* 0x000fe20000011412 */
[----:B------:R-:W-:Y:S06]  /*1c880*/  @!P2 BRA `(.L_x_726) ;  /* 0x000000000004a947 */ /* 0x000fec0003800000 */
[----:B------:R-:W-:Y:S01]  /*1c890*/  BPT.TRAP 0x1 ;  /* 0x000000040000795c */ /* 0x000fe20000300000 */
.L_x_726:
[----:B------:R-:W-:Y:S01]  /*1c8a0*/  SHF.R.S32.HI R5, RZ, 0x1f, R0 ;  /* 0x0000001fff057819 */ /* 0x000fe20000011400 */
[----:B------:R-:W-:Y:S01]  /*1c8b0*/  ULDC.64 UR4, c[0x0][0x328] ;  /* 0x0000ca0000047ab9 */ /* 0x000fe20000000a00 */
[----:B------:R-:W-:Y:S03]  /*1c8c0*/  BSSY B0, `(.L_x_727) ;  /* 0x0000017000007945 */ /* 0x000fe60003800000 */
[----:B0-----:R-:W-:-:S04]  /*1c8d0*/  IMAD R3, R5, UR4, RZ ;  /* 0x0000000405037c24 */ /* 0x001fc8000f8e02ff */
        /* <DEDUP_REMOVED lines=16> */
[----:B------:R-:W-:Y:S02]  /*1c9e0*/  LEA.HI.X R24, R2, UR5, R7, 0x1, P0 ;  /* 0x0000000502187c11 */ /* 0x000fe400080f0c07 */
[----:B------:R-:W-:Y:S02]  /*1c9f0*/  LEA R7, R26, R22, 0x3 ;  /* 0x000000161a077211 */ /* 0x000fe400078e18ff */
[----:B------:R-:W-:-:S04]  /*1ca00*/  SHF.L.U32 R2, R28, 0x1f, RZ ;  /* 0x0000001f1c027819 */ /* 0x000fc800000006ff */
[----:B------:R-:W0:Y:S02]  /*1ca10*/  SYNCS.PHASECHK.TRANS64.TRYWAIT P0, [R7+URZ+0x30840], R2 ;  /* 0x03084002070075a7 */ /* 0x000e24000800017f */
[----:B0-----:R-:W-:Y:S05]  /*1ca20*/  @!P0 BRA `(.L_x_728) ;  /* 0x0000004c00148947 */ /* 0x001fea0003800000 */
.L_x_843:
[----:B------:R-:W-:Y:S05]  /*1ca30*/  BSYNC B0 ;  /* 0x0000000000007941 */ /* 0x000fea0003800000 */
.L_x_727:
[----:B------:R-:W2:Y:S01]  /*1ca40*/  LDL R3, [R1] ;  /* 0x0000000001037983 */ /* 0x000ea20000100800 */
[----:B------:R-:W-:-:S03]  /*1ca50*/  ULDC.64 UR4, c[0x0][0x300] ;  /* 0x0000c00000047ab9 */ /* 0x000fc60000000a00 */
[----:B------:R-:W3:Y:S01]  /*1ca60*/  LDL R9, [R1+0x8] ;  /* 0x0000080001097983 */ /* 0x000ee20000100800 */
[----:B------:R-:W-:Y:S01]  /*1ca70*/  IMAD R5, R5, UR4, RZ ;  /* 0x0000000405057c24 */ /* 0x000fe2000f8e02ff */
[----:B------:R-:W1:Y:S03]  /*1ca80*/  S2R R8, SR_TID.X ;  /* 0x0000000000087919 */ /* 0x000e660000002100 */
[----:B------:R-:W-:Y:S01]  /*1ca90*/  IMAD R5, R0, UR5, R5 ;  /* 0x0000000500057c24 */ /* 0x000fe2000f8e0205 */
[----:B-1----:R-:W-:-:S04]  /*1caa0*/  LOP3.LUT R8, R8, 0x7f, RZ, 0xc0, !PT ;  /* 0x0000007f08087812 */ /* 0x002fc800078ec0ff */
[----:B------:R-:W-:Y:S02]  /*1cab0*/  SHF.R.U32.HI R8, RZ, 0x3, R8 ;  /* 0x00000003ff087819 */ /* 0x000fe40000011608 */
[C---:B--2---:R-:W-:Y:S02]  /*1cac0*/  LOP3.LUT P4, RZ, R3.reuse, 0x4, RZ, 0xc0, !PT ;  /* 0x0000000403ff7812 */ /* 0x044fe4000788c0ff */
[C---:B------:R-:W-:Y:S02]  /*1cad0*/  LOP3.LUT P3, RZ, R3.reuse, 0x2, RZ, 0xc0, !PT ;  /* 0x0000000203ff7812 */ /* 0x040fe4000786c0ff */
[----:B------:R-:W-:Y:S01]  /*1cae0*/  LOP3.LUT P2, RZ, R3, 0x1, RZ, 0xc0, !PT ;  /* 0x0000000103ff7812 */ /* 0x000fe2000784c0ff */
[----:B0-----:R-:W-:Y:S01]  /*1caf0*/  IMAD.WIDE.U32 R2, R0, UR4, RZ ;  /* 0x0000000400027c25 */ /* 0x001fe2000f8e00ff */
[----:B------:R-:W-:-:S03]  /*1cb00*/  ULDC.64 UR4, c[0x0][0x310] ;  /* 0x0000c40000047ab9 */ /* 0x000fc60000000a00 */
[----:B------:R-:W-:Y:S02]  /*1cb10*/  IMAD.IADD R3, R3, 0x1, R5 ;  /* 0x0000000103037824 */ /* 0x000fe400078e0205 */
[----:B------:R-:W-:Y:S02]  /*1cb20*/  IMAD R6, R6, UR4, RZ ;  /* 0x0000000406067c24 */ /* 0x000fe4000f8e02ff */
[----:B------:R-:W-:-:S04]  /*1cb30*/  IMAD.WIDE.U32 R2, R4, UR4, R2 ;  /* 0x0000000404027c25 */ /* 0x000fc8000f8e0002 */
[----:B------:R-:W-:Y:S01]  /*1cb40*/  IMAD R6, R4, UR5, R6 ;  /* 0x0000000504067c24 */ /* 0x000fe2000f8e0206 */
[----:B------:R-:W-:Y:S01]  /*1cb50*/  ULDC.64 UR4, c[0x0][0x308] ;  /* 0x0000c20000047ab9 */ /* 0x000fe20000000a00 */
[----:B------:R-:W-:Y:S02]  /*1cb60*/  IMAD R5, R26, 0x4800, R37 ;  /* 0x000048001a057824 */ /* 0x000fe400078e0225 */
[----:B------:R-:W-:Y:S01]  /*1cb70*/  IMAD R0, R31, UR4, RZ ;  /* 0x000000041f007c24 */ /* 0x000fe2000f8e02ff */
[----:B------:R-:W-:Y:S01]  /*1cb80*/  IADD3 R3, R3, R6, RZ ;  /* 0x0000000603037210 */ /* 0x000fe20007ffe0ff */
[----:B---3--:R-:W-:Y:S02]  /*1cb90*/  IMAD R6, R25, -0x60, R9 ;  /* 0xffffffa019067824 */ /* 0x008fe400078e0209 */
[C---:B------:R-:W-:Y:S02]  /*1cba0*/  IMAD R0, R18.reuse, UR5, R0 ;  /* 0x0000000512007c24 */ /* 0x040fe4000f8e0200 */
[----:B------:R-:W-:Y:S01]  /*1cbb0*/  IMAD.WIDE.U32 R2, R18, UR4, R2 ;  /* 0x0000000412027c25 */ /* 0x000fe2000f8e0002 */
[----:B------:R-:W-:Y:S01]  /*1cbc0*/  ULDC.64 UR4, c[0x0][0x2e8] ;  /* 0x0000ba0000047ab9 */ /* 0x000fe20000000a00 */
[----:B------:R-:W-:-:S02]  /*1cbd0*/  IADD3 R6, -R8, R6, RZ ;  /* 0x0000000608067210 */ /* 0x000fc40007ffe1ff */
[----:B------:R-:W-:Y:S01]  /*1cbe0*/  IMAD.IADD R0, R3, 0x1, R0 ;  /* 0x0000000103007824 */ /* 0x000fe200078e0200 */
[----:B------:R-:W-:Y:S01]  /*1cbf0*/  LEA R4, P0, R2, UR4, 0x1 ;  /* 0x0000000402047c11 */ /* 0x000fe2000f8008ff */
[----:B------:R-:W-:-:S03]  /*1cc00*/  UMOV UR4, 0xffffffff ;  /* 0xffffffff00047882 */ /* 0x000fc60000000000 */
[----:B------:R-:W-:Y:S02]  /*1cc10*/  LEA.HI.X R0, R2, UR5, R0, 0x1, P0 ;  /* 0x0000000502007c11 */ /* 0x000fe400080f0c00 */
[----:B------:R-:W-:Y:S01]  /*1cc20*/  ISETP.GE.AND P0, PT, R6, 0x1, PT ;  /* 0x000000010600780c */ /* 0x000fe20003f06270 */
[----:B------:R-:W-:-:S12]  /*1cc30*/  BRA.DIV UR4, `(.L_x_729) ;  /* 0x0000004a04a47947 */ /* 0x000fd8000b800000 */
[----:B------:R-:W0:Y:S01]  /*1cc40*/  SHFL.IDX PT, R3, R4, RZ, 0x181f ;  /* 0x00181fff04037589 */ /* 0x000e2200000e0000 */
[----:B------:R-:W-:-:S03]  /*1cc50*/  @P0 LEA R8, R5, R22, 0x1 ;  /* 0x0000001605080211 */ /* 0x000fc600078e08ff */
        /* <DEDUP_REMOVED lines=24> */
[----:B------:R-:W-:Y:S01]  /*1cde0*/  @P1 LEA R8, R5, R22, 0x1 ;  /* 0x0000001605081211 */ /* 0x000fe200078e08ff */
        /* <DEDUP_REMOVED lines=24> */
[----:B------:R-:W1:Y:S04]  /*1cf70*/  SHFL.IDX PT, R2, R0, 0x4, 0x181f ;  /* 0x00981f0000027f89 */ /* 0x000e6800000e0000 */
[----:B------:R-:W2:Y:S01]  /*1cf80*/  SHFL.IDX PT, R0, R0, 0x5, 0x181f ;  /* 0x00b81f0000007f89 */ /* 0x000ea200000e0000 */
[----:B0-----:R-:W-:-:S05]  /*1cf90*/  @P1 LEA R3, P0, R33, R3, 0x1 ;  /* 0x0000000321031211 */ /* 0x001fca00078008ff */
[----:B-1----:R-:W-:-:S05]  /*1cfa0*/  @P1 IMAD.X R2, RZ, RZ, R2, P0 ;  /* 0x000000ffff021224 */ /* 0x002fca00000e0602 */
[----:B------:R-:W-:-:S04]  /*1cfb0*/  @P1 LOP3.LUT R3, R3, R2, RZ, 0x3c, !PT ;  /* 0x0000000203031212 */ /* 0x000fc800078e3cff */
[----:B------:R-:W-:-:S04]  /*1cfc0*/  @P1 LOP3.LUT R2, R3, R2, RZ, 0x3c, !PT ;  /* 0x0000000203021212 */ /* 0x000fc800078e3cff */
[----:B------:R-:W-:-:S05]  /*1cfd0*/  @P1 LOP3.LUT R3, R3, R2, RZ, 0x3c, !PT ;  /* 0x0000000203031212 */ /* 0x000fca00078e3cff */
[----:B------:R-:W-:Y:S04]  /*1cfe0*/  @P1 LDGSTS.E.BYPASS.LTC128B.128 [R8+0x20400], desc[UR56][R2.64], !P4 ;  /* 0x2040000002081fae */ /* 0x000fe8000e101d78 */
[----:B------:R-:W-:Y:S04]  /*1cff0*/  @P1 LDGSTS.E.BYPASS.LTC128B.128 [R8+0x23400], desc[UR56][R2.64+0x80], !P3 ;  /* 0x2340008002081fae */ /* 0x000fe8000d901d78 */
[----:B------:R0:W-:Y:S04]  /*1d000*/  @P1 LDGSTS.E.BYPASS.LTC128B.128 [R8+0x26400], desc[UR56][R2.64+0x100], !P2 ;  /* 0x2640010002081fae */ /* 0x0001e8000d101d78 */
[----:B0-2---:R0:W1:Y:S02]  /*1d010*/  SHFL.IDX PT, R2, R4, 0x5, 0x181f ;  /* 0x00b81f0004027f89 */ /* 0x00506400000e0000 */
.L_x_857:
[----:B------:R-:W-:-:S13]  /*1d020*/  ISETP.GE.AND P0, PT, R6, 0x51, PT ;  /* 0x000000510600780c */ /* 0x000fda0003f06270 */
[----:B-1----:R-:W-:Y:S02]  /*1d030*/  @P0 LEA R2, P1, R33, R2, 0x1 ;  /* 0x0000000221020211 */ /* 0x002fe400078208ff */
[----:B------:R-:W-:-:S03]  /*1d040*/  @P0 LEA R5, R5, R22, 0x1 ;  /* 0x0000001605050211 */ /* 0x000fc600078e08ff */
        /* <DEDUP_REMOVED lines=9> */
.L_x_730:
[----:B------:R-:W-:Y:S02]  /*1d0e0*/  PLOP3.LUT P1, PT, P1, P0, PT, 0xa2, 0x0 ;  /* 0x000000000000781c */ /* 0x000fe40000f21472 */
[----:B------:R-:W-:-:S08]  /*1d0f0*/  @P0 R2UR P1, UR4, R7 ;  /* 0x00000000070402ca */ /* 0x000fd00000020000 */
[----:B------:R-:W-:-:S05]  /*1d100*/  @P0 PLOP3.LUT P0, PT, P1, PT, PT, 0x80, 0x0 ;  /* 0x000000000000081c */ /* 0x000fca0000f0f070 */
[----:B------:R-:W-:Y:S01]  /*1d110*/  @!P1 SYNCS.ARRIVE.TRANS64.RED.A0T1 RZ, [UR4+0x30830], RZ ;  /* 0x030830ffffff99a7 */ /* 0x000fe20008200404 */
[----:B------:R-:W-:Y:S07]  /*1d120*/  @!P1 ARRIVES.LDGSTSBAR.64.TRANSCNT [UR4+0x30830] ;  /* 0x03083000ff0099b0 */ /* 0x000fee0008000a84 */
[----:B------:R-:W-:Y:S05]  /*1d130*/  @P0 BRA.U.ANY `(.L_x_730) ;  /* 0xfffffffd00e80947 */ /* 0x000fea000393ffff */
[----:B------:R-:W-:Y:S01]  /*1d140*/  NOP ;  /* 0x0000000000007918 */ /* 0x000fe20000000000 */
[----:B------:R-:W2:Y:S02]  /*1d150*/  LDL R0, [R1+0x38] ;  /* 0x0000380001007983 */ /* 0x000ea40000100800 */
[----:B--2---:R-:W-:-:S13]  /*1d160*/  ISETP.NE.AND P2, PT, R0, 0x3, PT ;  /* 0x000000030000780c */ /* 0x004fda0003f45270 */
[----:B------:R-:W-:Y:S05]  /*1d170*/  @!P2 BRA `(.L_x_731) ;  /* 0x000000000004a947 */ /* 0x000fea0003800000 */
[----:B------:R-:W-:Y:S01]  /*1d180*/  BPT.TRAP 0x1 ;  /* 0x000000040000795c */ /* 0x000fe20000300000 */
.L_x_731:
[----:B-1----:R1:W5:Y:S01]  /*1d190*/  LDL.LU R3, [R1+0x18] ;  /* 0x0000180001037983 */ /* 0x0023620000300800 */
[----:B------:R1:W-:Y:S02]  /*1d1a0*/  SYNCS.ARRIVE.TRANS64.A1T0 RZ, [R7+URZ+0x30830], RZ ;  /* 0x030830ff07ff79a7 */ /* 0x0003e4000810003f */
[----:B------:R-:W-:Y:S05]  /*1d1b0*/  WARPSYNC.ALL ;  /* 0x0000000000007948 */ /* 0x000fea0003800000 */
[----:B------:R-:W-:Y:S01]  /*1d1c0*/  ULDC.64 UR6, c[0x0][0xa00] ;  /* 0x0002800000067ab9 */ /* 0x000fe20000000a00 */
[----:B------:R-:W-:Y:S01]  /*1d1d0*/  ULDC.64 UR4, c[0x0][0x298] ;  /* 0x0000a60000047ab9 */ /* 0x000fe20000000a00 */
[----:B------:R-:W-:Y:S01]  /*1d1e0*/  BAR.SYNC.DEFER_BLOCKING 0x8, 0x180 ;  /* 0x0206000000007b1d */ /* 0x000fe20000010000 */
[----:B------:R-:W-:Y:S01]  /*1d1f0*/  ISETP.NE.U32.AND P0, PT, RZ, UR6, PT ;  /* 0x00000006ff007c0c */ /* 0x000fe2000bf05070 */
[----:B0-----:R-:W-:Y:S01]  /*1d200*/  IMAD.WIDE.U32 R4, R34, UR4, RZ ;  /* 0x0000000422047c25 */ /* 0x001fe2000f8e00ff */
[----:B------:R-:W-:-:S02]  /*1d210*/  SHF.R.S32.HI R0, RZ, 0x1f, R34 ;  /* 0x0000001fff007819 */ /* 0x000fc40000011422 */
[----:B------:R-:W-:Y:S01]  /*1d220*/  ISETP.NE.AND.EX P0, PT, RZ, UR7, PT, P0 ;  /* 0x00000007ff007c0c */ /* 0x000fe2000bf05300 */
[----:B------:R-:W-:Y:S01]  /*1d230*/  VIADD R2, R22, 0x12400 ;  /* 0x0001240016027836 */ /* 0x000fe20000000000 */
[----:B------:R-:W-:Y:S01]  /*1d240*/  BSSY B6, `(.L_x_732) ;  /* 0x000001a000067945 */ /* 0x000fe20003800000 */
[----:B------:R-:W-:Y:S01]  /*1d250*/  IMAD R0, R0, UR4, RZ ;  /* 0x0000000400007c24 */ /* 0x000fe2000f8e02ff */
[----:B------:R-:W-:-:S03]  /*1d260*/  SEL R30, R30, RZ, !P0 ;  /* 0x000000ff1e1e7207 */ /* 0x000fc60004000000 */
[----:B------:R-:W-:-:S05]  /*1d270*/  IMAD R0, R34, UR5, R0 ;  /* 0x0000000522007c24 */ /* 0x000fca000f8e0200 */
[----:B------:R-:W-:Y:S02]  /*1d280*/  IADD3 R34, R5, R0, RZ ;  /* 0x0000000005227210 */ /* 0x000fe40007ffe0ff */
[----:B-----5:R-:W-:Y:S02]  /*1d290*/  SEL R3, R3, RZ, !P0 ;  /* 0x000000ff03037207 */ /* 0x020fe40004000000 */
[----:B------:R-:W-:-:S03]  /*1d2a0*/  LOP3.LUT P0, RZ, R2, 0x3ff, RZ, 0xc0, !PT ;  /* 0x000003ff02ff7812 */ /* 0x000fc6000780c0ff */
[----:B------:R0:W-:Y:S04]  /*1d2b0*/  STL [R1+0x2c], R3 ;  /* 0x00002c0301007387 */ /* 0x0001e80000100800 */
[----:B------:R0:W-:Y:S06]  /*1d2c0*/  STL.64 [R1+0x18], R4 ;  /* 0x0000180401007387 */ /* 0x0001ec0000100a00 */
        /* <DEDUP_REMOVED lines=9> */
[----:B-1----:R-:W-:Y:S01]  /*1d360*/  MOV R7, UR7 ;  /* 0x0000000700077c02 */ /* 0x002fe20008000f00 */
[----:B------:R-:W-:Y:S01]  /*1d370*/  IMAD.U32 R10, RZ, RZ, UR8 ;  /* 0x00000008ff0a7e24 */ /* 0x000fe2000f8e00ff */
[----:B------:R-:W-:Y:S01]  /*1d380*/  MOV R11, UR9 ;  /* 0x00000009000b7c02 */ /* 0x000fe20008000f00 */
[----:B------:R-:W-:Y:S01]  /*1d390*/  IMAD.MOV.U32 R8, RZ, RZ, 0x70 ;  /* 0x00000070ff087424 */ /* 0x000fe200078e00ff */
[----:B------:R-:W-:Y:S01]  /*1d3a0*/  MOV R12, 0x1 ;  /* 0x00000001000c7802 */ /* 0x000fe20000000f00 */
[----:B------:R-:W-:-:S07]  /*1d3b0*/  IMAD.MOV.U32 R13, RZ, RZ, RZ ;  /* 0x000000ffff0d7224 */ /* 0x000fce00078e00ff */
[----:B------:R-:W-:-:S07]  /*1d3c0*/  LEPC R20, `(.L_x_733) ;  /* 0x000000001014794e */ /* 0x000fce0000000000 */
[----:B0-----:R-:W-:Y:S05]  /*1d3d0*/  CALL.ABS.NOINC R2 ;  /* 0x0000000002007343 */ /* 0x001fea0003c00000 */
.L_x_733:
[----:B------:R-:W-:Y:S05]  /*1d3e0*/  BSYNC B6 ;  /* 0x0000000000067941 */ /* 0x000fea0003800000 */
.L_x_732:
[----:B------:R-:W2:Y:S01]  /*1d3f0*/  LDL.LU R20, [R1+0x2c] ;  /* 0x00002c0001147983 */ /* 0x000ea20000300800 */
[----:B------:R-:W-:Y:S01]  /*1d400*/  ULDC.64 UR4, c[0x0][0x2d8] ;  /* 0x0000b60000047ab9 */ /* 0x000fe20000000a00 */
[----:B------:R-:W3:Y:S02]  /*1d410*/  LDC R8, c[0x0][0x448] ;  /* 0x00011200ff087b82 */ /* 0x000ee40000000800 */
[----:B0-----:R-:W4:Y:S01]  /*1d420*/  LDL.LU.64 R2, [R1+0x18] ;  /* 0x0000180001027983 */ /* 0x001f220000300a00 */
[----:B------:R-:W-:Y:S01]  /*1d430*/  SHF.L.U32 R4, R17, 0x7, RZ ;  /* 0x0000000711047819 */ /* 0x000fe200000006ff */
[----:B------:R-:W-:Y:S02]  /*1d440*/  IMAD R0, R31, UR4, RZ ;  /* 0x000000041f007c24 */ /* 0x000fe4000f8e02ff */
[----:B------:R0:W5:Y:S02]  /*1d450*/  LDL R17, [R1+0x20] ;  /* 0x0000200001117983 */ /* 0x0001640000100800 */
[----:B------:R-:W-:-:S02]  /*1d460*/  IMAD R5, R18, UR5, R0 ;  /* 0x0000000512057c24 */ /* 0x000fc4000f8e0200 */
[----:B------:R0:W5:Y:S01]  /*1d470*/  LDL R9, [R1+0x4] ;  /* 0x0000040001097983 */ /* 0x0001620000100800 */
[----:B---3--:R-:W-:Y:S02]  /*1d480*/  ISETP.NE.AND P0, PT, R8, 0x1, PT ;  /* 0x000000010800780c */ /* 0x008fe40003f05270 */
[----:B----4-:R-:W-:-:S03]  /*1d490*/  MOV R3, R34 ;  /* 0x0000002200037202 */ /* 0x010fc60000000f00 */
[----:B------:R-:W-:Y:S01]  /*1d4a0*/  IMAD.WIDE.U32 R2, R18, UR4, R2 ;  /* 0x0000000412027c25 */ /* 0x000fe2000f8e0002 */
[----:B------:R-:W-:-:S03]  /*1d4b0*/  ULDC.64 UR4, c[0x0][0x2e0] ;  /* 0x0000b80000047ab9 */ /* 0x000fc60000000a00 */
[----:B------:R-:W-:Y:S02]  /*1d4c0*/  IMAD.IADD R3, R3, 0x1, R5 ;  /* 0x0000000103037824 */ /* 0x000fe400078e0205 */
[----:B--2---:R-:W-:Y:S02]  /*1d4d0*/  IMAD R5, R20, UR4, RZ ;  /* 0x0000000414057c24 */ /* 0x004fe4000f8e02ff */
[----:B------:R-:W2:Y:S01]  /*1d4e0*/  S2R R20, SR_TID.X ;  /* 0x0000000000147919 */ /* 0x000ea20000002100 */
[----:B------:R-:W-:-:S04]  /*1d4f0*/  IMAD.WIDE.U32 R2, R30, UR4, R2 ;  /* 0x000000041e027c25 */ /* 0x000fc8000f8e0002 */
[----:B------:R-:W-:Y:S01]  /*1d500*/  IMAD R0, R30, UR5, R5 ;  /* 0x000000051e007c24 */ /* 0x000fe2000f8e0205 */
[----:B------:R-:W-:Y:S01]  /*1d510*/  ULDC.64 UR4, c[0x0][0x2d0] ;  /* 0x0000b40000047ab9 */ /* 0x000fe20000000a00 */
[----:B------:R-:W1:Y:S03]  /*1d520*/  @P0 LDC R5, c[0x0][0x44c] ;  /* 0x00011300ff050b82 */ /* 0x000e660000000800 */
[----:B------:R-:W-:-:S05]  /*1d530*/  IADD3 R3, R3, R0, RZ ;  /* 0x0000000003037210 */ /* 0x000fca0007ffe0ff */
[----:B------:R-:W3:Y:S01]  /*1d540*/  @P0 LDC R0, c[0x0][0x450] ;  /* 0x00011400ff000b82 */ /* 0x000ee20000000800 */
[----:B--2---:R-:W-:-:S04]  /*1d550*/  LOP3.LUT R20, R20, 0x7f, RZ, 0xc0, !PT ;  /* 0x0000007f14147812 */ /* 0x004fc800078ec0ff */
[----:B------:R-:W-:Y:S02]  /*1d560*/  SHF.R.U32.HI R21, RZ, 0x3, R20 ;  /* 0x00000003ff157819 */ /* 0x000fe40000011614 */
[----:B------:R-:W2:Y:S02]  /*1d570*/  S2R R20, SR_TID.X ;  /* 0x0000000000147919 */ /* 0x000ea40000002100 */
[----:B--2---:R-:W-:-:S05]  /*1d580*/  IMAD.SHL.U32 R20, R20, 0x10, RZ ;  /* 0x0000001014147824 */ /* 0x004fca00078e00ff */
[----:B------:R-:W-:-:S04]  /*1d590*/  LOP3.LUT R20, R21, 0x70, R20, 0xf8, !PT ;  /* 0x0000007015147812 */ /* 0x000fc800078ef814 */
[----:B------:R-:W-:-:S05]  /*1d5a0*/  LOP3.LUT R6, R20, R4, RZ, 0xfc, !PT ;  /* 0x0000000414067212 */ /* 0x000fca00078efcff */
[----:B-1----:R-:W-:-:S04]  /*1d5b0*/  @P0 IMAD.HI.U32 R7, R6, R5, RZ ;  /* 0x0000000506070227 */ /* 0x002fc800078e00ff */
[----:B------:R-:W-:Y:S01]  /*1d5c0*/  IMAD.MOV.U32 R5, RZ, RZ, R6 ;  /* 0x000000ffff057224 */ /* 0x000fe200078e0006 */
[----:B---3--:R-:W-:-:S04]  /*1d5d0*/  @P0 SHF.R.U32.HI R5, RZ, R0, R7 ;  /* 0x00000000ff050219 */ /* 0x008fc80000011607 */
[C---:B------:R-:W-:Y:S01]  /*1d5e0*/  IADD3 R0, -R5.reuse, RZ, RZ ;  /* 0x000000ff05007210 */ /* 0x040fe20007ffe1ff */
[----:B------:R-:W1:Y:S04]  /*1d5f0*/  S2R R20, SR_TID.X ;  /* 0x0000000000147919 */ /* 0x000e680000002100 */
[----:B------:R-:W-:Y:S01]  /*1d600*/  IMAD R0, R8, R0, R6 ;  /* 0x0000000008007224 */ /* 0x000fe200078e0206 */
[----:B------:R-:W-:Y:S01]  /*1d610*/  SHF.R.S32.HI R6, RZ, 0x1f, R5 ;  /* 0x0000001fff067819 */ /* 0x000fe20000011405 */
[----:B------:R-:W-:-:S04]  /*1d620*/  IMAD.WIDE.U32 R2, R5, UR4, R2 ;  /* 0x0000000405027c25 */ /* 0x000fc8000f8e0002 */
[----:B------:R-:W-:-:S04]  /*1d630*/  IMAD R6, R6, UR4, RZ ;  /* 0x0000000406067c24 */ /* 0x000fc8000f8e02ff */
[----:B------:R-:W-:Y:S01]  /*1d640*/  IMAD R5, R5, UR5, R6 ;  /* 0x0000000505057c24 */ /* 0x000fe2000f8e0206 */
[----:B------:R-:W-:-:S03]  /*1d650*/  ULDC.64 UR4, c[0x0][0x2c8] ;  /* 0x0000b20000047ab9 */ /* 0x000fc60000000a00 */
[----:B------:R-:W-:Y:S01]  /*1d660*/  IMAD.IADD R3, R3, 0x1, R5 ;  /* 0x0000000103037824 */ /* 0x000fe200078e0205 */
[----:B------:R-:W-:-:S05]  /*1d670*/  SHF.R.S32.HI R5, RZ, 0x1f, R0 ;  /* 0x0000001fff057819 */ /* 0x000fca0000011400 */
[----:B------:R-:W-:Y:S02]  /*1d680*/  IMAD R5, R5, UR4, RZ ;  /* 0x0000000405057c24 */ /* 0x000fe4000f8e02ff */
[----:B------:R-:W-:-:S04]  /*1d690*/  IMAD.WIDE.U32 R2, R0, UR4, R2 ;  /* 0x0000000400027c25 */ /* 0x000fc8000f8e0002 */
[----:B------:R-:W-:Y:S01]  /*1d6a0*/  IMAD R5, R0, UR5, R5 ;  /* 0x0000000500057c24 */ /* 0x000fe2000f8e0205 */
[----:B------:R-:W-:Y:S02]  /*1d6b0*/  ULDC.64 UR4, c[0x0][0x280] ;  /* 0x0000a00000047ab9 */ /* 0x000fe40000000a00 */
[----:B------:R-:W-:Y:S01]  /*1d6c0*/  LEA R0, P0, R2, UR4, 0x1 ;  /* 0x0000000402007c11 */ /* 0x000fe2000f8008ff */
[----:B------:R-:W-:Y:S01]  /*1d6d0*/  ULDC UR4, c[0x0][0x2b8] ;  /* 0x0000ae0000047ab9 */ /* 0x000fe20000000800 */
[----:B------:R-:W-:Y:S02]  /*1d6e0*/  IADD3 R5, R3, R5, RZ ;  /* 0x0000000503057210 */ /* 0x000fe40007ffe0ff */
[----:B-1----:R-:W-:Y:S02]  /*1d6f0*/  LOP3.LUT R20, R20, 0x7f, RZ, 0xc0, !PT ;  /* 0x0000007f14147812 */ /* 0x002fe400078ec0ff */
[----:B------:R-:W-:Y:S01]  /*1d700*/  LEA.HI.X R5, R2, UR5, R5, 0x1, P0 ;  /* 0x0000000502057c11 */ /* 0x000fe200080f0c05 */
[----:B------:R-:W-:Y:S01]  /*1d710*/  UMOV UR5, 0xffffffff ;  /* 0xffffffff00057882 */ /* 0x000fe20000000000 */
[----:B------:R-:W-:-:S02]  /*1d720*/  ISETP.GE.AND P3, PT, R33, UR4, PT ;  /* 0x0000000421007c0c */ /* 0x000fc4000bf66270 */
[----:B------:R-:W-:Y:S02]  /*1d730*/  ISETP.GE.AND P2, PT, R36, UR4, PT ;  /* 0x0000000424007c0c */ /* 0x000fe4000bf46270 */
[----:B------:R-:W-:Y:S02]  /*1d740*/  ISETP.GE.AND P0, PT, R35, UR4, PT ;  /* 0x0000000423007c0c */ /* 0x000fe4000bf06270 */
[----:B------:R-:W-:Y:S01]  /*1d750*/  SHF.R.U32.HI R10, RZ, 0x3, R20 ;  /* 0x00000003ff0a7819 */ /* 0x000fe20000011614 */
[----:B0-----:R-:W-:Y:S10]  /*1d760*/  BRA.DIV UR5, `(.L_x_734) ;  /* 0x0000004a050c7947 */ /* 0x001ff4000b800000 */
[----:B------:R-:W0:Y:S01]  /*1d770*/  SHFL.IDX PT, R14, R0, RZ, 0x181f ;  /* 0x00181fff000e7589 */ /* 0x000e2200000e0000 */
[----:B-----5:R-:W-:Y:S02]  /*1d780*/  IMAD R6, R17, R8, RZ ;  /* 0x0000000811067224 */ /* 0x020fe400078e02ff */
[----:B------:R-:W-:Y:S01]  /*1d790*/  IMAD.IADD R4, R10, 0x1, R4 ;  /* 0x000000010a047824 */ /* 0x000fe200078e0204 */
[----:B------:R-:W1:Y:S04]  /*1d7a0*/  SHFL.IDX PT, R2, R5, RZ, 0x181f ;  /* 0x00181fff05027589 */ /* 0x000e6800000e0000 */
[C---:B------:R-:W-:Y:S02]  /*1d7b0*/  ISETP.GE.AND P1, PT, R4.reuse, R6, PT ;  /* 0x000000060400720c */ /* 0x040fe40003f26270 */
[----:B------:R-:W-:-:S11]  /*1d7c0*/  IADD3 R7, R4, 0x10, RZ ;  /* 0x0000001004077810 */ /* 0x000fd60007ffe0ff */
[----:B0-----:R-:W-:-:S04]  /*1d7d0*/  @!P1 LEA R14, P4, R33, R14, 0x1 ;  /* 0x0000000e210e9211 */ /* 0x001fc800078808ff */
[----:B-1----:R-:W-:Y:S01]  /*1d7e0*/  @!P1 IADD3.X R3, RZ, R2, RZ, P4, !PT ;  /* 0x00000002ff039210 */ /* 0x002fe200027fe4ff */
        /* <DEDUP_REMOVED lines=11> */
[----:B------:R-:W-:Y:S01]  /*1d8a0*/  @!P1 IMAD.MOV.U32 R3, RZ, RZ, R7 ;  /* 0x000000ffff039224 */ /* 0x000fe200078e0007 */
[----:B------:R-:W-:-:S04]  /*1d8b0*/  IADD3 R7, R4, 0x20, RZ ;  /* 0x0000002004077810 */ /* 0x000fc80007ffe0ff */
        /* <DEDUP_REMOVED lines=58> */
.L_x_874:
[----:B-1----:R-:W-:Y:S01]  /*1dc60*/  IADD3 R3, R4, 0x70, RZ ;  /* 0x0000007004037810 */ /* 0x002fe20007ffe0ff */
[----:B------:R-:W-:Y:S03]  /*1dc70*/  BSSY B0, `(.L_x_735) ;  /* 0x000000b000007945 */ /* 0x000fe60003800000 */
        /* <DEDUP_REMOVED lines=10> */
.L_x_736:
[----:B------:R-:W-:Y:S05]  /*1dd20*/  BSYNC B0 ;  /* 0x0000000000007941 */ /* 0x000fea0003800000 */
.L_x_735:
[----:B------:R-:W-:Y:S01]  /*1dd30*/  NOP ;  /* 0x0000000000007918 */ /* 0x000fe20000000000 */
[----:B------:R-:W-:-:S13]  /*1dd40*/  PLOP3.LUT P0, PT, PT, PT, PT, 0x80, 0x0 ;  /* 0x000000000000781c */ /* 0x000fda0003f0f070 */
.L_x_737:
[----:B------:R-:W-:Y:S02]  /*1dd50*/  PLOP3.LUT P1, PT, P1, P0, PT, 0xa2, 0x0 ;  /* 0x000000000000781c */ /* 0x000fe40000f21472 */
[----:B------:R-:W-:-:S08]  /*1dd60*/  @P0 R2UR P1, UR4, R22 ;  /* 0x00000000160402ca */ /* 0x000fd00000020000 */
[----:B------:R-:W-:-:S05]  /*1dd70*/  @P0 PLOP3.LUT P0, PT, P1, PT, PT, 0x80, 0x0 ;  /* 0x000000000000081c */ /* 0x000fca0000f0f070 */
[----:B------:R-:W-:Y:S01]  /*1dd80*/  @!P1 SYNCS.ARRIVE.TRANS64.RED.A0T1 RZ, [UR4+0x30800], RZ ;  /* 0x030800ffffff99a7 */ /* 0x000fe20008200404 */
[----:B------:R-:W-:Y:S07]  /*1dd90*/  @!P1 ARRIVES.LDGSTSBAR.64.TRANSCNT [UR4+0x30800] ;  /* 0x03080000ff0099b0 */ /* 0x000fee0008000a84 */
[----:B------:R-:W-:Y:S05]  /*1dda0*/  @P0 BRA.U.ANY `(.L_x_737) ;  /* 0xfffffffd00e80947 */ /* 0x000fea000393ffff */
[----:B0-----:R-:W3:Y:S02]  /*1ddb0*/  LDL.LU R2, [R1+0x28] ;  /* 0x0000280001027983 */ /* 0x001ee40000300800 */
[----:B---3--:R-:W-:-:S04]  /*1ddc0*/  IADD3 R2, R2, 0x1, RZ ;  /* 0x0000000102027810 */ /* 0x008fc80007ffe0ff */
[----:B------:R-:W-:Y:S01]  /*1ddd0*/  LEA.HI R0, R2, R2, RZ, 0x1 ;  /* 0x0000000202007211 */ /* 0x000fe200078f08ff */
[----:B------:R0:W-:Y:S03]  /*1dde0*/  STL [R1+0x28], R2 ;  /* 0x0000280201007387 */ /* 0x0001e60000100800 */
[----:B------:R-:W-:-:S05]  /*1ddf0*/  LOP3.LUT R0, R0, 0xfffffffe, RZ, 0xc0, !PT ;  /* 0xfffffffe00007812 */ /* 0x000fca00078ec0ff */
[----:B------:R-:W-:-:S05]  /*1de00*/  IMAD.IADD R0, R2, 0x1, -R0 ;  /* 0x0000000102007824 */ /* 0x000fca00078e0a00 */
[----:B------:R-:W-:Y:S01]  /*1de10*/  SHF.L.U32 R3, R0, 0x1f, RZ ;  /* 0x0000001f00037819 */ /* 0x000fe200000006ff */
[----:B------:R-:W-:Y:S01]  /*1de20*/  NOP ;  /* 0x0000000000007918 */ /* 0x000fe20000000000 */
[----:B------:R0:W-:Y:S01]  /*1de30*/  SYNCS.ARRIVE.TRANS64.A1T0 RZ, [R22+URZ+0x30800], RZ ;  /* 0x030800ff16ff79a7 */ /* 0x0001e2000810003f */
[----:B------:R-:W-:Y:S01]  /*1de40*/  BSSY B0, `(.L_x_738) ;  /* 0x0000003000007945 */ /* 0x000fe20003800000 */
[----:B------:R-:W1:Y:S03]  /*1de50*/  SYNCS.PHASECHK.TRANS64.TRYWAIT P0, [R22+URZ+0x30820], R3 ;  /* 0x03082003160075a7 */ /* 0x000e66000800017f */
[----:B01----:R-:W-:Y:S05]  /*1de60*/  @!P0 BRA `(.L_x_739) ;  /* 0x0000004800e88947 */ /* 0x003fea0003800000 */
.L_x_875:
[----:B------:R-:W-:Y:S05]  /*1de70*/  BSYNC B0 ;  /* 0x0000000000007941 */ /* 0x000fea0003800000 */
.L_x_738:
[----:B------:R-:W3:Y:S01]  /*1de80*/  LDL R0, [R1+0x8] ;  /* 0x0000080001007983 */ /* 0x000ee20000100800 */
[----:B------:R-:W-:Y:S01]  /*1de90*/  BSSY B0, `(.L_x_740) ;  /* 0x000010f000007945 */ /* 0x000fe20003800000 */
[----:B---3--:R-:W-:-:S13]  /*1dea0*/  ISETP.GE.AND P0, PT, R0, 0x61, PT ;  /* 0x000000610000780c */ /* 0x008fda0003f06270 */
[----:B------:R-:W-:Y:S05]  /*1deb0*/  @!P0 BRA `(.L_x_741) ;  /* 0x0000001000308947 */ /* 0x000fea0003800000 */
[----:B------:R-:W3:Y:S01]  /*1dec0*/  LDL.LU R0, [R1+0x24] ;  /* 0x0000240001007983 */ /* 0x000ee20000300800 */
[----:B------:R-:W-:Y:S01]  /*1ded0*/  ULDC UR4, c[0x0][0x2f4] ;  /* 0x0000bd0000047ab9 */ /* 0x000fe20000000800 */
[----:B------:R-:W-:Y:S01]  /*1dee0*/  IMAD.MOV.U32 R17, RZ, RZ, R28 ;  /* 0x000000ffff117224 */ /* 0x000fe200078e001c */
[----:B------:R-:W-:Y:S01]  /*1def0*/  MOV R10, R26 ;  /* 0x0000001a000a7202 */ /* 0x000fe20000000f00 */
[----:B------:R-:W-:Y:S01]  /*1df00*/  IMAD.MOV.U32 R30, RZ, RZ, R25 ;  /* 0x000000ffff1e7224 */ /* 0x000fe200078e0019 */
[----:B------:R-:W-:Y:S02]  /*1df10*/  ISETP.GE.AND P3, PT, R33, UR4, PT ;  /* 0x0000000421007c0c */ /* 0x000fe4000bf66270 */
[----:B------:R-:W-:Y:S02]  /*1df20*/  ISETP.GE.AND P2, PT, R36, UR4, PT ;  /* 0x0000000424007c0c */ /* 0x000fe4000bf46270 */
[----:B------:R-:W-:Y:S02]  /*1df30*/  ISETP.GE.AND P1, PT, R35, UR4, PT ;  /* 0x0000000423007c0c */ /* 0x000fe4000bf26270 */
[----:B---3--:R-:W-:-:S11]  /*1df40*/  IADD3 R6, R0, -0x2, RZ ;  /* 0xfffffffe00067810 */ /* 0x008fd60007ffe0ff */
.L_x_754:
[----:B------:R-:W3:Y:S01]  /*1df50*/  LDL R4, [R1+0xc] ;  /* 0x00000c0001047983 */ /* 0x000ee20000100800 */
[----:B------:R-:W1:Y:S03]  /*1df60*/  LDC R7, c[0x0][0x430] ;  /* 0x00010c00ff077b82 */ /* 0x000e660000000800 */
[----:B------:R-:W4:Y:S04]  /*1df70*/  LDL R8, [R1+0x10] ;  /* 0x0000100001087983 */ /* 0x000f280000100800 */
[----:B------:R-:W2:Y:S01]  /*1df80*/  LDL R11, [R1+0x38] ;  /* 0x00003800010b7983 */ /* 0x000ea20000100800 */
[----:B------:R-:W0:Y:S02]  /*1df90*/  S2R R0, SR_TID.X ;  /* 0x0000000000007919 */ /* 0x000e240000002100 */
[----:B0-----:R-:W-:-:S04]  /*1dfa0*/  LOP3.LUT R0, R0, 0x7f, RZ, 0xc0, !PT ;  /* 0x0000007f00007812 */ /* 0x001fc800078ec0ff */
[----:B------:R-:W-:Y:S02]  /*1dfb0*/  SHF.R.U32.HI R2, RZ, 0x3, R0 ;  /* 0x00000003ff027819 */ /* 0x000fe40000011600 */
[----:B------:R-:W0:Y:S01]  /*1dfc0*/  S2R R0, SR_TID.X ;  /* 0x0000000000007919 */ /* 0x000e220000002100 */
[----:B-1----:R-:W-:-:S13]  /*1dfd0*/  ISETP.NE.AND P0, PT, R7, 0x1, PT ;  /* 0x000000010700780c */ /* 0x002fda0003f05270 */
[----:B------:R-:W1:Y:S01]  /*1dfe0*/  @P0 LDC R3, c[0x0][0x438] ;  /* 0x00010e00ff030b82 */ /* 0x000e620000000800 */
[----:B0-----:R-:W-:-:S04]  /*1dff0*/  SHF.L.U32 R0, R0, 0x4, RZ ;  /* 0x0000000400007819 */ /* 0x001fc800000006ff */
[----:B------:R-:W-:-:S03]  /*1e000*/  LOP3.LUT R0, R2, 0x70, R0, 0xf8, !PT ;  /* 0x0000007002007812 */ /* 0x000fc600078ef800 */
[----:B------:R-:W0:Y:S01]  /*1e010*/  @P0 LDC R2, c[0x0][0x434] ;  /* 0x00010d00ff020b82 */ /* 0x000e220000000800 */
[----:B------:R-:W-:Y:S02]  /*1e020*/  ISETP.GT.U32.AND P4, PT, R0, 0x5f, PT ;  /* 0x0000005f0000780c */ /* 0x000fe40003f84070 */
[----:B------:R-:W-:Y:S01]  /*1e030*/  IADD3 R26, R10, 0x1, RZ ;  /* 0x000000010a1a7810 */ /* 0x000fe20007ffe0ff */
[----:B------:R-:W-:Y:S05]  /*1e040*/  YIELD ;  /* 0x0000000000007946 */ /* 0x000fea0003800000 */
[----:B------:R-:W-:Y:S01]  /*1e050*/  MOV R25, R6 ;  /* 0x0000000600197202 */ /* 0x000fe20000000f00 */
[----:B---3--:R-:W-:-:S04]  /*1e060*/  IMAD R9, R6, 0x60, R4 ;  /* 0x0000006006097824 */ /* 0x008fc800078e0204 */
[----:B------:R-:W4:Y:S01]  /*1e070*/  @!P4 LDC.64 R4, c[0x0][0x428] ;  /* 0x00010a00ff04cb82 */ /* 0x000f220000000a00 */
[----:B------:R-:W-:-:S04]  /*1e080*/  IMAD.IADD R9, R0, 0x1, R9 ;  /* 0x0000000100097824 */ /* 0x000fc800078e0209 */
[----:B0-----:R-:W-:Y:S01]  /*1e090*/  @P0 IMAD.HI.U32 R2, R9, R2, RZ ;  /* 0x0000000209020227 */ /* 0x001fe200078e00ff */
[----:B------:R-:W-:-:S04]  /*1e0a0*/  MOV R0, R9 ;  /* 0x0000000900007202 */ /* 0x000fc80000000f00 */
[----:B-1----:R-:W-:-:S04]  /*1e0b0*/  @P0 SHF.R.U32.HI R0, RZ, R3, R2 ;  /* 0x00000003ff000219 */ /* 0x002fc80000011602 */
[--C-:B------:R-:W-:Y:S01]  /*1e0c0*/  @!P4 SHF.R.S32.HI R3, RZ, 0x1f, R0.reuse ;  /* 0x0000001fff03c819 */ /* 0x100fe20000011400 */
[----:B------:R-:W-:Y:S02]  /*1e0d0*/  @!P4 IMAD.MOV.U32 R2, RZ, RZ, R0 ;  /* 0x000000ffff02c224 */ /* 0x000fe400078e0000 */
[-C--:B----4-:R-:W-:Y:S02]  /*1e0e0*/  @!P4 IMAD R8, R8, R4.reuse, RZ ;  /* 0x000000040808c224 */ /* 0x090fe400078e02ff */
[----:B------:R-:W-:-:S04]  /*1e0f0*/  @!P4 IMAD.WIDE.U32 R2, R32, R4, R2 ;  /* 0x000000042002c225 */ /* 0x000fc800078e0002 */
[----:B------:R-:W-:Y:S02]  /*1e100*/  @!P4 IMAD R8, R32, R5, R8 ;  /* 0x000000052008c224 */ /* 0x000fe400078e0208 */
[----:B------:R-:W0:Y:S01]  /*1e110*/  @!P4 LDC.64 R4, c[0x0][0x418] ;  /* 0x00010600ff04cb82 */ /* 0x000e220000000a00 */
[----:B------:R-:W-:Y:S02]  /*1e120*/  IMAD.MOV R0, RZ, RZ, -R0 ;  /* 0x000000ffff007224 */ /* 0x000fe400078e0a00 */
[----:B------:R-:W-:Y:S02]  /*1e130*/  @!P4 IADD3 R3, R8, R3, RZ ;  /* 0x000000030803c210 */ /* 0x000fe40007ffe0ff */
[----:B------:R-:W-:Y:S02]  /*1e140*/  IMAD R9, R7, R0, R9 ;  /* 0x0000000007097224 */ /* 0x000fe400078e0209 */
[----:B------:R-:W-:Y:S01]  /*1e150*/  IMAD.MOV.U32 R0, RZ, RZ, RZ ;  /* 0x000000ffff007224 */ /* 0x000fe200078e00ff */
[----:B0-----:R-:W-:-:S04]  /*1e160*/  @!P4 LEA R4, P0, R2, R4, 0x2 ;  /* 0x000000040204c211 */ /* 0x001fc800078010ff */
[----:B------:R-:W-:-:S05]  /*1e170*/  @!P4 LEA.HI.X R5, R2, R5, R3, 0x2, P0 ;  /* 0x000000050205c211 */ /* 0x000fca00000f1403 */
[----:B------:R0:W5:Y:S01]  /*1e180*/  @!P4 LDG.E R0, desc[UR56][R4.64] ;  /* 0x000000380400c981 */ /* 0x000162000c1e1900 */
[----:B--2---:R-:W-:Y:S02]  /*1e190*/  ISETP.NE.AND P4, PT, R11, 0x3, PT ;  /* 0x000000030b00780c */ /* 0x004fe40003f85270 */
[----:B------:R-:W-:-:S04]  /*1e1a0*/  ISETP.NE.AND P0, PT, R26, 0x2, PT ;  /* 0x000000021a00780c */ /* 0x000fc80003f05270 */
[----:B------:R-:W-:Y:S02]  /*1e1b0*/  SEL R28, RZ, 0x1, P0 ;  /* 0x00000001ff1c7807 */ /* 0x000fe40000000000 */
[----:B------:R-:W-:Y:S02]  /*1e1c0*/  SEL R26, R26, RZ, P0 ;  /* 0x000000ff1a1a7207 */ /* 0x000fe40000000000 */
[----:B------:R-:W-:-:S03]  /*1e1d0*/  LOP3.LUT R28, R17, R28, RZ, 0x3c, !PT ;  /* 0x0000001c111c7212 */ /* 0x000fc600078e3cff */
[----:B0-----:R-:W-:Y:S05]  /*1e1e0*/  @!P4 BRA `(.L_x_742) ;  /* 0x000000000004c947 */ /* 0x001fea0003800000 */
[----:B------:R-:W-:Y:S01]  /*1e1f0*/  BPT.TRAP 0x1 ;  /* 0x000000040000795c */ /* 0x000fe20000300000 */
.L_x_742:
[----:B------:R-:W-:Y:S01]  /*1e200*/  IMAD R7, R26, 0x8, R22 ;  /* 0x000000081a077824 */ /* 0x000fe200078e0216 */
[----:B------:R-:W-:Y:S01]  /*1e210*/  SHF.L.U32 R2, R28, 0x1f, RZ ;  /* 0x0000001f1c027819 */ /* 0x000fe200000006ff */
[----:B------:R-:W-:Y:S03]  /*1e220*/  BSSY B1, `(.L_x_743) ;  /* 0x0000003000017945 */ /* 0x000fe60003800000 */
[----:B------:R-:W0:Y:S02]  /*1e230*/  SYNCS.PHASECHK.TRANS64.TRYWAIT P0, [R7+URZ+0x30840], R2 ;  /* 0x03084002070075a7 */ /* 0x000e24000800017f */
[----:B0-----:R-:W-:Y:S05]  /*1e240*/  @!P0 BRA `(.L_x_744) ;  /* 0x0000004800048947 */ /* 0x001fea0003800000 */
.L_x_876:
[----:B------:R-:W-:Y:S05]  /*1e250*/  BSYNC B1 ;  /* 0x0000000000017941 */ /* 0x000fea0003800000 */
.L_x_743:
[----:B------:R-:W2:Y:S01]  /*1e260*/  LDL R3, [R1] ;  /* 0x0000000001037983 */ /* 0x000ea20000100800 */
[----:B------:R-:W-:Y:S01]  /*1e270*/  SHF.R.S32.HI R20, RZ, 0x1f, R9 ;  /* 0x0000001fff147819 */ /* 0x000fe20000011409 */
[----:B------:R-:W-:Y:S01]  /*1e280*/  ULDC.64 UR4, c[0x0][0x300] ;  /* 0x0000c00000047ab9 */ /* 0x000fe20000000a00 */
[----:B-----5:R-:W-:Y:S01]  /*1e290*/  SHF.R.S32.HI R21, RZ, 0x1f, R0 ;  /* 0x0000001fff157819 */ /* 0x020fe20000011400 */
[----:B------:R-:W-:Y:S02]  /*1e2a0*/  IMAD R5, R26, 0x4800, R37 ;  /* 0x000048001a057824 */ /* 0x000fe400078e0225 */
[----:B------:R-:W-:-:S04]  /*1e2b0*/  IMAD R4, R20, UR4, RZ ;  /* 0x0000000414047c24 */ /* 0x000fc8000f8e02ff */
[----:B------:R-:W-:Y:S01]  /*1e2c0*/  IMAD R4, R9, UR5, R4 ;  /* 0x0000000509047c24 */ /* 0x000fe2000f8e0204 */
[C---:B--2---:R-:W-:Y:S02]  /*1e2d0*/  LOP3.LUT P5, RZ, R3.reuse, 0x2, RZ, 0xc0, !PT ;  /* 0x0000000203ff7812 */ /* 0x044fe400078ac0ff */
[----:B------:R-:W-:Y:S01]  /*1e2e0*/  LOP3.LUT P4, RZ, R3, 0x1, RZ, 0xc0, !PT ;  /* 0x0000000103ff7812 */ /* 0x000fe2000788c0ff */
        /* <DEDUP_REMOVED lines=13> */
[----:B------:R-:W-:Y:S01]  /*1e3c0*/  UMOV UR4, 0xffffffff ;  /* 0xffffffff00047882 */ /* 0x000fe20000000000 */
[----:B------:R-:W-:-:S04]  /*1e3d0*/  IADD3 R4, R4, R3, RZ ;  /* 0x0000000304047210 */ /* 0x000fc80007ffe0ff */
[----:B------:R-:W-:Y:S01]  /*1e3e0*/  LEA.HI.X R6, R2, UR5, R4, 0x1, P0 ;  /* 0x0000000502067c11 */ /* 0x000fe200080f0c04 */
[----:B------:R-:W-:Y:S06]  /*1e3f0*/  BRA.DIV UR4, `(.L_x_745) ;  /* 0x0000004604ac7947 */ /* 0x000fec000b800000 */
[----:B------:R-:W2:Y:S01]  /*1e400*/  LDL R3, [R1] ;  /* 0x0000000001037983 */ /* 0x000ea20000100800 */
[----:B------:R-:W-:Y:S02]  /*1e410*/  IMAD.SHL.U32 R4, R33, 0x2, RZ ;  /* 0x0000000221047824 */ /* 0x000fe400078e00ff */
[----:B------:R-:W-:Y:S01]  /*1e420*/  IMAD R5, R5, 0x2, R22 ;  /* 0x0000000205057824 */ /* 0x000fe200078e0216 */
[----:B------:R-:W0:Y:S04]  /*1e430*/  SHFL.IDX PT, R2, R8, RZ, 0x181f ;  /* 0x00181fff08027589 */ /* 0x000e2800000e0000 */
[----:B------:R-:W-:Y:S01]  /*1e440*/  SHFL.IDX PT, R34, R6, 0x2, 0x181f ;  /* 0x00581f0006227f89 */ /* 0x000fe200000e0000 */
[----:B0-----:R-:W-:Y:S02]  /*1e450*/  IADD3 R2, P0, R2, R4, RZ ;  /* 0x0000000402027210 */ /* 0x001fe40007f1e0ff */
[----:B--2---:R-:W-:-:S02]  /*1e460*/  LOP3.LUT P6, RZ, R3, 0x4, RZ, 0xc0, !PT ;  /* 0x0000000403ff7812 */ /* 0x004fc400078cc0ff */
[----:B------:R-:W0:Y:S02]  /*1e470*/  SHFL.IDX PT, R3, R6, RZ, 0x181f ;  /* 0x00181fff06037589 */ /* 0x000e2400000e0000 */
[----:B0-----:R-:W-:-:S09]  /*1e480*/  IADD3.X R3, RZ, R3, RZ, P0, !PT ;  /* 0x00000003ff037210 */ /* 0x001fd200007fe4ff */
[----:B------:R-:W-:Y:S04]  /*1e490*/  LDGSTS.E.BYPASS.LTC128B.128 [R5+0x1e400], desc[UR56][R2.64], !P6 ;  /* 0x1e40000002057fae */ /* 0x000fe8000f101d78 */
[----:B------:R-:W-:Y:S04]  /*1e4a0*/  LDGSTS.E.BYPASS.LTC128B.128 [R5+0x21400], desc[UR56][R2.64+0x80], !P5 ;  /* 0x2140008002057fae */ /* 0x000fe8000e901d78 */
[----:B------:R0:W-:Y:S04]  /*1e4b0*/  LDGSTS.E.BYPASS.LTC128B.128 [R5+0x24400], desc[UR56][R2.64+0x100], !P4 ;  /* 0x2440010002057fae */ /* 0x0001e8000e101d78 */
[----:B0-----:R-:W0:Y:S04]  /*1e4c0*/  SHFL.IDX PT, R2, R8, 0x1, 0x181f ;  /* 0x00381f0008027f89 */ /* 0x001e2800000e0000 */
[----:B------:R-:W1:Y:S01]  /*1e4d0*/  SHFL.IDX PT, R3, R6, 0x1, 0x181f ;  /* 0x00381f0006037f89 */ /* 0x000e6200000e0000 */
[----:B0-----:R-:W-:-:S04]  /*1e4e0*/  IADD3 R2, P0, R2, R4, RZ ;  /* 0x0000000402027210 */ /* 0x001fc80007f1e0ff */
[----:B-1----:R-:W-:-:S05]  /*1e4f0*/  IADD3.X R3, RZ, R3, RZ, P0, !PT ;  /* 0x00000003ff037210 */ /* 0x002fca00007fe4ff */
        /* <DEDUP_REMOVED lines=11> */
[----:B0-----:R-:W-:-:S04]  /*1e5b0*/  IADD3 R2, P0, R2, R4, RZ ;  /* 0x0000000402027210 */ /* 0x001fc80007f1e0ff */
[----:B------:R-:W-:Y:S02]  /*1e5c0*/  IADD3.X R3, RZ, R34, RZ, P0, !PT ;  /* 0x00000022ff037210 */ /* 0x000fe400007fe4ff */
        /* <DEDUP_REMOVED lines=12> */
.L_x_890:
[----:B------:R-:W3:Y:S01]  /*1e690*/  LDL R3, [R1] ;  /* 0x0000000001037983 */ /* 0x000ee20000100800 */
[----:B--2---:R-:W-:Y:S02]  /*1e6a0*/  IADD3 R2, P0, R2, R4, RZ ;  /* 0x0000000402027210 */ /* 0x004fe40007f1e0ff */
[----:B---3--:R-:W-:Y:S02]  /*1e6b0*/  LOP3.LUT P6, RZ, R3, 0x4, RZ, 0xc0, !PT ;  /* 0x0000000403ff7812 */ /* 0x008fe400078cc0ff */
[----:B------:R-:W-:Y:S02]  /*1e6c0*/  IADD3.X R3, RZ, R34, RZ, P0, !PT ;  /* 0x00000022ff037210 */ /* 0x000fe400007fe4ff */
[----:B------:R-:W-:-:S09]  /*1e6d0*/  PLOP3.LUT P0, PT, PT, PT, PT, 0x80, 0x0 ;  /* 0x000000000000781c */ /* 0x000fd20003f0f070 */
[----:B------:R-:W-:Y:S01]  /*1e6e0*/  @!PT LDS RZ, [RZ] ;  /* 0x00000000fffff984 */ /* 0x000fe20000000800 */
[----:B------:R-:W-:Y:S01]  /*1e6f0*/  @!PT LDS RZ, [RZ] ;  /* 0x00000000fffff984 */ /* 0x000fe20000000800 */
[----:B------:R-:W-:Y:S01]  /*1e700*/  @!PT LDS RZ, [RZ] ;  /* 0x00000000fffff984 */ /* 0x000fe20000000800 */
[----:B------:R1:W-:Y:S04]  /*1e710*/  LDGSTS.E.BYPASS.LTC128B.128 [R5+0x20c00], desc[UR56][R2.64], !P6 ;  /* 0x20c0000002057fae */ /* 0x0003e8000f101d78 */
[----:B------:R1:W-:Y:S04]  /*1e720*/  LDGSTS.E.BYPASS.LTC128B.128 [R5+0x23c00], desc[UR56][R2.64+0x80], !P5 ;  /* 0x23c0008002057fae */ /* 0x0003e8000e901d78 */
[----:B------:R1:W-:Y:S01]  /*1e730*/  LDGSTS.E.BYPASS.LTC128B.128 [R5+0x26c00], desc[UR56][R2.64+0x100], !P4 ;  /* 0x26c0010002057fae */ /* 0x0003e2000e101d78 */
[----:B------:R-:W-:Y:S01]  /*1e740*/  NOP ;  /* 0x0000000000007918 */ /* 0x000fe20000000000 */
.L_x_746:
[----:B------:R-:W-:Y:S02]  /*1e750*/  PLOP3.LUT P4, PT, P4, P0, PT, 0xa2, 0x0 ;  /* 0x000000000000781c */ /* 0x000fe40002781472 */
[----:B------:R-:W-:-:S08]  /*1e760*/  @P0 R2UR P4, UR4, R7 ;  /* 0x00000000070402ca */ /* 0x000fd00000080000 */
[----:B------:R-:W-:-:S05]  /*1e770*/  @P0 PLOP3.LUT P0, PT, P4, PT, PT, 0x80, 0x0 ;  /* 0x000000000000081c */ /* 0x000fca000270f070 */
[----:B------:R-:W-:Y:S01]  /*1e780*/  @!P4 SYNCS.ARRIVE.TRANS64.RED.A0T1 RZ, [UR4+0x30830], RZ ;  /* 0x030830ffffffc9a7 */ /* 0x000fe20008200404 */
[----:B------:R-:W-:Y:S07]  /*1e790*/  @!P4 ARRIVES.LDGSTSBAR.64.TRANSCNT [UR4+0x30830] ;  /* 0x03083000ff00c9b0 */ /* 0x000fee0008000a84 */
[----:B------:R-:W-:Y:S05]  /*1e7a0*/  @P0 BRA.U.ANY `(.L_x_746) ;  /* 0xfffffffd00e80947 */ /* 0x000fea000393ffff */
[----:B------:R-:W-:Y:S01]  /*1e7b0*/  NOP ;  /* 0x0000000000007918 */ /* 0x000fe20000000000 */
[----:B-1----:R-:W2:Y:S02]  /*1e7c0*/  LDL R2, [R1+0x38] ;  /* 0x0000380001027983 */ /* 0x002ea40000100800 */
[----:B--2---:R-:W-:-:S13]  /*1e7d0*/  ISETP.NE.AND P5, PT, R2, 0x3, PT ;  /* 0x000000030200780c */ /* 0x004fda0003fa5270 */
[----:B------:R-:W-:Y:S05]  /*1e7e0*/  @!P5 BRA `(.L_x_747) ;  /* 0x000000000004d947 */ /* 0x000fea0003800000 */
[----:B------:R-:W-:Y:S01]  /*1e7f0*/  BPT.TRAP 0x1 ;  /* 0x000000040000795c */ /* 0x000fe20000300000 */
.L_x_747:
[----:B------:R1:W-:Y:S01]  /*1e800*/  SYNCS.ARRIVE.TRANS64.A1T0 RZ, [R7+URZ+0x30830], RZ ;  /* 0x030830ff07ff79a7 */ /* 0x0003e2000810003f */
[----:B------:R-:W-:Y:S05]  /*1e810*/  @!P5 BRA `(.L_x_748) ;  /* 0x000000000004d947 */ /* 0x000fea0003800000 */
[----:B------:R-:W-:Y:S01]  /*1e820*/  BPT.TRAP 0x1 ;  /* 0x000000040000795c */ /* 0x000fe20000300000 */
.L_x_748:
[----:B------:R-:W-:Y:S01]  /*1e830*/  SHF.L.U32 R2, R17, 0x1f, RZ ;  /* 0x0000001f11027819 */ /* 0x000fe200000006ff */
[----:B0-----:R-:W-:Y:S01]  /*1e840*/  IMAD R6, R10, 0x8, R22 ;  /* 0x000000080a067824 */ /* 0x001fe200078e0216 */
[----:B------:R-:W-:Y:S03]  /*1e850*/  BSSY B1, `(.L_x_749) ;  /* 0x0000003000017945 */ /* 0x000fe60003800000 */
[----:B------:R-:W0:Y:S02]  /*1e860*/  SYNCS.PHASECHK.TRANS64.TRYWAIT P0, [R6+URZ+0x30860], R2 ;  /* 0x03086002060075a7 */ /* 0x000e24000800017f */
[----:B0-----:R-:W-:Y:S05]  /*1e870*/  @!P0 BRA `(.L_x_750) ;  /* 0x0000004800888947 */ /* 0x001fea0003800000 */
.L_x_891:
[----:B------:R-:W-:Y:S05]  /*1e880*/  BSYNC B1 ;  /* 0x0000000000017941 */ /* 0x000fea0003800000 */
.L_x_749:
[----:B------:R-:W1:Y:S01]  /*1e890*/  LDL R5, [R1+0x8] ;  /* 0x0000080001057983 */ /* 0x000e620000100800 */
[----:B------:R-:W2:Y:S01]  /*1e8a0*/  S2R R3, SR_TID.X ;  /* 0x0000000000037919 */ /* 0x000ea20000002100 */
[----:B------:R-:W-:Y:S01]  /*1e8b0*/  UMOV UR4, 0xffffffff ;  /* 0xffffffff00047882 */ /* 0x000fe20000000000 */
[----:B--2---:R-:W-:-:S04]  /*1e8c0*/  LOP3.LUT R3, R3, 0x7f, RZ, 0xc0, !PT ;  /* 0x0000007f03037812 */ /* 0x004fc800078ec0ff */
[----:B------:R-:W-:Y:S01]  /*1e8d0*/  SHF.R.U32.HI R3, RZ, 0x3, R3 ;  /* 0x00000003ff037819 */ /* 0x000fe20000011603 */
[----:B-1----:R-:W-:Y:S02]  /*1e8e0*/  IMAD R7, R30, -0x60, R5 ;  /* 0xffffffa01e077824 */ /* 0x002fe400078e0205 */
[----:B------:R-:W-:-:S03]  /*1e8f0*/  IMAD R5, R10, 0x4800, R37 ;  /* 0x000048000a057824 */ /* 0x000fc600078e0225 */
[----:B------:R-:W-:Y:S01]  /*1e900*/  IADD3 R7, -R3, R7, RZ ;  /* 0x0000000703077210 */ /* 0x000fe20007ffe1ff */
[----:B------:R-:W-:Y:S06]  /*1e910*/  BRA.DIV UR4, `(.L_x_751) ;  /* 0x0000004a04747947 */ /* 0x000fec000b800000 */
[----:B0-----:R-:W0:Y:S01]  /*1e920*/  SHFL.IDX PT, R2, R23, RZ, 0x181f ;  /* 0x00181fff17027589 */ /* 0x001e2200000e0000 */
[----:B------:R-:W-:-:S03]  /*1e930*/  LEA R5, R5, R22, 0x1 ;  /* 0x0000001605057211 */ /* 0x000fc600078e08ff */
        /* <DEDUP_REMOVED lines=43> */
[----:B0-----:R-:W-:-:S04]  /*1ebf0*/  IADD3 R2, P0, R2, R4, RZ ;  /* 0x0000000402027210 */ /* 0x001fc80007f1e0ff */
[----:B-1----:R-:W-:Y:S02]  /*1ec00*/  IADD3.X R3, RZ, R3, RZ, P0, !PT ;  /* 0x00000003ff037210 */ /* 0x002fe400007fe4ff */
[----:B------:R-:W-:-:S13]  /*1ec10*/  ISETP.LT.OR P0, PT, R7, 0x41, P3 ;  /* 0x000000410700780c */ /* 0x000fda0001f01670 */
[----:B------:R1:W-:Y:S01]  /*1ec20*/  LDGSTS.E.BYPASS.LTC128B.128 [R5+0x2400], desc[UR56][R2.64], !P0 ;  /* 0x0240000002057fae */ /* 0x0003e2000c101d78 */
[----:B------:R-:W-:-:S13]  /*1ec30*/  ISETP.LT.OR P0, PT, R7, 0x41, P2 ;  /* 0x000000410700780c */ /* 0x000fda0001701670 */
[----:B------:R1:W-:Y:S01]  /*1ec40*/  LDGSTS.E.BYPASS.LTC128B.128 [R5+0x5400], desc[UR56][R2.64+0x80], !P0 ;  /* 0x0540008002057fae */ /* 0x0003e2000c101d78 */
[----:B------:R-:W-:-:S13]  /*1ec50*/  ISETP.LT.OR P0, PT, R7, 0x41, P1 ;  /* 0x000000410700780c */ /* 0x000fda0000f01670 */
[----:B--2---:R1:W-:Y:S02]  /*1ec60*/  LDGSTS.E.BYPASS.LTC128B.128 [R5+0x8400], desc[UR56][R2.64+0x100], !P0 ;  /* 0x0840010002057fae */ /* 0x0043e4000c101d78 */
.L_x_905:
        /* <DEDUP_REMOVED lines=27> */
[----:B------:R-:W-:Y:S02]  /*1ee20*/  LEA R23, P0, R2, UR4, 0x1 ;  /* 0x0000000402177c11 */ /* 0x000fe4000f8008ff */
[----:B------:R-:W-:-:S04]  /*1ee30*/  IADD3 R3, R5, R3, RZ ;  /* 0x0000000305037210 */ /* 0x000fc80007ffe0ff */
[----:B------:R-:W-:Y:S02]  /*1ee40*/  LEA.HI.X R24, R2, UR5, R3, 0x1, P0 ;  /* 0x0000000502187c11 */ /* 0x000fe400080f0c03 */
[----:B------:R-:W-:-:S13]  /*1ee50*/  PLOP3.LUT P0, PT, PT, PT, PT, 0x80, 0x0 ;  /* 0x000000000000781c */ /* 0x000fda0003f0f070 */
.L_x_752:
        /* <DEDUP_REMOVED lines=11> */
.L_x_753:
[C---:B------:R-:W-:Y:S01]  /*1ef10*/  ISETP.GT.AND P0, PT, R25.reuse, RZ, PT ;  /* 0x000000ff1900720c */ /* 0x040fe20003f04270 */
[----:B------:R0:W-:Y:S01]  /*1ef20*/  SYNCS.ARRIVE.TRANS64.A1T0 RZ, [R6+URZ+0x30850], RZ ;  /* 0x030850ff06ff79a7 */ /* 0x0001e2000810003f */
[----:B------:R-:W-:Y:S01]  /*1ef30*/  MOV R17, R28 ;  /* 0x0000001c00117202 */ /* 0x000fe20000000f00 */
[----:B------:R-:W-:Y:S01]  /*1ef40*/  IMAD.MOV.U32 R10, RZ, RZ, R26 ;  /* 0x000000ffff0a7224 */ /* 0x000fe200078e001a */
[----:B------:R-:W-:Y:S01]  /*1ef50*/  MOV R30, R25 ;  /* 0x00000019001e7202 */ /* 0x000fe20000000f00 */
[----:B0-----:R-:W-:-:S08]  /*1ef60*/  VIADD R6, R25, 0xffffffff ;  /* 0xffffffff19067836 */ /* 0x001fd00000000000 */
[----:B------:R-:W-:Y:S05]  /*1ef70*/  @P0 BRA `(.L_x_754) ;  /* 0xffffffec00f40947 */ /* 0x000fea000383ffff */
.L_x_741:
[----:B------:R-:W-:Y:S05]  /*1ef80*/  BSYNC B0 ;  /* 0x0000000000007941 */ /* 0x000fea0003800000 */
.L_x_740:
        /* <DEDUP_REMOVED lines=17> */
.L_x_756:
[----:B------:R-:W-:Y:S05]  /*1f0a0*/  BSYNC B0 ;  /* 0x0000000000007941 */ /* 0x000fea0003800000 */
.L_x_755:
[----:B------:R-:W3:Y:S02]  /*1f0b0*/  LDL R0, [R1+0x38] ;  /* 0x0000380001007983 */ /* 0x000ee40000100800 */
[----:B---3--:R-:W-:-:S13]  /*1f0c0*/  ISETP.NE.AND P0, PT, R0, 0x3, PT ;  /* 0x000000030000780c */ /* 0x008fda0003f05270 */
[----:B------:R-:W-:Y:S05]  /*1f0d0*/  @!P0 BRA `(.L_x_757) ;  /* 0x0000000000048947 */ /* 0x000fea0003800000 */
[----:B------:R-:W-:Y:S01]  /*1f0e0*/  BPT.TRAP 0x1 ;  /* 0x000000040000795c */ /* 0x000fe20000300000 */
.L_x_757:
[----:B------:R-:W3:Y:S01]  /*1f0f0*/  LDL.LU R2, [R1+0x8] ;  /* 0x0000080001027983 */ /* 0x000ee20000300800 */
[----:B------:R-:W-:Y:S01]  /*1f100*/  IMAD R0, R26, 0x8, R22 ;  /* 0x000000081a007824 */ /* 0x000fe200078e0216 */
[----:B0-----:R-:W-:Y:S01]  /*1f110*/  SHF.L.U32 R3, R28, 0x1f, RZ ;  /* 0x0000001f1c037819 */ /* 0x001fe200000006ff */
[----:B------:R-:W-:Y:S03]  /*1f120*/  BSSY B0, `(.L_x_758) ;  /* 0x0000004000007945 */ /* 0x000fe60003800000 */
[----:B------:R-:W0:Y:S01]  /*1f130*/  SYNCS.PHASECHK.TRANS64.TRYWAIT P0, [R0+URZ+0x30860], R3 ;  /* 0x03086003000075a7 */ /* 0x000e22000800017f */
[----:B---3--:R-:W-:Y:S01]  /*1f140*/  IMAD R6, R25, -0x60, R2 ;  /* 0xffffffa019067824 */ /* 0x008fe200078e0202 */
[----:B0-----:R-:W-:Y:S06]  /*1f150*/  @!P0 BRA `(.L_x_759) ;  /* 0x0000004800748947 */ /* 0x001fec0003800000 */
.L_x_906:
[----:B------:R-:W-:Y:S05]  /*1f160*/  BSYNC B0 ;  /* 0x0000000000007941 */ /* 0x000fea0003800000 */
.L_x_758:
        /* <DEDUP_REMOVED lines=12> */
[----:B------:R-:W-:Y:S02]  /*1f230*/  LEA R4, R7, R22, 0x1 ;  /* 0x0000001607047211 */ /* 0x000fe400078e08ff */
[----:B------:R-:W-:Y:S01]  /*1f240*/  ISETP.LT.OR P4, PT, R6, 0x1, P2 ;  /* 0x000000010600780c */ /* 0x000fe20001781670 */
[----:B------:R-:W-:Y:S01]  /*1f250*/  SHFL.IDX PT, R7, R24, 0x1, 0x181f ;  /* 0x00381f0018077f89 */ /* 0x000fe200000e0000 */
[----:B------:R-:W-:-:S04]  /*1f260*/  ISETP.GE.AND P1, PT, R36, UR4, PT ;  /* 0x0000000424007c0c */ /* 0x000fc8000bf26270 */
[----:B------:R-:W-:Y:S02]  /*1f270*/  ISETP.LT.OR P3, PT, R6, 0x1, P1 ;  /* 0x000000010600780c */ /* 0x000fe40000f61670 */
        /* <DEDUP_REMOVED lines=30> */
[----:B------:R-:W0:Y:S02]  /*1f460*/  SHFL.IDX PT, R14, R23, 0x4, 0x181f ;  /* 0x00981f00170e7f89 */ /* 0x000e2400000e0000 */
[----:B-1----:R-:W-:-:S02]  /*1f470*/  IADD3.X R3, RZ, R7, RZ, P3, !PT ;  /* 0x00000007ff037210 */ /* 0x002fc40001ffe4ff */
[----:B------:R-:W1:Y:S01]  /*1f480*/  SHFL.IDX PT, R7, R24, 0x4, 0x181f ;  /* 0x00981f0018077f89 */ /* 0x000e6200000e0000 */
[----:B------:R-:W-:-:S04]  /*1f490*/  ISETP.LT.OR P3, PT, R6, 0x31, P1 ;  /* 0x000000310600780c */ /* 0x000fc80000f61670 */
[----:B------:R-:W-:Y:S01]  /*1f4a0*/  LDGSTS.E.BYPASS.LTC128B.128 [R4+0x1c00], desc[UR56][R2.64], !P4 ;  /* 0x01c0000002047fae */ /* 0x000fe2000e101d78 */
[----:B------:R-:W-:-:S03]  /*1f4b0*/  ISETP.LT.OR P4, PT, R6, 0x31, P0 ;  /* 0x000000310600780c */ /* 0x000fc60000781670 */
[----:B------:R-:W2:Y:S05]  /*1f4c0*/  SHFL.IDX PT, R24, R24, 0x5, 0x181f ;  /* 0x00b81f0018187f89 */ /* 0x000eaa00000e0000 */
[----:B------:R-:W-:Y:S05]  /*1f4d0*/  LDGSTS.E.BYPASS.LTC128B.128 [R4+0x4c00], desc[UR56][R2.64+0x80], !P3 ;  /* 0x04c0008002047fae */ /* 0x000fea000d901d78 */
        /* <DEDUP_REMOVED lines=10> */
.L_x_920:
        /* <DEDUP_REMOVED lines=13> */
.L_x_761:
[----:B------:R-:W-:Y:S02]  /*1f650*/  PLOP3.LUT P1, PT, P1, P0, PT, 0xa2, 0x0 ;  /* 0x000000000000781c */ /* 0x000fe40000f21472 */
[----:B------:R-:W-:-:S08]  /*1f660*/  @P0 R2UR P1, UR4, R0 ;  /* 0x00000000000402ca */ /* 0x000fd00000020000 */
[----:B------:R-:W-:-:S05]  /*1f670*/  @P0 PLOP3.LUT P0, PT, P1, PT, PT, 0x80, 0x0 ;  /* 0x000000000000081c */ /* 0x000fca0000f0f070 */
[----:B------:R-:W-:Y:S01]  /*1f680*/  @!P1 SYNCS.ARRIVE.TRANS64.RED.A0T1 RZ, [UR4+0x30850], RZ ;  /* 0x030850ffffff99a7 */ /* 0x000fe20008200404 */
[----:B------:R-:W-:Y:S07]  /*1f690*/  @!P1 ARRIVES.LDGSTSBAR.64.TRANSCNT [UR4+0x30850] ;  /* 0x03085000ff0099b0 */ /* 0x000fee0008000a84 */
[----:B------:R-:W-:Y:S05]  /*1f6a0*/  @P0 BRA.U.ANY `(.L_x_761) ;  /* 0xfffffffd00e80947 */ /* 0x000fea000393ffff */
[----:B------:R-:W-:Y:S01]  /*1f6b0*/  NOP ;  /* 0x0000000000007918 */ /* 0x000fe20000000000 */
[----:B0-----:R-:W2:Y:S02]  /*1f6c0*/  LDL.LU R2, [R1+0x38] ;  /* 0x0000380001027983 */ /* 0x001ea40000300800 */
[----:B--2---:R-:W-:-:S13]  /*1f6d0*/  ISETP.NE.AND P2, PT, R2, 0x3, PT ;  /* 0x000000030200780c */ /* 0x004fda0003f45270 */
[----:B------:R-:W-:Y:S05]  /*1f6e0*/  @!P2 BRA `(.L_x_762) ;  /* 0x000000000004a947 */ /* 0x000fea0003800000 */
[----:B------:R-:W-:Y:S01]  /*1f6f0*/  BPT.TRAP 0x1 ;  /* 0x000000040000795c */ /* 0x000fe20000300000 */
.L_x_762:
[----:B------:R1:W-:Y:S01]  /*1f700*/  SYNCS.ARRIVE.TRANS64.A1T0 RZ, [R0+URZ+0x30850], RZ ;  /* 0x030850ff00ff79a7 */ /* 0x0003e2000810003f */
[----:B------:R-:W-:-:S05]  /*1f710*/  VIADD R26, R26, 0x1 ;  /* 0x000000011a1a7836 */ /* 0x000fca0000000000 */
[----:B------:R-:W-:-:S04]  /*1f720*/  ISETP.NE.AND P0, PT, R26, 0x2, PT ;  /* 0x000000021a00780c */ /* 0x000fc80003f05270 */
[----:B------:R-:W-:Y:S02]  /*1f730*/  SEL R3, RZ, 0x1, P0 ;  /* 0x00000001ff037807 */ /* 0x000fe40000000000 */
[----:B------:R-:W-:Y:S02]  /*1f740*/  SEL R26, R26, RZ, P0 ;  /* 0x000000ff1a1a7207 */ /* 0x000fe40000000000 */
[----:B-1----:R-:W-:-:S07]  /*1f750*/  LOP3.LUT R28, R28, R3, RZ, 0x3c, !PT ;  /* 0x000000031c1c7212 */ /* 0x002fce00078e3cff */
.L_x_719:
[----:B------:R-:W-:Y:S05]  /*1f760*/  BSYNC B7 ;  /* 0x0000000000077941 */ /* 0x000fea0003800000 */
.L_x_717:
[----:B------:R-:W2:Y:S02]  /*1f770*/  LDL R0, [R1] ;  /* 0x0000000001007983 */ /* 0x000ea40000100800 */
[----:B--2---:R-:W-:-:S13]  /*1f780*/  LOP3.LUT P0, RZ, R0, 0x20, RZ, 0xc0, !PT ;  /* 0x0000002000ff7812 */ /* 0x004fda000780c0ff */
[----:B------:R-:W-:Y:S05]  /*1f790*/  @!P0 BRA `(.L_x_763) ;  /* 0x0000000000248947 */ /* 0x000fea0003800000 */
[----:B------:R-:W-:Y:S05]  /*1f7a0*/  WARPSYNC.ALL ;  /* 0x0000000000007948 */ /* 0x000fea0003800000 */
[----:B------:R-:W1:Y:S08]  /*1f7b0*/  S2UR UR5, SR_CgaCtaId ;  /* 0x00000000000579c3 */ /* 0x000e700000008800 */
[----:B------:R-:W-:Y:S06]  /*1f7c0*/  BAR.SYNC.DEFER_BLOCKING 0x5, 0x180 ;  /* 0x0146000000007b1d */ /* 0x000fec0000010000 */
[----:B------:R-:W-:-:S02]  /*1f7d0*/  UMOV UR4, 0x400 ;  /* 0x0000040000047882 */ /* 0x000fc40000000000 */
[----:B-1----:R-:W-:-:S06]  /*1f7e0*/  ULEA UR4, UR5, UR4, 0x18 ;  /* 0x0000000405047291 */ /* 0x002fcc000f8ec03f */
[----:B0-----:R-:W-:-:S05]  /*1f7f0*/  MOV R22, UR4 ;  /* 0x0000000400167c02 */ /* 0x001fca0008000f00 */
[----:B------:R0:W1:Y:S01]  /*1f800*/  LDS.128 R16, [R22+0x308d0] ;  /* 0x0308d00016107984 */ /* 0x0000620000000c00 */
[----:B------:R-:W-:Y:S06]  /*1f810*/  BAR.ARV 0x4, 0x180 ;  /* 0x0106000000007b1d */ /* 0x000fec0000002000 */
[----:B------:R-:W-:Y:S05]  /*1f820*/  BRA `(.L_x_764) ;  /* 0x0000000800407947 */ /* 0x000fea0003800000 */
.L_x_763:
[----:B------:R-:W1:Y:S01]  /*1f830*/  S2R R8, SR_TID.X ;  /* 0x0000000000087919 */ /* 0x000e620000002100 */
[----:B------:R-:W-:Y:S01]  /*1f840*/  UMOV UR4, 0xffffffff ;  /* 0xffffffff00047882 */ /* 0x000fe20000000000 */
[----:B-1----:R-:W-:-:S04]  /*1f850*/  LOP3.LUT R8, R8, 0x1f, RZ, 0xc0, !PT ;  /* 0x0000001f08087812 */ /* 0x002fc800078ec0ff */
[----:B------:R-:W-:Y:S01]  /*1f860*/  ISETP.NE.AND P0, PT, R8, 0x1f, PT ;  /* 0x0000001f0800780c */ /* 0x000fe20003f05270 */
[----:B------:R-:W-:-:S12]  /*1f870*/  BRA.DIV UR4, `(.L_x_765) ;  /* 0x0000004a04c47947 */ /* 0x000fd8000b800000 */
[----:B0-----:R-:W-:Y:S01]  /*1f880*/  IMAD.IADD R5, R19, 0x1, R8 ;  /* 0x0000000113057824 */ /* 0x001fe200078e0208 */
[----:B------:R-:W-:-:S04]  /*1f890*/  ULDC UR4, c[0x0][0xc3c] ;  /* 0x00030f0000047ab9 */ /* 0x000fc80000000800 */
[----:B------:R-:W-:-:S13]  /*1f8a0*/  ISETP.GE.OR P1, PT, R5, UR4, !P0 ;  /* 0x0000000405007c0c */ /* 0x000fda000c726670 */
[----:B------:R-:W0:Y:S02]  /*1f8b0*/  @!P1 LDC.64 R2, c[0x0][0xc80] ;  /* 0x00032000ff029b82 */ /* 0x000e240000000a00 */
[----:B0-----:R-:W-:-:S06]  /*1f8c0*/  @!P1 IMAD.WIDE R2, R5, 0x4, R2 ;  /* 0x0000000405029825 */ /* 0x001fcc00078e0202 */
[----:B------:R-:W2:Y:S01]  /*1f8d0*/  @!P1 LDG.E R2, desc[UR56][R2.64] ;  /* 0x0000003802029981 */ /* 0x000ea2000c1e1900 */
[----:B------:R-:W-:Y:S02]  /*1f8e0*/  MOV R4, RZ ;  /* 0x000000ff00047202 */ /* 0x000fe40000000f00 */
        /* <DEDUP_REMOVED lines=8> */
[----:B0-----:R-:W-:-:S04]  /*1f970*/  SEL R5, R14, RZ, P1 ;  /* 0x000000ff0e057207 */ /* 0x001fc80000800000 */
[----:B------:R-:W-:Y:S02]  /*1f980*/  IADD3 R6, R4, R5, RZ ;  /* 0x0000000504067210 */ /* 0x000fe40007ffe0ff */
        /* <DEDUP_REMOVED lines=13> */
[----:B------:R0:W1:Y:S02]  /*1fa60*/  SHFL.IDX PT, R14, R6, 0x1f, 0x1f ;  /* 0x03e01f00060e7f89 */ /* 0x00006400000e0000 */
.L_x_930:
[----:B------:R-:W-:Y:S02]  /*1fa70*/  ULDC UR4, c[0x0][0xc38] ;  /* 0x00030e0000047ab9 */ /* 0x000fe40000000800 */
[----:B------:R-:W-:-:S04]  /*1fa80*/  IMAD.U32 R7, RZ, RZ, UR4 ;  /* 0x00000004ff077e24 */ /* 0x000fc8000f8e00ff */
[----:B-1----:R-:W-:-:S05]  /*1fa90*/  IMAD R3, R14, R7, RZ ;  /* 0x000000070e037224 */ /* 0x002fca00078e02ff */
[----:B------:R-:W-:-:S04]  /*1faa0*/  IADD3 R8, R0, R3, RZ ;  /* 0x0000000300087210 */ /* 0x000fc80007ffe0ff */
[----:B------:R-:W-:-:S13]  /*1fab0*/  ISETP.GT.AND P6, PT, R8, R5, PT ;  /* 0x000000050800720c */ /* 0x000fda0003fc4270 */
[----:B------:R-:W-:Y:S05]  /*1fac0*/  @P6 BRA `(.L_x_766) ;  /* 0x00000000009c6947 */ /* 0x000fea0003800000 */
.L_x_771:
[----:B------:R-:W1:Y:S01]  /*1fad0*/  LDC R0, c[0x0][0xc3c] ;  /* 0x00030f00ff007b82 */ /* 0x000e620000000800 */
[----:B------:R-:W-:-:S05]  /*1fae0*/  VIADD R19, R19, 0x1f ;  /* 0x0000001f13137836 */ /* 0x000fca0000000000 */
[----:B-1----:R-:W-:-:S13]  /*1faf0*/  ISETP.GE.AND P6, PT, R19, R0, PT ;  /* 0x000000001300720c */ /* 0x002fda0003fc6270 */
[----:B------:R-:W-:Y:S05]  /*1fb00*/  @P6 BRA `(.L_x_767) ;  /* 0x0000000400446947 */ /* 0x000fea0003800000 */
[----:B------:R-:W1:Y:S01]  /*1fb10*/  S2R R2, SR_TID.X ;  /* 0x0000000000027919 */ /* 0x000e620000002100 */
[----:B------:R-:W-:Y:S01]  /*1fb20*/  BSSY B0, `(.L_x_768) ;  /* 0x0000009000007945 */ /* 0x000fe20003800000 */
[----:B------:R-:W-:Y:S01]  /*1fb30*/  IMAD.MOV.U32 R4, RZ, RZ, RZ ;  /* 0x000000ffff047224 */ /* 0x000fe200078e00ff */
[----:B-1----:R-:W-:-:S04]  /*1fb40*/  LOP3.LUT R2, R2, 0x1f, RZ, 0xc0, !PT ;  /* 0x0000001f02027812 */ /* 0x002fc800078ec0ff */
[----:B------:R-:W-:-:S04]  /*1fb50*/  IADD3 R7, R19, R2, RZ ;  /* 0x0000000213077210 */ /* 0x000fc80007ffe0ff */
[----:B------:R-:W-:-:S13]  /*1fb60*/  ISETP.GE.OR P6, PT, R7, R0, !P0 ;  /* 0x000000000700720c */ /* 0x000fda00047c6670 */
[----:B------:R-:W-:Y:S05]  /*1fb70*/  @P6 BRA `(.L_x_769) ;  /* 0x00000000000c6947 */ /* 0x000fea0003800000 */
[----:B------:R-:W1:Y:S02]  /*1fb80*/  LDC.64 R2, c[0x0][0xc80] ;  /* 0x00032000ff027b82 */ /* 0x000e640000000a00 */
[----:B-1----:R-:W-:-:S05]  /*1fb90*/  IMAD.WIDE R2, R7, 0x4, R2 ;  /* 0x0000000407027825 */ /* 0x002fca00078e0202 */
[----:B------:R1:W5:Y:S02]  /*1fba0*/  LDG.E R4, desc[UR56][R2.64] ;  /* 0x0000003802047981 */ /* 0x000364000c1e1900 */
.L_x_769:
[----:B------:R-:W-:Y:S05]  /*1fbb0*/  BSYNC B0 ;  /* 0x0000000000007941 */ /* 0x000fea0003800000 */
.L_x_768:
        /* <DEDUP_REMOVED lines=9> */
[----:B-1----:R-:W-:-:S04]  /*1fc50*/  SEL R3, R14, RZ, P3 ;  /* 0x000000ff0e037207 */ /* 0x002fc80001800000 */
[----:B------:R-:W-:-:S05]  /*1fc60*/  IADD3 R2, R0, R3, RZ ;  /* 0x0000000300027210 */ /* 0x000fca0007ffe0ff */
[----:B------:R-:W1:Y:S02]  /*1fc70*/  SHFL.UP PT, R14, R2, 0x8, RZ ;  /* 0x05000000020e7989 */ /* 0x000e6400000e00ff */
[----:B-1----:R-:W-:-:S05]  /*1fc80*/  SEL R3, R14, RZ, P4 ;  /* 0x000000ff0e037207 */ /* 0x002fca0002000000 */
[----:B------:R-:W-:-:S05]  /*1fc90*/  IMAD.IADD R3, R2, 0x1, R3 ;  /* 0x0000000102037824 */ /* 0x000fca00078e0203 */
[----:B------:R-:W0:Y:S02]  /*1fca0*/  SHFL.UP PT, R14, R3, 0x10, RZ ;  /* 0x06000000030e7989 */ /* 0x000e2400000e00ff */
[----:B0-----:R-:W-:-:S04]  /*1fcb0*/  SEL R6, R14, RZ, P5 ;  /* 0x000000ff0e067207 */ /* 0x001fc80002800000 */
[----:B------:R-:W-:-:S05]  /*1fcc0*/  IADD3 R6, R3, R6, RZ ;  /* 0x0000000603067210 */ /* 0x000fca0007ffe0ff */
[----:B------:R0:W1:Y:S02]  /*1fcd0*/  SHFL.IDX PT, R14, R6, 0x1f, 0x1f ;  /* 0x03e01f00060e7f89 */ /* 0x00006400000e0000 */
.L_x_938:
[----:B------:R-:W-:Y:S02]  /*1fce0*/  ULDC UR4, c[0x0][0xc38] ;  /* 0x00030e0000047ab9 */ /* 0x000fe40000000800 */
[----:B------:R-:W-:-:S04]  /*1fcf0*/  IMAD.U32 R7, RZ, RZ, UR4 ;  /* 0x00000004ff077e24 */ /* 0x000fc8000f8e00ff */
[----:B-1----:R-:W-:-:S05]  /*1fd00*/  IMAD R3, R14, R7, RZ ;  /* 0x000000070e037224 */ /* 0x002fca00078e02ff */
[----:B------:R-:W-:-:S04]  /*1fd10*/  IADD3 R8, R3, R8, RZ ;  /* 0x0000000803087210 */ /* 0x000fc80007ffe0ff */
[----:B------:R-:W-:-:S13]  /*1fd20*/  ISETP.GT.AND P6, PT, R8, R5, PT ;  /* 0x000000050800720c */ /* 0x000fda0003fc4270 */
[----:B------:R-:W-:Y:S05]  /*1fd30*/  @!P6 BRA `(.L_x_771) ;  /* 0xfffffffc0064e947 */ /* 0x000fea000383ffff */
.L_x_766:
        /* <DEDUP_REMOVED lines=8> */
.L_x_942:
[----:B------:R-:W-:Y:S02]  /*1fdc0*/  ISETP.NE.AND P0, PT, R2, RZ, PT ;  /* 0x000000ff0200720c */ /* 0x000fe40003f05270 */
[----:B------:R-:W-:-:S11]  /*1fdd0*/  MOV R14, RZ ;  /* 0x000000ff000e7202 */ /* 0x000fd60000000f00 */
[----:B------:R-:W-:Y:S05]  /*1fde0*/  @!P0 BRA `(.L_x_773) ;  /* 0x0000000000108947 */ /* 0x000fea0003800000 */
[----:B------:R-:W-:Y:S01]  /*1fdf0*/  UMOV UR4, 0xffffffff ;  /* 0xffffffff00047882 */ /* 0x000fe20000000000 */
[----:B------:R-:W-:Y:S02]  /*1fe00*/  VIADD R12, R0, 0xffffffff ;  /* 0xffffffff000c7836 */ /* 0x000fe40000000000 */
[----:B------:R-:W-:Y:S05]  /*1fe10*/  BRA.DIV UR4, `(.L_x_774) ;  /* 0x0000004e04847947 */ /* 0x000fea000b800000 */
[----:B------:R3:W4:Y:S02]  /*1fe20*/  SHFL.IDX PT, R14, R6, R12, 0x1f ;  /* 0x00001f0c060e7589 */ /* 0x00072400000e0000 */
.L_x_773:
[----:B0-23--:R-:W-:Y:S01]  /*1fe30*/  IABS R6, R4 ;  /* 0x0000000400067213 */ /* 0x00dfe20000000000 */
[----:B----4-:R-:W-:Y:S01]  /*1fe40*/  IMAD R16, R14, R7, R8 ;  /* 0x000000070e107224 */ /* 0x010fe200078e0208 */
[----:B------:R-:W-:Y:S02]  /*1fe50*/  IADD3 R19, R0, R19, RZ ;  /* 0x0000001300137210 */ /* 0x000fe40007ffe0ff */
[----:B------:R-:W0:Y:S08]  /*1fe60*/  I2F.RP R9, R6 ;  /* 0x0000000600097306 */ /* 0x000e300000209400 */
[----:B0-----:R-:W0:Y:S02]  /*1fe70*/  MUFU.RCP R9, R9 ;  /* 0x0000000900097308 */ /* 0x001e240000001000 */
[----:B0-----:R-:W-:-:S06]  /*1fe80*/  IADD3 R2, R9, 0xffffffe, RZ ;  /* 0x0ffffffe09027810 */ /* 0x001fcc0007ffe0ff */
[----:B------:R0:W2:Y:S02]  /*1fe90*/  F2I.FTZ.U32.TRUNC.NTZ R3, R2 ;  /* 0x0000000200037305 */ /* 0x0000a4000021f000 */
[----:B0-----:R-:W-:Y:S01]  /*1fea0*/  MOV R2, RZ ;  /* 0x000000ff00027202 */ /* 0x001fe20000000f00 */
[----:B--2---:R-:W-:-:S04]  /*1feb0*/  IMAD.MOV R7, RZ, RZ, -R3 ;  /* 0x000000ffff077224 */ /* 0x004fc800078e0a03 */
[----:B------:R-:W-:-:S04]  /*1fec0*/  IMAD R7, R7, R6, RZ ;  /* 0x0000000607077224 */ /* 0x000fc800078e02ff */
[----:B------:R-:W-:-:S04]  /*1fed0*/  IMAD.HI.U32 R3, R3, R7, R2 ;  /* 0x0000000703037227 */ /* 0x000fc800078e0002 */
[----:B------:R-:W-:Y:S01]  /*1fee0*/  IMAD.IADD R7, R5, 0x1, -R16 ;  /* 0x0000000105077824 */ /* 0x000fe200078e0a10 */
[----:B------:R-:W-:-:S04]  /*1fef0*/  IABS R5, R4 ;  /* 0x0000000400057213 */ /* 0x000fc80000000000 */
[----:B------:R-:W-:Y:S02]  /*1ff00*/  IABS R2, R7 ;  /* 0x0000000700027213 */ /* 0x000fe40000000000 */
[----:B------:R-:W-:-:S03]  /*1ff10*/  IADD3 R5, RZ, -R5, RZ ;  /* 0x80000005ff057210 */ /* 0x000fc60007ffe0ff */
        /* <DEDUP_REMOVED lines=9> */
[----:B------:R-:W-:-:S05]  /*1ffb0*/  @P0 VIADD R3, R3, 0x1 ;  /* 0x0000000103030836 */ /* 0x000fca0000000000 */
[----:B------:R-:W-:Y:S02]  /*1ffc0*/  @!P2 IADD3 R3, -R3, RZ, RZ ;  /* 0x000000ff0303a210 */ /* 0x000fe40007ffe1ff */
[----:B------:R-:W-:-:S05]  /*1ffd0*/  @!P1 LOP3.LUT R3, RZ, R4, RZ, 0x33, !PT ;  /* 0x00000004ff039212 */ /* 0x000fca00078e33ff */
[--C-:B------:R-:W-:Y:S02]  /*1ffe0*/  IMAD.MOV R17, RZ, RZ, -R3.reuse ;  /* 0x000000ffff117224 */ /* 0x100fe400078e0a03 */
[----:B------:R-:W-:Y:S02]  /*1fff0*/  IMAD.MOV.U32 R18, RZ, RZ, R3 ;  /* 0x000000ffff127224 */ /* 0x000fe400078e0003 */
[----:B------:R-:W-:Y:S01]  /*20000*/  IMAD R17, R4, R17, R7 ;  /* 0x0000001104117224 */ /* 0x000fe200078e0207 */
[----:B------:R-:W-:Y:S06]  /*20010*/  BRA `(.L_x_775) ;  /* 0x00000000001c7947 */ /* 0x000fec0003800000 */
.L_x_767:
[----:B------:R-:W-:Y:S01]  /*20020*/  UMOV UR4, URZ ;  /* 0x0000003f00047c82 */ /* 0x000fe20008000000 */
[----:B------:R-:W-:Y:S01]  /*20030*/  UMOV UR5, URZ ;  /* 0x0000003f00057c82 */ /* 0x000fe20008000000 */
[----:B------:R-:W-:Y:S01]  /*20040*/  ULDC UR6, c[0x0][0xc3c] ;  /* 0x00030f0000067ab9 */ /* 0x000fe20000000800 */
[----:B------:R-:W-:Y:S01]  /*20050*/  MOV R16, R5 ;  /* 0x0000000500107202 */ /* 0x000fe20000000f00 */
[----:B------:R-:W-:Y:S01]  /*20060*/  IMAD.U32 R17, RZ, RZ, UR4 ;  /* 0x00000004ff117e24 */ /* 0x000fe2000f8e00ff */
[----:B------:R-:W-:Y:S01]  /*20070*/  MOV R18, UR5 ;  /* 0x0000000500127c02 */ /* 0x000fe20008000f00 */
[----:B------:R-:W-:-:S07]  /*20080*/  IMAD.U32 R19, RZ, RZ, UR6 ;  /* 0x00000006ff137e24 */ /* 0x000fce000f8e00ff */
.L_x_775:
        /* <DEDUP_REMOVED lines=10> */
.L_x_764:
[----:B------:R-:W-:Y:S02]  /*20130*/  ULDC UR4, c[0x0][0xc3c] ;  /* 0x00030f0000047ab9 */ /* 0x000fe40000000800 */
[----:B-1----:R-:W-:-:S13]  /*20140*/  ISETP.GE.AND P0, PT, R19, UR4, PT ;  /* 0x0000000413007c0c */ /* 0x002fda000bf06270 */
[----:B------:R-:W-:Y:S05]  /*20150*/  @!P0 BRA `(.L_x_776) ;  /* 0xffffffa000f48947 */ /* 0x000fea000383ffff */
[----:B------:R-:W-:Y:S05]  /*20160*/  BSYNC B8 ;  /* 0x0000000000087941 */ /* 0x000fea0003800000 */
.L_x_673:
[----:B------:R-:W3:Y:S01]  /*20170*/  LDL.LU R0, [R1+0x28] ;  /* 0x0000280001007983 */ /* 0x000ee20000300800 */
[----:B------:R-:W-:Y:S01]  /*20180*/  BSSY B0, `(.L_x_777) ;  /* 0x000000b000007945 */ /* 0x000fe20003800000 */
[----:B------:R-:W1:Y:S01]  /*20190*/  S2R R5, SR_CgaCtaId ;  /* 0x0000000000057919 */ /* 0x000e620000008800 */
[----:B---3--:R-:W-:-:S04]  /*201a0*/  IADD3 R0, R0, 0x1, RZ ;  /* 0x0000000100007810 */ /* 0x008fc80007ffe0ff */
[----:B--2---:R-:W-:-:S04]  /*201b0*/  LEA.HI R2, R0, R0, RZ, 0x1 ;  /* 0x0000000000027211 */ /* 0x004fc800078f08ff */
[----:B0-----:R-:W-:Y:S02]  /*201c0*/  LOP3.LUT R3, R2, 0xfffffffe, RZ, 0xc0, !PT ;  /* 0xfffffffe02037812 */ /* 0x001fe400078ec0ff */
[----:B------:R-:W-:-:S03]  /*201d0*/  MOV R2, 0x400 ;  /* 0x0000040000027802 */ /* 0x000fc60000000f00 */
[----:B------:R-:W-:Y:S01]  /*201e0*/  IMAD.IADD R0, R0, 0x1, -R3 ;  /* 0x0000000100007824 */ /* 0x000fe200078e0a03 */
[----:B-1----:R-:W-:-:S04]  /*201f0*/  LEA R7, R5, R2, 0x18 ;  /* 0x0000000205077211 */ /* 0x002fc800078ec0ff */
[----:B------:R-:W-:-:S04]  /*20200*/  SHF.L.U32 R0, R0, 0x1f, RZ ;  /* 0x0000001f00007819 */ /* 0x000fc800000006ff */
[----:B------:R-:W0:Y:S02]  /*20210*/  SYNCS.PHASECHK.TRANS64.TRYWAIT P0, [R7+URZ+0x30820], R0 ;  /* 0x03082000070075a7 */ /* 0x000e24000800017f */
[----:B0-----:R-:W-:Y:S05]  /*20220*/  @!P0 BRA `(.L_x_778) ;  /* 0x0000004800a48947 */ /* 0x001fea0003800000 */
.L_x_945:
[----:B------:R-:W-:Y:S05]  /*20230*/  BSYNC B0 ;  /* 0x0000000000007941 */ /* 0x000fea0003800000 */
.L_x_777:
[----:B------:R-:W-:-:S03]  /*20240*/  UMOV UR4, 0xffffffff ;  /* 0xffffffff00047882 */ /* 0x000fc60000000000 */
[----:B------:R-:W-:Y:S05]  /*20250*/  BRA.DIV UR4, `(.L_x_779) ;  /* 0x0000004a04ac7947 */ /* 0x000fea000b800000 */
[----:B0-----:R-:W0:Y:S02]  /*20260*/  S2R R0, SR_TID.X ;  /* 0x0000000000007919 */ /* 0x001e240000002100 */
[----:B0-----:R-:W-:-:S04]  /*20270*/  SHF.R.U32.HI R0, RZ, 0x5, R0 ;  /* 0x00000005ff007819 */ /* 0x001fc80000011600 */
[----:B------:R-:W-:-:S05]  /*20280*/  LOP3.LUT R0, R0, 0x3, RZ, 0xc0, !PT ;  /* 0x0000000300007812 */ /* 0x000fca00078ec0ff */
[----:B------:R0:W1:Y:S02]  /*20290*/  SHFL.IDX PT, R14, R0, RZ, 0x1f ;  /* 0x00001fff000e7589 */ /* 0x00006400000e0000 */
.L_x_948:
[----:B-1----:R-:W-:-:S13]  /*202a0*/  ISETP.NE.AND P0, PT, R14, RZ, PT ;  /* 0x000000ff0e00720c */ /* 0x002fda0003f05270 */
[----:B------:R-:W-:Y:S05]  /*202b0*/  @P0 BRA `(.L_x_448) ;  /* 0x0000000000880947 */ /* 0x000fea0003800000 */
[----:B------:R-:W-:-:S03]  /*202c0*/  UMOV UR4, 0xffffffff ;  /* 0xffffffff00047882 */ /* 0x000fc60000000000 */
[----:B------:R-:W-:Y:S05]  /*202d0*/  BRA.DIV UR4, `(.L_x_780) ;  /* 0x0000004a04c07947 */ /* 0x000fea000b800000 */
[----:B------:R-:W-:-:S13]  /*202e0*/  ELECT P6, URZ, PT ;  /* 0x00000000003f782f */ /* 0x000fda00038c0000 */
.L_x_951:
[----:B------:R-:W-:Y:S05]  /*202f0*/  @!P6 BRA `(.L_x_448) ;  /* 0x000000000078e947 */ /* 0x000fea0003800000 */
[----:B------:R-:W-:-:S06]  /*20300*/  ULOP3.LUT UR4, UR61, 0x2, URZ, 0xfc, !UPT ;  /* 0x000000023d047892 */ /* 0x000fcc000f8efc3f */
[----:B0-----:R-:W-:-:S04]  /*20310*/  MOV R0, UR4 ;  /* 0x0000000400007c02 */ /* 0x001fc80008000f00 */
[----:B------:R-:W-:-:S13]  /*20320*/  ISETP.NE.AND P0, PT, R0, 0x3, PT ;  /* 0x000000030000780c */ /* 0x000fda0003f05270 */
[----:B------:R-:W-:Y:S05]  /*20330*/  @!P0 BRA `(.L_x_781) ;  /* 0x0000000000048947 */ /* 0x000fea0003800000 */
[----:B------:R-:W-:Y:S01]  /*20340*/  BPT.TRAP 0x1 ;  /* 0x000000040000795c */ /* 0x000fe20000300000 */
.L_x_781:
[----:B------:R-:W-:Y:S01]  /*20350*/  IMAD R5, R26, 0x8, R7 ;  /* 0x000000081a057824 */ /* 0x000fe200078e0207 */
[----:B------:R-:W-:Y:S02]  /*20360*/  SHF.L.U32 R0, R28, 0x1f, RZ ;  /* 0x0000001f1c007819 */ /* 0x000fe400000006ff */
[----:B------:R-:W-:Y:S02]  /*20370*/  IADD3 R26, R26, 0x1, RZ ;  /* 0x000000011a1a7810 */ /* 0x000fe40007ffe0ff */
[----:B------:R-:W0:Y:S02]  /*20380*/  SYNCS.PHASECHK.TRANS64.TRYWAIT P1, [R5+URZ+0x30840], R0 ;  /* 0x03084000050075a7 */ /* 0x000e24000802017f */
[----:B------:R-:W-:-:S04]  /*20390*/  ISETP.NE.AND P2, PT, R26, 0x2, PT ;  /* 0x000000021a00780c */ /* 0x000fc80003f45270 */
[----:B------:R-:W-:Y:S01]  /*203a0*/  SEL R3, RZ, 0x1, P2 ;  /* 0x00000001ff037807 */ /* 0x000fe20001000000 */
[----:B0-----:R-:W-:Y:S08]  /*203b0*/  @!P1 BRA `(.L_x_782) ;  /* 0x0000004800a89947 */ /* 0x001ff00003800000 */
.L_x_952:
[----:B------:R-:W-:Y:S02]  /*203c0*/  SEL R26, R26, RZ, P2 ;  /* 0x000000ff1a1a7207 */ /* 0x000fe40001000000 */
[----:B------:R-:W-:Y:S01]  /*203d0*/  LOP3.LUT R2, R28, R3, RZ, 0x3c, !PT ;  /* 0x000000031c027212 */ /* 0x000fe200078e3cff */
[----:B------:R-:W-:Y:S06]  /*203e0*/  @!P0 BRA `(.L_x_783) ;  /* 0x0000000000048947 */ /* 0x000fec0003800000 */
[----:B------:R-:W-:Y:S01]  /*203f0*/  BPT.TRAP 0x1 ;  /* 0x000000040000795c */ /* 0x000fe20000300000 */
.L_x_783:
[----:B------:R-:W-:Y:S01]  /*20400*/  IMAD R3, R26, 0x8, R7 ;  /* 0x000000081a037824 */ /* 0x000fe200078e0207 */
[----:B------:R-:W-:-:S04]  /*20410*/  SHF.L.U32 R2, R2, 0x1f, RZ ;  /* 0x0000001f02027819 */ /* 0x000fc800000006ff */
[----:B------:R-:W1:Y:S02]  /*20420*/  SYNCS.PHASECHK.TRANS64.TRYWAIT P1, [R3+URZ+0x30840], R2 ;  /* 0x03084002030075a7 */ /* 0x000e64000802017f */
[----:B-1----:R-:W-:Y:S05]  /*20430*/  @!P1 BRA `(.L_x_784) ;  /* 0x00000048009c9947 */ /* 0x002fea0003800000 */
.L_x_953:
[----:B------:R-:W-:Y:S05]  /*20440*/  @!P0 BRA `(.L_x_785) ;  /* 0x0000000000048947 */ /* 0x000fea0003800000 */
[----:B------:R-:W-:Y:S01]  /*20450*/  BPT.TRAP 0x1 ;  /* 0x000000040000795c */ /* 0x000fe20000300000 */
.L_x_785:
[----:B------:R-:W2:Y:S02]  /*20460*/  SYNCS.PHASECHK.TRANS64.TRYWAIT P1, [R5+URZ+0x30860], R0 ;  /* 0x03086000050075a7 */ /* 0x000ea4000802017f */
[----:B--2---:R-:W-:Y:S05]  /*20470*/  @!P1 BRA `(.L_x_786) ;  /* 0x0000004800a09947 */ /* 0x004fea0003800000 */
.L_x_954:
[----:B------:R-:W-:Y:S05]  /*20480*/  @!P0 BRA `(.L_x_787) ;  /* 0x0000000000048947 */ /* 0x000fea0003800000 */
[----:B------:R-:W-:Y:S01]  /*20490*/  BPT.TRAP 0x1 ;  /* 0x000000040000795c */ /* 0x000fe20000300000 */
.L_x_787:
[----:B---3--:R3:W4:Y:S02]  /*204a0*/  SYNCS.PHASECHK.TRANS64.TRYWAIT P0, [R3+URZ+0x30860], R2 ;  /* 0x03086002030075a7 */ /* 0x008724000800017f */
[----:B----4-:R-:W-:Y:S05]  /*204b0*/  @!P0 NANOSLEEP.SYNCS 0x989680 ;  /* 0x009896800000895d */ /* 0x010fea0003900000 */
[----:B------:R-:W4:Y:S02]  /*204c0*/  @!P0 SYNCS.PHASECHK.TRANS64 P0, [R3+URZ+0x30860], R2 ;  /* 0x03086002030085a7 */ /* 0x000f24000800007f */
[----:B----4-:R-:W-:Y:S05]  /*204d0*/  @!P0 BRA `(.L_x_787) ;  /* 0xfffffffc00f08947 */ /* 0x010fea000383ffff */
.L_x_448:
[----:B------:R-:W-:Y:S05]  /*204e0*/  BSYNC B9 ;  /* 0x0000000000097941 */ /* 0x000fea0003800000 */
.L_x_445:
[----:B------:R-:W-:Y:S05]  /*204f0*/  EXIT ;  /* 0x000000000000794d */ /* 0x000fea0003800000 */
.L_x_466:
[----:B0-----:R0:W1:Y:S02]  /*20500*/  SYNCS.PHASECHK.TRANS64.TRYWAIT P5, [R87+URZ+0x30890], R88 ;  /* 0x03089058570075a7 */ /* 0x00106400080a017f */
[----:B-1----:R-:W-:Y:S05]  /*20510*/  @!P5 NANOSLEEP.SYNCS 0x989680 ;  /* 0x009896800000d95d */ /* 0x002fea0003900000 */
[----:B------:R-:W1:Y:S02]  /*20520*/  @!P5 SYNCS.PHASECHK.TRANS64 P5, [R87+URZ+0x30890], R88 ;  /* 0x030890585700d5a7 */ /* 0x000e6400080a007f */
[----:B-1----:R-:W-:Y:S05]  /*20530*/  @!P5 BRA `(.L_x_466) ;  /* 0xfffffffc00f0d947 */ /* 0x002fea000383ffff */
[----:B------:R-:W-:Y:S05]  /*20540*/  BRA `(.L_x_788) ;  /* 0xfffffe3000607947 */ /* 0x000fea000383ffff */
.L_x_467:
[----:B------:R-:W-:Y:S01]  /*20550*/  BSSY B1, `(.L_x_789) ;  /* 0x0000008000017945 */ /* 0x000fe20003800000 */
[----:B------:R-:W-:Y:S01]  /*20560*/  MOV R13, R117 ;  /* 0x00000075000d7202 */ /* 0x000fe20000000f00 */
[----:B------:R-:W-:Y:S01]  /*20570*/  IMAD.MOV.U32 R12, RZ, RZ, RZ ;  /* 0x000000ffff0c7224 */ /* 0x000fe200078e00ff */
[----:B------:R-:W-:Y:S01]  /*20580*/  MOV R11, 0x1c1f ;  /* 0x00001c1f000b7802 */ /* 0x000fe20000000f00 */
[----:B------:R-:W-:-:S07]  /*20590*/  IMAD.MOV.U32 R15, RZ, RZ, -0x1 ;  /* 0xffffffffff0f7424 */ /* 0x000fce00078e00ff */
[----:B0-----:R-:W-:Y:S05]  /*205a0*/  WARPSYNC.COLLECTIVE R15, `(.L_x_790) ;  /* 0x000000000f087348 */ /* 0x001fea0003c00000 */
[----:B------:R1:W2:Y:S02]  /*205b0*/  SHFL.IDX P6, R14, R13, R12, R11 ;  /* 0x0000000c0d0e7389 */ /* 0x0002a400000c000b */
[----:B012---:R-:W-:Y:S01]  /*205c0*/  ENDCOLLECTIVE ;  /* 0x000000000000791b */ /* 0x007fe20003800000 */
.L_x_790:
[----:B------:R-:W-:Y:S05]  /*205d0*/  BSYNC B1 ;  /* 0x0000000000017941 */ /* 0x000fea0003800000 */
.L_x_789:
[----:B------:R-:W-:Y:S01]  /*205e0*/  IMAD.MOV.U32 R13, RZ, RZ, R120 ;  /* 0x000000ffff0d7224 */ /* 0x000fe200078e0078 */
[----:B------:R-:W-:Y:S01]  /*205f0*/  MOV R12, RZ ;  /* 0x000000ff000c7202 */ /* 0x000fe20000000f00 */
[----:B------:R-:W-:Y:S01]  /*20600*/  IMAD.MOV.U32 R11, RZ, RZ, 0x1c1f ;  /* 0x00001c1fff0b7424 */ /* 0x000fe200078e00ff */
[----:B------:R-:W-:Y:S02]  /*20610*/  MOV R15, 0xffffffff ;  /* 0xffffffff000f7802 */ /* 0x000fe40000000f00 */
[----:B------:R-:W-:-:S07]  /*20620*/  MOV R82, R14 ;  /* 0x0000000e00527202 */ /* 0x000fce0000000f00 */
[----:B------:R-:W-:Y:S05]  /*20630*/  WARPSYNC.COLLECTIVE R15, `(.L_x_791) ;  /* 0x000000000f087348 */ /* 0x000fea0003c00000 */
[----:B------:R0:W1:Y:S02]  /*20640*/  SHFL.IDX P6, R14, R13, R12, R11 ;  /* 0x0000000c0d0e7389 */ /* 0x00006400000c000b */
[----:B01----:R-:W-:Y:S01]  /*20650*/  ENDCOLLECTIVE ;  /* 0x000000000000791b */ /* 0x003fe20003800000 */
.L_x_791:
[----:B------:R-:W-:Y:S01]  /*20660*/  IMAD.MOV.U32 R11, RZ, RZ, R14 ;  /* 0x000000ffff0b7224 */ /* 0x000fe200078e000e */
[----:B------:R-:W-:Y:S06]  /*20670*/  BRA `(.L_x_792) ;  /* 0xfffffe3000287947 */ /* 0x000fec000383ffff */
.L_x_492:
[----:B------:R-:W-:Y:S01]  /*20680*/  BSSY B1, `(.L_x_793) ;  /* 0x0000008000017945 */ /* 0x000fe20003800000 */
[----:B0---4-:R-:W-:Y:S01]  /*20690*/  MOV R13, R117 ;  /* 0x00000075000d7202 */ /* 0x011fe20000000f00 */
[----:B------:R-:W-:Y:S01]  /*206a0*/  IMAD.MOV.U32 R12, RZ, RZ, 0x1 ;  /* 0x00000001ff0c7424 */ /* 0x000fe200078e00ff */
[----:B---3--:R-:W-:Y:S01]  /*206b0*/  MOV R11, 0x1c1f ;  /* 0x00001c1f000b7802 */ /* 0x008fe20000000f00 */
[----:B------:R-:W-:-:S07]  /*206c0*/  IMAD.MOV.U32 R15, RZ, RZ, -0x1 ;  /* 0xffffffffff0f7424 */ /* 0x000fce00078e00ff */
[----:B-12---:R-:W-:Y:S05]  /*206d0*/  WARPSYNC.COLLECTIVE R15, `(.L_x_794) ;  /* 0x000000000f087348 */ /* 0x006fea0003c00000 */
[----:B------:R0:W3:Y:S02]  /*206e0*/  SHFL.IDX P6, R14, R13, R12, R11 ;  /* 0x0000000c0d0e7389 */ /* 0x0000e400000c000b */
[----:B0123--:R-:W-:Y:S01]  /*206f0*/  ENDCOLLECTIVE ;  /* 0x000000000000791b */ /* 0x00ffe20003800000 */
.L_x_794:
[----:B------:R-:W-:Y:S05]  /*20700*/  BSYNC B1 ;  /* 0x0000000000017941 */ /* 0x000fea0003800000 */
.L_x_793:
[----:B------:R-:W-:Y:S01]  /*20710*/  IMAD.MOV.U32 R13, RZ, RZ, R120 ;  /* 0x000000ffff0d7224 */ /* 0x000fe200078e0078 */
[----:B------:R-:W-:Y:S01]  /*20720*/  MOV R12, 0x1 ;  /* 0x00000001000c7802 */ /* 0x000fe20000000f00 */
[----:B------:R-:W-:Y:S01]  /*20730*/  IMAD.MOV.U32 R11, RZ, RZ, 0x1c1f ;  /* 0x00001c1fff0b7424 */ /* 0x000fe200078e00ff */
[----:B------:R-:W-:Y:S02]  /*20740*/  MOV R15, 0xffffffff ;  /* 0xffffffff000f7802 */ /* 0x000fe40000000f00 */
[----:B------:R-:W-:-:S07]  /*20750*/  MOV R117, R14 ;  /* 0x0000000e00757202 */ /* 0x000fce0000000f00 */
[----:B------:R-:W-:Y:S05]  /*20760*/  WARPSYNC.COLLECTIVE R15, `(.L_x_795) ;  /* 0x000000000f087348 */ /* 0x000fea0003c00000 */
[----:B------:R0:W1:Y:S02]  /*20770*/  SHFL.IDX P6, R14, R13, R12, R11 ;  /* 0x0000000c0d0e7389 */ /* 0x00006400000c000b */
[----:B01----:R-:W-:Y:S01]  /*20780*/  ENDCOLLECTIVE ;  /* 0x000000000000791b */ /* 0x003fe20003800000 */
.L_x_795:
[----:B------:R-:W-:Y:S01]  /*20790*/  IMAD.MOV.U32 R120, RZ, RZ, R14 ;  /* 0x000000ffff787224 */ /* 0x000fe200078e000e */
[----:B------:R-:W-:Y:S06]  /*207a0*/  BRA `(.L_x_796) ;  /* 0xfffffe4400087947 */ /* 0x000fec000383ffff */
.L_x_522:
[----:B-1----:R1:W2:Y:S02]  /*207b0*/  SYNCS.PHASECHK.TRANS64.TRYWAIT P5, [R87+URZ+0x30890], R88 ;  /* 0x03089058570075a7 */ /* 0x0022a400080a017f */
[----:B--2---:R-:W-:Y:S05]  /*207c0*/  @!P5 NANOSLEEP.SYNCS 0x989680 ;  /* 0x009896800000d95d */ /* 0x004fea0003900000 */
[----:B------:R-:W2:Y:S02]  /*207d0*/  @!P5 SYNCS.PHASECHK.TRANS64 P5, [R87+URZ+0x30890], R88 ;  /* 0x030890585700d5a7 */ /* 0x000ea400080a007f */
[----:B--2---:R-:W-:Y:S05]  /*207e0*/  @!P5 BRA `(.L_x_522) ;  /* 0xfffffffc00f0d947 */ /* 0x004fea000383ffff */
[----:B------:R-:W-:Y:S05]  /*207f0*/  BRA `(.L_x_797) ;  /* 0xfffffe6000bc7947 */ /* 0x000fea000383ffff */
.L_x_523:
[----:B------:R-:W-:Y:S01]  /*20800*/  BSSY B1, `(.L_x_798) ;  /* 0x0000008000017945 */ /* 0x000fe20003800000 */
[----:B------:R-:W-:Y:S01]  /*20810*/  MOV R13, R117 ;  /* 0x00000075000d7202 */ /* 0x000fe20000000f00 */
[----:B------:R-:W-:Y:S01]  /*20820*/  IMAD.MOV.U32 R12, RZ, RZ, RZ ;  /* 0x000000ffff0c7224 */ /* 0x000fe200078e00ff */
[----:B------:R-:W-:Y:S01]  /*20830*/  MOV R11, 0x1c1f ;  /* 0x00001c1f000b7802 */ /* 0x000fe20000000f00 */
[----:B------:R-:W-:-:S07]  /*20840*/  IMAD.MOV.U32 R15, RZ, RZ, -0x1 ;  /* 0xffffffffff0f7424 */ /* 0x000fce00078e00ff */
[----:B-1----:R-:W-:Y:S05]  /*20850*/  WARPSYNC.COLLECTIVE R15, `(.L_x_799) ;  /* 0x000000000f087348 */ /* 0x002fea0003c00000 */
[----:B------:R0:W2:Y:S02]  /*20860*/  SHFL.IDX P6, R14, R13, R12, R11 ;  /* 0x0000000c0d0e7389 */ /* 0x0000a400000c000b */
[----:B012---:R-:W-:Y:S01]  /*20870*/  ENDCOLLECTIVE ;  /* 0x000000000000791b */ /* 0x007fe20003800000 */
.L_x_799:
[----:B------:R-:W-:Y:S05]  /*20880*/  BSYNC B1 ;  /* 0x0000000000017941 */ /* 0x000fea0003800000 */
.L_x_798:
        /* <DEDUP_REMOVED lines=8> */
.L_x_800:
[----:B------:R-:W-:Y:S01]  /*20910*/  IMAD.MOV.U32 R11, RZ, RZ, R14 ;  /* 0x000000ffff0b7224 */ /* 0x000fe200078e000e */
[----:B------:R-:W-:Y:S06]  /*20920*/  BRA `(.L_x_801) ;  /* 0xfffffe6000887947 */ /* 0x000fec000383ffff */
.L_x_536:
[----:B------:R-:W-:Y:S01]  /*20930*/  BSSY B1, `(.L_x_802) ;  /* 0x0000008000017945 */ /* 0x000fe20003800000 */
[----:B--234-:R-:W-:Y:S01]  /*20940*/  MOV R13, R117 ;  /* 0x00000075000d7202 */ /* 0x01cfe20000000f00 */
[----:B------:R-:W-:Y:S01]  /*20950*/  IMAD.MOV.U32 R12, RZ, RZ, 0x1 ;  /* 0x00000001ff0c7424 */ /* 0x000fe200078e00ff */
[----:B------:R-:W-:Y:S01]  /*20960*/  MOV R11, 0x1c1f ;  /* 0x00001c1f000b7802 */ /* 0x000fe20000000f00 */
[----:B------:R-:W-:-:S07]  /*20970*/  IMAD.MOV.U32 R15, RZ, RZ, -0x1 ;  /* 0xffffffffff0f7424 */ /* 0x000fce00078e00ff */
[----:B01----:R-:W-:Y:S05]  /*20980*/  WARPSYNC.COLLECTIVE R15, `(.L_x_803) ;  /* 0x000000000f087348 */ /* 0x003fea0003c00000 */
[----:B------:R2:W3:Y:S02]  /*20990*/  SHFL.IDX P6, R14, R13, R12, R11 ;  /* 0x0000000c0d0e7389 */ /* 0x0004e400000c000b */
[----:B0123--:R-:W-:Y:S01]  /*209a0*/  ENDCOLLECTIVE ;  /* 0x000000000000791b */ /* 0x00ffe20003800000 */
.L_x_803:
[----:B------:R-:W-:Y:S05]  /*209b0*/  BSYNC B1 ;  /* 0x0000000000017941 */ /* 0x000fea0003800000 */
.L_x_802:
        /* <DEDUP_REMOVED lines=8> */
.L_x_804:
[----:B------:R-:W-:Y:S01]  /*20a40*/  IMAD.MOV.U32 R36, RZ, RZ, R14 ;  /* 0x000000ffff247224 */ /* 0x000fe200078e000e */
[----:B------:R-:W-:Y:S06]  /*20a50*/  BRA `(.L_x_805) ;  /* 0xfffffe7400f07947 */ /* 0x000fec000383ffff */
.L_x_549:
[----:B0-----:R0:W1:Y:S02]  /*20a60*/  SYNCS.PHASECHK.TRANS64.TRYWAIT P3, [R87+URZ+0x30890], R88 ;  /* 0x03089058570075a7 */ /* 0x001064000806017f */
[----:B-1----:R-:W-:Y:S05]  /*20a70*/  @!P3 NANOSLEEP.SYNCS 0x989680 ;  /* 0x009896800000b95d */ /* 0x002fea0003900000 */
[----:B------:R-:W1:Y:S02]  /*20a80*/  @!P3 SYNCS.PHASECHK.TRANS64 P3, [R87+URZ+0x30890], R88 ;  /* 0x030890585700b5a7 */ /* 0x000e64000806007f */
[----:B-1----:R-:W-:Y:S05]  /*20a90*/  @!P3 BRA `(.L_x_549) ;  /* 0xfffffffc00f0b947 */ /* 0x002fea000383ffff */
[----:B------:R-:W-:Y:S05]  /*20aa0*/  BRA `(.L_x_806) ;  /* 0xfffffe8c00a87947 */ /* 0x000fea000383ffff */
.L_x_550:
        /* <DEDUP_REMOVED lines=8> */
.L_x_808:
[----:B------:R-:W-:Y:S05]  /*20b30*/  BSYNC B1 ;  /* 0x0000000000017941 */ /* 0x000fea0003800000 */
.L_x_807:
        /* <DEDUP_REMOVED lines=8> */
.L_x_809:
[----:B------:R-:W-:Y:S01]  /*20bc0*/  IMAD.MOV.U32 R38, RZ, RZ, R14 ;  /* 0x000000ffff267224 */ /* 0x000fe200078e000e */
[----:B------:R-:W-:Y:S06]  /*20bd0*/  BRA `(.L_x_810) ;  /* 0xfffffe8c00cc7947 */ /* 0x000fec000383ffff */
.L_x_553:
[----:B------:R-:W-:Y:S01]  /*20be0*/  BSSY B1, `(.L_x_811) ;  /* 0x0000008000017945 */ /* 0x000fe20003800000 */
[----:B----4-:R-:W-:Y:S01]  /*20bf0*/  MOV R13, R41 ;  /* 0x00000029000d7202 */ /* 0x010fe20000000f00 */
[----:B------:R-:W-:Y:S01]  /*20c00*/  IMAD.MOV.U32 R12, RZ, RZ, 0x1 ;  /* 0x00000001ff0c7424 */ /* 0x000fe200078e00ff */
[----:B------:R-:W-:Y:S01]  /*20c10*/  MOV R11, 0x1c1f ;  /* 0x00001c1f000b7802 */ /* 0x000fe20000000f00 */
[----:B------:R-:W-:-:S07]  /*20c20*/  IMAD.MOV.U32 R15, RZ, RZ, -0x1 ;  /* 0xffffffffff0f7424 */ /* 0x000fce00078e00ff */
[----:B0123--:R-:W-:Y:S05]  /*20c30*/  WARPSYNC.COLLECTIVE R15, `(.L_x_812) ;  /* 0x000000000f087348 */ /* 0x00ffea0003c00000 */
[----:B------:R4:W0:Y:S02]  /*20c40*/  SHFL.IDX P6, R14, R13, R12, R11 ;  /* 0x0000000c0d0e7389 */ /* 0x00082400000c000b */
[----:B01234-:R-:W-:Y:S01]  /*20c50*/  ENDCOLLECTIVE ;  /* 0x000000000000791b */ /* 0x01ffe20003800000 */
.L_x_812:
[----:B------:R-:W-:Y:S05]  /*20c60*/  BSYNC B1 ;  /* 0x0000000000017941 */ /* 0x000fea0003800000 */
.L_x_811:
        /* <DEDUP_REMOVED lines=8> */
.L_x_813:
[----:B------:R-:W-:Y:S01]  /*20cf0*/  IMAD.MOV.U32 R38, RZ, RZ, R14 ;  /* 0x000000ffff267224 */ /* 0x000fe200078e000e */
[----:B------:R-:W-:Y:S06]  /*20d00*/  BRA `(.L_x_814) ;  /* 0xfffffe9000287947 */ /* 0x000fec000383ffff */
.L_x_557:
[----:B---3--:R3:W0:Y:S02]  /*20d10*/  SYNCS.PHASECHK.TRANS64.TRYWAIT P2, [R87+URZ+0x308b0], R88 ;  /* 0x0308b058570075a7 */ /* 0x008624000804017f */
[----:B0-----:R-:W-:Y:S05]  /*20d20*/  @!P2 NANOSLEEP.SYNCS 0x989680 ;  /* 0x009896800000a95d */ /* 0x001fea0003900000 */
[----:B------:R-:W0:Y:S02]  /*20d30*/  @!P2 SYNCS.PHASECHK.TRANS64 P2, [R87+URZ+0x308b0], R88 ;  /* 0x0308b0585700a5a7 */ /* 0x000e24000804007f */
[----:B0-----:R-:W-:Y:S05]  /*20d40*/  @!P2 BRA `(.L_x_557) ;  /* 0xfffffffc00f0a947 */ /* 0x001fea000383ffff */
[----:B------:R-:W-:Y:S05]  /*20d50*/  BRA `(.L_x_815) ;  /* 0xfffffe9400047947 */ /* 0x000fea000383ffff */
.L_x_575:
[----:B------:R-:W-:Y:S01]  /*20d60*/  BSSY B1, `(.L_x_816) ;  /* 0x0000008000017945 */ /* 0x000fe20003800000 */
[----:B------:R-:W-:Y:S01]  /*20d70*/  MOV R13, R25 ;  /* 0x00000019000d7202 */ /* 0x000fe20000000f00 */
[----:B------:R-:W-:Y:S01]  /*20d80*/  IMAD.MOV.U32 R12, RZ, RZ, RZ ;  /* 0x000000ffff0c7224 */ /* 0x000fe200078e00ff */
[----:B------:R-:W-:Y:S01]  /*20d90*/  MOV R11, 0x1c1f ;  /* 0x00001c1f000b7802 */ /* 0x000fe20000000f00 */
[----:B------:R-:W-:-:S07]  /*20da0*/  IMAD.MOV.U32 R15, RZ, RZ, -0x1 ;  /* 0xffffffffff0f7424 */ /* 0x000fce00078e00ff */
[----:B------:R-:W-:Y:S05]  /*20db0*/  WARPSYNC.COLLECTIVE R15, `(.L_x_817) ;  /* 0x000000000f087348 */ /* 0x000fea0003c00000 */
[----:B------:R0:W1:Y:S02]  /*20dc0*/  SHFL.IDX P6, R14, R13, R12, R11 ;  /* 0x0000000c0d0e7389 */ /* 0x00006400000c000b */
[----:B01----:R-:W-:Y:S01]  /*20dd0*/  ENDCOLLECTIVE ;  /* 0x000000000000791b */ /* 0x003fe20003800000 */
.L_x_817:
[----:B------:R-:W-:Y:S05]  /*20de0*/  BSYNC B1 ;  /* 0x0000000000017941 */ /* 0x000fea0003800000 */
.L_x_816:
        /* <DEDUP_REMOVED lines=8> */
.L_x_818:
[----:B------:R-:W-:Y:S01]  /*20e70*/  MOV R13, R27 ;  /* 0x0000001b000d7202 */ /* 0x000fe20000000f00 */
[----:B------:R-:W-:-:S07]  /*20e80*/  IMAD.MOV.U32 R0, RZ, RZ, R14 ;  /* 0x000000ffff007224 */ /* 0x000fce00078e000e */
[----:B------:R-:W-:Y:S05]  /*20e90*/  WARPSYNC.COLLECTIVE R15, `(.L_x_819) ;  /* 0x000000000f087348 */ /* 0x000fea0003c00000 */
[----:B------:R0:W1:Y:S02]  /*20ea0*/  SHFL.IDX P6, R14, R13, R12, R11 ;  /* 0x0000000c0d0e7389 */ /* 0x00006400000c000b */
[----:B01----:R-:W-:Y:S01]  /*20eb0*/  ENDCOLLECTIVE ;  /* 0x000000000000791b */ /* 0x003fe20003800000 */
.L_x_819:
[----:B------:R-:W-:Y:S01]  /*20ec0*/  MOV R13, R26 ;  /* 0x0000001a000d7202 */ /* 0x000fe20000000f00 */
[----:B------:R-:W-:-:S07]  /*20ed0*/  IMAD.MOV.U32 R5, RZ, RZ, R14 ;  /* 0x000000ffff057224 */ /* 0x000fce00078e000e */
[----:B------:R-:W-:Y:S05]  /*20ee0*/  WARPSYNC.COLLECTIVE R15, `(.L_x_820) ;  /* 0x000000000f087348 */ /* 0x000fea0003c00000 */
[----:B------:R0:W1:Y:S02]  /*20ef0*/  SHFL.IDX P6, R14, R13, R12, R11 ;  /* 0x0000000c0d0e7389 */ /* 0x00006400000c000b */
[----:B01----:R-:W-:Y:S01]  /*20f00*/  ENDCOLLECTIVE ;  /* 0x000000000000791b */ /* 0x003fe20003800000 */
.L_x_820:
[----:B------:R-:W-:Y:S05]  /*20f10*/  BRA `(.L_x_821) ;  /* 0xfffffea000dc7947 */ /* 0x000fea000383ffff */
.L_x_579:
[----:B0-----:R0:W1:Y:S02]  /*20f20*/  SYNCS.PHASECHK.TRANS64.TRYWAIT P0, [R2+URZ+0x30800], R5 ;  /* 0x03080005020075a7 */ /* 0x001064000800017f */
[----:B-1----:R-:W-:Y:S05]  /*20f30*/  @!P0 NANOSLEEP.SYNCS 0x989680 ;  /* 0x009896800000895d */ /* 0x002fea0003900000 */
[----:B------:R-:W1:Y:S02]  /*20f40*/  @!P0 SYNCS.PHASECHK.TRANS64 P0, [R2+URZ+0x30800], R5 ;  /* 0x03080005020085a7 */ /* 0x000e64000800007f */
[----:B-1----:R-:W-:Y:S05]  /*20f50*/  @!P0 BRA `(.L_x_579) ;  /* 0xfffffffc00f08947 */ /* 0x002fea000383ffff */
[----:B------:R-:W-:Y:S05]  /*20f60*/  BRA `(.L_x_822) ;  /* 0xfffffeac00807947 */ /* 0x000fea000383ffff */
.L_x_603:
[----:B------:R-:W-:Y:S01]  /*20f70*/  BSSY B1, `(.L_x_823) ;  /* 0x0000008000017945 */ /* 0x000fe20003800000 */
[----:B------:R-:W-:Y:S01]  /*20f80*/  IMAD.MOV.U32 R13, RZ, RZ, R25 ;  /* 0x000000ffff0d7224 */ /* 0x000fe200078e0019 */
[----:B------:R-:W-:Y:S01]  /*20f90*/  MOV R12, RZ ;  /* 0x000000ff000c7202 */ /* 0x000fe20000000f00 */
[----:B------:R-:W-:Y:S01]  /*20fa0*/  IMAD.MOV.U32 R11, RZ, RZ, 0x1c1f ;  /* 0x00001c1fff0b7424 */ /* 0x000fe200078e00ff */
[----:B------:R-:W-:-:S07]  /*20fb0*/  MOV R15, 0xffffffff ;  /* 0xffffffff000f7802 */ /* 0x000fce0000000f00 */
[----:B------:R-:W-:Y:S05]  /*20fc0*/  WARPSYNC.COLLECTIVE R15, `(.L_x_824) ;  /* 0x000000000f087348 */ /* 0x000fea0003c00000 */
[----:B------:R0:W1:Y:S02]  /*20fd0*/  SHFL.IDX P6, R14, R13, R12, R11 ;  /* 0x0000000c0d0e7389 */ /* 0x00006400000c000b */
[----:B01----:R-:W-:Y:S01]  /*20fe0*/  ENDCOLLECTIVE ;  /* 0x000000000000791b */ /* 0x003fe20003800000 */
.L_x_824:
[----:B------:R-:W-:Y:S05]  /*20ff0*/  BSYNC B1 ;  /* 0x0000000000017941 */ /* 0x000fea0003800000 */
.L_x_823:
[----:B------:R-:W-:Y:S01]  /*21000*/  MOV R13, R24 ;  /* 0x00000018000d7202 */ /* 0x000fe20000000f00 */
[----:B------:R-:W-:Y:S01]  /*21010*/  IMAD.MOV.U32 R12, RZ, RZ, RZ ;  /* 0x000000ffff0c7224 */ /* 0x000fe200078e00ff */
[----:B------:R-:W-:Y:S01]  /*21020*/  MOV R11, 0x1c1f ;  /* 0x00001c1f000b7802 */ /* 0x000fe20000000f00 */
[----:B------:R-:W-:Y:S02]  /*21030*/  IMAD.MOV.U32 R15, RZ, RZ, -0x1 ;  /* 0xffffffffff0f7424 */ /* 0x000fe400078e00ff */
[----:B------:R-:W-:-:S07]  /*21040*/  IMAD.MOV.U32 R3, RZ, RZ, R14 ;  /* 0x000000ffff037224 */ /* 0x000fce00078e000e */
[----:B------:R-:W-:Y:S05]  /*21050*/  WARPSYNC.COLLECTIVE R15, `(.L_x_825) ;  /* 0x000000000f087348 */ /* 0x000fea0003c00000 */
[----:B------:R0:W1:Y:S02]  /*21060*/  SHFL.IDX P6, R14, R13, R12, R11 ;  /* 0x0000000c0d0e7389 */ /* 0x00006400000c000b */
[----:B01----:R-:W-:Y:S01]  /*21070*/  ENDCOLLECTIVE ;  /* 0x000000000000791b */ /* 0x003fe20003800000 */
.L_x_825:
[----:B------:R-:W-:Y:S01]  /*21080*/  IMAD.MOV.U32 R13, RZ, RZ, R27 ;  /* 0x000000ffff0d7224 */ /* 0x000fe200078e001b */
[----:B------:R-:W-:-:S07]  /*21090*/  MOV R0, R14 ;  /* 0x0000000e00007202 */ /* 0x000fce0000000f00 */
[----:B------:R-:W-:Y:S05]  /*210a0*/  WARPSYNC.COLLECTIVE R15, `(.L_x_826) ;  /* 0x000000000f087348 */ /* 0x000fea0003c00000 */
[----:B------:R0:W1:Y:S02]  /*210b0*/  SHFL.IDX P6, R14, R13, R12, R11 ;  /* 0x0000000c0d0e7389 */ /* 0x00006400000c000b */
[----:B01----:R-:W-:Y:S01]  /*210c0*/  ENDCOLLECTIVE ;  /* 0x000000000000791b */ /* 0x003fe20003800000 */
.L_x_826:
[----:B------:R-:W-:Y:S01]  /*210d0*/  IMAD.MOV.U32 R13, RZ, RZ, R26 ;  /* 0x000000ffff0d7224 */ /* 0x000fe200078e001a */
[----:B------:R-:W-:-:S07]  /*210e0*/  MOV R21, R14 ;  /* 0x0000000e00157202 */ /* 0x000fce0000000f00 */
[----:B------:R-:W-:Y:S05]  /*210f0*/  WARPSYNC.COLLECTIVE R15, `(.L_x_827) ;  /* 0x000000000f087348 */ /* 0x000fea0003c00000 */
[----:B------:R0:W1:Y:S02]  /*21100*/  SHFL.IDX P6, R14, R13, R12, R11 ;  /* 0x0000000c0d0e7389 */ /* 0x00006400000c000b */
[----:B01----:R-:W-:Y:S01]  /*21110*/  ENDCOLLECTIVE ;  /* 0x000000000000791b */ /* 0x003fe20003800000 */
.L_x_827:
[----:B------:R-:W-:Y:S01]  /*21120*/  MOV R20, R14 ;  /* 0x0000000e00147202 */ /* 0x000fe20000000f00 */
[----:B------:R-:W-:Y:S06]  /*21130*/  BRA `(.L_x_828) ;  /* 0xfffffecc00207947 */ /* 0x000fec000383ffff */
.L_x_607:
[----:B0-----:R0:W1:Y:S02]  /*21140*/  SYNCS.PHASECHK.TRANS64.TRYWAIT P0, [R2+URZ+0x30800], R5 ;  /* 0x03080005020075a7 */ /* 0x001064000800017f */
[----:B-1----:R-:W-:Y:S05]  /*21150*/  @!P0 NANOSLEEP.SYNCS 0x989680 ;  /* 0x009896800000895d */ /* 0x002fea0003900000 */
[----:B------:R-:W1:Y:S02]  /*21160*/  @!P0 SYNCS.PHASECHK.TRANS64 P0, [R2+URZ+0x30800], R5 ;  /* 0x03080005020085a7 */ /* 0x000e64000800007f */
[----:B-1----:R-:W-:Y:S05]  /*21170*/  @!P0 BRA `(.L_x_607) ;  /* 0xfffffffc00f08947 */ /* 0x002fea000383ffff */
[----:B------:R-:W-:Y:S05]  /*21180*/  BRA `(.L_x_829) ;  /* 0xfffffed4002c7947 */ /* 0x000fea000383ffff */
.L_x_621:
[----:B-1----:R1:W0:Y:S02]  /*21190*/  SYNCS.PHASECHK.TRANS64.TRYWAIT P1, [R3+URZ+0x30830], R0 ;  /* 0x03083000030075a7 */ /* 0x002224000802017f */
[----:B0-----:R-:W-:Y:S05]  /*211a0*/  @!P1 NANOSLEEP.SYNCS 0x989680 ;  /* 0x009896800000995d */ /* 0x001fea0003900000 */
[----:B------:R-:W0:Y:S02]  /*211b0*/  @!P1 SYNCS.PHASECHK.TRANS64 P1, [R3+URZ+0x30830], R0 ;  /* 0x03083000030095a7 */ /* 0x000e24000802007f */
[----:B0-----:R-:W-:Y:S05]  /*211c0*/  @!P1 BRA `(.L_x_621) ;  /* 0xfffffffc00f09947 */ /* 0x001fea000383ffff */
[----:B------:R-:W-:Y:S05]  /*211d0*/  BRA `(.L_x_620) ;  /* 0xfffffef800507947 */ /* 0x000fea000383ffff */
.L_x_629:
[----:B-1----:R1:W2:Y:S02]  /*211e0*/  SYNCS.PHASECHK.TRANS64.TRYWAIT P1, [R11+URZ+0x30830], R0 ;  /* 0x030830000b0075a7 */ /* 0x0022a4000802017f */
[----:B--2---:R-:W-:Y:S05]  /*211f0*/  @!P1 NANOSLEEP.SYNCS 0x989680 ;  /* 0x009896800000995d */ /* 0x004fea0003900000 */
[----:B------:R-:W2:Y:S02]  /*21200*/  @!P1 SYNCS.PHASECHK.TRANS64 P1, [R11+URZ+0x30830], R0 ;  /* 0x030830000b0095a7 */ /* 0x000ea4000802007f */
[----:B--2---:R-:W-:Y:S05]  /*21210*/  @!P1 BRA `(.L_x_629) ;  /* 0xfffffffc00f09947 */ /* 0x004fea000383ffff */
[----:B------:R-:W-:Y:S05]  /*21220*/  BRA `(.L_x_628) ;  /* 0xffffff2400907947 */ /* 0x000fea000383ffff */
.L_x_634:
[----:B-1----:R1:W2:Y:S02]  /*21230*/  SYNCS.PHASECHK.TRANS64.TRYWAIT P1, [R13+URZ+0x30850], R0 ;  /* 0x030850000d0075a7 */ /* 0x0022a4000802017f */
[----:B--2---:R-:W-:Y:S05]  /*21240*/  @!P1 NANOSLEEP.SYNCS 0x989680 ;  /* 0x009896800000995d */ /* 0x004fea0003900000 */
[----:B------:R-:W2:Y:S02]  /*21250*/  @!P1 SYNCS.PHASECHK.TRANS64 P1, [R13+URZ+0x30850], R0 ;  /* 0x030850000d0095a7 */ /* 0x000ea4000802007f */
[----:B--2---:R-:W-:Y:S05]  /*21260*/  @!P1 BRA `(.L_x_634) ;  /* 0xfffffffc00f09947 */ /* 0x004fea000383ffff */
[----:B------:R-:W-:Y:S05]  /*21270*/  BRA `(.L_x_633) ;  /* 0xffffff3400447947 */ /* 0x000fea000383ffff */
.L_x_642:
[----:B-1----:R1:W2:Y:S02]  /*21280*/  SYNCS.PHASECHK.TRANS64.TRYWAIT P1, [R8+URZ+0x30850], R3 ;  /* 0x03085003080075a7 */ /* 0x0022a4000802017f */
[----:B--2---:R-:W-:Y:S05]  /*21290*/  @!P1 NANOSLEEP.SYNCS 0x989680 ;  /* 0x009896800000995d */ /* 0x004fea0003900000 */
[----:B------:R-:W2:Y:S02]  /*212a0*/  @!P1 SYNCS.PHASECHK.TRANS64 P1, [R8+URZ+0x30850], R3 ;  /* 0x03085003080095a7 */ /* 0x000ea4000802007f */
[----:B--2---:R-:W-:Y:S05]  /*212b0*/  @!P1 BRA `(.L_x_642) ;  /* 0xfffffffc00f09947 */ /* 0x004fea000383ffff */
[----:B------:R-:W-:Y:S05]  /*212c0*/  BRA `(.L_x_641) ;  /* 0xffffff54001c7947 */ /* 0x000fea000383ffff */
.L_x_679:
[----:B------:R-:W0:Y:S01]  /*212d0*/  S2R R9, SR_TID.X ;  /* 0x0000000000097919 */ /* 0x000e220000002100 */
[----:B------:R-:W-:Y:S01]  /*212e0*/  BSSY B1, `(.L_x_830) ;  /* 0x000000a000017945 */ /* 0x000fe20003800000 */
[----:B------:R-:W-:Y:S01]  /*212f0*/  MOV R12, RZ ;  /* 0x000000ff000c7202 */ /* 0x000fe20000000f00 */
[----:B------:R-:W-:Y:S01]  /*21300*/  IMAD.MOV.U32 R11, RZ, RZ, 0x1f ;  /* 0x0000001fff0b7424 */ /* 0x000fe200078e00ff */
[----:B------:R-:W-:Y:S02]  /*21310*/  MOV R15, 0xffffffff ;  /* 0xffffffff000f7802 */ /* 0x000fe40000000f00 */
[----:B0-----:R-:W-:-:S04]  /*21320*/  SHF.R.U32.HI R9, RZ, 0x5, R9 ;  /* 0x00000005ff097819 */ /* 0x001fc80000011609 */
[----:B------:R-:W-:-:S05]  /*21330*/  LOP3.LUT R9, R9, 0x3, RZ, 0xc0, !PT ;  /* 0x0000000309097812 */ /* 0x000fca00078ec0ff */
[----:B------:R-:W-:-:S07]  /*21340*/  IMAD.MOV.U32 R13, RZ, RZ, R9 ;  /* 0x000000ffff0d7224 */ /* 0x000fce00078e0009 */
[----:B------:R-:W-:Y:S05]  /*21350*/  WARPSYNC.COLLECTIVE R15, `(.L_x_831) ;  /* 0x000000000f087348 */ /* 0x000fea0003c00000 */
[----:B------:R0:W1:Y:S02]  /*21360*/  SHFL.IDX P6, R14, R13, R12, R11 ;  /* 0x0000000c0d0e7389 */ /* 0x00006400000c000b */
[----:B01----:R-:W-:Y:S01]  /*21370*/  ENDCOLLECTIVE ;  /* 0x000000000000791b */ /* 0x003fe20003800000 */
.L_x_831:
[----:B------:R-:W-:Y:S05]  /*21380*/  BSYNC B1 ;  /* 0x0000000000017941 */ /* 0x000fea0003800000 */
.L_x_830:
[----:B------:R-:W-:Y:S05]  /*21390*/  BRA `(.L_x_832) ;  /* 0xffffff9800107947 */ /* 0x000fea000383ffff */
.L_x_681:
[----:B------:R-:W-:Y:S01]  /*213a0*/  BSSY B1, `(.L_x_833) ;  /* 0x0000006000017945 */ /* 0x000fe20003800000 */
[----:B------:R-:W-:-:S07]  /*213b0*/  IMAD.MOV.U32 R15, RZ, RZ, -0x1 ;  /* 0xffffffffff0f7424 */ /* 0x000fce00078e00ff */
[----:B0-----:R-:W-:Y:S05]  /*213c0*/  WARPSYNC.COLLECTIVE R15, `(.L_x_834) ;  /* 0x000000000f0c7348 */ /* 0x001fea0003c00000 */
[----:B------:R-:W-:Y:S02]  /*213d0*/  ELECT P6, UR62, PT ;  /* 0x00000000003e782f */ /* 0x000fe400038c0000 */
[----:B------:R-:W-:Y:S01]  /*213e0*/  MOV R14, UR62 ;  /* 0x0000003e000e7c02 */ /* 0x000fe20008000f00 */
[----:B0-----:R-:W-:Y:S10]  /*213f0*/  ENDCOLLECTIVE ;  /* 0x000000000000791b */ /* 0x001ff40003800000 */
.L_x_834:
[----:B------:R-:W-:Y:S05]  /*21400*/  BSYNC B1 ;  /* 0x0000000000017941 */ /* 0x000fea0003800000 */
.L_x_833:
[----:B------:R-:W-:Y:S05]  /*21410*/  BRA `(.L_x_680) ;  /* 0xffffff9800087947 */ /* 0x000fea000383ffff */
.L_x_683:
[----:B0-----:R0:W1:Y:S02]  /*21420*/  SYNCS.PHASECHK.TRANS64.TRYWAIT P0, [R22+URZ+0x30820], R5 ;  /* 0x03082005160075a7 */ /* 0x001064000800017f */
[----:B-1----:R-:W-:Y:S05]  /*21430*/  @!P0 NANOSLEEP.SYNCS 0x989680 ;  /* 0x009896800000895d */ /* 0x002fea0003900000 */
[----:B------:R-:W1:Y:S02]  /*21440*/  @!P0 SYNCS.PHASECHK.TRANS64 P0, [R22+URZ+0x30820], R5 ;  /* 0x03082005160085a7 */ /* 0x000e64000800007f */
[----:B-1----:R-:W-:Y:S05]  /*21450*/  @!P0 BRA `(.L_x_683) ;  /* 0xfffffffc00f08947 */ /* 0x002fea000383ffff */
[----:B------:R-:W-:Y:S05]  /*21460*/  BRA `(.L_x_835) ;  /* 0xffffff9800187947 */ /* 0x000fea000383ffff */
.L_x_687:
[----:B-1----:R1:W2:Y:S02]  /*21470*/  SYNCS.PHASECHK.TRANS64.TRYWAIT P0, [R9+URZ+0x308a0], R8 ;  /* 0x0308a008090075a7 */ /* 0x0022a4000800017f */
[----:B--2---:R-:W-:Y:S05]  /*21480*/  @!P0 NANOSLEEP.SYNCS 0x989680 ;  /* 0x009896800000895d */ /* 0x004fea0003900000 */
[----:B------:R-:W2:Y:S02]  /*21490*/  @!P0 SYNCS.PHASECHK.TRANS64 P0, [R9+URZ+0x308a0], R8 ;  /* 0x0308a008090085a7 */ /* 0x000ea4000800007f */
[----:B--2---:R-:W-:Y:S05]  /*214a0*/  @!P0 BRA `(.L_x_687) ;  /* 0xfffffffc00f08947 */ /* 0x004fea000383ffff */
[----:B------:R-:W-:Y:S05]  /*214b0*/  BRA `(.L_x_836) ;  /* 0xffffff9800307947 */ /* 0x000fea000383ffff */
.L_x_694:
[----:B0-----:R0:W2:Y:S02]  /*214c0*/  SYNCS.PHASECHK.TRANS64.TRYWAIT P0, [R9+URZ+0x308c0], R8 ;  /* 0x0308c008090075a7 */ /* 0x0010a4000800017f */
[----:B--2---:R-:W-:Y:S05]  /*214d0*/  @!P0 NANOSLEEP.SYNCS 0x989680 ;  /* 0x009896800000895d */ /* 0x004fea0003900000 */
[----:B------:R-:W2:Y:S02]  /*214e0*/  @!P0 SYNCS.PHASECHK.TRANS64 P0, [R9+URZ+0x308c0], R8 ;  /* 0x0308c008090085a7 */ /* 0x000ea4000800007f */
[----:B--2---:R-:W-:Y:S05]  /*214f0*/  @!P0 BRA `(.L_x_694) ;  /* 0xfffffffc00f08947 */ /* 0x004fea000383ffff */
[----:B------:R-:W-:Y:S05]  /*21500*/  BRA `(.L_x_837) ;  /* 0xffffff9c002c7947 */ /* 0x000fea000383ffff */
.L_x_703:
[----:B-1----:R1:W2:Y:S02]  /*21510*/  SYNCS.PHASECHK.TRANS64.TRYWAIT P1, [R8+URZ+0x308a0], R7 ;  /* 0x0308a007080075a7 */ /* 0x0022a4000802017f */
[----:B--2---:R-:W-:Y:S05]  /*21520*/  @!P1 NANOSLEEP.SYNCS 0x989680 ;  /* 0x009896800000995d */ /* 0x004fea0003900000 */
[----:B------:R-:W2:Y:S02]  /*21530*/  @!P1 SYNCS.PHASECHK.TRANS64 P1, [R8+URZ+0x308a0], R7 ;  /* 0x0308a007080095a7 */ /* 0x000ea4000802007f */
[----:B--2---:R-:W-:Y:S05]  /*21540*/  @!P1 BRA `(.L_x_703) ;  /* 0xfffffffc00f09947 */ /* 0x004fea000383ffff */
[----:B------:R-:W-:Y:S05]  /*21550*/  BRA `(.L_x_838) ;  /* 0xffffffa000607947 */ /* 0x000fea000383ffff */
.L_x_710:
[----:B0-----:R0:W2:Y:S02]  /*21560*/  SYNCS.PHASECHK.TRANS64.TRYWAIT P1, [R8+URZ+0x308c0], R7 ;  /* 0x0308c007080075a7 */ /* 0x0010a4000802017f */
[----:B--2---:R-:W-:Y:S05]  /*21570*/  @!P1 NANOSLEEP.SYNCS 0x989680 ;  /* 0x009896800000995d */ /* 0x004fea0003900000 */
[----:B------:R-:W2:Y:S02]  /*21580*/  @!P1 SYNCS.PHASECHK.TRANS64 P1, [R8+URZ+0x308c0], R7 ;  /* 0x0308c007080095a7 */ /* 0x000ea4000802007f */
[----:B--2---:R-:W-:Y:S05]  /*21590*/  @!P1 BRA `(.L_x_710) ;  /* 0xfffffffc00f09947 */ /* 0x004fea000383ffff */
[----:B------:R-:W-:Y:S05]  /*215a0*/  BRA `(.L_x_839) ;  /* 0xffffffa400587947 */ /* 0x000fea000383ffff */
.L_x_725:
[----:B0-----:R-:W0:Y:S01]  /*215b0*/  S2R R8, SR_TID.X ;  /* 0x0000000000087919 */ /* 0x001e220000002100 */
[----:B------:R-:W-:Y:S01]  /*215c0*/  BSSY B0, `(.L_x_840) ;  /* 0x000000a000007945 */ /* 0x000fe20003800000 */
[----:B------:R-:W-:Y:S01]  /*215d0*/  IMAD.MOV.U32 R12, RZ, RZ, RZ ;  /* 0x000000ffff0c7224 */ /* 0x000fe200078e00ff */
[----:B------:R-:W-:Y:S01]  /*215e0*/  MOV R11, 0x1f ;  /* 0x0000001f000b7802 */ /* 0x000fe20000000f00 */
[----:B------:R-:W-:Y:S01]  /*215f0*/  IMAD.MOV.U32 R15, RZ, RZ, -0x1 ;  /* 0xffffffffff0f7424 */ /* 0x000fe200078e00ff */
[----:B0-----:R-:W-:-:S04]  /*21600*/  SHF.R.U32.HI R8, RZ, 0x5, R8 ;  /* 0x00000005ff087819 */ /* 0x001fc80000011608 */
[----:B------:R-:W-:-:S04]  /*21610*/  LOP3.LUT R8, R8, 0x3, RZ, 0xc0, !PT ;  /* 0x0000000308087812 */ /* 0x000fc800078ec0ff */
[----:B------:R-:W-:-:S07]  /*21620*/  MOV R13, R8 ;  /* 0x00000008000d7202 */ /* 0x000fce0000000f00 */
[----:B-----5:R-:W-:Y:S05]  /*21630*/  WARPSYNC.COLLECTIVE R15, `(.L_x_841) ;  /* 0x000000000f087348 */ /* 0x020fea0003c00000 */
[----:B------:R0:W1:Y:S02]  /*21640*/  SHFL.IDX P6, R14, R13, R12, R11 ;  /* 0x0000000c0d0e7389 */ /* 0x00006400000c000b */
[----:B01---5:R-:W-:Y:S01]  /*21650*/  ENDCOLLECTIVE ;  /* 0x000000000000791b */ /* 0x023fe20003800000 */
.L_x_841:
[----:B------:R-:W-:Y:S05]  /*21660*/  BSYNC B0 ;  /* 0x0000000000007941 */ /* 0x000fea0003800000 */
.L_x_840:
[----:B------:R-:W-:Y:S05]  /*21670*/  BRA `(.L_x_842) ;  /* 0xffffffb0007c7947 */ /* 0x000fea000383ffff */
.L_x_728:
[----:B0-----:R0:W1:Y:S02]  /*21680*/  SYNCS.PHASECHK.TRANS64.TRYWAIT P0, [R7+URZ+0x30840], R2 ;  /* 0x03084002070075a7 */ /* 0x001064000800017f */
[----:B-1----:R-:W-:Y:S05]  /*21690*/  @!P0 NANOSLEEP.SYNCS 0x989680 ;  /* 0x009896800000895d */ /* 0x002fea0003900000 */
[----:B------:R-:W1:Y:S02]  /*216a0*/  @!P0 SYNCS.PHASECHK.TRANS64 P0, [R7+URZ+0x30840], R2 ;  /* 0x03084002070085a7 */ /* 0x000e64000800007f */
[----:B-1----:R-:W-:Y:S05]  /*216b0*/  @!P0 BRA `(.L_x_728) ;  /* 0xfffffffc00f08947 */ /* 0x002fea000383ffff */
[----:B------:R-:W-:Y:S05]  /*216c0*/  BRA `(.L_x_843) ;  /* 0xffffffb000d87947 */ /* 0x000fea000383ffff */
.L_x_729:
        /* <DEDUP_REMOVED lines=8> */
.L_x_845:
[----:B------:R-:W-:Y:S05]  /*21750*/  BSYNC B0 ;  /* 0x0000000000007941 */ /* 0x000fea0003800000 */
.L_x_844:
[----:B------:R-:W-:Y:S01]  /*21760*/  IMAD.MOV.U32 R13, RZ, RZ, R4 ;  /* 0x000000ffff0d7224 */ /* 0x000fe200078e0004 */
[----:B------:R-:W-:Y:S01]  /*21770*/  MOV R12, RZ ;  /* 0x000000ff000c7202 */ /* 0x000fe20000000f00 */
[----:B------:R-:W-:Y:S01]  /*21780*/  IMAD.MOV.U32 R11, RZ, RZ, 0x181f ;  /* 0x0000181fff0b7424 */ /* 0x000fe200078e00ff */
[----:B------:R-:W-:Y:S01]  /*21790*/  MOV R15, 0xffffffff ;  /* 0xffffffff000f7802 */ /* 0x000fe20000000f00 */
[----:B------:R-:W-:Y:S01]  /*217a0*/  @P0 IMAD R8, R5, 0x2, R22 ;  /* 0x0000000205080824 */ /* 0x000fe200078e0216 */
[----:B------:R-:W-:-:S07]  /*217b0*/  MOV R2, R14 ;  /* 0x0000000e00027202 */ /* 0x000fce0000000f00 */
[----:B------:R-:W-:Y:S05]  /*217c0*/  WARPSYNC.COLLECTIVE R15, `(.L_x_846) ;  /* 0x000000000f087348 */ /* 0x000fea0003c00000 */
[----:B------:R0:W1:Y:S02]  /*217d0*/  SHFL.IDX P6, R14, R13, R12, R11 ;  /* 0x0000000c0d0e7389 */ /* 0x00006400000c000b */
[----:B01----:R-:W-:Y:S01]  /*217e0*/  ENDCOLLECTIVE ;  /* 0x000000000000791b */ /* 0x003fe20003800000 */
.L_x_846:
[----:B------:R-:W-:Y:S01]  /*217f0*/  MOV R13, R0 ;  /* 0x00000000000d7202 */ /* 0x000fe20000000f00 */
[----:B------:R-:W-:Y:S02]  /*21800*/  IMAD.MOV.U32 R12, RZ, RZ, 0x1 ;  /* 0x00000001ff0c7424 */ /* 0x000fe400078e00ff */
[----:B------:R-:W-:-:S07]  /*21810*/  IMAD.MOV.U32 R3, RZ, RZ, R14 ;  /* 0x000000ffff037224 */ /* 0x000fce00078e000e */
[----:B------:R-:W-:Y:S05]  /*21820*/  WARPSYNC.COLLECTIVE R15, `(.L_x_847) ;  /* 0x000000000f087348 */ /* 0x000fea0003c00000 */
[----:B------:R0:W1:Y:S02]  /*21830*/  SHFL.IDX P6, R14, R13, R12, R11 ;  /* 0x0000000c0d0e7389 */ /* 0x00006400000c000b */
[----:B01----:R-:W-:Y:S01]  /*21840*/  ENDCOLLECTIVE ;  /* 0x000000000000791b */ /* 0x003fe20003800000 */
.L_x_847:
[----:B------:R-:W-:-:S04]  /*21850*/  @P0 LEA R3, P1, R33, R3, 0x1 ;  /* 0x0000000321030211 */ /* 0x000fc800078208ff */
[----:B------:R-:W-:Y:S02]  /*21860*/  @P0 IADD3.X R2, RZ, R2, RZ, P1, !PT ;  /* 0x00000002ff020210 */ /* 0x000fe40000ffe4ff */
[----:B------:R-:W-:Y:S02]  /*21870*/  ISETP.GE.AND P1, PT, R6, 0x11, PT ;  /* 0x000000110600780c */ /* 0x000fe40003f26270 */
        /* <DEDUP_REMOVED lines=10> */
[----:B0-----:R-:W-:-:S07]  /*21920*/  MOV R2, R14 ;  /* 0x0000000e00027202 */ /* 0x001fce0000000f00 */
[----:B------:R-:W-:Y:S05]  /*21930*/  WARPSYNC.COLLECTIVE R15, `(.L_x_848) ;  /* 0x000000000f087348 */ /* 0x000fea0003c00000 */
[----:B------:R0:W1:Y:S02]  /*21940*/  SHFL.IDX P6, R14, R13, R12, R11 ;  /* 0x0000000c0d0e7389 */ /* 0x00006400000c000b */
[----:B01----:R-:W-:Y:S01]  /*21950*/  ENDCOLLECTIVE ;  /* 0x000000000000791b */ /* 0x003fe20003800000 */
.L_x_848:
[----:B------:R-:W-:Y:S01]  /*21960*/  @P1 LEA R8, R5, R22, 0x1 ;  /* 0x0000001605081211 */ /* 0x000fe200078e08ff */
[----:B------:R-:W-:Y:S01]  /*21970*/  IMAD.MOV.U32 R13, RZ, RZ, R0 ;  /* 0x000000ffff0d7224 */ /* 0x000fe200078e0000 */
[----:B------:R-:W-:Y:S02]  /*21980*/  MOV R12, 0x2 ;  /* 0x00000002000c7802 */ /* 0x000fe40000000f00 */
[----:B------:R-:W-:-:S07]  /*21990*/  MOV R3, R14 ;  /* 0x0000000e00037202 */ /* 0x000fce0000000f00 */
[----:B------:R-:W-:Y:S05]  /*219a0*/  WARPSYNC.COLLECTIVE R15, `(.L_x_849) ;  /* 0x000000000f087348 */ /* 0x000fea0003c00000 */
[----:B------:R0:W1:Y:S02]  /*219b0*/  SHFL.IDX P6, R14, R13, R12, R11 ;  /* 0x0000000c0d0e7389 */ /* 0x00006400000c000b */
[----:B01----:R-:W-:Y:S01]  /*219c0*/  ENDCOLLECTIVE ;  /* 0x000000000000791b */ /* 0x003fe20003800000 */
.L_x_849:
        /* <DEDUP_REMOVED lines=17> */
.L_x_850:
[----:B------:R-:W-:Y:S01]  /*21ae0*/  @P1 IMAD R8, R5, 0x2, R22 ;  /* 0x0000000205081824 */ /* 0x000fe200078e0216 */
[----:B------:R-:W-:Y:S01]  /*21af0*/  MOV R13, R0 ;  /* 0x00000000000d7202 */ /* 0x000fe20000000f00 */
[----:B------:R-:W-:Y:S02]  /*21b00*/  IMAD.MOV.U32 R12, RZ, RZ, 0x3 ;  /* 0x00000003ff0c7424 */ /* 0x000fe400078e00ff */
[----:B------:R-:W-:-:S07]  /*21b10*/  IMAD.MOV.U32 R3, RZ, RZ, R14 ;  /* 0x000000ffff037224 */ /* 0x000fce00078e000e */
[----:B------:R-:W-:Y:S05]  /*21b20*/  WARPSYNC.COLLECTIVE R15, `(.L_x_851) ;  /* 0x000000000f087348 */ /* 0x000fea0003c00000 */
[----:B------:R0:W1:Y:S02]  /*21b30*/  SHFL.IDX P6, R14, R13, R12, R11 ;  /* 0x0000000c0d0e7389 */ /* 0x00006400000c000b */
[----:B01----:R-:W-:Y:S01]  /*21b40*/  ENDCOLLECTIVE ;  /* 0x000000000000791b */ /* 0x003fe20003800000 */
.L_x_851:
        /* <DEDUP_REMOVED lines=17> */
.L_x_852:
[----:B------:R-:W-:Y:S01]  /*21c60*/  @P1 LEA R8, R5, R22, 0x1 ;  /* 0x0000001605081211 */ /* 0x000fe200078e08ff */
[----:B------:R-:W-:Y:S01]  /*21c70*/  IMAD.MOV.U32 R13, RZ, RZ, R0 ;  /* 0x000000ffff0d7224 */ /* 0x000fe200078e0000 */
[----:B------:R-:W-:Y:S02]  /*21c80*/  MOV R12, 0x4 ;  /* 0x00000004000c7802 */ /* 0x000fe40000000f00 */
[----:B------:R-:W-:-:S07]  /*21c90*/  MOV R3, R14 ;  /* 0x0000000e00037202 */ /* 0x000fce0000000f00 */
[----:B------:R-:W-:Y:S05]  /*21ca0*/  WARPSYNC.COLLECTIVE R15, `(.L_x_853) ;  /* 0x000000000f087348 */ /* 0x000fea0003c00000 */
[----:B------:R0:W1:Y:S02]  /*21cb0*/  SHFL.IDX P6, R14, R13, R12, R11 ;  /* 0x0000000c0d0e7389 */ /* 0x00006400000c000b */
[----:B01----:R-:W-:Y:S01]  /*21cc0*/  ENDCOLLECTIVE ;  /* 0x000000000000791b */ /* 0x003fe20003800000 */
.L_x_853:
        /* <DEDUP_REMOVED lines=17> */
.L_x_854:
[----:B------:R-:W-:Y:S01]  /*21de0*/  @P1 IMAD R8, R5, 0x2, R22 ;  /* 0x0000000205081824 */ /* 0x000fe200078e0216 */
[----:B------:R-:W-:Y:S01]  /*21df0*/  MOV R13, R0 ;  /* 0x00000000000d7202 */ /* 0x000fe20000000f00 */
[----:B------:R-:W-:Y:S02]  /*21e00*/  IMAD.MOV.U32 R12, RZ, RZ, 0x5 ;  /* 0x00000005ff0c7424 */ /* 0x000fe400078e00ff */
[----:B------:R-:W-:-:S07]  /*21e10*/  IMAD.MOV.U32 R3, RZ, RZ, R14 ;  /* 0x000000ffff037224 */ /* 0x000fce00078e000e */
[----:B------:R-:W-:Y:S05]  /*21e20*/  WARPSYNC.COLLECTIVE R15, `(.L_x_855) ;  /* 0x000000000f087348 */ /* 0x000fea0003c00000 */
[----:B------:R0:W1:Y:S02]  /*21e30*/  SHFL.IDX P6, R14, R13, R12, R11 ;  /* 0x0000000c0d0e7389 */ /* 0x00006400000c000b */
[----:B01----:R-:W-:Y:S01]  /*21e40*/  ENDCOLLECTIVE ;  /* 0x000000000000791b */ /* 0x003fe20003800000 */
.L_x_855:
[----:B------:R-:W-:-:S04]  /*21e50*/  @P1 LEA R3, P0, R33, R3, 0x1 ;  /* 0x0000000321031211 */ /* 0x000fc800078008ff */
[----:B------:R-:W-:-:S04]  /*21e60*/  @P1 IADD3.X R2, RZ, R2, RZ, P0, !PT ;  /* 0x00000002ff021210 */ /* 0x000fc800007fe4ff */
[----:B------:R-:W-:Y:S01]  /*21e70*/  @P1 LOP3.LUT R3, R3, R2, RZ, 0x3c, !PT ;  /* 0x0000000203031212 */ /* 0x000fe200078e3cff */
[----:B------:R-:W-:-:S03]  /*21e80*/  IMAD.MOV.U32 R13, RZ, RZ, R4 ;  /* 0x000000ffff0d7224 */ /* 0x000fc600078e0004 */
[----:B------:R-:W-:-:S04]  /*21e90*/  @P1 LOP3.LUT R2, R3, R2, RZ, 0x3c, !PT ;  /* 0x0000000203021212 */ /* 0x000fc800078e3cff */
[----:B------:R-:W-:Y:S02]  /*21ea0*/  @P1 LOP3.LUT R3, R3, R2, RZ, 0x3c, !PT ;  /* 0x0000000203031212 */ /* 0x000fe400078e3cff */
[----:B------:R-:W-:-:S03]  /*21eb0*/  MOV R0, R14 ;  /* 0x0000000e00007202 */ /* 0x000fc60000000f00 */
[----:B------:R-:W-:Y:S01]  /*21ec0*/  @!PT LDS RZ, [RZ] ;  /* 0x00000000fffff984 */ /* 0x000fe20000000800 */
[----:B------:R-:W-:Y:S01]  /*21ed0*/  @!PT LDS RZ, [RZ] ;  /* 0x00000000fffff984 */ /* 0x000fe20000000800 */
[----:B------:R-:W-:Y:S01]  /*21ee0*/  @!PT LDS RZ, [RZ] ;  /* 0x00000000fffff984 */ /* 0x000fe20000000800 */
[----:B------:R0:W-:Y:S04]  /*21ef0*/  @P1 LDGSTS.E.BYPASS.LTC128B.128 [R8+0x20400], desc[UR56][R2.64], !P4 ;  /* 0x2040000002081fae */ /* 0x0001e8000e101d78 */
[----:B0-----:R-:W-:Y:S05]  /*21f00*/  WARPSYNC.COLLECTIVE R15, `(.L_x_856) ;  /* 0x000000000f087348 */ /* 0x001fea0003c00000 */
[----:B------:R1:W2:Y:S02]  /*21f10*/  SHFL.IDX P6, R14, R13, R12, R11 ;  /* 0x0000000c0d0e7389 */ /* 0x0002a400000c000b */
[----:B012---:R-:W-:Y:S01]  /*21f20*/  ENDCOLLECTIVE ;  /* 0x000000000000791b */ /* 0x007fe20003800000 */
.L_x_856:
[----:B------:R-:W-:Y:S01]  /*21f30*/  @!PT LDS RZ, [RZ] ;  /* 0x00000000fffff984 */ /* 0x000fe20000000800 */
[----:B------:R-:W-:Y:S01]  /*21f40*/  @!PT LDS RZ, [RZ] ;  /* 0x00000000fffff984 */ /* 0x000fe20000000800 */
[----:B------:R-:W-:Y:S01]  /*21f50*/  @!PT LDS RZ, [RZ] ;  /* 0x00000000fffff984 */ /* 0x000fe20000000800 */
[----:B------:R-:W-:Y:S04]  /*21f60*/  @P1 LDGSTS.E.BYPASS.LTC128B.128 [R8+0x23400], desc[UR56][R2.64+0x80], !P3 ;  /* 0x2340008002081fae */ /* 0x000fe8000d901d78 */
[----:B------:R0:W-:Y:S02]  /*21f70*/  @P1 LDGSTS.E.BYPASS.LTC128B.128 [R8+0x26400], desc[UR56][R2.64+0x100], !P2 ;  /* 0x2640010002081fae */ /* 0x0001e4000d101d78 */
[----:B0-----:R-:W-:Y:S01]  /*21f80*/  MOV R2, R14 ;  /* 0x0000000e00027202 */ /* 0x001fe20000000f00 */
[----:B------:R-:W-:Y:S06]  /*21f90*/  BRA `(.L_x_857) ;  /* 0xffffffb000207947 */ /* 0x000fec000383ffff */
.L_x_734:
[----:B------:R-:W-:Y:S01]  /*21fa0*/  IMAD.MOV.U32 R13, RZ, RZ, R5 ;  /* 0x000000ffff0d7224 */ /* 0x000fe200078e0005 */
[----:B------:R-:W-:Y:S01]  /*21fb0*/  MOV R12, RZ ;  /* 0x000000ff000c7202 */ /* 0x000fe20000000f00 */
[----:B------:R-:W-:Y:S01]  /*21fc0*/  IMAD.MOV.U32 R11, RZ, RZ, 0x181f ;  /* 0x0000181fff0b7424 */ /* 0x000fe200078e00ff */
[----:B------:R-:W-:Y:S01]  /*21fd0*/  MOV R15, 0xffffffff ;  /* 0xffffffff000f7802 */ /* 0x000fe20000000f00 */
[----:B-----5:R-:W-:Y:S02]  /*21fe0*/  IMAD R6, R17, R8, RZ ;  /* 0x0000000811067224 */ /* 0x020fe400078e02ff */
[----:B------:R-:W-:-:S07]  /*21ff0*/  IMAD.IADD R4, R10, 0x1, R4 ;  /* 0x000000010a047824 */ /* 0x000fce00078e0204 */
[----:B------:R-:W-:Y:S05]  /*22000*/  WARPSYNC.COLLECTIVE R15, `(.L_x_858) ;  /* 0x000000000f087348 */ /* 0x000fea0003c00000 */
[----:B------:R0:W1:Y:S02]  /*22010*/  SHFL.IDX P6, R14, R13, R12, R11 ;  /* 0x0000000c0d0e7389 */ /* 0x00006400000c000b */
[----:B01----:R-:W-:Y:S01]  /*22020*/  ENDCOLLECTIVE ;  /* 0x000000000000791b */ /* 0x003fe20003800000 */
.L_x_858:
[C---:B------:R-:W-:Y:S02]  /*22030*/  ISETP.GE.AND P1, PT, R4.reuse, R6, PT ;  /* 0x000000060400720c */ /* 0x040fe40003f26270 */
[----:B------:R-:W-:Y:S02]  /*22040*/  IADD3 R7, R4, 0x10, RZ ;  /* 0x0000001004077810 */ /* 0x000fe40007ffe0ff */
[----:B------:R-:W-:Y:S01]  /*22050*/  MOV R13, R0 ;  /* 0x00000000000d7202 */ /* 0x000fe20000000f00 */
[----:B------:R-:W-:-:S08]  /*22060*/  IMAD.MOV.U32 R2, RZ, RZ, R14 ;  /* 0x000000ffff027224 */ /* 0x000fd000078e000e */
[----:B------:R-:W-:Y:S05]  /*22070*/  WARPSYNC.COLLECTIVE R15, `(.L_x_859) ;  /* 0x000000000f087348 */ /* 0x000fea0003c00000 */
[----:B------:R0:W1:Y:S02]  /*22080*/  SHFL.IDX P6, R14, R13, R12, R11 ;  /* 0x0000000c0d0e7389 */ /* 0x00006400000c000b */
[----:B01----:R-:W-:Y:S01]  /*22090*/  ENDCOLLECTIVE ;  /* 0x000000000000791b */ /* 0x003fe20003800000 */
.L_x_859:
        /* <DEDUP_REMOVED lines=8> */
.L_x_860:
[----:B------:R-:W-:Y:S01]  /*22120*/  @!PT LDS RZ, [RZ] ;  /* 0x00000000fffff984 */ /* 0x000fe20000000800 */
[----:B------:R-:W-:Y:S01]  /*22130*/  @!PT LDS RZ, [RZ] ;  /* 0x00000000fffff984 */ /* 0x000fe20000000800 */
[----:B------:R-:W-:Y:S01]  /*22140*/  @!PT LDS RZ, [RZ] ;  /* 0x00000000fffff984 */ /* 0x000fe20000000800 */
[----:B------:R-:W-:Y:S04]  /*22150*/  @!P1 LDGSTS.E.BYPASS.LTC128B.128 [R9+0x12400], desc[UR56][R2.64], !P3 ;  /* 0x1240000002099fae */ /* 0x000fe8000d901d78 */
[----:B------:R-:W-:Y:S04]  /*22160*/  @!P1 LDGSTS.E.BYPASS.LTC128B.128 [R9+0x16400], desc[UR56][R2.64+0x80], !P2 ;  /* 0x1640008002099fae */ /* 0x000fe8000d101d78 */
[----:B------:R0:W-:Y:S01]  /*22170*/  @!P1 LDGSTS.E.BYPASS.LTC128B.128 [R9+0x1a400], desc[UR56][R2.64+0x100], !P0 ;  /* 0x1a40010002099fae */ /* 0x0001e2000c101d78 */
[----:B------:R-:W-:Y:S02]  /*22180*/  ISETP.GE.AND P1, PT, R7, R6, PT ;  /* 0x000000060700720c */ /* 0x000fe40003f26270 */
[----:B------:R-:W-:Y:S01]  /*22190*/  MOV R13, R0 ;  /* 0x00000000000d7202 */ /* 0x000fe20000000f00 */
[----:B0-----:R-:W-:-:S10]  /*221a0*/  IMAD.MOV.U32 R2, RZ, RZ, R14 ;  /* 0x000000ffff027224 */ /* 0x001fd400078e000e */
[----:B------:R-:W-:Y:S05]  /*221b0*/  WARPSYNC.COLLECTIVE R15, `(.L_x_861) ;  /* 0x000000000f087348 */ /* 0x000fea0003c00000 */
[----:B------:R0:W1:Y:S02]  /*221c0*/  SHFL.IDX P6, R14, R13, R12, R11 ;  /* 0x0000000c0d0e7389 */ /* 0x00006400000c000b */
[----:B01----:R-:W-:Y:S01]  /*221d0*/  ENDCOLLECTIVE ;  /* 0x000000000000791b */ /* 0x003fe20003800000 */
.L_x_861:
        /* <DEDUP_REMOVED lines=8> */
.L_x_862:
[----:B------:R-:W-:Y:S01]  /*22260*/  @!P1 IMAD.MOV.U32 R3, RZ, RZ, R7 ;  /* 0x000000ffff039224 */ /* 0x000fe200078e0007 */
[----:B------:R-:W-:-:S04]  /*22270*/  IADD3 R7, R4, 0x20, RZ ;  /* 0x0000002004077810 */ /* 0x000fc80007ffe0ff */
[----:B------:R-:W-:Y:S01]  /*22280*/  @!PT LDS RZ, [RZ] ;  /* 0x00000000fffff984 */ /* 0x000fe20000000800 */
[----:B------:R-:W-:Y:S01]  /*22290*/  @!PT LDS RZ, [RZ] ;  /* 0x00000000fffff984 */ /* 0x000fe20000000800 */
[----:B------:R-:W-:Y:S01]  /*222a0*/  @!PT LDS RZ, [RZ] ;  /* 0x00000000fffff984 */ /* 0x000fe20000000800 */
[----:B------:R-:W-:Y:S04]  /*222b0*/  @!P1 LDGSTS.E.BYPASS.LTC128B.128 [R9+0x12c00], desc[UR56][R2.64], !P3 ;  /* 0x12c0000002099fae */ /* 0x000fe8000d901d78 */
[----:B------:R-:W-:Y:S01]  /*222c0*/  @!P1 LDGSTS.E.BYPASS.LTC128B.128 [R9+0x16c00], desc[UR56][R2.64+0x80], !P2 ;  /* 0x16c0008002099fae */ /* 0x000fe2000d101d78 */
[----:B------:R-:W-:-:S03]  /*222d0*/  MOV R13, R0 ;  /* 0x00000000000d7202 */ /* 0x000fc60000000f00 */
[----:B------:R0:W-:Y:S01]  /*222e0*/  @!P1 LDGSTS.E.BYPASS.LTC128B.128 [R9+0x1ac00], desc[UR56][R2.64+0x100], !P0 ;  /* 0x1ac0010002099fae */ /* 0x0001e2000c101d78 */
[----:B------:R-:W-:Y:S01]  /*222f0*/  ISETP.GE.AND P1, PT, R7, R6, PT ;  /* 0x000000060700720c */ /* 0x000fe20003f26270 */
[----:B0-----:R-:W-:-:S12]  /*22300*/  IMAD.MOV.U32 R2, RZ, RZ, R14 ;  /* 0x000000ffff027224 */ /* 0x001fd800078e000e */
[----:B------:R-:W-:Y:S05]  /*22310*/  WARPSYNC.COLLECTIVE R15, `(.L_x_863) ;  /* 0x000000000f087348 */ /* 0x000fea0003c00000 */
[----:B------:R0:W1:Y:S02]  /*22320*/  SHFL.IDX P6, R14, R13, R12, R11 ;  /* 0x0000000c0d0e7389 */ /* 0x00006400000c000b */
[----:B01----:R-:W-:Y:S01]  /*22330*/  ENDCOLLECTIVE ;  /* 0x000000000000791b */ /* 0x003fe20003800000 */
.L_x_863:
        /* <DEDUP_REMOVED lines=8> */
.L_x_864:
        /* <DEDUP_REMOVED lines=14> */
.L_x_865:
        /* <DEDUP_REMOVED lines=8> */
.L_x_866:
        /* <DEDUP_REMOVED lines=14> */
.L_x_867:
        /* <DEDUP_REMOVED lines=8> */
.L_x_868:
        /* <DEDUP_REMOVED lines=14> */
.L_x_869:
        /* <DEDUP_REMOVED lines=8> */
.L_x_870:
        /* <DEDUP_REMOVED lines=14> */
.L_x_871:
[----:B------:R-:W-:Y:S01]  /*228c0*/  MOV R13, R5 ;  /* 0x00000005000d7202 */ /* 0x000fe20000000f00 */
[----:B------:R-:W-:Y:S01]  /*228d0*/  IMAD.MOV.U32 R12, RZ, RZ, 0x7 ;  /* 0x00000007ff0c7424 */ /* 0x000fe200078e00ff */
[----:B------:R-:W-:-:S05]  /*228e0*/  @!P1 LEA R14, P4, R33, R14, 0x1 ;  /* 0x0000000e210e9211 */ /* 0x000fca00078808ff */
[----:B------:R-:W-:Y:S01]  /*228f0*/  @!P1 IMAD.X R7, RZ, RZ, R2, P4 ;  /* 0x000000ffff079224 */ /* 0x000fe200020e0602 */
[----:B------:R-:W-:-:S07]  /*22900*/  @!P1 MOV R2, R14 ;  /* 0x0000000e00029202 */ /* 0x000fce0000000f00 */
[----:B------:R-:W-:Y:S05]  /*22910*/  WARPSYNC.COLLECTIVE R15, `(.L_x_872) ;  /* 0x000000000f087348 */ /* 0x000fea0003c00000 */
[----:B------:R0:W1:Y:S02]  /*22920*/  SHFL.IDX P6, R14, R13, R12, R11 ;  /* 0x0000000c0d0e7389 */ /* 0x00006400000c000b */
[----:B01----:R-:W-:Y:S01]  /*22930*/  ENDCOLLECTIVE ;  /* 0x000000000000791b */ /* 0x003fe20003800000 */
.L_x_872:
        /* <DEDUP_REMOVED lines=12> */
.L_x_873:
[----:B------:R-:W-:Y:S05]  /*22a00*/  BRA `(.L_x_874) ;  /* 0xffffffb000947947 */ /* 0x000fea000383ffff */
.L_x_739:
[----:B0-----:R0:W1:Y:S02]  /*22a10*/  SYNCS.PHASECHK.TRANS64.TRYWAIT P0, [R22+URZ+0x30820], R3 ;  /* 0x03082003160075a7 */ /* 0x001064000800017f */
[----:B-1----:R-:W-:Y:S05]  /*22a20*/  @!P0 NANOSLEEP.SYNCS 0x989680 ;  /* 0x009896800000895d */ /* 0x002fea0003900000 */
[----:B------:R-:W1:Y:S02]  /*22a30*/  @!P0 SYNCS.PHASECHK.TRANS64 P0, [R22+URZ+0x30820], R3 ;  /* 0x03082003160085a7 */ /* 0x000e64000800007f */
[----:B-1----:R-:W-:Y:S05]  /*22a40*/  @!P0 BRA `(.L_x_739) ;  /* 0xfffffffc00f08947 */ /* 0x002fea000383ffff */
[----:B------:R-:W-:Y:S05]  /*22a50*/  BRA `(.L_x_875) ;  /* 0xffffffb400047947 */ /* 0x000fea000383ffff */
.L_x_744:
[----:B0-----:R0:W1:Y:S02]  /*22a60*/  SYNCS.PHASECHK.TRANS64.TRYWAIT P0, [R7+URZ+0x30840], R2 ;  /* 0x03084002070075a7 */ /* 0x001064000800017f */
[----:B-1----:R-:W-:Y:S05]  /*22a70*/  @!P0 NANOSLEEP.SYNCS 0x989680 ;  /* 0x009896800000895d */ /* 0x002fea0003900000 */
[----:B------:R-:W1:Y:S02]  /*22a80*/  @!P0 SYNCS.PHASECHK.TRANS64 P0, [R7+URZ+0x30840], R2 ;  /* 0x03084002070085a7 */ /* 0x000e64000800007f */
[----:B-1----:R-:W-:Y:S05]  /*22a90*/  @!P0 BRA `(.L_x_744) ;  /* 0xfffffffc00f08947 */ /* 0x002fea000383ffff */
[----:B------:R-:W-:Y:S05]  /*22aa0*/  BRA `(.L_x_876) ;  /* 0xffffffb400e87947 */ /* 0x000fea000383ffff */
.L_x_745:
        /* <DEDUP_REMOVED lines=8> */
.L_x_878:
[----:B------:R-:W-:Y:S05]  /*22b30*/  BSYNC B1 ;  /* 0x0000000000017941 */ /* 0x000fea0003800000 */
.L_x_877:
[----:B------:R0:W-:Y:S04]  /*22b40*/  STL [R1+0x88], R0 ;  /* 0x0000880001007387 */ /* 0x0001e80000100800 */
[----:B0-----:R0:W5:Y:S01]  /*22b50*/  LDL.LU R0, [R1] ;  /* 0x0000000001007983 */ /* 0x0011620000300800 */
[----:B------:R-:W-:Y:S01]  /*22b60*/  IMAD.MOV.U32 R13, RZ, RZ, R8 ;  /* 0x000000ffff0d7224 */ /* 0x000fe200078e0008 */
[----:B------:R-:W-:Y:S01]  /*22b70*/  MOV R12, RZ ;  /* 0x000000ff000c7202 */ /* 0x000fe20000000f00 */
[----:B------:R-:W-:Y:S01]  /*22b80*/  IMAD.MOV.U32 R11, RZ, RZ, 0x181f ;  /* 0x0000181fff0b7424 */ /* 0x000fe200078e00ff */
[----:B------:R-:W-:Y:S02]  /*22b90*/  MOV R15, 0xffffffff ;  /* 0xffffffff000f7802 */ /* 0x000fe40000000f00 */
[----:B------:R-:W-:-:S02]  /*22ba0*/  MOV R3, R14 ;  /* 0x0000000e00037202 */ /* 0x000fc40000000f00 */
[----:B0-----:R-:W-:-:S07]  /*22bb0*/  SHF.L.U32 R4, R33, 0x1, RZ ;  /* 0x0000000121047819 */ /* 0x001fce00000006ff */
[----:B-----5:R-:W-:Y:S05]  /*22bc0*/  WARPSYNC.COLLECTIVE R15, `(.L_x_879) ;  /* 0x000000000f087348 */ /* 0x020fea0003c00000 */
[----:B------:R0:W1:Y:S02]  /*22bd0*/  SHFL.IDX P6, R14, R13, R12, R11 ;  /* 0x0000000c0d0e7389 */ /* 0x00006400000c000b */
[----:B01---5:R-:W-:Y:S01]  /*22be0*/  ENDCOLLECTIVE ;  /* 0x000000000000791b */ /* 0x023fe20003800000 */
.L_x_879:
[----:B------:R-:W-:Y:S01]  /*22bf0*/  LEA R5, R5, R22, 0x1 ;  /* 0x0000001605057211 */ /* 0x000fe200078e08ff */
[----:B------:R-:W-:Y:S01]  /*22c00*/  IMAD.MOV.U32 R13, RZ, RZ, R6 ;  /* 0x000000ffff0d7224 */ /* 0x000fe200078e0006 */
[----:B------:R-:W-:Y:S01]  /*22c10*/  MOV R12, 0x1 ;  /* 0x00000001000c7802 */ /* 0x000fe20000000f00 */
[----:B------:R-:W-:-:S07]  /*22c20*/  IMAD.MOV.U32 R2, RZ, RZ, R14 ;  /* 0x000000ffff027224 */ /* 0x000fce00078e000e */
[----:B------:R-:W-:Y:S05]  /*22c30*/  WARPSYNC.COLLECTIVE R15, `(.L_x_880) ;  /* 0x000000000f087348 */ /* 0x000fea0003c00000 */
[----:B------:R0:W1:Y:S02]  /*22c40*/  SHFL.IDX P6, R14, R13, R12, R11 ;  /* 0x0000000c0d0e7389 */ /* 0x00006400000c000b */
[----:B01----:R-:W-:Y:S01]  /*22c50*/  ENDCOLLECTIVE ;  /* 0x000000000000791b */ /* 0x003fe20003800000 */
.L_x_880:
[----:B------:R-:W-:-:S05]  /*22c60*/  IADD3 R2, P0, R2, R4, RZ ;  /* 0x0000000402027210 */ /* 0x000fca0007f1e0ff */
[----:B------:R-:W-:Y:S01]  /*22c70*/  IMAD.X R3, RZ, RZ, R3, P0 ;  /* 0x000000ffff037224 */ /* 0x000fe200000e0603 */
[----:B------:R-:W-:Y:S02]  /*22c80*/  MOV R13, R8 ;  /* 0x00000008000d7202 */ /* 0x000fe40000000f00 */
[----:B------:R-:W-:-:S04]  /*22c90*/  LOP3.LUT R0, R0, 0xffffffbf, RZ, 0xc0, !PT ;  /* 0xffffffbf00007812 */ /* 0x000fc800078ec0ff */
[----:B------:R-:W-:-:S04]  /*22ca0*/  @P1 LOP3.LUT R0, R0, 0x40, RZ, 0xfc, !PT ;  /* 0x0000004000001812 */ /* 0x000fc800078efcff */
[----:B------:R-:W-:Y:S01]  /*22cb0*/  LOP3.LUT P1, RZ, R0, 0x4, RZ, 0xc0, !PT ;  /* 0x0000000400ff7812 */ /* 0x000fe2000782c0ff */
[----:B------:R0:W-:-:S12]  /*22cc0*/  STL [R1], R0 ;  /* 0x0000000001007387 */ /* 0x0001d80000100800 */
[----:B------:R-:W-:Y:S01]  /*22cd0*/  @!PT LDS RZ, [RZ] ;  /* 0x00000000fffff984 */ /* 0x000fe20000000800 */
[----:B------:R-:W-:Y:S01]  /*22ce0*/  @!PT LDS RZ, [RZ] ;  /* 0x00000000fffff984 */ /* 0x000fe20000000800 */
[----:B------:R-:W-:Y:S01]  /*22cf0*/  @!PT LDS RZ, [RZ] ;  /* 0x00000000fffff984 */ /* 0x000fe20000000800 */
[----:B------:R-:W-:Y:S04]  /*22d00*/  LDGSTS.E.BYPASS.LTC128B.128 [R5+0x1e400], desc[UR56][R2.64], !P1 ;  /* 0x1e40000002057fae */ /* 0x000fe8000c901d78 */
[----:B------:R-:W-:Y:S04]  /*22d10*/  LDGSTS.E.BYPASS.LTC128B.128 [R5+0x21400], desc[UR56][R2.64+0x80], !P5 ;  /* 0x2140008002057fae */ /* 0x000fe8000e901d78 */
[----:B------:R1:W-:Y:S02]  /*22d20*/  LDGSTS.E.BYPASS.LTC128B.128 [R5+0x24400], desc[UR56][R2.64+0x100], !P4 ;  /* 0x2440010002057fae */ /* 0x0003e4000e101d78 */
[----:B01----:R-:W-:-:S07]  /*22d30*/  IMAD.MOV.U32 R3, RZ, RZ, R14 ;  /* 0x000000ffff037224 */ /* 0x003fce00078e000e */
[----:B------:R-:W-:Y:S05]  /*22d40*/  WARPSYNC.COLLECTIVE R15, `(.L_x_881) ;  /* 0x000000000f087348 */ /* 0x000fea0003c00000 */
[----:B------:R0:W1:Y:S02]  /*22d50*/  SHFL.IDX P6, R14, R13, R12, R11 ;  /* 0x0000000c0d0e7389 */ /* 0x00006400000c000b */
[----:B01----:R-:W-:Y:S01]  /*22d60*/  ENDCOLLECTIVE ;  /* 0x000000000000791b */ /* 0x003fe20003800000 */
.L_x_881:
[----:B------:R-:W-:Y:S01]  /*22d70*/  IMAD.MOV.U32 R13, RZ, RZ, R6 ;  /* 0x000000ffff0d7224 */ /* 0x000fe200078e0006 */
[----:B------:R-:W-:Y:S01]  /*22d80*/  MOV R12, 0x2 ;  /* 0x00000002000c7802 */ /* 0x000fe20000000f00 */
[----:B------:R-:W-:-:S07]  /*22d90*/  IMAD.MOV.U32 R2, RZ, RZ, R14 ;  /* 0x000000ffff027224 */ /* 0x000fce00078e000e */
[----:B------:R-:W-:Y:S05]  /*22da0*/  WARPSYNC.COLLECTIVE R15, `(.L_x_882) ;  /* 0x000000000f087348 */ /* 0x000fea0003c00000 */
[----:B------:R0:W1:Y:S02]  /*22db0*/  SHFL.IDX P6, R14, R13, R12, R11 ;  /* 0x0000000c0d0e7389 */ /* 0x00006400000c000b */
[----:B01----:R-:W-:Y:S01]  /*22dc0*/  ENDCOLLECTIVE ;  /* 0x000000000000791b */ /* 0x003fe20003800000 */
.L_x_882:
        /* <DEDUP_REMOVED lines=13> */
.L_x_883:
[----:B------:R-:W-:Y:S01]  /*22ea0*/  IMAD.MOV.U32 R13, RZ, RZ, R6 ;  /* 0x000000ffff0d7224 */ /* 0x000fe200078e0006 */
[----:B------:R-:W-:Y:S01]  /*22eb0*/  MOV R12, 0x3 ;  /* 0x00000003000c7802 */ /* 0x000fe20000000f00 */
[----:B------:R-:W-:-:S07]  /*22ec0*/  IMAD.MOV.U32 R2, RZ, RZ, R14 ;  /* 0x000000ffff027224 */ /* 0x000fce00078e000e */
[----:B------:R-:W-:Y:S05]  /*22ed0*/  WARPSYNC.COLLECTIVE R15, `(.L_x_884) ;  /* 0x000000000f087348 */ /* 0x000fea0003c00000 */
[----:B------:R0:W1:Y:S02]  /*22ee0*/  SHFL.IDX P6, R14, R13, R12, R11 ;  /* 0x0000000c0d0e7389 */ /* 0x00006400000c000b */
[----:B01----:R-:W-:Y:S01]  /*22ef0*/  ENDCOLLECTIVE ;  /* 0x000000000000791b */ /* 0x003fe20003800000 */
.L_x_884:
        /* <DEDUP_REMOVED lines=13> */
.L_x_885:
[----:B------:R-:W-:Y:S01]  /*22fd0*/  IMAD.MOV.U32 R13, RZ, RZ, R6 ;  /* 0x000000ffff0d7224 */ /* 0x000fe200078e0006 */
[----:B------:R-:W-:Y:S01]  /*22fe0*/  MOV R12, 0x4 ;  /* 0x00000004000c7802 */ /* 0x000fe20000000f00 */
[----:B------:R-:W-:-:S07]  /*22ff0*/  IMAD.MOV.U32 R2, RZ, RZ, R14 ;  /* 0x000000ffff027224 */ /* 0x000fce00078e000e */
[----:B------:R-:W-:Y:S05]  /*23000*/  WARPSYNC.COLLECTIVE R15, `(.L_x_886) ;  /* 0x000000000f087348 */ /* 0x000fea0003c00000 */
[----:B------:R0:W1:Y:S02]  /*23010*/  SHFL.IDX P6, R14, R13, R12, R11 ;  /* 0x0000000c0d0e7389 */ /* 0x00006400000c000b */
[----:B01----:R-:W-:Y:S01]  /*23020*/  ENDCOLLECTIVE ;  /* 0x000000000000791b */ /* 0x003fe20003800000 */
.L_x_886:
        /* <DEDUP_REMOVED lines=13> */
.L_x_887:
[----:B------:R-:W-:-:S05]  /*23100*/  IMAD.MOV.U32 R2, RZ, RZ, R14 ;  /* 0x000000ffff027224 */ /* 0x000fca00078e000e */
[----:B------:R-:W-:-:S04]  /*23110*/  IADD3 R2, P0, R2, R4, RZ ;  /* 0x0000000402027210 */ /* 0x000fc80007f1e0ff */
[----:B------:R-:W-:-:S05]  /*23120*/  IADD3.X R3, RZ, R34, RZ, P0, !PT ;  /* 0x00000022ff037210 */ /* 0x000fca00007fe4ff */
[----:B------:R-:W-:Y:S01]  /*23130*/  @!PT LDS RZ, [RZ] ;  /* 0x00000000fffff984 */ /* 0x000fe20000000800 */
[----:B------:R-:W-:Y:S01]  /*23140*/  @!PT LDS RZ, [RZ] ;  /* 0x00000000fffff984 */ /* 0x000fe20000000800 */
[----:B------:R-:W-:Y:S01]  /*23150*/  @!PT LDS RZ, [RZ] ;  /* 0x00000000fffff984 */ /* 0x000fe20000000800 */
[----:B------:R0:W-:Y:S01]  /*23160*/  LDGSTS.E.BYPASS.LTC128B.128 [R5+0x20400], desc[UR56][R2.64], !P1 ;  /* 0x2040000002057fae */ /* 0x0001e2000c901d78 */
[----:B------:R-:W-:-:S03]  /*23170*/  LOP3.LUT P1, RZ, R0, 0x40, RZ, 0xc0, !PT ;  /* 0x0000004000ff7812 */ /* 0x000fc6000782c0ff */
[----:B------:R0:W5:Y:S01]  /*23180*/  LDL.LU R0, [R1+0x88] ;  /* 0x0000880001007983 */ /* 0x0001620000300800 */
[----:B------:R-:W-:Y:S01]  /*23190*/  IMAD.MOV.U32 R13, RZ, RZ, R6 ;  /* 0x000000ffff0d7224 */ /* 0x000fe200078e0006 */
[----:B------:R-:W-:Y:S02]  /*231a0*/  MOV R12, 0x5 ;  /* 0x00000005000c7802 */ /* 0x000fe40000000f00 */
[----:B------:R0:W-:Y:S06]  /*231b0*/  LDGSTS.E.BYPASS.LTC128B.128 [R5+0x23400], desc[UR56][R2.64+0x80], !P5 ;  /* 0x2340008002057fae */ /* 0x0001ec000e901d78 */
[----:B0----5:R-:W-:Y:S05]  /*231c0*/  WARPSYNC.COLLECTIVE R15, `(.L_x_888) ;  /* 0x000000000f087348 */ /* 0x021fea0003c00000 */
[----:B------:R1:W2:Y:S02]  /*231d0*/  SHFL.IDX P6, R14, R13, R12, R11 ;  /* 0x0000000c0d0e7389 */ /* 0x0002a400000c000b */
[----:B012--5:R-:W-:Y:S01]  /*231e0*/  ENDCOLLECTIVE ;  /* 0x000000000000791b */ /* 0x027fe20003800000 */
.L_x_888:
[----:B------:R-:W-:Y:S01]  /*231f0*/  @!PT LDS RZ, [RZ] ;  /* 0x00000000fffff984 */ /* 0x000fe20000000800 */
[----:B------:R-:W-:Y:S01]  /*23200*/  @!PT LDS RZ, [RZ] ;  /* 0x00000000fffff984 */ /* 0x000fe20000000800 */
[----:B------:R-:W-:Y:S01]  /*23210*/  @!PT LDS RZ, [RZ] ;  /* 0x00000000fffff984 */ /* 0x000fe20000000800 */
[----:B------:R0:W-:Y:S01]  /*23220*/  LDGSTS.E.BYPASS.LTC128B.128 [R5+0x26400], desc[UR56][R2.64+0x100], !P4 ;  /* 0x2640010002057fae */ /* 0x0001e2000e101d78 */
[----:B------:R-:W-:Y:S01]  /*23230*/  MOV R13, R8 ;  /* 0x00000008000d7202 */ /* 0x000fe20000000f00 */
[----:B------:R-:W-:-:S07]  /*23240*/  IMAD.MOV.U32 R34, RZ, RZ, R14 ;  /* 0x000000ffff227224 */ /* 0x000fce00078e000e */
[----:B0-----:R-:W-:Y:S05]  /*23250*/  WARPSYNC.COLLECTIVE R15, `(.L_x_889) ;  /* 0x000000000f087348 */ /* 0x001fea0003c00000 */
[----:B------:R1:W2:Y:S02]  /*23260*/  SHFL.IDX P6, R14, R13, R12, R11 ;  /* 0x0000000c0d0e7389 */ /* 0x0002a400000c000b */
[----:B012---:R-:W-:Y:S01]  /*23270*/  ENDCOLLECTIVE ;  /* 0x000000000000791b */ /* 0x007fe20003800000 */
.L_x_889:
[----:B------:R-:W-:Y:S01]  /*23280*/  IMAD.MOV.U32 R2, RZ, RZ, R14 ;  /* 0x000000ffff027224 */ /* 0x000fe200078e000e */
[----:B------:R-:W-:Y:S06]  /*23290*/  BRA `(.L_x_890) ;  /* 0xffffffb000fc7947 */ /* 0x000fec000383ffff */
.L_x_750:
[----:B0-----:R0:W2:Y:S02]  /*232a0*/  SYNCS.PHASECHK.TRANS64.TRYWAIT P0, [R6+URZ+0x30860], R2 ;  /* 0x03086002060075a7 */ /* 0x0010a4000800017f */
[----:B--2---:R-:W-:Y:S05]  /*232b0*/  @!P0 NANOSLEEP.SYNCS 0x989680 ;  /* 0x009896800000895d */ /* 0x004fea0003900000 */
[----:B------:R-:W2:Y:S02]  /*232c0*/  @!P0 SYNCS.PHASECHK.TRANS64 P0, [R6+URZ+0x30860], R2 ;  /* 0x03086002060085a7 */ /* 0x000ea4000800007f */
[----:B--2---:R-:W-:Y:S05]  /*232d0*/  @!P0 BRA `(.L_x_750) ;  /* 0xfffffffc00f08947 */ /* 0x004fea000383ffff */
[----:B------:R-:W-:Y:S05]  /*232e0*/  BRA `(.L_x_891) ;  /* 0xffffffb400647947 */ /* 0x000fea000383ffff */
.L_x_751:
        /* <DEDUP_REMOVED lines=8> */
.L_x_893:
[----:B------:R-:W-:Y:S05]  /*23370*/  BSYNC B1 ;  /* 0x0000000000017941 */ /* 0x000fea0003800000 */
.L_x_892:
[----:B------:R-:W-:Y:S01]  /*23380*/  IMAD.MOV.U32 R13, RZ, RZ, R23 ;  /* 0x000000ffff0d7224 */ /* 0x000fe200078e0017 */
[----:B------:R-:W-:Y:S01]  /*23390*/  MOV R12, RZ ;  /* 0x000000ff000c7202 */ /* 0x000fe20000000f00 */
[----:B------:R-:W-:Y:S01]  /*233a0*/  IMAD.MOV.U32 R11, RZ, RZ, 0x181f ;  /* 0x0000181fff0b7424 */ /* 0x000fe200078e00ff */
[----:B------:R-:W-:Y:S01]  /*233b0*/  MOV R15, 0xffffffff ;  /* 0xffffffff000f7802 */ /* 0x000fe20000000f00 */
[----:B------:R-:W-:Y:S01]  /*233c0*/  IMAD R5, R5, 0x2, R22 ;  /* 0x0000000205057824 */ /* 0x000fe200078e0216 */
[----:B------:R-:W-:-:S07]  /*233d0*/  MOV R3, R14 ;  /* 0x0000000e00037202 */ /* 0x000fce0000000f00 */
[----:B------:R-:W-:Y:S05]  /*233e0*/  WARPSYNC.COLLECTIVE R15, `(.L_x_894) ;  /* 0x000000000f087348 */ /* 0x000fea0003c00000 */
[----:B------:R0:W1:Y:S02]  /*233f0*/  SHFL.IDX P6, R14, R13, R12, R11 ;  /* 0x0000000c0d0e7389 */ /* 0x00006400000c000b */
[----:B01----:R-:W-:Y:S01]  /*23400*/  ENDCOLLECTIVE ;  /* 0x000000000000791b */ /* 0x003fe20003800000 */
.L_x_894:
[----:B------:R-:W-:Y:S01]  /*23410*/  MOV R13, R24 ;  /* 0x00000018000d7202 */ /* 0x000fe20000000f00 */
[----:B------:R-:W-:Y:S02]  /*23420*/  IMAD.MOV.U32 R12, RZ, RZ, 0x1 ;  /* 0x00000001ff0c7424 */ /* 0x000fe400078e00ff */
[----:B------:R-:W-:-:S07]  /*23430*/  IMAD.MOV.U32 R2, RZ, RZ, R14 ;  /* 0x000000ffff027224 */ /* 0x000fce00078e000e */
[----:B------:R-:W-:Y:S05]  /*23440*/  WARPSYNC.COLLECTIVE R15, `(.L_x_895) ;  /* 0x000000000f087348 */ /* 0x000fea0003c00000 */
[----:B------:R0:W1:Y:S02]  /*23450*/  SHFL.IDX P6, R14, R13, R12, R11 ;  /* 0x0000000c0d0e7389 */ /* 0x00006400000c000b */
[----:B01----:R-:W-:Y:S01]  /*23460*/  ENDCOLLECTIVE ;  /* 0x000000000000791b */ /* 0x003fe20003800000 */
.L_x_895:
[----:B------:R-:W-:-:S04]  /*23470*/  IADD3 R2, P0, R2, R4, RZ ;  /* 0x0000000402027210 */ /* 0x000fc80007f1e0ff */
        /* <DEDUP_REMOVED lines=15> */
.L_x_896:
[----:B------:R-:W-:Y:S01]  /*23570*/  MOV R13, R24 ;  /* 0x00000018000d7202 */ /* 0x000fe20000000f00 */
[----:B------:R-:W-:Y:S01]  /*23580*/  IMAD.MOV.U32 R12, RZ, RZ, 0x2 ;  /* 0x00000002ff0c7424 */ /* 0x000fe200078e00ff */
[----:B------:R-:W-:-:S07]  /*23590*/  MOV R2, R14 ;  /* 0x0000000e00027202 */ /* 0x000fce0000000f00 */
[----:B------:R-:W-:Y:S05]  /*235a0*/  WARPSYNC.COLLECTIVE R15, `(.L_x_897) ;  /* 0x000000000f087348 */ /* 0x000fea0003c00000 */
[----:B------:R0:W1:Y:S02]  /*235b0*/  SHFL.IDX P6, R14, R13, R12, R11 ;  /* 0x0000000c0d0e7389 */ /* 0x00006400000c000b */
[----:B01----:R-:W-:Y:S01]  /*235c0*/  ENDCOLLECTIVE ;  /* 0x000000000000791b */ /* 0x003fe20003800000 */
.L_x_897:
        /* <DEDUP_REMOVED lines=16> */
.L_x_898:
[----:B------:R-:W-:Y:S01]  /*236d0*/  MOV R13, R24 ;  /* 0x00000018000d7202 */ /* 0x000fe20000000f00 */
[----:B------:R-:W-:Y:S01]  /*236e0*/  IMAD.MOV.U32 R12, RZ, RZ, 0x3 ;  /* 0x00000003ff0c7424 */ /* 0x000fe200078e00ff */
[----:B------:R-:W-:-:S07]  /*236f0*/  MOV R2, R14 ;  /* 0x0000000e00027202 */ /* 0x000fce0000000f00 */
[----:B------:R-:W-:Y:S05]  /*23700*/  WARPSYNC.COLLECTIVE R15, `(.L_x_899) ;  /* 0x000000000f087348 */ /* 0x000fea0003c00000 */
[----:B------:R0:W1:Y:S02]  /*23710*/  SHFL.IDX P6, R14, R13, R12, R11 ;  /* 0x0000000c0d0e7389 */ /* 0x00006400000c000b */
[----:B01----:R-:W-:Y:S01]  /*23720*/  ENDCOLLECTIVE ;  /* 0x000000000000791b */ /* 0x003fe20003800000 */
.L_x_899:
        /* <DEDUP_REMOVED lines=16> */
.L_x_900:
[----:B------:R-:W-:Y:S01]  /*23830*/  MOV R13, R24 ;  /* 0x00000018000d7202 */ /* 0x000fe20000000f00 */
[----:B------:R-:W-:Y:S01]  /*23840*/  IMAD.MOV.U32 R12, RZ, RZ, 0x4 ;  /* 0x00000004ff0c7424 */ /* 0x000fe200078e00ff */
[----:B------:R-:W-:-:S07]  /*23850*/  MOV R2, R14 ;  /* 0x0000000e00027202 */ /* 0x000fce0000000f00 */
[----:B------:R-:W-:Y:S05]  /*23860*/  WARPSYNC.COLLECTIVE R15, `(.L_x_901) ;  /* 0x000000000f087348 */ /* 0x000fea0003c00000 */
[----:B------:R0:W1:Y:S02]  /*23870*/  SHFL.IDX P6, R14, R13, R12, R11 ;  /* 0x0000000c0d0e7389 */ /* 0x00006400000c000b */
[----:B01----:R-:W-:Y:S01]  /*23880*/  ENDCOLLECTIVE ;  /* 0x000000000000791b */ /* 0x003fe20003800000 */
.L_x_901:
        /* <DEDUP_REMOVED lines=16> */
.L_x_902:
[----:B------:R-:W-:Y:S01]  /*23990*/  MOV R13, R24 ;  /* 0x00000018000d7202 */ /* 0x000fe20000000f00 */
[----:B------:R-:W-:Y:S01]  /*239a0*/  IMAD.MOV.U32 R12, RZ, RZ, 0x5 ;  /* 0x00000005ff0c7424 */ /* 0x000fe200078e00ff */
[----:B------:R-:W-:-:S07]  /*239b0*/  MOV R2, R14 ;  /* 0x0000000e00027202 */ /* 0x000fce0000000f00 */
[----:B------:R-:W-:Y:S05]  /*239c0*/  WARPSYNC.COLLECTIVE R15, `(.L_x_903) ;  /* 0x000000000f087348 */ /* 0x000fea0003c00000 */
[----:B------:R0:W1:Y:S02]  /*239d0*/  SHFL.IDX P6, R14, R13, R12, R11 ;  /* 0x0000000c0d0e7389 */ /* 0x00006400000c000b */
[----:B01----:R-:W-:Y:S01]  /*239e0*/  ENDCOLLECTIVE ;  /* 0x000000000000791b */ /* 0x003fe20003800000 */
.L_x_903:
        /* <DEDUP_REMOVED lines=13> */
.L_x_904:
[----:B------:R-:W-:Y:S01]  /*23ac0*/  @!PT LDS RZ, [RZ] ;  /* 0x00000000fffff984 */ /* 0x000fe20000000800 */
[----:B------:R-:W-:Y:S01]  /*23ad0*/  @!PT LDS RZ, [RZ] ;  /* 0x00000000fffff984 */ /* 0x000fe20000000800 */
[----:B------:R-:W-:Y:S01]  /*23ae0*/  @!PT LDS RZ, [RZ] ;  /* 0x00000000fffff984 */ /* 0x000fe20000000800 */
[----:B------:R0:W-:Y:S01]  /*23af0*/  LDGSTS.E.BYPASS.LTC128B.128 [R5+0x5400], desc[UR56][R2.64+0x80], !P0 ;  /* 0x0540008002057fae */ /* 0x0001e2000c101d78 */
[----:B------:R-:W-:-:S13]  /*23b00*/  ISETP.LT.OR P0, PT, R7, 0x41, P1 ;  /* 0x000000410700780c */ /* 0x000fda0000f01670 */
[----:B------:R0:W-:Y:S01]  /*23b10*/  LDGSTS.E.BYPASS.LTC128B.128 [R5+0x8400], desc[UR56][R2.64+0x100], !P0 ;  /* 0x0840010002057fae */ /* 0x0001e2000c101d78 */
[----:B------:R-:W-:Y:S05]  /*23b20*/  BRA `(.L_x_905) ;  /* 0xffffffb000507947 */ /* 0x000fea000383ffff */
.L_x_759:
[----:B0-----:R0:W1:Y:S02]  /*23b30*/  SYNCS.PHASECHK.TRANS64.TRYWAIT P0, [R0+URZ+0x30860], R3 ;  /* 0x03086003000075a7 */ /* 0x001064000800017f */
[----:B-1----:R-:W-:Y:S05]  /*23b40*/  @!P0 NANOSLEEP.SYNCS 0x989680 ;  /* 0x009896800000895d */ /* 0x002fea0003900000 */
[----:B------:R-:W1:Y:S02]  /*23b50*/  @!P0 SYNCS.PHASECHK.TRANS64 P0, [R0+URZ+0x30860], R3 ;  /* 0x03086003000085a7 */ /* 0x000e64000800007f */
[----:B-1----:R-:W-:Y:S05]  /*23b60*/  @!P0 BRA `(.L_x_759) ;  /* 0xfffffffc00f08947 */ /* 0x002fea000383ffff */
[----:B------:R-:W-:Y:S05]  /*23b70*/  BRA `(.L_x_906) ;  /* 0xffffffb400787947 */ /* 0x000fea000383ffff */
.L_x_760:
[----:B------:R-:W-:Y:S01]  /*23b80*/  BSSY B0, `(.L_x_907) ;  /* 0x0000008000007945 */ /* 0x000fe20003800000 */
[----:B------:R-:W-:Y:S01]  /*23b90*/  MOV R13, R24 ;  /* 0x00000018000d7202 */ /* 0x000fe20000000f00 */
[----:B------:R-:W-:Y:S01]  /*23ba0*/  IMAD.MOV.U32 R12, RZ, RZ, RZ ;  /* 0x000000ffff0c7224 */ /* 0x000fe200078e00ff */
[----:B------:R-:W-:Y:S01]  /*23bb0*/  MOV R11, 0x181f ;  /* 0x0000181f000b7802 */ /* 0x000fe20000000f00 */
[----:B------:R-:W-:-:S07]  /*23bc0*/  IMAD.MOV.U32 R15, RZ, RZ, -0x1 ;  /* 0xffffffffff0f7424 */ /* 0x000fce00078e00ff */
[----:B0-2---:R-:W-:Y:S05]  /*23bd0*/  WARPSYNC.COLLECTIVE R15, `(.L_x_908) ;  /* 0x000000000f087348 */ /* 0x005fea0003c00000 */
[----:B--2---:R1:W2:Y:S02]  /*23be0*/  SHFL.IDX P6, R14, R13, R12, R11 ;  /* 0x0000000c0d0e7389 */ /* 0x0042a400000c000b */
[----:B012---:R-:W-:Y:S01]  /*23bf0*/  ENDCOLLECTIVE ;  /* 0x000000000000791b */ /* 0x007fe20003800000 */
.L_x_908:
[----:B------:R-:W-:Y:S05]  /*23c00*/  BSYNC B0 ;  /* 0x0000000000007941 */ /* 0x000fea0003800000 */
.L_x_907:
[----:B------:R-:W-:Y:S01]  /*23c10*/  IMAD.MOV.U32 R13, RZ, RZ, R23 ;  /* 0x000000ffff0d7224 */ /* 0x000fe200078e0017 */
[----:B------:R-:W-:Y:S01]  /*23c20*/  MOV R12, RZ ;  /* 0x000000ff000c7202 */ /* 0x000fe20000000f00 */
[----:B------:R-:W-:Y:S01]  /*23c30*/  IMAD.MOV.U32 R11, RZ, RZ, 0x181f ;  /* 0x0000181fff0b7424 */ /* 0x000fe200078e00ff */
[----:B------:R-:W-:Y:S01]  /*23c40*/  MOV R15, 0xffffffff ;  /* 0xffffffff000f7802 */ /* 0x000fe20000000f00 */
[----:B------:R-:W-:Y:S01]  /*23c50*/  IMAD.SHL.U32 R5, R33, 0x2, RZ ;  /* 0x0000000221057824 */ /* 0x000fe200078e00ff */
[----:B------:R-:W-:Y:S01]  /*23c60*/  MOV R3, R14 ;  /* 0x0000000e00037202 */ /* 0x000fe20000000f00 */
[----:B------:R-:W-:-:S07]  /*23c70*/  IMAD R4, R7, 0x2, R22 ;  /* 0x0000000207047824 */ /* 0x000fce00078e0216 */
[----:B------:R-:W-:Y:S05]  /*23c80*/  WARPSYNC.COLLECTIVE R15, `(.L_x_909) ;  /* 0x000000000f087348 */ /* 0x000fea0003c00000 */
[----:B------:R0:W1:Y:S02]  /*23c90*/  SHFL.IDX P6, R14, R13, R12, R11 ;  /* 0x0000000c0d0e7389 */ /* 0x00006400000c000b */
[----:B01----:R-:W-:Y:S01]  /*23ca0*/  ENDCOLLECTIVE ;  /* 0x000000000000791b */ /* 0x003fe20003800000 */
.L_x_909:
[----:B------:R-:W-:Y:S02]  /*23cb0*/  ULDC UR4, c[0x0][0x2f4] ;  /* 0x0000bd0000047ab9 */ /* 0x000fe40000000800 */
[----:B------:R-:W-:Y:S02]  /*23cc0*/  ISETP.GE.AND P2, PT, R33, UR4, PT ;  /* 0x0000000421007c0c */ /* 0x000fe4000bf46270 */
[----:B------:R-:W-:Y:S02]  /*23cd0*/  ISETP.GE.AND P1, PT, R36, UR4, PT ;  /* 0x0000000424007c0c */ /* 0x000fe4000bf26270 */
[C---:B------:R-:W-:Y:S02]  /*23ce0*/  ISETP.LT.OR P3, PT, R6.reuse, 0x1, P2 ;  /* 0x000000010600780c */ /* 0x040fe40001761670 */
[----:B------:R-:W-:Y:S02]  /*23cf0*/  ISETP.LT.OR P4, PT, R6, 0x1, P1 ;  /* 0x000000010600780c */ /* 0x000fe40000f81670 */
[----:B------:R-:W-:Y:S01]  /*23d00*/  MOV R13, R24 ;  /* 0x00000018000d7202 */ /* 0x000fe20000000f00 */
[----:B------:R-:W-:Y:S01]  /*23d10*/  IMAD.MOV.U32 R12, RZ, RZ, 0x1 ;  /* 0x00000001ff0c7424 */ /* 0x000fe200078e00ff */
[----:B------:R-:W-:-:S04]  /*23d20*/  IADD3 R2, P0, R14, R5, RZ ;  /* 0x000000050e027210 */ /* 0x000fc80007f1e0ff */
[----:B------:R-:W-:Y:S02]  /*23d30*/  IADD3.X R3, RZ, R3, RZ, P0, !PT ;  /* 0x00000003ff037210 */ /* 0x000fe400007fe4ff */
[----:B------:R-:W-:-:S13]  /*23d40*/  ISETP.GE.AND P0, PT, R35, UR4, PT ;  /* 0x0000000423007c0c */ /* 0x000fda000bf06270 */
[----:B------:R-:W-:Y:S05]  /*23d50*/  WARPSYNC.COLLECTIVE R15, `(.L_x_910) ;  /* 0x000000000f087348 */ /* 0x000fea0003c00000 */
[----:B------:R0:W1:Y:S02]  /*23d60*/  SHFL.IDX P6, R14, R13, R12, R11 ;  /* 0x0000000c0d0e7389 */ /* 0x00006400000c000b */
[----:B01----:R-:W-:Y:S01]  /*23d70*/  ENDCOLLECTIVE ;  /* 0x000000000000791b */ /* 0x003fe20003800000 */
.L_x_910:
        /* <DEDUP_REMOVED lines=8> */
[----:B------:R-:W-:Y:S02]  /*23e00*/  ISETP.LT.OR P3, PT, R6, 0x11, P2 ;  /* 0x000000110600780c */ /* 0x000fe40001761670 */
[----:B------:R-:W-:-:S11]  /*23e10*/  MOV R7, R14 ;  /* 0x0000000e00077202 */ /* 0x000fd60000000f00 */
[----:B0-----:R-:W-:Y:S05]  /*23e20*/  WARPSYNC.COLLECTIVE R15, `(.L_x_911) ;  /* 0x000000000f087348 */ /* 0x001fea0003c00000 */
[----:B------:R1:W2:Y:S02]  /*23e30*/  SHFL.IDX P6, R14, R13, R12, R11 ;  /* 0x0000000c0d0e7389 */ /* 0x0002a400000c000b */
[----:B012---:R-:W-:Y:S01]  /*23e40*/  ENDCOLLECTIVE ;  /* 0x000000000000791b */ /* 0x007fe20003800000 */
.L_x_911:
[----:B------:R-:W-:Y:S01]  /*23e50*/  IMAD.MOV.U32 R13, RZ, RZ, R24 ;  /* 0x000000ffff0d7224 */ /* 0x000fe200078e0018 */
[----:B------:R-:W-:Y:S02]  /*23e60*/  MOV R12, 0x2 ;  /* 0x00000002000c7802 */ /* 0x000fe40000000f00 */
[----:B------:R-:W-:-:S13]  /*23e70*/  IADD3 R2, P4, R14, R5, RZ ;  /* 0x000000050e027210 */ /* 0x000fda0007f9e0ff */
[----:B------:R-:W-:Y:S05]  /*23e80*/  WARPSYNC.COLLECTIVE R15, `(.L_x_912) ;  /* 0x000000000f087348 */ /* 0x000fea0003c00000 */
[----:B------:R0:W1:Y:S02]  /*23e90*/  SHFL.IDX P6, R14, R13, R12, R11 ;  /* 0x0000000c0d0e7389 */ /* 0x00006400000c000b */
[----:B01----:R-:W-:Y:S01]  /*23ea0*/  ENDCOLLECTIVE ;  /* 0x000000000000791b */ /* 0x003fe20003800000 */
.L_x_912:
        /* <DEDUP_REMOVED lines=15> */
.L_x_913:
[----:B------:R-:W-:Y:S01]  /*23fa0*/  MOV R13, R24 ;  /* 0x00000018000d7202 */ /* 0x000fe20000000f00 */
[----:B------:R-:W-:Y:S01]  /*23fb0*/  IMAD.MOV.U32 R12, RZ, RZ, 0x3 ;  /* 0x00000003ff0c7424 */ /* 0x000fe200078e00ff */
[----:B------:R-:W-:-:S13]  /*23fc0*/  IADD3 R2, P4, R14, R5, RZ ;  /* 0x000000050e027210 */ /* 0x000fda0007f9e0ff */
[----:B------:R-:W-:Y:S05]  /*23fd0*/  WARPSYNC.COLLECTIVE R15, `(.L_x_914) ;  /* 0x000000000f087348 */ /* 0x000fea0003c00000 */
[----:B------:R0:W1:Y:S02]  /*23fe0*/  SHFL.IDX P6, R14, R13, R12, R11 ;  /* 0x0000000c0d0e7389 */ /* 0x00006400000c000b */
[----:B01----:R-:W-:Y:S01]  /*23ff0*/  ENDCOLLECTIVE ;  /* 0x000000000000791b */ /* 0x003fe20003800000 */
.L_x_914:
        /* <DEDUP_REMOVED lines=15> */
.L_x_915:
[----:B------:R-:W-:Y:S01]  /*240f0*/  IMAD.MOV.U32 R13, RZ, RZ, R24 ;  /* 0x000000ffff0d7224 */ /* 0x000fe200078e0018 */
[----:B------:R-:W-:Y:S02]  /*24100*/  MOV R12, 0x4 ;  /* 0x00000004000c7802 */ /* 0x000fe40000000f00 */
[----:B------:R-:W-:-:S13]  /*24110*/  IADD3 R2, P4, R14, R5, RZ ;  /* 0x000000050e027210 */ /* 0x000fda0007f9e0ff */
[----:B------:R-:W-:Y:S05]  /*24120*/  WARPSYNC.COLLECTIVE R15, `(.L_x_916) ;  /* 0x000000000f087348 */ /* 0x000fea0003c00000 */
[----:B------:R0:W1:Y:S02]  /*24130*/  SHFL.IDX P6, R14, R13, R12, R11 ;  /* 0x0000000c0d0e7389 */ /* 0x00006400000c000b */
[----:B01----:R-:W-:Y:S01]  /*24140*/  ENDCOLLECTIVE ;  /* 0x000000000000791b */ /* 0x003fe20003800000 */
.L_x_916:
        /* <DEDUP_REMOVED lines=15> */
.L_x_917:
[----:B------:R-:W-:Y:S01]  /*24240*/  MOV R13, R24 ;  /* 0x00000018000d7202 */ /* 0x000fe20000000f00 */
[----:B------:R-:W-:Y:S01]  /*24250*/  IMAD.MOV.U32 R12, RZ, RZ, 0x5 ;  /* 0x00000005ff0c7424 */ /* 0x000fe200078e00ff */
[----:B------:R-:W-:-:S13]  /*24260*/  IADD3 R2, P4, R14, R5, RZ ;  /* 0x000000050e027210 */ /* 0x000fda0007f9e0ff */
[----:B------:R-:W-:Y:S05]  /*24270*/  WARPSYNC.COLLECTIVE R15, `(.L_x_918) ;  /* 0x000000000f087348 */ /* 0x000fea0003c00000 */
[----:B------:R0:W1:Y:S02]  /*24280*/  SHFL.IDX P6, R14, R13, R12, R11 ;  /* 0x0000000c0d0e7389 */ /* 0x00006400000c000b */
[----:B01----:R-:W-:Y:S01]  /*24290*/  ENDCOLLECTIVE ;  /* 0x000000000000791b */ /* 0x003fe20003800000 */
.L_x_918:
        /* <DEDUP_REMOVED lines=10> */
[----:B------:R-:W-:-:S07]  /*24340*/  MOV R24, R14 ;  /* 0x0000000e00187202 */ /* 0x000fce0000000f00 */
[----:B0-----:R-:W-:Y:S05]  /*24350*/  WARPSYNC.COLLECTIVE R15, `(.L_x_919) ;  /* 0x000000000f087348 */ /* 0x001fea0003c00000 */
[----:B------:R1:W2:Y:S02]  /*24360*/  SHFL.IDX P6, R14, R13, R12, R11 ;  /* 0x0000000c0d0e7389 */ /* 0x0002a400000c000b */
[----:B012---:R-:W-:Y:S01]  /*24370*/  ENDCOLLECTIVE ;  /* 0x000000000000791b */ /* 0x007fe20003800000 */
.L_x_919:
[----:B------:R-:W-:Y:S05]  /*24380*/  BRA `(.L_x_920) ;  /* 0xffffffb0007c7947 */ /* 0x000fea000383ffff */
.L_x_765:
        /* <DEDUP_REMOVED lines=8> */
.L_x_922:
[----:B------:R-:W-:Y:S05]  /*24410*/  BSYNC B0 ;  /* 0x0000000000007941 */ /* 0x000fea0003800000 */
.L_x_921:
[----:B------:R-:W-:Y:S01]  /*24420*/  IMAD.MOV.U32 R13, RZ, RZ, R16 ;  /* 0x000000ffff0d7224 */ /* 0x000fe200078e0010 */
[----:B------:R-:W-:Y:S01]  /*24430*/  MOV R12, 0x1 ;  /* 0x00000001000c7802 */ /* 0x000fe20000000f00 */
[----:B------:R-:W-:Y:S01]  /*24440*/  IMAD.MOV.U32 R11, RZ, RZ, 0x1f ;  /* 0x0000001fff0b7424 */ /* 0x000fe200078e00ff */
[----:B------:R-:W-:Y:S02]  /*24450*/  MOV R15, 0xffffffff ;  /* 0xffffffff000f7802 */ /* 0x000fe40000000f00 */
[----:B------:R-:W-:Y:S02]  /*24460*/  MOV R5, R14 ;  /* 0x0000000e00057202 */ /* 0x000fe40000000f00 */
[----:B------:R-:W-:-:S07]  /*24470*/  IADD3 R7, R19, R8, RZ ;  /* 0x0000000813077210 */ /* 0x000fce0007ffe0ff */
[----:B------:R-:W-:Y:S05]  /*24480*/  WARPSYNC.COLLECTIVE R15, `(.L_x_923) ;  /* 0x000000000f087348 */ /* 0x000fea0003c00000 */
[----:B------:R0:W1:Y:S02]  /*24490*/  SHFL.IDX P6, R14, R13, R12, R11 ;  /* 0x0000000c0d0e7389 */ /* 0x00006400000c000b */
[----:B01----:R-:W-:Y:S01]  /*244a0*/  ENDCOLLECTIVE ;  /* 0x000000000000791b */ /* 0x003fe20003800000 */
.L_x_923:
[----:B------:R-:W-:Y:S02]  /*244b0*/  ULDC UR4, c[0x0][0xc3c] ;  /* 0x00030f0000047ab9 */ /* 0x000fe40000000800 */
[----:B------:R-:W-:-:S13]  /*244c0*/  ISETP.GE.OR P1, PT, R7, UR4, !P0 ;  /* 0x0000000407007c0c */ /* 0x000fda000c726670 */
[----:B------:R-:W0:Y:S01]  /*244d0*/  @!P1 LDC.64 R2, c[0x0][0xc80] ;  /* 0x00032000ff029b82 */ /* 0x000e220000000a00 */
[----:B------:R-:W-:Y:S01]  /*244e0*/  IMAD.MOV.U32 R4, RZ, RZ, RZ ;  /* 0x000000ffff047224 */ /* 0x000fe200078e00ff */
[----:B------:R-:W-:Y:S01]  /*244f0*/  MOV R11, RZ ;  /* 0x000000ff000b7202 */ /* 0x000fe20000000f00 */
        /* <DEDUP_REMOVED lines=13> */
.L_x_924:
[----:B------:R-:W-:Y:S01]  /*245d0*/  IMAD.MOV.U32 R12, RZ, RZ, 0x2 ;  /* 0x00000002ff0c7424 */ /* 0x000fe200078e00ff */
[----:B------:R-:W-:-:S05]  /*245e0*/  SEL R7, R14, RZ, P1 ;  /* 0x000000ff0e077207 */ /* 0x000fca0000800000 */
[----:B------:R-:W-:-:S05]  /*245f0*/  IMAD.IADD R6, R4, 0x1, R7 ;  /* 0x0000000104067824 */ /* 0x000fca00078e0207 */
[----:B------:R-:W-:-:S07]  /*24600*/  MOV R13, R6 ;  /* 0x00000006000d7202 */ /* 0x000fce0000000f00 */
[----:B------:R-:W-:Y:S05]  /*24610*/  WARPSYNC.COLLECTIVE R15, `(.L_x_925) ;  /* 0x000000000f087348 */ /* 0x000fea0003c00000 */
[----:B------:R0:W1:Y:S02]  /*24620*/  SHFL.UP P6, R14, R13, R12, R11 ;  /* 0x0400000c0d0e7389 */ /* 0x00006400000c000b */
[----:B01----:R-:W-:Y:S01]  /*24630*/  ENDCOLLECTIVE ;  /* 0x000000000000791b */ /* 0x003fe20003800000 */
.L_x_925:
[----:B------:R-:W-:Y:S02]  /*24640*/  MOV R12, 0x4 ;  /* 0x00000004000c7802 */ /* 0x000fe40000000f00 */
[----:B------:R-:W-:-:S04]  /*24650*/  SEL R7, R14, RZ, P2 ;  /* 0x000000ff0e077207 */ /* 0x000fc80001000000 */
[----:B------:R-:W-:-:S05]  /*24660*/  IADD3 R7, R6, R7, RZ ;  /* 0x0000000706077210 */ /* 0x000fca0007ffe0ff */
[----:B------:R-:W-:-:S07]  /*24670*/  IMAD.MOV.U32 R13, RZ, RZ, R7 ;  /* 0x000000ffff0d7224 */ /* 0x000fce00078e0007 */
[----:B------:R-:W-:Y:S05]  /*24680*/  WARPSYNC.COLLECTIVE R15, `(.L_x_926) ;  /* 0x000000000f087348 */ /* 0x000fea0003c00000 */
[----:B------:R0:W1:Y:S02]  /*24690*/  SHFL.UP P6, R14, R13, R12, R11 ;  /* 0x0400000c0d0e7389 */ /* 0x00006400000c000b */
[----:B01----:R-:W-:Y:S01]  /*246a0*/  ENDCOLLECTIVE ;  /* 0x000000000000791b */ /* 0x003fe20003800000 */
.L_x_926:
[----:B------:R-:W-:Y:S01]  /*246b0*/  IMAD.MOV.U32 R12, RZ, RZ, 0x8 ;  /* 0x00000008ff0c7424 */ /* 0x000fe200078e00ff */
[----:B------:R-:W-:-:S05]  /*246c0*/  SEL R2, R14, RZ, P3 ;  /* 0x000000ff0e027207 */ /* 0x000fca0001800000 */
[----:B------:R-:W-:-:S05]  /*246d0*/  IMAD.IADD R2, R7, 0x1, R2 ;  /* 0x0000000107027824 */ /* 0x000fca00078e0202 */
[----:B------:R-:W-:-:S07]  /*246e0*/  MOV R13, R2 ;  /* 0x00000002000d7202 */ /* 0x000fce0000000f00 */
[----:B------:R-:W-:Y:S05]  /*246f0*/  WARPSYNC.COLLECTIVE R15, `(.L_x_927) ;  /* 0x000000000f087348 */ /* 0x000fea0003c00000 */
[----:B------:R0:W1:Y:S02]  /*24700*/  SHFL.UP P6, R14, R13, R12, R11 ;  /* 0x0400000c0d0e7389 */ /* 0x00006400000c000b */
[----:B01----:R-:W-:Y:S01]  /*24710*/  ENDCOLLECTIVE ;  /* 0x000000000000791b */ /* 0x003fe20003800000 */
.L_x_927:
[----:B------:R-:W-:Y:S02]  /*24720*/  MOV R12, 0x10 ;  /* 0x00000010000c7802 */ /* 0x000fe40000000f00 */
[----:B------:R-:W-:-:S04]  /*24730*/  SEL R3, R14, RZ, P4 ;  /* 0x000000ff0e037207 */ /* 0x000fc80002000000 */
[----:B------:R-:W-:-:S05]  /*24740*/  IADD3 R3, R2, R3, RZ ;  /* 0x0000000302037210 */ /* 0x000fca0007ffe0ff */
[----:B------:R-:W-:-:S07]  /*24750*/  IMAD.MOV.U32 R13, RZ, RZ, R3 ;  /* 0x000000ffff0d7224 */ /* 0x000fce00078e0003 */
[----:B------:R-:W-:Y:S05]  /*24760*/  WARPSYNC.COLLECTIVE R15, `(.L_x_928) ;  /* 0x000000000f087348 */ /* 0x000fea0003c00000 */
[----:B------:R0:W1:Y:S02]  /*24770*/  SHFL.UP P6, R14, R13, R12, R11 ;  /* 0x0400000c0d0e7389 */ /* 0x00006400000c000b */
[----:B01----:R-:W-:Y:S01]  /*24780*/  ENDCOLLECTIVE ;  /* 0x000000000000791b */ /* 0x003fe20003800000 */
.L_x_928:
[----:B------:R-:W-:Y:S01]  /*24790*/  IMAD.MOV.U32 R12, RZ, RZ, 0x1f ;  /* 0x0000001fff0c7424 */ /* 0x000fe200078e00ff */
[----:B------:R-:W-:Y:S02]  /*247a0*/  MOV R11, 0x1f ;  /* 0x0000001f000b7802 */ /* 0x000fe40000000f00 */
[----:B------:R-:W-:-:S05]  /*247b0*/  SEL R6, R14, RZ, P5 ;  /* 0x000000ff0e067207 */ /* 0x000fca0002800000 */
[----:B------:R-:W-:-:S05]  /*247c0*/  IMAD.IADD R6, R3, 0x1, R6 ;  /* 0x0000000103067824 */ /* 0x000fca00078e0206 */
[----:B------:R-:W-:-:S07]  /*247d0*/  MOV R13, R6 ;  /* 0x00000006000d7202 */ /* 0x000fce0000000f00 */
[----:B------:R-:W-:Y:S05]  /*247e0*/  WARPSYNC.COLLECTIVE R15, `(.L_x_929) ;  /* 0x000000000f087348 */ /* 0x000fea0003c00000 */
[----:B------:R0:W1:Y:S02]  /*247f0*/  SHFL.IDX P6, R14, R13, R12, R11 ;  /* 0x0000000c0d0e7389 */ /* 0x00006400000c000b */
[----:B01----:R-:W-:Y:S01]  /*24800*/  ENDCOLLECTIVE ;  /* 0x000000000000791b */ /* 0x003fe20003800000 */
.L_x_929:
[----:B------:R-:W-:Y:S05]  /*24810*/  BRA `(.L_x_930) ;  /* 0xffffffb000947947 */ /* 0x000fea000383ffff */
.L_x_770:
[----:B------:R-:W-:Y:S01]  /*24820*/  BSSY B0, `(.L_x_931) ;  /* 0x0000008000007945 */ /* 0x000fe20003800000 */
[----:B-----5:R-:W-:Y:S01]  /*24830*/  IMAD.MOV.U32 R13, RZ, RZ, R4 ;  /* 0x000000ffff0d7224 */ /* 0x020fe200078e0004 */
[----:B------:R-:W-:Y:S01]  /*24840*/  MOV R12, 0x1 ;  /* 0x00000001000c7802 */ /* 0x000fe20000000f00 */
[----:B------:R-:W-:Y:S01]  /*24850*/  IMAD.MOV.U32 R11, RZ, RZ, RZ ;  /* 0x000000ffff0b7224 */ /* 0x000fe200078e00ff */
[----:B------:R-:W-:-:S07]  /*24860*/  MOV R15, 0xffffffff ;  /* 0xffffffff000f7802 */ /* 0x000fce0000000f00 */
[----:B01----:R-:W-:Y:S05]  /*24870*/  WARPSYNC.COLLECTIVE R15, `(.L_x_932) ;  /* 0x000000000f087348 */ /* 0x003fea0003c00000 */
[----:B------:R2:W3:Y:S02]  /*24880*/  SHFL.UP P6, R14, R13, R12, R11 ;  /* 0x0400000c0d0e7389 */ /* 0x0004e400000c000b */
[----:B0123--:R-:W-:Y:S01]  /*24890*/  ENDCOLLECTIVE ;  /* 0x000000000000791b */ /* 0x00ffe20003800000 */
.L_x_932:
[----:B------:R-:W-:Y:S05]  /*248a0*/  BSYNC B0 ;  /* 0x0000000000007941 */ /* 0x000fea0003800000 */
.L_x_931:
[----:B------:R-:W-:Y:S01]  /*248b0*/  SEL R13, R14, RZ, P1 ;  /* 0x000000ff0e0d7207 */ /* 0x000fe20000800000 */
[----:B------:R-:W-:Y:S01]  /*248c0*/  IMAD.MOV.U32 R11, RZ, RZ, RZ ;  /* 0x000000ffff0b7224 */ /* 0x000fe200078e00ff */
[----:B------:R-:W-:Y:S02]  /*248d0*/  MOV R12, 0x2 ;  /* 0x00000002000c7802 */ /* 0x000fe40000000f00 */
[----:B------:R-:W-:Y:S01]  /*248e0*/  MOV R15, 0xffffffff ;  /* 0xffffffff000f7802 */ /* 0x000fe20000000f00 */
[----:B------:R-:W-:-:S07]  /*248f0*/  IMAD.IADD R13, R4, 0x1, R13 ;  /* 0x00000001040d7824 */ /* 0x000fce00078e020d */
[----:B------:R-:W-:Y:S05]  /*24900*/  WARPSYNC.COLLECTIVE R15, `(.L_x_933) ;  /* 0x000000000f087348 */ /* 0x000fea0003c00000 */
[----:B------:R0:W1:Y:S02]  /*24910*/  SHFL.UP P6, R14, R13, R12, R11 ;  /* 0x0400000c0d0e7389 */ /* 0x00006400000c000b */
[----:B01----:R-:W-:Y:S01]  /*24920*/  ENDCOLLECTIVE ;  /* 0x000000000000791b */ /* 0x003fe20003800000 */
.L_x_933:
[----:B------:R-:W-:Y:S01]  /*24930*/  IMAD.MOV.U32 R12, RZ, RZ, 0x4 ;  /* 0x00000004ff0c7424 */ /* 0x000fe200078e00ff */
[----:B------:R-:W-:-:S05]  /*24940*/  SEL R0, R14, RZ, P2 ;  /* 0x000000ff0e007207 */ /* 0x000fca0001000000 */
[----:B------:R-:W-:-:S05]  /*24950*/  IMAD.IADD R0, R13, 0x1, R0 ;  /* 0x000000010d007824 */ /* 0x000fca00078e0200 */
[----:B------:R-:W-:-:S07]  /*24960*/  MOV R13, R0 ;  /* 0x00000000000d7202 */ /* 0x000fce0000000f00 */
[----:B------:R-:W-:Y:S05]  /*24970*/  WARPSYNC.COLLECTIVE R15, `(.L_x_934) ;  /* 0x000000000f087348 */ /* 0x000fea0003c00000 */
[----:B------:R0:W1:Y:S02]  /*24980*/  SHFL.UP P6, R14, R13, R12, R11 ;  /* 0x0400000c0d0e7389 */ /* 0x00006400000c000b */
[----:B01----:R-:W-:Y:S01]  /*24990*/  ENDCOLLECTIVE ;  /* 0x000000000000791b */ /* 0x003fe20003800000 */
.L_x_934:
[----:B------:R-:W-:Y:S02]  /*249a0*/  MOV R12, 0x8 ;  /* 0x00000008000c7802 */ /* 0x000fe40000000f00 */
[----:B------:R-:W-:-:S04]  /*249b0*/  SEL R3, R14, RZ, P3 ;  /* 0x000000ff0e037207 */ /* 0x000fc80001800000 */
[----:B------:R-:W-:-:S05]  /*249c0*/  IADD3 R2, R0, R3, RZ ;  /* 0x0000000300027210 */ /* 0x000fca0007ffe0ff */
[----:B------:R-:W-:-:S07]  /*249d0*/  IMAD.MOV.U32 R13, RZ, RZ, R2 ;  /* 0x000000ffff0d7224 */ /* 0x000fce00078e0002 */
[----:B------:R-:W-:Y:S05]  /*249e0*/  WARPSYNC.COLLECTIVE R15, `(.L_x_935) ;  /* 0x000000000f087348 */ /* 0x000fea0003c00000 */
[----:B------:R0:W1:Y:S02]  /*249f0*/  SHFL.UP P6, R14, R13, R12, R11 ;  /* 0x0400000c0d0e7389 */ /* 0x00006400000c000b */
[----:B01----:R-:W-:Y:S01]  /*24a00*/  ENDCOLLECTIVE ;  /* 0x000000000000791b */ /* 0x003fe20003800000 */
.L_x_935:
[----:B------:R-:W-:Y:S01]  /*24a10*/  IMAD.MOV.U32 R12, RZ, RZ, 0x10 ;  /* 0x00000010ff0c7424 */ /* 0x000fe200078e00ff */
[----:B------:R-:W-:-:S05]  /*24a20*/  SEL R3, R14, RZ, P4 ;  /* 0x000000ff0e037207 */ /* 0x000fca0002000000 */
[----:B------:R-:W-:-:S05]  /*24a30*/  IMAD.IADD R3, R2, 0x1, R3 ;  /* 0x0000000102037824 */ /* 0x000fca00078e0203 */
[----:B------:R-:W-:-:S07]  /*24a40*/  MOV R13, R3 ;  /* 0x00000003000d7202 */ /* 0x000fce0000000f00 */
[----:B------:R-:W-:Y:S05]  /*24a50*/  WARPSYNC.COLLECTIVE R15, `(.L_x_936) ;  /* 0x000000000f087348 */ /* 0x000fea0003c00000 */
[----:B------:R0:W1:Y:S02]  /*24a60*/  SHFL.UP P6, R14, R13, R12, R11 ;  /* 0x0400000c0d0e7389 */ /* 0x00006400000c000b */
[----:B01----:R-:W-:Y:S01]  /*24a70*/  ENDCOLLECTIVE ;  /* 0x000000000000791b */ /* 0x003fe20003800000 */
.L_x_936:
[----:B------:R-:W-:Y:S01]  /*24a80*/  MOV R12, 0x1f ;  /* 0x0000001f000c7802 */ /* 0x000fe20000000f00 */
[----:B------:R-:W-:Y:S01]  /*24a90*/  IMAD.MOV.U32 R11, RZ, RZ, 0x1f ;  /* 0x0000001fff0b7424 */ /* 0x000fe200078e00ff */
[----:B------:R-:W-:-:S04]  /*24aa0*/  SEL R6, R14, RZ, P5 ;  /* 0x000000ff0e067207 */ /* 0x000fc80002800000 */
[----:B------:R-:W-:-:S05]  /*24ab0*/  IADD3 R6, R3, R6, RZ ;  /* 0x0000000603067210 */ /* 0x000fca0007ffe0ff */
[----:B------:R-:W-:-:S07]  /*24ac0*/  IMAD.MOV.U32 R13, RZ, RZ, R6 ;  /* 0x000000ffff0d7224 */ /* 0x000fce00078e0006 */
[----:B------:R-:W-:Y:S05]  /*24ad0*/  WARPSYNC.COLLECTIVE R15, `(.L_x_937) ;  /* 0x000000000f087348 */ /* 0x000fea0003c00000 */
[----:B------:R0:W1:Y:S02]  /*24ae0*/  SHFL.IDX P6, R14, R13, R12, R11 ;  /* 0x0000000c0d0e7389 */ /* 0x00006400000c000b */
[----:B01----:R-:W-:Y:S01]  /*24af0*/  ENDCOLLECTIVE ;  /* 0x000000000000791b */ /* 0x003fe20003800000 */
.L_x_937:
[----:B------:R-:W-:Y:S05]  /*24b00*/  BRA `(.L_x_938) ;  /* 0xffffffb000747947 */ /* 0x000fea000383ffff */
.L_x_772:
[----:B------:R-:W-:Y:S01]  /*24b10*/  BSSY B0, `(.L_x_939) ;  /* 0x0000006000007945 */ /* 0x000fe20003800000 */
[----:B------:R-:W-:Y:S02]  /*24b20*/  PLOP3.LUT P6, PT, P6, PT, PT, 0x8, 0x0 ;  /* 0x000000000000781c */ /* 0x000fe400037ce170 */
[----:B------:R-:W-:-:S11]  /*24b30*/  MOV R15, 0xffffffff ;  /* 0xffffffff000f7802 */ /* 0x000fd60000000f00 */
[----:B0-----:R-:W-:Y:S05]  /*24b40*/  WARPSYNC.COLLECTIVE R15, `(.L_x_940) ;  /* 0x000000000f087348 */ /* 0x001fea0003c00000 */
[----:B------:R-:W-:Y:S01]  /*24b50*/  VOTE.ANY R14, PT, P6 ;  /* 0x00000000000e7806 */ /* 0x000fe200030e0100 */
[----:B0-----:R-:W-:Y:S06]  /*24b60*/  ENDCOLLECTIVE ;  /* 0x000000000000791b */ /* 0x001fec0003800000 */
.L_x_940:
[----:B------:R-:W-:Y:S05]  /*24b70*/  BSYNC B0 ;  /* 0x0000000000007941 */ /* 0x000fea0003800000 */
.L_x_939:
[----:B------:R-:W-:Y:S01]  /*24b80*/  IMAD.MOV.U32 R2, RZ, RZ, R14 ;  /* 0x000000ffff027224 */ /* 0x000fe200078e000e */
[----:B------:R-:W-:Y:S01]  /*24b90*/  MOV R13, R4 ;  /* 0x00000004000d7202 */ /* 0x000fe20000000f00 */
[----:B------:R-:W-:Y:S01]  /*24ba0*/  IMAD.MOV.U32 R15, RZ, RZ, -0x1 ;  /* 0xffffffffff0f7424 */ /* 0x000fe200078e00ff */
[----:B------:R-:W-:Y:S01]  /*24bb0*/  MOV R11, 0x1f ;  /* 0x0000001f000b7802 */ /* 0x000fe20000000f00 */
[----:B------:R-:W0:Y:S02]  /*24bc0*/  POPC R0, R2 ;  /* 0x0000000200007309 */ /* 0x000e240000000000 */
[----:B0-----:R-:W-:-:S07]  /*24bd0*/  IMAD.MOV.U32 R12, RZ, RZ, R0 ;  /* 0x000000ffff0c7224 */ /* 0x001fce00078e0000 */
[----:B------:R-:W-:Y:S05]  /*24be0*/  WARPSYNC.COLLECTIVE R15, `(.L_x_941) ;  /* 0x000000000f087348 */ /* 0x000fea0003c00000 */
[----:B------:R0:W1:Y:S02]  /*24bf0*/  SHFL.IDX P6, R14, R13, R12, R11 ;  /* 0x0000000c0d0e7389 */ /* 0x00006400000c000b */
[----:B01----:R-:W-:Y:S01]  /*24c00*/  ENDCOLLECTIVE ;  /* 0x000000000000791b */ /* 0x003fe20003800000 */
.L_x_941:
[----:B------:R-:W-:Y:S01]  /*24c10*/  MOV R4, R14 ;  /* 0x0000000e00047202 */ /* 0x000fe20000000f00 */
[----:B------:R-:W-:Y:S06]  /*24c20*/  BRA `(.L_x_942) ;  /* 0xffffffb000647947 */ /* 0x000fec000383ffff */
.L_x_774:
[----:B------:R-:W-:Y:S01]  /*24c30*/  BSSY B0, `(.L_x_943) ;  /* 0x0000007000007945 */ /* 0x000fe20003800000 */
[----:B------:R-:W-:Y:S01]  /*24c40*/  IMAD.MOV.U32 R13, RZ, RZ, R6 ;  /* 0x000000ffff0d7224 */ /* 0x000fe200078e0006 */
[----:B------:R-:W-:Y:S01]  /*24c50*/  MOV R11, 0x1f ;  /* 0x0000001f000b7802 */ /* 0x000fe20000000f00 */
[----:B------:R-:W-:-:S07]  /*24c60*/  IMAD.MOV.U32 R15, RZ, RZ, -0x1 ;  /* 0xffffffffff0f7424 */ /* 0x000fce00078e00ff */
[----:B012---:R-:W-:Y:S05]  /*24c70*/  WARPSYNC.COLLECTIVE R15, `(.L_x_944) ;  /* 0x000000000f087348 */ /* 0x007fea0003c00000 */
[----:B------:R3:W4:Y:S02]  /*24c80*/  SHFL.IDX P6, R14, R13, R12, R11 ;  /* 0x0000000c0d0e7389 */ /* 0x00072400000c000b */
[----:B01234-:R-:W-:Y:S01]  /*24c90*/  ENDCOLLECTIVE ;  /* 0x000000000000791b */ /* 0x01ffe20003800000 */
.L_x_944:
[----:B------:R-:W-:Y:S05]  /*24ca0*/  BSYNC B0 ;  /* 0x0000000000007941 */ /* 0x000fea0003800000 */
.L_x_943:
[----:B------:R-:W-:Y:S05]  /*24cb0*/  BRA `(.L_x_773) ;  /* 0xffffffb0005c7947 */ /* 0x000fea000383ffff */
.L_x_778:
[----:B0-----:R0:W1:Y:S02]  /*24cc0*/  SYNCS.PHASECHK.TRANS64.TRYWAIT P0, [R7+URZ+0x30820], R0 ;  /* 0x03082000070075a7 */ /* 0x001064000800017f */
[----:B-1----:R-:W-:Y:S05]  /*24cd0*/  @!P0 NANOSLEEP.SYNCS 0x989680 ;  /* 0x009896800000895d */ /* 0x002fea0003900000 */
[----:B------:R-:W1:Y:S02]  /*24ce0*/  @!P0 SYNCS.PHASECHK.TRANS64 P0, [R7+URZ+0x30820], R0 ;  /* 0x03082000070085a7 */ /* 0x000e64000800007f */
[----:B-1----:R-:W-:Y:S05]  /*24cf0*/  @!P0 BRA `(.L_x_778) ;  /* 0xfffffffc00f08947 */ /* 0x002fea000383ffff */
[----:B------:R-:W-:Y:S05]  /*24d00*/  BRA `(.L_x_945) ;  /* 0xffffffb400487947 */ /* 0x000fea000383ffff */
.L_x_779:
[----:B------:R-:W1:Y:S01]  /*24d10*/  S2R R2, SR_TID.X ;  /* 0x0000000000027919 */ /* 0x000e620000002100 */
[----:B------:R-:W-:Y:S01]  /*24d20*/  BSSY B0, `(.L_x_946) ;  /* 0x000000a000007945 */ /* 0x000fe20003800000 */
[----:B------:R-:W-:Y:S01]  /*24d30*/  IMAD.MOV.U32 R12, RZ, RZ, RZ ;  /* 0x000000ffff0c7224 */ /* 0x000fe200078e00ff */
[----:B------:R-:W-:Y:S01]  /*24d40*/  MOV R11, 0x1f ;  /* 0x0000001f000b7802 */ /* 0x000fe20000000f00 */
[----:B------:R-:W-:Y:S01]  /*24d50*/  IMAD.MOV.U32 R15, RZ, RZ, -0x1 ;  /* 0xffffffffff0f7424 */ /* 0x000fe200078e00ff */
[----:B-1----:R-:W-:-:S04]  /*24d60*/  SHF.R.U32.HI R2, RZ, 0x5, R2 ;  /* 0x00000005ff027819 */ /* 0x002fc80000011602 */
[----:B------:R-:W-:-:S04]  /*24d70*/  LOP3.LUT R2, R2, 0x3, RZ, 0xc0, !PT ;  /* 0x0000000302027812 */ /* 0x000fc800078ec0ff */
[----:B------:R-:W-:-:S07]  /*24d80*/  MOV R13, R2 ;  /* 0x00000002000d7202 */ /* 0x000fce0000000f00 */
[----:B0-----:R-:W-:Y:S05]  /*24d90*/  WARPSYNC.COLLECTIVE R15, `(.L_x_947) ;  /* 0x000000000f087348 */ /* 0x001fea0003c00000 */
[----:B------:R1:W2:Y:S02]  /*24da0*/  SHFL.IDX P6, R14, R13, R12, R11 ;  /* 0x0000000c0d0e7389 */ /* 0x0002a400000c000b */
[----:B012---:R-:W-:Y:S01]  /*24db0*/  ENDCOLLECTIVE ;  /* 0x000000000000791b */ /* 0x007fe20003800000 */
.L_x_947:
[----:B------:R-:W-:Y:S05]  /*24dc0*/  BSYNC B0 ;  /* 0x0000000000007941 */ /* 0x000fea0003800000 */
.L_x_946:
[----:B------:R-:W-:Y:S05]  /*24dd0*/  BRA `(.L_x_948) ;  /* 0xffffffb400307947 */ /* 0x000fea000383ffff */
.L_x_780:
[----:B------:R-:W-:Y:S01]  /*24de0*/  BSSY B0, `(.L_x_949) ;  /* 0x0000006000007945 */ /* 0x000fe20003800000 */
[----:B------:R-:W-:-:S07]  /*24df0*/  MOV R15, 0xffffffff ;  /* 0xffffffff000f7802 */ /* 0x000fce0000000f00 */
[----:B0-----:R-:W-:Y:S05]  /*24e00*/  WARPSYNC.COLLECTIVE R15, `(.L_x_950) ;  /* 0x000000000f0c7348 */ /* 0x001fea0003c00000 */
[----:B------:R-:W-:Y:S02]  /*24e10*/  ELECT P6, UR62, PT ;  /* 0x00000000003e782f */ /* 0x000fe400038c0000 */
[----:B------:R-:W-:Y:S01]  /*24e20*/  MOV R14, UR62 ;  /* 0x0000003e000e7c02 */ /* 0x000fe20008000f00 */
[----:B0-----:R-:W-:Y:S10]  /*24e30*/  ENDCOLLECTIVE ;  /* 0x000000000000791b */ /* 0x001ff40003800000 */
.L_x_950:
[----:B------:R-:W-:Y:S05]  /*24e40*/  BSYNC B0 ;  /* 0x0000000000007941 */ /* 0x000fea0003800000 */
.L_x_949:
[----:B------:R-:W-:Y:S05]  /*24e50*/  BRA `(.L_x_951) ;  /* 0xffffffb400247947 */ /* 0x000fea000383ffff */
.L_x_782:
[----:B0-----:R0:W1:Y:S02]  /*24e60*/  SYNCS.PHASECHK.TRANS64.TRYWAIT P1, [R5+URZ+0x30840], R0 ;  /* 0x03084000050075a7 */ /* 0x001064000802017f */
[----:B-1----:R-:W-:Y:S05]  /*24e70*/  @!P1 NANOSLEEP.SYNCS 0x989680 ;  /* 0x009896800000995d */ /* 0x002fea0003900000 */
[----:B------:R-:W1:Y:S02]  /*24e80*/  @!P1 SYNCS.PHASECHK.TRANS64 P1, [R5+URZ+0x30840], R0 ;  /* 0x03084000050095a7 */ /* 0x000e64000802007f */
[----:B-1----:R-:W-:Y:S05]  /*24e90*/  @!P1 BRA `(.L_x_782) ;  /* 0xfffffffc00f09947 */ /* 0x002fea000383ffff */
[----:B------:R-:W-:Y:S05]  /*24ea0*/  BRA `(.L_x_952) ;  /* 0xffffffb400447947 */ /* 0x000fea000383ffff */
.L_x_784:
[----:B-1----:R1:W2:Y:S02]  /*24eb0*/  SYNCS.PHASECHK.TRANS64.TRYWAIT P1, [R3+URZ+0x30840], R2 ;  /* 0x03084002030075a7 */ /* 0x0022a4000802017f */
[----:B--2---:R-:W-:Y:S05]  /*24ec0*/  @!P1 NANOSLEEP.SYNCS 0x989680 ;  /* 0x009896800000995d */ /* 0x004fea0003900000 */
[----:B------:R-:W2:Y:S02]  /*24ed0*/  @!P1 SYNCS.PHASECHK.TRANS64 P1, [R3+URZ+0x30840], R2 ;  /* 0x03084002030095a7 */ /* 0x000ea4000802007f */
[----:B--2---:R-:W-:Y:S05]  /*24ee0*/  @!P1 BRA `(.L_x_784) ;  /* 0xfffffffc00f09947 */ /* 0x004fea000383ffff */
[----:B------:R-:W-:Y:S05]  /*24ef0*/  BRA `(.L_x_953) ;  /* 0xffffffb400507947 */ /* 0x000fea000383ffff */
.L_x_786:
[----:B--2---:R2:W3:Y:S02]  /*24f00*/  SYNCS.PHASECHK.TRANS64.TRYWAIT P1, [R5+URZ+0x30860], R0 ;  /* 0x03086000050075a7 */ /* 0x0044e4000802017f */
[----:B---3--:R-:W-:Y:S05]  /*24f10*/  @!P1 NANOSLEEP.SYNCS 0x989680 ;  /* 0x009896800000995d */ /* 0x008fea0003900000 */
[----:B------:R-:W3:Y:S02]  /*24f20*/  @!P1 SYNCS.PHASECHK.TRANS64 P1, [R5+URZ+0x30860], R0 ;  /* 0x03086000050095a7 */ /* 0x000ee4000802007f */
[----:B---3--:R-:W-:Y:S05]  /*24f30*/  @!P1 BRA `(.L_x_786) ;  /* 0xfffffffc00f09947 */ /* 0x008fea000383ffff */
[----:B------:R-:W-:Y:S05]  /*24f40*/  BRA `(.L_x_954) ;  /* 0xffffffb4004c7947 */ /* 0x000fea000383ffff */
.L_x_955:
        /* <DEDUP_REMOVED lines=11> */
.L_x_3235:


//--------------------- .text._ZN7cutlass13device_kernelIN5flash11enable_sm90INS1_16FlashAttnFwdSm90INS1_25CollectiveMainloopFwdSm90ILi2EN4cute5tupleIJNS5_1CILi1EEES8_S8_EEENS6_IJNS7_ILi128EEENS7_ILi96EEENS7_ILi192EEEEEELi192ENS_6half_tEfNS_4arch4Sm90ELb0ELb1ELb1ELb0ELb1ELb0ELb0ELb1ELb1ELb1ELb0ELb0EEENS1_21CollectiveEpilogueFwdINS6_IJSA_SC_SB_EEES9_SE_SG_Li256ELb0ELb1ELb0ELb0EEENS1_30DynamicPersistentTileSchedulerILi256ELi128ELb0ELb1ELb1EEEEEEEEEvNT_6ParamsE --------------------------
	.section	.text._ZN7cutlass13device_kernelIN5flash11enable_sm90INS1_16FlashAttnFwdSm90INS1_25CollectiveMainloopFwdSm90ILi2EN4cute5tupleIJNS5_1CILi1EEES8_S8_EEENS6_IJNS7_ILi128EEENS7_ILi96EEENS7_ILi192EEEEEELi192ENS_6half_tEfNS_4arch4Sm90ELb0ELb1ELb1ELb0ELb1ELb0ELb0ELb1ELb1ELb1ELb0ELb0EEENS1_21CollectiveEpilogueFwdINS6_IJSA_SC_SB_EEES9_SE_SG_Li256ELb0ELb1ELb0ELb0EEENS1_30DynamicPersistentTileSchedulerILi256ELi128ELb0ELb1ELb1EEEEEEEEEvNT_6ParamsE,"ax",@progbits
	.align	128
.text._ZN7cutlass13device_kernelIN5flash11enable_sm90INS1_16FlashAttnFwdSm90INS1_25CollectiveMainloopFwdSm90ILi2EN4cute5tupleIJNS5_1CILi1EEES8_S8_EEENS6_IJNS7_ILi128EEENS7_ILi96EEENS7_ILi192EEEEEELi192ENS_6half_tEfNS_4arch4Sm90ELb0ELb1ELb1ELb0ELb1ELb0ELb0ELb1ELb1ELb1ELb0ELb0EEENS1_21CollectiveEpilogueFwdINS6_IJSA_SC_SB_EEES9_SE_SG_Li256ELb0ELb1ELb0ELb0EEENS1_30DynamicPersistentTileSchedulerILi256ELi128ELb0ELb1ELb1EEEEEEEEEvNT_6ParamsE:
        .type           _ZN7cutlass13device_kernelIN5flash11enable_sm90INS1_16FlashAttnFwdSm90INS1_25CollectiveMainloopFwdSm90ILi2EN4cute5tupleIJNS5_1CILi1EEES8_S8_EEENS6_IJNS7_ILi128EEENS7_ILi96EEENS7_ILi192EEEEEELi192ENS_6half_tEfNS_4arch4Sm90ELb0ELb1ELb1ELb0ELb1ELb0ELb0ELb1ELb1ELb1ELb0ELb0EEENS1_21CollectiveEpilogueFwdINS6_IJSA_SC_SB_EEES9_SE_SG_Li256ELb0ELb1ELb0ELb0EEENS1_30DynamicPersistentTileSchedulerILi256ELi128ELb0ELb1ELb1EEEEEEEEEvNT_6ParamsE,@function
        .size           _ZN7cutlass13device_kernelIN5flash11enable_sm90INS1_16FlashAttnFwdSm90INS1_25CollectiveMainloopFwdSm90ILi2EN4cute5tupleIJNS5_1CILi1EEES8_S8_EEENS6_IJNS7_ILi128EEENS7_ILi96EEENS7_ILi192EEEEEELi192ENS_6half_tEfNS_4arch4Sm90ELb0ELb1ELb1ELb0ELb1ELb0ELb0ELb1ELb1ELb1ELb0ELb0EEENS1_21CollectiveEpilogueFwdINS6_IJSA_SC_SB_EEES9_SE_SG_Li256ELb0ELb1ELb0ELb0EEENS1_30DynamicPersistentTileSchedulerILi256ELi128ELb0ELb1ELb1EEEEEEEEEvNT_6ParamsE,(.L_x_3236 - _ZN7cutlass13device_kernelIN5flash11enable_sm90INS1_16FlashAttnFwdSm90INS1_25CollectiveMainloopFwdSm90ILi2EN4cute5tupleIJNS5_1CILi1EEES8_S8_EEENS6_IJNS7_ILi128EEENS7_ILi96EEENS7_ILi192EEEEEELi192ENS_6half_tEfNS_4arch4Sm90ELb0ELb1ELb1ELb0ELb1ELb0ELb0ELb1ELb1ELb1ELb0ELb0EEENS1_21CollectiveEpilogueFwdINS6_IJSA_SC_SB_EEES9_SE_SG_Li256ELb0ELb1ELb0ELb0EEENS1_30DynamicPersistentTileSchedulerILi256ELi128ELb0ELb1ELb1EEEEEEEEEvNT_6ParamsE)
        .other          _ZN7cutlass13device_kernelIN5flash11enable_sm90INS1_16FlashAttnFwdSm90INS1_25CollectiveMainloopFwdSm90ILi2EN4cute5tupleIJNS5_1CILi1EEES8_S8_EEENS6_IJNS7_ILi128EEENS7_ILi96EEENS7_ILi192EEEEEELi192ENS_6half_tEfNS_4arch4Sm90ELb0ELb1ELb1ELb0ELb1ELb0ELb0ELb1ELb1ELb1ELb0ELb0EEENS1_21CollectiveEpilogueFwdINS6_IJSA_SC_SB_EEES9_SE_SG_Li256ELb0ELb1ELb0ELb0EEENS1_30DynamicPersistentTileSchedulerILi256ELi128ELb0ELb1ELb1EEEEEEEEEvNT_6ParamsE,@"STO_CUDA_ENTRY STV_DEFAULT"
_ZN7cutlass13device_kernelIN5flash11enable_sm90INS1_16FlashAttnFwdSm90INS1_25CollectiveMainloopFwdSm90ILi2EN4cute5tupleIJNS5_1CILi1EEES8_S8_EEENS6_IJNS7_ILi128EEENS7_ILi96EEENS7_ILi192EEEEEELi192ENS_6half_tEfNS_4arch4Sm90ELb0ELb1ELb1ELb0ELb1ELb0ELb0ELb1ELb1ELb1ELb0ELb0EEENS1_21CollectiveEpilogueFwdINS6_IJSA_SC_SB_EEES9_SE_SG_Li256ELb0ELb1ELb0ELb0EEENS1_30DynamicPersistentTileSchedulerILi256ELi128ELb0ELb1ELb1EEEEEEEEEvNT_6ParamsE:
        /* <DEDUP_REMOVED lines=45> */
.L_x_956:
        /* <DEDUP_REMOVED lines=22> */
.L_x_957:
        /* <DEDUP_REMOVED lines=18> */
.L_x_958:
        /* <DEDUP_REMOVED lines=22> */
.L_x_959:
        /* <DEDUP_REMOVED lines=23> */
.L_x_960:
        /* <DEDUP_REMOVED lines=10> */
.L_x_962:
[----:B------:R-:W-:-:S08]  /*08c0*/  NOP ;  /* 0x0000000000007918 */ /* 0x000fd00000000000 */
[----:B------:R-:W1:Y:S02]  /*08d0*/  USETMAXREG.TRY_ALLOC.CTAPOOL UP0, 0xe8 ;  /* 0x000000e8000079c8 */ /* 0x000e640008000600 */
[----:B-1----:R-:W-:-:S13]  /*08e0*/  PLOP3.LUT P0, PT, PT, PT, UP0, 0x80, 0x0 ;  /* 0x000000000000781c */ /* 0x002fda0003f0f008 */
[----:B------:R-:W-:Y:S05]  /*08f0*/  @!P0 BRA `(.L_x_962) ;  /* 0xfffffffc00f08947 */ /* 0x000fea000383ffff */
[----:B------:R-:W1:Y:S08]  /*0900*/  S2UR UR4, SR_CTAID.X ;  /* 0x00000000000479c3 */ /* 0x000e700000002500 */
[----:B------:R-:W-:Y:S08]  /*0910*/  BAR.ARV 0x4, 0x180 ;  /* 0x0106000000007b1d */ /* 0x000ff00000002000 */
[----:B------:R-:W1:Y:S08]  /*0920*/  LDC R0, c[0x0][0xc38] ;  /* 0x00030e00ff007b82 */ /* 0x000e700000000800 */
[----:B------:R-:W-:Y:S06]  /*0930*/  BAR.ARV 0x8, 0x180 ;  /* 0x0206000000007b1d */ /* 0x000fec0000002000 */
[----:B-1----:R-:W-:-:S13]  /*0940*/  ISETP.LE.AND P0, PT, R0, UR4, PT ;  /* 0x0000000400007c0c */ /* 0x002fda000bf03270 */
[----:B------:R-:W-:Y:S05]  /*0950*/  @P0 EXIT ;  /* 0x000000000000094d */ /* 0x000fea0003800000 */
[----:B0-----:R-:W2:Y:S01]  /*0960*/  LDL R2, [R1+0x4] ;  /* 0x0000040001027983 */ /* 0x001ea20000100800 */
[----:B------:R-:W-:Y:S01]  /*0970*/  VIADD R207, R3, 0xffffff80 ;  /* 0xffffff8003cf7836 */ /* 0x000fe20000000000 */
[----:B------:R-:W-:Y:S01]  /*0980*/  UMOV UR39, URZ ;  /* 0x0000003f00277c82 */ /* 0x000fe20008000000 */
[----:B------:R-:W-:-:S03]  /*0990*/  UMOV UR38, URZ ;  /* 0x0000003f00267c82 */ /* 0x000fc60008000000 */
[----:B------:R-:W-:-:S04]  /*09a0*/  SHF.R.S32.HI R0, RZ, 0x1f, R207 ;  /* 0x0000001fff007819 */ /* 0x000fc800000114cf */
[CC--:B------:R-:W-:Y:S02]  /*09b0*/  LEA.HI R3, R0.reuse, R207.reuse, RZ, 0x7 ;  /* 0x000000cf00037211 */ /* 0x0c0fe400078f38ff */
[----:B------:R-:W-:Y:S02]  /*09c0*/  LEA.HI R4, R0, R207, RZ, 0x5 ;  /* 0x000000cf00047211 */ /* 0x000fe400078f28ff */
[----:B------:R-:W-:Y:S02]  /*09d0*/  LOP3.LUT R198, R3, 0xffffff80, RZ, 0xc0, !PT ;  /* 0xffffff8003c67812 */ /* 0x000fe400078ec0ff */
[----:B------:R-:W-:Y:S01]  /*09e0*/  SHF.R.S32.HI R200, RZ, 0x7, R3 ;  /* 0x00000007ffc87819 */ /* 0x000fe20000011403 */
[----:B------:R-:W-:Y:S02]  /*09f0*/  IMAD.SHL.U32 R6, R4, 0x20, RZ ;  /* 0x0000002004067824 */ /* 0x000fe400078e00ff */
[----:B------:R-:W-:Y:S01]  /*0a00*/  IMAD.IADD R198, R207, 0x1, -R198 ;  /* 0x00000001cfc67824 */ /* 0x000fe200078e0ac6 */
[----:B------:R-:W-:-:S02]  /*0a10*/  LEA.HI R3, R3, R200, RZ, 0x1 ;  /* 0x000000c803037211 */ /* 0x000fc400078f08ff */
[----:B------:R-:W-:Y:S02]  /*0a20*/  LOP3.LUT R7, R6, 0xfffffc00, RZ, 0xc0, !PT ;  /* 0xfffffc0006077812 */ /* 0x000fe400078ec0ff */
[----:B------:R-:W-:Y:S02]  /*0a30*/  SHF.R.S32.HI R9, RZ, 0x1f, R198 ;  /* 0x0000001fff097819 */ /* 0x000fe400000114c6 */
[----:B------:R-:W-:Y:S02]  /*0a40*/  LEA.HI R6, R0, R207, RZ, 0x2 ;  /* 0x000000cf00067211 */ /* 0x000fe400078f10ff */
[----:B------:R-:W-:Y:S02]  /*0a50*/  LEA.HI R8, R9, R198, RZ, 0x2 ;  /* 0x000000c609087211 */ /* 0x000fe400078f10ff */
[----:B------:R-:W-:Y:S02]  /*0a60*/  LOP3.LUT R6, R6, 0xfffffffc, RZ, 0xc0, !PT ;  /* 0xfffffffc06067812 */ /* 0x000fe400078ec0ff */
[----:B------:R-:W-:-:S02]  /*0a70*/  SHF.R.S32.HI R10, RZ, 0x2, R8 ;  /* 0x00000002ff0a7819 */ /* 0x000fc40000011408 */
[----:B------:R-:W-:Y:S01]  /*0a80*/  SHF.R.S32.HI R11, RZ, 0x1f, R8 ;  /* 0x0000001fff0b7819 */ /* 0x000fe20000011408 */
[----:B------:R-:W-:Y:S01]  /*0a90*/  IMAD.IADD R6, R207, 0x1, -R6 ;  /* 0x00000001cf067824 */ /* 0x000fe200078e0a06 */
[----:B------:R-:W-:Y:S02]  /*0aa0*/  LEA.HI R9, R9, R198, RZ, 0x5 ;  /* 0x000000c609097211 */ /* 0x000fe400078f28ff */
[----:B------:R-:W-:Y:S02]  /*0ab0*/  LEA.HI R11, R11, R10, RZ, 0x3 ;  /* 0x0000000a0b0b7211 */ /* 0x000fe400078f18ff */
[----:B------:R-:W-:Y:S02]  /*0ac0*/  SHF.R.S32.HI R9, RZ, 0x5, R9 ;  /* 0x00000005ff097819 */ /* 0x000fe40000011409 */
[----:B------:R-:W-:Y:S02]  /*0ad0*/  LOP3.LUT R11, R11, 0xfffffff8, RZ, 0xc0, !PT ;  /* 0xfffffff80b0b7812 */ /* 0x000fe400078ec0ff */
[----:B------:R-:W-:-:S03]  /*0ae0*/  LOP3.LUT R3, R3, 0x3fffffe, RZ, 0xc0, !PT ;  /* 0x03fffffe03037812 */ /* 0x000fc600078ec0ff */
[----:B------:R-:W-:Y:S02]  /*0af0*/  IMAD.IADD R10, R10, 0x1, -R11 ;  /* 0x000000010a0a7824 */ /* 0x000fe400078e0a0b */
[----:B------:R-:W-:Y:S02]  /*0b00*/  IMAD.IADD R3, R200, 0x1, -R3 ;  /* 0x00000001c8037824 */ /* 0x000fe400078e0a03 */
[----:B------:R-:W-:-:S04]  /*0b10*/  IMAD R10, R9, 0x10, R10 ;  /* 0x00000010090a7824 */ /* 0x000fc800078e020a */
[----:B------:R-:W-:Y:S01]  /*0b20*/  IMAD R201, R3, 0x40, R10 ;  /* 0x0000004003c97824 */ /* 0x000fe200078e020a */
[----:B------:R-:W-:-:S05]  /*0b30*/  LOP3.LUT R3, R8, 0x7ffffffc, RZ, 0xc0, !PT ;  /* 0x7ffffffc08037812 */ /* 0x000fca00078ec0ff */
[----:B------:R-:W-:Y:S01]  /*0b40*/  IMAD.IADD R18, R198, 0x1, -R3 ;  /* 0x00000001c6127824 */ /* 0x000fe200078e0a03 */
[----:B--2---:R-:W-:Y:S02]  /*0b50*/  R2UR UR5, R2 ;  /* 0x00000000020572ca */ /* 0x004fe400000e0000 */
[CC--:B------:R-:W-:Y:S02]  /*0b60*/  LEA.HI R2, R0.reuse, R207.reuse, RZ, 0x4 ;  /* 0x000000cf00027211 */ /* 0x0c0fe400078f20ff */
[----:B------:R-:W-:Y:S02]  /*0b70*/  LEA.HI R0, R0, R207, RZ, 0x3 ;  /* 0x000000cf00007211 */ /* 0x000fe400078f18ff */
[C---:B------:R-:W-:Y:S02]  /*0b80*/  LOP3.LUT R4, R2.reuse, 0x3fffff0, RZ, 0xc0, !PT ;  /* 0x03fffff002047812 */ /* 0x040fe400078ec0ff */
[----:B------:R-:W-:Y:S02]  /*0b90*/  SHF.R.S32.HI R5, RZ, 0x4, R2 ;  /* 0x00000004ff057819 */ /* 0x000fe40000011402 */
[----:B------:R-:W-:Y:S01]  /*0ba0*/  SHF.R.S32.HI R196, RZ, 0x3, R0 ;  /* 0x00000003ffc47819 */ /* 0x000fe20000011400 */
[----:B------:R-:W-:Y:S01]  /*0bb0*/  IMAD.IADD R4, R207, 0x1, -R4 ;  /* 0x00000001cf047824 */ /* 0x000fe200078e0a04 */
[----:B------:R-:W-:Y:S01]  /*0bc0*/  LEA.HI R2, R2, R5, RZ, 0x1 ;  /* 0x0000000502027211 */ /* 0x000fe200078f08ff */
[----:B------:R-:W-:-:S02]  /*0bd0*/  ULOP3.LUT UR6, UR5, 0x1, URZ, 0xfc, !UPT ;  /* 0x0000000105067892 */ /* 0x000fc4000f8efc3f */
[----:B------:R-:W-:Y:S01]  /*0be0*/  IMAD R7, R4, 0x40, R7 ;  /* 0x0000004004077824 */ /* 0x000fe200078e0207 */
[----:B------:R-:W-:Y:S01]  /*0bf0*/  LOP3.LUT R2, R2, 0x1ffffffe, RZ, 0xc0, !PT ;  /* 0x1ffffffe02027812 */ /* 0x000fe200078ec0ff */
[----:B------:R-:W-:Y:S01]  /*0c00*/  UMOV UR5, URZ ;  /* 0x0000003f00057c82 */ /* 0x000fe20008000000 */
[----:B------:R-:W-:Y:S01]  /*0c10*/  LOP3.LUT R4, R0, 0xfffffff8, RZ, 0xc0, !PT ;  /* 0xfffffff800047812 */ /* 0x000fe200078ec0ff */
[----:B------:R-:W-:Y:S02]  /*0c20*/  IMAD.U32 R203, RZ, RZ, UR6 ;  /* 0x00000006ffcb7e24 */ /* 0x000fe4000f8e00ff */
[----:B------:R-:W-:Y:S01]  /*0c30*/  IMAD.IADD R2, R5, 0x1, -R2 ;  /* 0x0000000105027824 */ /* 0x000fe200078e0a02 */
[----:B------:R-:W-:Y:S01]  /*0c40*/  LEA.HI R5, R6, R6, RZ, 0x1 ;  /* 0x0000000606057211 */ /* 0x000fe200078f08ff */
[----:B------:R-:W-:Y:S02]  /*0c50*/  IMAD.IADD R193, R207, 0x1, -R4 ;  /* 0x00000001cfc17824 */ /* 0x000fe400078e0a04 */
[----:B------:R-:W-:Y:S01]  /*0c60*/  IMAD R202, R2, 0x8, R7 ;  /* 0x0000000802ca7824 */ /* 0x000fe200078e0207 */
[----:B------:R-:W-:Y:S01]  /*0c70*/  LOP3.LUT R5, R5, 0x1ffffffe, RZ, 0xc0, !PT ;  /* 0x1ffffffe05057812 */ /* 0x000fe200078ec0ff */
[----:B------:R-:W-:-:S02]  /*0c80*/  IMAD.SHL.U32 R22, R193, 0x8, RZ ;  /* 0x00000008c1167824 */ /* 0x000fc400078e00ff */
[----:B------:R-:W-:Y:S02]  /*0c90*/  IMAD.U32 R197, RZ, RZ, UR5 ;  /* 0x00000005ffc57e24 */ /* 0x000fe4000f8e00ff */
[C---:B------:R-:W-:Y:S01]  /*0ca0*/  VIADD R23, R22.reuse, 0x40 ;  /* 0x0000004016177836 */ /* 0x040fe20000000000 */
[----:B------:R-:W-:Y:S01]  /*0cb0*/  SHF.R.S32.HI R206, RZ, 0x1f, R22 ;  /* 0x0000001fffce7819 */ /* 0x000fe20000011416 */
[----:B------:R-:W-:Y:S02]  /*0cc0*/  VIADD R192, R22, 0x80 ;  /* 0x0000008016c07836 */ /* 0x000fe40000000000 */
[----:B------:R-:W-:Y:S01]  /*0cd0*/  IMAD.IADD R6, R6, 0x1, -R5 ;  /* 0x0000000106067824 */ /* 0x000fe200078e0a05 */
[----:B------:R-:W-:Y:S02]  /*0ce0*/  SHF.R.S32.HI R205, RZ, 0x1f, R23 ;  /* 0x0000001fffcd7819 */ /* 0x000fe40000011417 */
[----:B------:R-:W-:Y:S01]  /*0cf0*/  SHF.R.S32.HI R204, RZ, 0x1f, R192 ;  /* 0x0000001fffcc7819 */ /* 0x000fe200000114c0 */
[----:B------:R-:W-:-:S07]  /*0d00*/  IMAD R19, R6, 0x8, R201 ;  /* 0x0000000806137824 */ /* 0x000fce00078e02c9 */
.L_x_1067:
[----:B------:R-:W-:Y:S01]  /*0d10*/  ULDC UR5, c[0x0][0xc60] ;  /* 0x0003180000057ab9 */ /* 0x000fe20000000800 */
[----:B------:R-:W-:Y:S01]  /*0d20*/  UMOV UR8, UR4 ;  /* 0x0000000400087c82 */ /* 0x000fe20008000000 */
[----:B------:R-:W-:-:S11]  /*0d30*/  UISETP.NE.AND UP0, UPT, UR5, 0x1, UPT ;  /* 0x000000010500788c */ /* 0x000fd6000bf05270 */
[----:B------:R-:W-:Y:S01]  /*0d40*/  @UP0 ULDC UR6, c[0x0][0xc64] ;  /* 0x0003190000060ab9 */ /* 0x000fe20000000800 */
[----:B------:R-:W-:Y:S01]  /*0d50*/  @UP0 ULDC UR9, c[0x0][0xc68] ;  /* 0x00031a0000090ab9 */ /* 0x000fe20000000800 */
[----:B------:R-:W-:-:S04]  /*0d60*/  UIMAD.WIDE.U32 UR6, UR4, UR6, URZ ;  /* 0x00000006040672a5 */ /* 0x000fc8000f8e003f */
[----:B------:R-:W-:-:S03]  /*0d70*/  @UP0 USHF.R.U32.HI UR8, URZ, UR9, UR7 ;  /* 0x000000093f080299 */ /* 0x000fc60008011607 */
[----:B------:R-:W-:Y:S02]  /*0d80*/  ULDC UR6, c[0x0][0xc78] ;  /* 0x00031e0000067ab9 */ /* 0x000fe40000000800 */
[----:B------:R-:W-:Y:S02]  /*0d90*/  UISETP.GE.AND UP0, UPT, UR8, UR6, UPT ;  /* 0x000000060800728c */ /* 0x000fe4000bf06270 */
[----:B------:R-:W-:-:S04]  /*0da0*/  UIADD3 UR6, -UR8, URZ, URZ ;  /* 0x0000003f08067290 */ /* 0x000fc8000fffe13f */
[----:B------:R-:W-:Y:S01]  /*0db0*/  PLOP3.LUT P0, PT, PT, PT, UP0, 0x80, 0x0 ;  /* 0x000000000000781c */ /* 0x000fe20003f0f008 */
[----:B------:R-:W-:-:S12]  /*0dc0*/  UIMAD UR9, UR5, UR6, UR4 ;  /* 0x00000006050972a4 */ /* 0x000fd8000f8e0204 */
[----:B01234-:R-:W-:Y:S05]  /*0dd0*/  @!P0 BRA `(.L_x_963) ;  /* 0x0000000000208947 */ /* 0x01ffea0003800000 */
[----:B------:R-:W-:Y:S01]  /*0de0*/  ULDC UR7, c[0x0][0xc6c] ;  /* 0x00031b0000077ab9 */ /* 0x000fe20000000800 */
[----:B------:R-:W-:Y:S01]  /*0df0*/  UMOV UR6, UR9 ;  /* 0x0000000900067c82 */ /* 0x000fe20008000000 */
[----:B------:R-:W-:-:S11]  /*0e00*/  UISETP.NE.AND UP0, UPT, UR7, 0x1, UPT ;  /* 0x000000010700788c */ /* 0x000fd6000bf05270 */
[----:B------:R-:W-:Y:S02]  /*0e10*/  @UP0 ULDC.64 UR10, c[0x0][0xc70] ;  /* 0x00031c00000a0ab9 */ /* 0x000fe40000000a00 */
[----:B------:R-:W-:-:S04]  /*0e20*/  UIMAD.WIDE.U32 UR4, UR9, UR10, URZ ;  /* 0x0000000a090472a5 */ /* 0x000fc8000f8e003f */
[----:B------:R-:W-:-:S04]  /*0e30*/  @UP0 USHF.R.U32.HI UR6, URZ, UR11, UR5 ;  /* 0x0000000b3f060299 */ /* 0x000fc80008011605 */
[----:B------:R-:W-:Y:S01]  /*0e40*/  UIMAD UR4, UR6, UR7, URZ ;  /* 0x00000007060472a4 */ /* 0x000fe2000f8e023f */
[----:B------:R-:W-:Y:S11]  /*0e50*/  BRA `(.L_x_964) ;  /* 0x00000000001c7947 */ /* 0x000ff60003800000 */
.L_x_963:
[----:B------:R-:W-:Y:S01]  /*0e60*/  ULDC UR7, c[0x0][0xc54] ;  /* 0x0003150000077ab9 */ /* 0x000fe20000000800 */
[----:B------:R-:W-:Y:S01]  /*0e70*/  UMOV UR6, UR9 ;  /* 0x0000000900067c82 */ /* 0x000fe20008000000 */
[----:B------:R-:W-:-:S11]  /*0e80*/  UISETP.NE.AND UP0, UPT, UR7, 0x1, UPT ;  /* 0x000000010700788c */ /* 0x000fd6000bf05270 */
[----:B------:R-:W-:Y:S02]  /*0e90*/  @UP0 ULDC.64 UR10, c[0x0][0xc58] ;  /* 0x00031600000a0ab9 */ /* 0x000fe40000000a00 */
[----:B------:R-:W-:-:S04]  /*0ea0*/  UIMAD.WIDE.U32 UR4, UR9, UR10, URZ ;  /* 0x0000000a090472a5 */ /* 0x000fc8000f8e003f */
[----:B------:R-:W-:-:S04]  /*0eb0*/  @UP0 USHF.R.U32.HI UR6, URZ, UR11, UR5 ;  /* 0x0000000b3f060299 */ /* 0x000fc80008011605 */
[----:B------:R-:W-:-:S12]  /*0ec0*/  UIMAD UR4, UR6, UR7, URZ ;  /* 0x00000007060472a4 */ /* 0x000fd8000f8e023f */
.L_x_964:
[----:B------:R-:W0:Y:S01]  /*0ed0*/  LDC R199, c[0x0][0x448] ;  /* 0x00011200ffc77b82 */ /* 0x000e220000000800 */
[----:B------:R-:W-:Y:S01]  /*0ee0*/  ULDC UR7, c[0x0][0xc48] ;  /* 0x0003120000077ab9 */ /* 0x000fe20000000800 */
[----:B------:R-:W-:Y:S01]  /*0ef0*/  ULOP3.LUT UR6, URZ, UR6, URZ, 0x33, !UPT ;  /* 0x000000063f067292 */ /* 0x000fe2000f8e333f */
[----:B------:R-:W-:Y:S01]  /*0f00*/  LOP3.LUT R16, R16, 0xffefffff, RZ, 0xc0, !PT ;  /* 0xffefffff10107812 */ /* 0x000fe200078ec0ff */
[----:B------:R-:W-:Y:S02]  /*0f10*/  UISETP.NE.AND UP0, UPT, UR7, 0x1, UPT ;  /* 0x000000010700788c */ /* 0x000fe4000bf05270 */
[----:B------:R-:W-:Y:S02]  /*0f20*/  UIADD3 UR4, UR9, -UR4, URZ ;  /* 0x8000000409047290 */ /* 0x000fe4000fffe03f */
[----:B------:R-:W1:Y:S01]  /*0f30*/  LDC.64 R8, c[0x0][0x9e0] ;  /* 0x00027800ff087b82 */ /* 0x000e620000000a00 */
[----:B------:R-:W-:Y:S01]  /*0f40*/  ULDC UR5, c[0x0][0xc3c] ;  /* 0x00030f0000057ab9 */ /* 0x000fe20000000800 */
[----:B------:R-:W-:Y:S01]  /*0f50*/  ULDC UR9, c[0x0][0xc54] ;  /* 0x0003150000097ab9 */ /* 0x000fe20000000800 */
[----:B------:R-:W-:-:S02]  /*0f60*/  UIADD3 UR6, UR6, UR5, URZ ;  /* 0x0000000506067290 */ /* 0x000fc4000fffe03f */
[----:B------:R-:W-:Y:S02]  /*0f70*/  UIMAD UR8, UR8, UR9, UR4 ;  /* 0x00000009080872a4 */ /* 0x000fe4000f8e0204 */
[----:B------:R-:W-:Y:S01]  /*0f80*/  USHF.L.U32 UR42, UR6, 0x7, URZ ;  /* 0x00000007062a7899 */ /* 0x000fe2000800063f */
[----:B------:R-:W2:Y:S01]  /*0f90*/  LDC R75, c[0x0][0x288] ;  /* 0x0000a200ff4b7b82 */ /* 0x000ea20000000800 */
[----:B------:R-:W-:Y:S01]  /*0fa0*/  ULDC.64 UR10, c[0x0][0x418] ;  /* 0x00010600000a7ab9 */ /* 0x000fe20000000a00 */
[----:B------:R-:W-:Y:S01]  /*0fb0*/  @UP0 ULDC UR4, c[0x0][0xc4c] ;  /* 0x0003130000040ab9 */ /* 0x000fe20000000800 */
[----:B------:R-:W-:Y:S01]  /*0fc0*/  ISETP.NE.U32.AND P0, PT, RZ, UR10, PT ;  /* 0x0000000aff007c0c */ /* 0x000fe2000bf05070 */
[----:B------:R-:W-:Y:S02]  /*0fd0*/  UIMAD.WIDE.U32 UR4, UR8, UR4, URZ ;  /* 0x00000004080472a5 */ /* 0x000fe4000f8e003f */
[----:B------:R-:W-:Y:S01]  /*0fe0*/  UIADD3 UR6, UR42, 0x7f, URZ ;  /* 0x0000007f2a067890 */ /* 0x000fe2000fffe03f */
[----:B------:R-:W-:Y:S01]  /*0ff0*/  ISETP.NE.AND.EX P0, PT, RZ, UR11, PT, P0 ;  /* 0x0000000bff007c0c */ /* 0x000fe2000bf05300 */
[----:B------:R-:W3:Y:S01]  /*1000*/  LDC R0, c[0x0][0x424] ;  /* 0x00010900ff007b82 */ /* 0x000ee20000000800 */
[----:B0-----:R-:W-:Y:S01]  /*1010*/  ISETP.NE.AND P2, PT, R199, 0x1, PT ;  /* 0x00000001c700780c */ /* 0x001fe20003f45270 */
[----:B------:R-:W-:Y:S01]  /*1020*/  @UP0 ULDC UR9, c[0x0][0xc50] ;  /* 0x0003140000090ab9 */ /* 0x000fe20000000800 */
[----:B------:R-:W-:Y:S01]  /*1030*/  UMOV UR12, UR8 ;  /* 0x00000008000c7c82 */ /* 0x000fe20008000000 */
[----:B------:R-:W-:Y:S01]  /*1040*/  @UP0 USHF.R.U32.HI UR12, URZ, UR9, UR5 ;  /* 0x000000093f0c0299 */ /* 0x000fe20008011605 */
[----:B------:R-:W-:-:S03]  /*1050*/  IMAD.U32 R2, RZ, RZ, UR6 ;  /* 0x00000006ff027e24 */ /* 0x000fc6000f8e00ff */
[----:B------:R-:W0:Y:S01]  /*1060*/  LDC R7, c[0x0][0x2f0] ;  /* 0x0000bc00ff077b82 */ /* 0x000e220000000800 */
[----:B-1----:R-:W-:Y:S01]  /*1070*/  ISETP.GE.AND P1, PT, R9, 0x1, PT ;  /* 0x000000010900780c */ /* 0x002fe20003f26270 */
[----:B------:R-:W-:Y:S02]  /*1080*/  UIADD3 UR4, -UR12, URZ, URZ ;  /* 0x0000003f0c047290 */ /* 0x000fe4000fffe13f */
[----:B------:R-:W-:Y:S02]  /*1090*/  IMAD.U32 R195, RZ, RZ, UR12 ;  /* 0x0000000cffc37e24 */ /* 0x000fe4000f8e00ff */
[----:B------:R-:W-:Y:S01]  /*10a0*/  UIMAD UR4, UR7, UR4, UR8 ;  /* 0x00000004070472a4 */ /* 0x000fe2000f8e0208 */
[----:B------:R-:W-:Y:S01]  /*10b0*/  @P2 LOP3.LUT R16, R16, 0x100000, RZ, 0xfc, !PT ;  /* 0x0010000010102812 */ /* 0x000fe200078efcff */
[----:B------:R-:W1:Y:S01]  /*10c0*/  @P2 LDC R3, c[0x0][0x44c] ;  /* 0x00011300ff032b82 */ /* 0x000e620000000800 */
[----:B--2---:R-:W-:Y:S02]  /*10d0*/  IADD3 R5, -R75, 0x1, RZ ;  /* 0x000000014b057810 */ /* 0x004fe40007ffe1ff */
[----:B------:R-:W-:Y:S01]  /*10e0*/  LOP3.LUT R16, R16, 0xfff7ffff, RZ, 0xc0, !PT ;  /* 0xfff7ffff10107812 */ /* 0x000fe200078ec0ff */
[----:B------:R-:W-:-:S03]  /*10f0*/  IMAD.U32 R194, RZ, RZ, UR4 ;  /* 0x00000004ffc27e24 */ /* 0x000fc6000f8e00ff */
[----:B------:R-:W-:Y:S01]  /*1100*/  @P1 LOP3.LUT R16, R16, 0x80000, RZ, 0xfc, !PT ;  /* 0x0008000010101812 */ /* 0x000fe200078efcff */
[----:B------:R-:W2:Y:S01]  /*1110*/  @P2 LDC R4, c[0x0][0x450] ;  /* 0x00011400ff042b82 */ /* 0x000ea20000000800 */
[----:B---3--:R-:W-:-:S05]  /*1120*/  SEL R0, R0, 0x1, P0 ;  /* 0x0000000100007807 */ /* 0x008fca0000000000 */
[CC--:B0-----:R-:W-:Y:S02]  /*1130*/  IMAD R5, R0.reuse, R7.reuse, R5 ;  /* 0x0000000700057224 */ /* 0x0c1fe400078e0205 */
[----:B------:R-:W-:Y:S02]  /*1140*/  IMAD R17, R0, R7, RZ ;  /* 0x0000000700117224 */ /* 0x000fe400078e02ff */
[----:B-1----:R-:W-:-:S05]  /*1150*/  @P2 IMAD.HI.U32 R3, R3, UR6, RZ ;  /* 0x0000000603032c27 */ /* 0x002fca000f8e00ff */
[----:B--2---:R-:W-:-:S05]  /*1160*/  @P2 SHF.R.U32.HI R2, RZ, R4, R3 ;  /* 0x00000004ff022219 */ /* 0x004fca0000011603 */
[----:B------:R-:W-:-:S04]  /*1170*/  IMAD.IADD R11, R5, 0x1, R2 ;  /* 0x00000001050b7824 */ /* 0x000fc800078e0202 */
[----:B------:R-:W-:Y:S01]  /*1180*/  IMAD.IADD R2, R11, 0x1, R8 ;  /* 0x000000010b027824 */ /* 0x000fe200078e0208 */
[----:B------:R-:W-:Y:S06]  /*1190*/  @!P1 BRA `(.L_x_965) ;  /* 0x0000000000409947 */ /* 0x000fec0003800000 */
[C---:B------:R-:W-:Y:S01]  /*11a0*/  ISETP.GT.AND P0, PT, R11.reuse, RZ, PT ;  /* 0x000000ff0b00720c */ /* 0x040fe20003f04270 */
[----:B------:R-:W-:-:S12]  /*11b0*/  VIADD R3, R11, 0xffffffff ;  /* 0xffffffff0b037836 */ /* 0x000fd80000000000 */
[----:B------:R-:W-:Y:S05]  /*11c0*/  @P0 BRA `(.L_x_966) ;  /* 0x00000000001c0947 */ /* 0x000fea0003800000 */
[----:B------:R-:W-:Y:S01]  /*11d0*/  ISETP.NE.AND P0, PT, R9, 0x1, PT ;  /* 0x000000010900780c */ /* 0x000fe20003f05270 */
[----:B------:R-:W-:-:S12]  /*11e0*/  IMAD.MOV R3, RZ, RZ, -R11 ;  /* 0x000000ffff037224 */ /* 0x000fd800078e0a0b */
[----:B------:R-:W0:Y:S02]  /*11f0*/  @P0 LDC.64 R4, c[0x0][0x9e8] ;  /* 0x00027a00ff040b82 */ /* 0x000e240000000a00 */
[----:B0-----:R-:W-:-:S05]  /*1200*/  @P0 IMAD.HI.U32 R4, R3, R4, RZ ;  /* 0x0000000403040227 */ /* 0x001fca00078e00ff */
[----:B------:R-:W-:-:S04]  /*1210*/  @P0 SHF.R.U32.HI R3, RZ, R5, R4 ;  /* 0x00000005ff030219 */ /* 0x000fc80000011604 */
[----:B------:R-:W-:Y:S01]  /*1220*/  LOP3.LUT R3, RZ, R3, RZ, 0x33, !PT ;  /* 0x00000003ff037212 */ /* 0x000fe200078e33ff */
[----:B------:R-:W-:Y:S06]  /*1230*/  BRA `(.L_x_967) ;  /* 0x0000000000107947 */ /* 0x000fec0003800000 */
.L_x_966:
[----:B------:R-:W-:-:S13]  /*1240*/  ISETP.NE.AND P0, PT, R9, 0x1, PT ;  /* 0x000000010900780c */ /* 0x000fda0003f05270 */
[----:B------:R-:W0:Y:S02]  /*1250*/  @P0 LDC.64 R4, c[0x0][0x9e8] ;  /* 0x00027a00ff040b82 */ /* 0x000e240000000a00 */
[----:B0-----:R-:W-:-:S05]  /*1260*/  @P0 IMAD.HI.U32 R4, R3, R4, RZ ;  /* 0x0000000403040227 */ /* 0x001fca00078e00ff */
[----:B------:R-:W-:-:S07]  /*1270*/  @P0 SHF.R.U32.HI R3, RZ, R5, R4 ;  /* 0x00000005ff030219 */ /* 0x000fce0000011604 */
.L_x_967:
[----:B------:R-:W-:-:S05]  /*1280*/  IMAD R3, R3, R9, R9 ;  /* 0x0000000903037224 */ /* 0x000fca00078e0209 */
[----:B------:R-:W-:-:S07]  /*1290*/  VIMNMX R2, R2, R3, PT ;  /* 0x0000000302027248 */ /* 0x000fce0003fe0100 */
.L_x_965:
[----:B------:R-:W0:Y:S01]  /*12a0*/  @P2 LDC R3, c[0x0][0x44c] ;  /* 0x00011300ff032b82 */ /* 0x000e220000000800 */
[----:B------:R-:W-:Y:S01]  /*12b0*/  IMAD.U32 R4, RZ, RZ, UR42 ;  /* 0x0000002aff047e24 */ /* 0x000fe2000f8e00ff */
[----:B------:R-:W-:Y:S01]  /*12c0*/  ULDC UR4, c[0x0][0x9dc] ;  /* 0x0002770000047ab9 */ /* 0x000fe20000000800 */
[-C--:B------:R-:W-:Y:S02]  /*12d0*/  IMAD R75, R0, R7.reuse, -R75 ;  /* 0x00000007004b7224 */ /* 0x080fe400078e0a4b */
[----:B------:R-:W-:Y:S02]  /*12e0*/  VIADD R2, R2, 0x5f ;  /* 0x0000005f02027836 */ /* 0x000fe40000000000 */
[----:B------:R-:W-:Y:S01]  /*12f0*/  IMAD R0, R0, R7, 0x5f ;  /* 0x0000005f00007424 */ /* 0x000fe200078e0207 */
[----:B------:R-:W1:Y:S01]  /*1300*/  @P2 LDC R6, c[0x0][0x450] ;  /* 0x00011400ff062b82 */ /* 0x000e620000000800 */
[----:B------:R-:W-:-:S04]  /*1310*/  IMAD.HI R2, R2, 0x2aaaaaab, RZ ;  /* 0x2aaaaaab02027827 */ /* 0x000fc800078e02ff */
[----:B------:R-:W-:Y:S01]  /*1320*/  IMAD.HI R0, R0, 0x2aaaaaab, RZ ;  /* 0x2aaaaaab00007827 */ /* 0x000fe200078e02ff */
[----:B------:R-:W-:-:S04]  /*1330*/  SHF.R.U32.HI R5, RZ, 0x1f, R2 ;  /* 0x0000001fff057819 */ /* 0x000fc80000011602 */
[----:B------:R-:W-:Y:S01]  /*1340*/  LEA.HI.SX32 R74, R2, R5, 0x1c ;  /* 0x00000005024a7211 */ /* 0x000fe200078fe2ff */
[----:B0-----:R-:W-:-:S05]  /*1350*/  @P2 IMAD.HI.U32 R3, R3, UR42, RZ ;  /* 0x0000002a03032c27 */ /* 0x001fca000f8e00ff */
[----:B-1----:R-:W-:Y:S02]  /*1360*/  @P2 SHF.R.U32.HI R4, RZ, R6, R3 ;  /* 0x00000006ff042219 */ /* 0x002fe40000011603 */
[----:B------:R-:W-:-:S03]  /*1370*/  SHF.R.U32.HI R3, RZ, 0x1f, R0 ;  /* 0x0000001fff037819 */ /* 0x000fc60000011600 */
[----:B------:R-:W-:Y:S01]  /*1380*/  IMAD.IADD R4, R75, 0x1, R4 ;  /* 0x000000014b047824 */ /* 0x000fe200078e0204 */
[----:B------:R-:W-:-:S03]  /*1390*/  LEA.HI.SX32 R3, R0, R3, 0x1c ;  /* 0x0000000300037211 */ /* 0x000fc600078fe2ff */
[----:B------:R-:W-:Y:S01]  /*13a0*/  VIADD R6, R4, -UR4 ;  /* 0x8000000404067c36 */ /* 0x000fe20008000000 */
[----:B------:R-:W-:-:S04]  /*13b0*/  VIMNMX R74, R3, R74, PT ;  /* 0x0000004a034a7248 */ /* 0x000fc80003fe0100 */
[----:B------:R-:W-:Y:S01]  /*13c0*/  R2UR UR4, R6 ;  /* 0x00000000060472ca */ /* 0x000fe200000e0000 */
[----:B------:R-:W-:-:S14]  /*13d0*/  @!P1 BRA `(.L_x_968) ;  /* 0x0000000000449947 */ /* 0x000fdc0003800000 */
[----:B------:R-:W-:-:S13]  /*13e0*/  ISETP.GT.AND P0, PT, R4, -0x1, PT ;  /* 0xffffffff0400780c */ /* 0x000fda0003f04270 */
[----:B------:R-:W-:Y:S05]  /*13f0*/  @P0 BRA `(.L_x_969) ;  /* 0x00000000001c0947 */ /* 0x000fea0003800000 */
[----:B------:R-:W-:Y:S02]  /*1400*/  ISETP.NE.AND P0, PT, R9, 0x1, PT ;  /* 0x000000010900780c */ /* 0x000fe40003f05270 */
[----:B------:R-:W-:-:S11]  /*1410*/  LOP3.LUT R3, RZ, R4, RZ, 0x33, !PT ;  /* 0x00000004ff037212 */ /* 0x000fd600078e33ff */
[----:B------:R-:W0:Y:S02]  /*1420*/  @P0 LDC.64 R6, c[0x0][0x9e8] ;  /* 0x00027a00ff060b82 */ /* 0x000e240000000a00 */
[----:B0-----:R-:W-:-:S05]  /*1430*/  @P0 IMAD.HI.U32 R0, R3, R6, RZ ;  /* 0x0000000603000227 */ /* 0x001fca00078e00ff */
[----:B------:R-:W-:-:S04]  /*1440*/  @P0 SHF.R.U32.HI R3, RZ, R7, R0 ;  /* 0x00000007ff030219 */ /* 0x000fc80000011600 */
[----:B------:R-:W-:Y:S01]  /*1450*/  LOP3.LUT R4, RZ, R3, RZ, 0x33, !PT ;  /* 0x00000003ff047212 */ /* 0x000fe200078e33ff */
[----:B------:R-:W-:Y:S06]  /*1460*/  BRA `(.L_x_970) ;  /* 0x0000000000107947 */ /* 0x000fec0003800000 */
.L_x_969:
[----:B------:R-:W-:-:S13]  /*1470*/  ISETP.NE.AND P0, PT, R9, 0x1, PT ;  /* 0x000000010900780c */ /* 0x000fda0003f05270 */
[----:B------:R-:W0:Y:S02]  /*1480*/  @P0 LDC.64 R2, c[0x0][0x9e8] ;  /* 0x00027a00ff020b82 */ /* 0x000e240000000a00 */
[----:B0-----:R-:W-:-:S05]  /*1490*/  @P0 IMAD.HI.U32 R0, R4, R2, RZ ;  /* 0x0000000204000227 */ /* 0x001fca00078e00ff */
[----:B------:R-:W-:-:S07]  /*14a0*/  @P0 SHF.R.U32.HI R4, RZ, R3, R0 ;  /* 0x00000003ff040219 */ /* 0x000fce0000011600 */
.L_x_970:
[----:B------:R-:W-:-:S05]  /*14b0*/  IMAD R4, R4, R9, RZ ;  /* 0x0000000904047224 */ /* 0x000fca00078e02ff */
[----:B------:R-:W-:-:S13]  /*14c0*/  R2UR UR5, R4 ;  /* 0x00000000040572ca */ /* 0x000fda00000e0000 */
[----:B------:R-:W-:-:S04]  /*14d0*/  UISETP.LT.AND UP0, UPT, UR4, UR5, UPT ;  /* 0x000000050400728c */ /* 0x000fc8000bf01270 */
[----:B------:R-:W-:-:S12]  /*14e0*/  USEL UR4, UR4, UR5, !UP0 ;  /* 0x0000000504047287 */ /* 0x000fd8000c000000 */
.L_x_968:
[----:B------:R-:W-:Y:S01]  /*14f0*/  UIMAD.WIDE UR4, UR4, 0x2aaaaaab, URZ ;  /* 0x2aaaaaab040478a5 */ /* 0x000fe2000f8e023f */
[----:B------:R-:W-:Y:S02]  /*1500*/  PLOP3.LUT P0, PT, PT, PT, PT, 0x80, 0x0 ;  /* 0x000000000000781c */ /* 0x000fe40003f0f070 */
[----:B------:R-:W-:Y:S01]  /*1510*/  CS2R R2, SRZ ;  /* 0x0000000000027805 */ /* 0x000fe2000001ff00 */
[----:B------:R-:W-:Y:S01]  /*1520*/  IMAD.MOV.U32 R0, RZ, RZ, RZ ;  /* 0x000000ffff007224 */ /* 0x000fe200078e00ff */
[----:B------:R-:W-:Y:S01]  /*1530*/  USHF.R.U32.HI UR4, URZ, 0x1f, UR5 ;  /* 0x0000001f3f047899 */ /* 0x000fe20008011605 */
[----:B------:R-:W-:Y:S02]  /*1540*/  CS2R R118, SRZ ;  /* 0x0000000000767805 */ /* 0x000fe4000001ff00 */
[----:B------:R-:W-:Y:S02]  /*1550*/  CS2R R116, SRZ ;  /* 0x0000000000747805 */ /* 0x000fe4000001ff00 */
[----:B------:R-:W-:Y:S01]  /*1560*/  CS2R R114, SRZ ;  /* 0x0000000000727805 */ /* 0x000fe2000001ff00 */
[----:B------:R-:W-:Y:S01]  /*1570*/  ULEA.HI.SX32 UR4, UR5, UR4, 0x1c ;  /* 0x0000000405047291 */ /* 0x000fe2000f8fe23f */
[----:B------:R-:W-:-:S02]  /*1580*/  CS2R R112, SRZ ;  /* 0x0000000000707805 */ /* 0x000fc4000001ff00 */
[----:B------:R-:W-:Y:S02]  /*1590*/  CS2R R110, SRZ ;  /* 0x00000000006e7805 */ /* 0x000fe4000001ff00 */
[----:B------:R-:W-:Y:S01]  /*15a0*/  CS2R R108, SRZ ;  /* 0x00000000006c7805 */ /* 0x000fe2000001ff00 */
[----:B------:R-:W-:Y:S01]  /*15b0*/  UISETP.LT.AND UP0, UPT, URZ, UR4, UPT ;  /* 0x000000043f00728c */ /* 0x000fe2000bf01270 */
[----:B------:R-:W-:Y:S02]  /*15c0*/  CS2R R106, SRZ ;  /* 0x00000000006a7805 */ /* 0x000fe4000001ff00 */
[----:B------:R-:W-:Y:S01]  /*15d0*/  CS2R R104, SRZ ;  /* 0x0000000000687805 */ /* 0x000fe2000001ff00 */
[----:B------:R-:W-:Y:S01]  /*15e0*/  IMAD.MOV.U32 R102, RZ, RZ, RZ ;  /* 0x000000ffff667224 */ /* 0x000fe200078e00ff */
[----:B------:R-:W-:Y:S01]  /*15f0*/  USEL UR60, URZ, UR4, !UP0 ;  /* 0x000000043f3c7287 */ /* 0x000fe2000c000000 */
[----:B------:R-:W-:Y:S02]  /*1600*/  CS2R R98, SRZ ;  /* 0x0000000000627805 */ /* 0x000fe4000001ff00 */
[----:B------:R-:W-:-:S02]  /*1610*/  CS2R R100, SRZ ;  /* 0x0000000000647805 */ /* 0x000fc4000001ff00 */
[----:B------:R-:W-:Y:S02]  /*1620*/  CS2R R94, SRZ ;  /* 0x00000000005e7805 */ /* 0x000fe4000001ff00 */
[----:B------:R-:W-:Y:S02]  /*1630*/  CS2R R96, SRZ ;  /* 0x0000000000607805 */ /* 0x000fe4000001ff00 */
[----:B------:R-:W-:Y:S02]  /*1640*/  CS2R R90, SRZ ;  /* 0x00000000005a7805 */ /* 0x000fe4000001ff00 */
[----:B------:R-:W-:Y:S02]  /*1650*/  ISETP.GT.AND P1, PT, R74, UR60, PT ;  /* 0x0000003c4a007c0c */ /* 0x000fe4000bf24270 */
        /* <DEDUP_REMOVED lines=22> */
[----:B------:R-:W-:Y:S01]  /*17c0*/  IMAD.MOV.U32 R53, RZ, RZ, RZ ;  /* 0x000000ffff357224 */ /* 0x000fe200078e00ff */
[----:B------:R-:W-:Y:S02]  /*17d0*/  CS2R R14, SRZ ;  /* 0x00000000000e7805 */ /* 0x000fe4000001ff00 */
[----:B------:R-:W-:Y:S02]  /*17e0*/  CS2R R130, SRZ ;  /* 0x0000000000827805 */ /* 0x000fe4000001ff00 */
[----:B------:R-:W-:Y:S02]  /*17f0*/  CS2R R12, SRZ ;  /* 0x00000000000c7805 */ /* 0x000fe4000001ff00 */
[----:B------:R-:W-:-:S02]  /*1800*/  CS2R R146, SRZ ;  /* 0x0000000000927805 */ /* 0x000fc4000001ff00 */
[----:B------:R-:W-:Y:S02]  /*1810*/  CS2R R10, SRZ ;  /* 0x00000000000a7805 */ /* 0x000fe4000001ff00 */
[----:B------:R-:W-:Y:S02]  /*1820*/  CS2R R132, SRZ ;  /* 0x0000000000847805 */ /* 0x000fe4000001ff00 */
[----:B------:R-:W-:Y:S02]  /*1830*/  CS2R R8, SRZ ;  /* 0x0000000000087805 */ /* 0x000fe4000001ff00 */
[----:B------:R-:W-:Y:S01]  /*1840*/  CS2R R148, SRZ ;  /* 0x0000000000947805 */ /* 0x000fe2000001ff00 */
[----:B------:R-:W-:Y:S01]  /*1850*/  IMAD.MOV.U32 R152, RZ, RZ, RZ ;  /* 0x000000ffff987224 */ /* 0x000fe200078e00ff */
[----:B------:R-:W-:Y:S01]  /*1860*/  CS2R R6, SRZ ;  /* 0x0000000000067805 */ /* 0x000fe2000001ff00 */
[----:B------:R-:W-:Y:S01]  /*1870*/  IMAD.MOV.U32 R33, RZ, RZ, RZ ;  /* 0x000000ffff217224 */ /* 0x000fe200078e00ff */
[----:B------:R-:W-:Y:S01]  /*1880*/  CS2R R4, SRZ ;  /* 0x0000000000047805 */ /* 0x000fe2000001ff00 */
[----:B------:R-:W-:Y:S01]  /*1890*/  IMAD.MOV.U32 R150, RZ, RZ, RZ ;  /* 0x000000ffff967224 */ /* 0x000fe200078e00ff */
[----:B------:R-:W-:Y:S06]  /*18a0*/  @!P1 BRA `(.L_x_971) ;  /* 0x000000dc00209947 */ /* 0x000fec0003800000 */
        /* <DEDUP_REMOVED lines=22> */
[----:B------:R-:W-:Y:S02]  /*1a10*/  IMAD.U32 R10, RZ, RZ, UR6 ;  /* 0x00000006ff0a7e24 */ /* 0x000fe4000f8e00ff */
[----:B------:R-:W-:Y:S02]  /*1a20*/  IMAD.U32 R6, RZ, RZ, UR4 ;  /* 0x00000004ff067e24 */ /* 0x000fe4000f8e00ff */
[----:B------:R-:W-:-:S02]  /*1a30*/  IMAD.U32 R7, RZ, RZ, UR5 ;  /* 0x00000005ff077e24 */ /* 0x000fc4000f8e00ff */
[----:B------:R-:W-:Y:S02]  /*1a40*/  IMAD.U32 R11, RZ, RZ, UR7 ;  /* 0x00000007ff0b7e24 */ /* 0x000fe4000f8e00ff */
[----:B------:R-:W-:Y:S02]  /*1a50*/  IMAD.MOV.U32 R8, RZ, RZ, 0x70 ;  /* 0x00000070ff087424 */ /* 0x000fe400078e00ff */
[----:B------:R-:W-:Y:S02]  /*1a60*/  IMAD.MOV.U32 R12, RZ, RZ, 0x1 ;  /* 0x00000001ff0c7424 */ /* 0x000fe400078e00ff */
[----:B0-----:R-:W-:-:S07]  /*1a70*/  IMAD.MOV.U32 R13, RZ, RZ, RZ ;  /* 0x000000ffff0d7224 */ /* 0x001fce00078e00ff */
[----:B------:R-:W-:-:S07]  /*1a80*/  LEPC R20, `(.L_x_972) ;  /* 0x000000001014794e */ /* 0x000fce0000000000 */
[----:B-1----:R-:W-:Y:S05]  /*1a90*/  CALL.ABS.NOINC R2 ;  /* 0x0000000002007343 */ /* 0x002fea0003c00000 */
.L_x_972:
        /* <DEDUP_REMOVED lines=11> */
.L_x_1137:
[----:B------:R-:W-:Y:S05]  /*1b50*/  @!P0 BRA `(.L_x_974) ;  /* 0x0000000000048947 */ /* 0x000fea0003800000 */
[----:B------:R-:W-:Y:S01]  /*1b60*/  BPT.TRAP 0x1 ;  /* 0x000000040000795c */ /* 0x000fe20000300000 */
.L_x_974:
[----:B------:R-:W-:Y:S02]  /*1b70*/  IMAD.U32 R13, RZ, RZ, UR38 ;  /* 0x00000026ff0d7e24 */ /* 0x000fe4000f8e00ff */
[----:B0-----:R-:W-:-:S03]  /*1b80*/  IMAD.U32 R0, RZ, RZ, UR39 ;  /* 0x00000027ff007e24 */ /* 0x001fc6000f8e00ff */
[----:B------:R-:W-:Y:S02]  /*1b90*/  LEA R13, R13, UR40, 0x3 ;  /* 0x000000280d0d7c11 */ /* 0x000fe4000f8e18ff */
[----:B------:R-:W-:-:S04]  /*1ba0*/  SHF.L.U32 R0, R0, 0x1f, RZ ;  /* 0x0000001f00007819 */ /* 0x000fc800000006ff */
[----:B------:R0:W1:Y:S01]  /*1bb0*/  SYNCS.PHASECHK.TRANS64.TRYWAIT P1, [R13+URZ+0x30830], R0 ;  /* 0x030830000d0075a7 */ /* 0x000062000802017f */
[----:B------:R-:W-:Y:S05]  /*1bc0*/  @!P0 BRA `(.L_x_975) ;  /* 0x0000000000048947 */ /* 0x000fea0003800000 */
[----:B------:R-:W-:Y:S01]  /*1bd0*/  BPT.TRAP 0x1 ;  /* 0x000000040000795c */ /* 0x000fe20000300000 */
.L_x_975:
[----:B-1----:R-:W-:Y:S05]  /*1be0*/  @P1 BRA `(.L_x_976) ;  /* 0x0000000000081947 */ /* 0x002fea0003800000 */
[----:B------:R-:W1:Y:S02]  /*1bf0*/  SYNCS.PHASECHK.TRANS64.TRYWAIT P1, [R13+URZ+0x30830], R0 ;  /* 0x030830000d0075a7 */ /* 0x000e64000802017f */
[----:B-1----:R-:W-:Y:S05]  /*1c00*/  @!P1 BRA `(.L_x_977) ;  /* 0x0000014000cc9947 */ /* 0x002fea0003800000 */
.L_x_976:
[----:B------:R-:W-:Y:S05]  /*1c10*/  WARPSYNC.ALL ;  /* 0x0000000000007948 */ /* 0x000fea0003800000 */
[----:B------:R-:W-:Y:S01]  /*1c20*/  UIADD3 UR4, UR40, 0x1e400, URZ ;  /* 0x0001e40028047890 */ /* 0x000fe2000fffe03f */
[----:B------:R-:W-:Y:S01]  /*1c30*/  WARPGROUP.ARRIVE ;  /* 0x00000000000079c5 */ /* 0x000fe20000000000 */
[----:B------:R-:W-:Y:S01]  /*1c40*/  UMOV UR9, 0x40000040 ;  /* 0x4000004000097882 */ /* 0x000fe20000000000 */
[----:B------:R-:W-:Y:S01]  /*1c50*/  UMOV UR11, 0x40000040 ;  /* 0x40000040000b7882 */ /* 0x000fe20000000000 */
[----:B------:R-:W-:Y:S01]  /*1c60*/  USHF.R.U32.HI UR4, URZ, 0x4, UR4 ;  /* 0x000000043f047899 */ /* 0x000fe20008011604 */
[----:B------:R-:W-:Y:S01]  /*1c70*/  IMAD.U32 R7, RZ, RZ, UR9 ;  /* 0x00000009ff077e24 */ /* 0x000fe2000f8e00ff */
[----:B------:R-:W-:Y:S01]  /*1c80*/  UMOV UR57, 0x40000040 ;  /* 0x4000004000397882 */ /* 0x000fe20000000000 */
[----:B------:R-:W-:Y:S01]  /*1c90*/  UMOV UR59, 0x40000040 ;  /* 0x40000040003b7882 */ /* 0x000fe20000000000 */
[----:B------:R-:W-:Y:S01]  /*1ca0*/  ULOP3.LUT UR4, UR4, 0x3fff, URZ, 0xc0, !UPT ;  /* 0x00003fff04047892 */ /* 0x000fe2000f8ec03f */
[----:B------:R-:W-:Y:S01]  /*1cb0*/  UMOV UR53, 0x40000040 ;  /* 0x4000004000357882 */ /* 0x000fe20000000000 */
[----:B------:R-:W-:-:S02]  /*1cc0*/  UMOV UR55, 0x40000040 ;  /* 0x4000004000377882 */ /* 0x000fc40000000000 */
[----:B------:R-:W-:Y:S02]  /*1cd0*/  ULOP3.LUT UR43, UR4, 0x10000, URZ, 0xfc, !UPT ;  /* 0x00010000042b7892 */ /* 0x000fe4000f8efc3f */
[----:B------:R-:W-:Y:S02]  /*1ce0*/  ULOP3.LUT UR4, UR41, 0x10000, URZ, 0xfc, !UPT ;  /* 0x0001000029047892 */ /* 0x000fe4000f8efc3f */
[----:B------:R-:W-:Y:S02]  /*1cf0*/  UIMAD UR5, UR38, 0x900, UR43 ;  /* 0x00000900260578a4 */ /* 0x000fe4000f8e022b */
[----:B------:R-:W-:Y:S02]  /*1d00*/  UIADD3 UR6, UR4, 0x2, URZ ;  /* 0x0000000204067890 */ /* 0x000fe4000fffe03f */
[----:B------:R-:W-:Y:S01]  /*1d10*/  UIADD3 UR7, UR5, 0x2, URZ ;  /* 0x0000000205077890 */ /* 0x000fe2000fffe03f */
[----:B------:R-:W-:Y:S02]  /*1d20*/  UMOV UR8, UR4 ;  /* 0x0000000400087c82 */ /* 0x000fe40008000000 */
[----:B------:R-:W-:Y:S01]  /*1d30*/  UMOV UR10, UR5 ;  /* 0x00000005000a7c82 */ /* 0x000fe20008000000 */
[----:B------:R-:W-:Y:S01]  /*1d40*/  IMAD.U32 R6, RZ, RZ, UR8 ;  /* 0x00000008ff067e24 */ /* 0x000fe2000f8e00ff */
[----:B------:R-:W-:Y:S01]  /*1d50*/  HGMMA.64x96x16.F32 R24, gdesc[UR8], RZ, !UPT, gsb0 ;  /* 0x01600000081879f0 */ /* 0x000fe2000c0008ff */
[----:B------:R-:W-:Y:S01]  /*1d60*/  UMOV UR8, UR6 ;  /* 0x0000000600087c82 */ /* 0x000fe20008000000 */
[----:B------:R-:W-:Y:S01]  /*1d70*/  UMOV UR9, 0x40000040 ;  /* 0x4000004000097882 */ /* 0x000fe20000000000 */
[----:B------:R-:W-:Y:S01]  /*1d80*/  UMOV UR10, UR7 ;  /* 0x00000007000a7c82 */ /* 0x000fe20008000000 */
[----:B------:R-:W-:Y:S01]  /*1d90*/  UMOV UR11, 0x40000040 ;  /* 0x40000040000b7882 */ /* 0x000fe20000000000 */
[----:B------:R-:W-:Y:S01]  /*1da0*/  UIADD3 UR56, UR4, 0x4, URZ ;  /* 0x0000000404387890 */ /* 0x000fe2000fffe03f */
[----:B------:R-:W-:Y:S01]  /*1db0*/  IMAD.U32 R4, RZ, RZ, UR8 ;  /* 0x00000008ff047e24 */ /* 0x000fe2000f8e00ff */
[----:B------:R-:W-:Y:S01]  /*1dc0*/  UIADD3 UR58, UR5, 0x4, URZ ;  /* 0x00000004053a7890 */ /* 0x000fe2000fffe03f */
[----:B------:R-:W-:Y:S01]  /*1dd0*/  IMAD.U32 R5, RZ, RZ, UR9 ;  /* 0x00000009ff057e24 */ /* 0x000fe2000f8e00ff */
[----:B------:R-:W-:-:S02]  /*1de0*/  UIADD3 UR52, UR4, 0x6, URZ ;  /* 0x0000000604347890 */ /* 0x000fc4000fffe03f */
[----:B------:R-:W-:Y:S02]  /*1df0*/  UIADD3 UR54, UR5, 0x6, URZ ;  /* 0x0000000605367890 */ /* 0x000fe4000fffe03f */
        /* <DEDUP_REMOVED lines=28> */
[----:B------:R-:W-:Y:S02]  /*1fc0*/  WARPGROUP.DEPBAR.LE gsb0, 0x0 ;  /* 0x00008000000079c5 */ /* 0x000fe40000010000 */
        /* <DEDUP_REMOVED lines=39> */
.L_x_978:
[----:B------:R-:W-:Y:S01]  /*2240*/  ISETP.NE.AND P2, PT, R199, 0x1, PT ;  /* 0x00000001c700780c */ /* 0x000fe20003f45270 */
[----:B------:R-:W-:Y:S01]  /*2250*/  ULDC UR5, c[0x0][0x9d8] ;  /* 0x0002760000057ab9 */ /* 0x000fe20000000800 */
[----:B------:R-:W-:Y:S01]  /*2260*/  R2UR UR4, R13 ;  /* 0x000000000d0472ca */ /* 0x000fe200000e0000 */
[----:B01----:R-:W-:Y:S02]  /*2270*/  VIADD R13, R19, UR42 ;  /* 0x0000002a130d7c36 */ /* 0x003fe40008000000 */
[----:B------:R-:W-:Y:S01]  /*2280*/  FMUL.FTZ R37, R37, UR5 ;  /* 0x0000000525257c20 */ /* 0x000fe20008410000 */
[----:B------:R-:W-:Y:S01]  /*2290*/  FMUL.FTZ R2, R30, UR5 ;  /* 0x000000051e027c20 */ /* 0x000fe20008410000 */
[----:B------:R-:W-:Y:S01]  /*22a0*/  FMUL.FTZ R25, R25, UR5 ;  /* 0x0000000519197c20 */ /* 0x000fe20008410000 */
[----:B------:R-:W-:Y:S01]  /*22b0*/  FMUL.FTZ R12, R66, UR5 ;  /* 0x00000005420c7c20 */ /* 0x000fe20008410000 */
[----:B------:R0:W1:Y:S01]  /*22c0*/  MUFU.TANH R30, R37 ;  /* 0x00000025001e7308 */ /* 0x0000620000002400 */
[----:B------:R-:W-:Y:S01]  /*22d0*/  FMUL.FTZ R33, R33, UR5 ;  /* 0x0000000521217c20 */ /* 0x000fe20008410000 */
[----:B------:R-:W-:Y:S01]  /*22e0*/  FMUL.FTZ R3, R26, UR5 ;  /* 0x000000051a037c20 */ /* 0x000fe20008410000 */
[----:B------:R-:W-:Y:S01]  /*22f0*/  FMUL.FTZ R0, R27, UR5 ;  /* 0x000000051b007c20 */ /* 0x000fe20008410000 */
[----:B------:R-:W-:Y:S01]  /*2300*/  FMUL.FTZ R8, R31, UR5 ;  /* 0x000000051f087c20 */ /* 0x000fe20008410000 */
[----:B------:R-:W2:Y:S01]  /*2310*/  @P2 LDC R14, c[0x0][0x44c] ;  /* 0x00011300ff0e2b82 */ /* 0x000ea20000000800 */
[----:B------:R-:W-:Y:S01]  /*2320*/  FMUL.FTZ R9, R24, UR5 ;  /* 0x0000000518097c20 */ /* 0x000fe20008410000 */
[----:B------:R-:W-:Y:S01]  /*2330*/  UIADD3 UR4, UR4, 0x30840, URZ ;  /* 0x0003084004047890 */ /* 0x000fe2000fffe03f */
[----:B------:R3:W4:Y:S01]  /*2340*/  MUFU.TANH R72, R25 ;  /* 0x0000001900487308 */ /* 0x0007220000002400 */
[----:B0-----:R-:W-:-:S02]  /*2350*/  IMAD.MOV.U32 R37, RZ, RZ, R13 ;  /* 0x000000ffff257224 */ /* 0x001fc400078e000d */
[----:B------:R-:W-:Y:S01]  /*2360*/  FMUL.FTZ R28, R28, UR5 ;  /* 0x000000051c1c7c20 */ /* 0x000fe20008410000 */
[----:B------:R-:W-:Y:S01]  /*2370*/  UPRMT UR4, UR61, 0x654, UR4 ;  /* 0x000006543d047896 */ /* 0x000fe20008000004 */
[----:B------:R-:W-:Y:S01]  /*2380*/  FMUL.FTZ R29, R29, UR5 ;  /* 0x000000051d1d7c20 */ /* 0x000fe20008410000 */
[----:B------:R-:W0:Y:S01]  /*2390*/  @P2 LDC R20, c[0x0][0x450] ;  /* 0x00011400ff142b82 */ /* 0x000e220000000800 */
[----:B------:R-:W-:Y:S01]  /*23a0*/  FMUL.FTZ R32, R32, UR5 ;  /* 0x0000000520207c20 */ /* 0x000fe20008410000 */
[----:B------:R-:W-:Y:S01]  /*23b0*/  FMUL.FTZ R11, R34, UR5 ;  /* 0x00000005220b7c20 */ /* 0x000fe20008410000 */
[----:B------:R5:W0:Y:S01]  /*23c0*/  MUFU.TANH R26, R33 ;  /* 0x00000021001a7308 */ /* 0x000a220000002400 */
[----:B---3--:R-:W-:Y:S02]  /*23d0*/  IMAD.MOV.U32 R25, RZ, RZ, -0x60 ;  /* 0xffffffa0ff197424 */ /* 0x008fe400078e00ff */
[----:B------:R-:W-:Y:S01]  /*23e0*/  FMUL.FTZ R27, R35, UR5 ;  /* 0x00000005231b7c20 */ /* 0x000fe20008410000 */
[----:B------:R-:W-:Y:S01]  /*23f0*/  FMUL.FTZ R36, R36, UR5 ;  /* 0x0000000524247c20 */ /* 0x000fe20008410000 */
[----:B------:R-:W-:Y:S01]  /*2400*/  FMUL.FTZ R31, R38, UR5 ;  /* 0x00000005261f7c20 */ /* 0x000fe20008410000 */
[----:B------:R-:W-:-:S02]  /*2410*/  IMAD R25, R74, R25, 0x61 ;  /* 0x000000614a197424 */ /* 0x000fc400078e0219 */
[----:B------:R-:W-:Y:S01]  /*2420*/  FMUL.FTZ R40, R40, UR5 ;  /* 0x0000000528287c20 */ /* 0x000fe20008410000 */
[----:B------:R-:W-:Y:S01]  /*2430*/  FMUL.FTZ R41, R41, UR5 ;  /* 0x0000000529297c20 */ /* 0x000fe20008410000 */
[----:B------:R-:W-:Y:S01]  /*2440*/  FMUL.FTZ R44, R44, UR5 ;  /* 0x000000052c2c7c20 */ /* 0x000fe20008410000 */
[----:B-----5:R-:W-:Y:S01]  /*2450*/  FMUL.FTZ R33, R39, UR5 ;  /* 0x0000000527217c20 */ /* 0x020fe20008410000 */
[----:B------:R-:W-:Y:S01]  /*2460*/  FMUL.FTZ R45, R45, UR5 ;  /* 0x000000052d2d7c20 */ /* 0x000fe20008410000 */
[----:B------:R-:W-:Y:S01]  /*2470*/  FMUL.FTZ R48, R48, UR5 ;  /* 0x0000000530307c20 */ /* 0x000fe20008410000 */
[----:B------:R-:W-:Y:S01]  /*2480*/  FMUL.FTZ R50, R50, UR5 ;  /* 0x0000000532327c20 */ /* 0x000fe20008410000 */
[----:B--2---:R-:W-:-:S04]  /*2490*/  @P2 IMAD.HI.U32 R15, R13, R14, RZ ;  /* 0x0000000e0d0f2227 */ /* 0x004fc800078e00ff */
[----:B------:R-:W-:Y:S01]  /*24a0*/  FMUL.FTZ R51, R51, UR5 ;  /* 0x0000000533337c20 */ /* 0x000fe20008410000 */
[----:B------:R-:W2:Y:S01]  /*24b0*/  LDC R14, c[0x0][0x288] ;  /* 0x0000a200ff0e7b82 */ /* 0x000ea20000000800 */
[----:B------:R-:W-:Y:S01]  /*24c0*/  FMUL.FTZ R53, R53, UR5 ;  /* 0x0000000535357c20 */ /* 0x000fe20008410000 */
[----:B------:R-:W-:Y:S01]  /*24d0*/  FMUL.FTZ R54, R54, UR5 ;  /* 0x0000000536367c20 */ /* 0x000fe20008410000 */
[----:B------:R-:W-:Y:S01]  /*24e0*/  FMUL.FTZ R55, R55, UR5 ;  /* 0x0000000537377c20 */ /* 0x000fe20008410000 */
[----:B------:R-:W-:Y:S01]  /*24f0*/  FMUL.FTZ R56, R56, UR5 ;  /* 0x0000000538387c20 */ /* 0x000fe20008410000 */
[----:B------:R-:W-:Y:S01]  /*2500*/  FMUL.FTZ R57, R57, UR5 ;  /* 0x0000000539397c20 */ /* 0x000fe20008410000 */
[----:B0-----:R-:W-:Y:S01]  /*2510*/  @P2 SHF.R.U32.HI R37, RZ, R20, R15 ;  /* 0x00000014ff252219 */ /* 0x001fe2000001160f */
[----:B------:R-:W-:Y:S01]  /*2520*/  FMUL.FTZ R58, R58, UR5 ;  /* 0x000000053a3a7c20 */ /* 0x000fe20008410000 */
[----:B------:R-:W-:Y:S01]  /*2530*/  FMUL.FTZ R59, R59, UR5 ;  /* 0x000000053b3b7c20 */ /* 0x000fe20008410000 */
[----:B------:R-:W-:Y:S01]  /*2540*/  FMUL.FTZ R60, R60, UR5 ;  /* 0x000000053c3c7c20 */ /* 0x000fe20008410000 */
[----:B------:R-:W-:Y:S01]  /*2550*/  FMUL.FTZ R61, R61, UR5 ;  /* 0x000000053d3d7c20 */ /* 0x000fe20008410000 */
[----:B------:R-:W0:Y:S01]  /*2560*/  SHFL.IDX PT, R66, R37, RZ, 0x1c1f ;  /* 0x001c1fff25427589 */ /* 0x000e2200000e0000 */
[----:B------:R-:W-:Y:S01]  /*2570*/  FMUL.FTZ R62, R62, UR5 ;  /* 0x000000053e3e7c20 */ /* 0x000fe20008410000 */
        /* <DEDUP_REMOVED lines=10> */
[----:B------:R-:W-:Y:S01]  /*2620*/  LOP3.LUT P1, RZ, R16, 0x80000, RZ, 0xc0, !PT ;  /* 0x0008000010ff7812 */ /* 0x000fe2000782c0ff */
[----:B------:R-:W-:Y:S01]  /*2630*/  IMAD R20, R74, -0x60, R17 ;  /* 0xffffffa04a147824 */ /* 0x000fe200078e0211 */
[----:B------:R-:W3:Y:S01]  /*2640*/  MUFU.TANH R9, R9 ;  /* 0x0000000900097308 */ /* 0x000ee20000002400 */
[----:B------:R-:W-:Y:S01]  /*2650*/  IMAD R24, R18, -0x2, R25 ;  /* 0xfffffffe12187824 */ /* 0x000fe200078e0219 */
[----:B------:R-:W-:Y:S01]  /*2660*/  ULDC UR55, c[0x0][0x9dc] ;  /* 0x0002770000377ab9 */ /* 0x000fe20000000800 */
[----:B------:R-:W-:Y:S01]  /*2670*/  SYNCS.ARRIVE.TRANS64.RED.A1T0 RZ, [UR4], RZ ;  /* 0x000000ffffff79a7 */ /* 0x000fe20008100404 */
[----:B------:R-:W-:-:S02]  /*2680*/  VIADD R21, R20, 0x60 ;  /* 0x0000006014157836 */ /* 0x000fc40000000000 */
[----:B------:R-:W-:Y:S01]  /*2690*/  FMUL.FTZ R42, R42, UR5 ;  /* 0x000000052a2a7c20 */ /* 0x000fe20008410000 */
[----:B------:R-:W-:Y:S01]  /*26a0*/  ULOP3.LUT UR4, URZ, UR55, URZ, 0x33, !UPT ;  /* 0x000000373f047292 */ /* 0x000fe2000f8e333f */
[----:B--2---:R-:W-:Y:S01]  /*26b0*/  IADD3 R20, R24, -R14, R17 ;  /* 0x8000000e18147210 */ /* 0x004fe20007ffe011 */
[----:B------:R-:W2:Y:S01]  /*26c0*/  MUFU.TANH R3, R3 ;  /* 0x0000000300037308 */ /* 0x000ea20000002400 */
[----:B------:R-:W-:Y:S01]  /*26d0*/  FMUL.FTZ R43, R43, UR5 ;  /* 0x000000052b2b7c20 */ /* 0x000fe20008410000 */
[----:B------:R-:W-:Y:S01]  /*26e0*/  FMUL.FTZ R46, R46, UR5 ;  /* 0x000000052e2e7c20 */ /* 0x000fe20008410000 */
[----:B------:R-:W-:Y:S01]  /*26f0*/  FMUL.FTZ R52, R52, UR5 ;  /* 0x0000000534347c20 */ /* 0x000fe20008410000 */
[----:B------:R-:W-:Y:S01]  /*2700*/  ULDC UR5, c[0x0][0x9e0] ;  /* 0x0002780000057ab9 */ /* 0x000fe20000000800 */
[----:B------:R-:W-:-:S03]  /*2710*/  IMAD R39, R18, -0x2, R21 ;  /* 0xfffffffe12277824 */ /* 0x000fc600078e0215 */
[----:B------:R-:W0:Y:S08]  /*2720*/  MUFU.TANH R0, R0 ;  /* 0x0000000000007308 */ /* 0x000e300000002400 */
        /* <DEDUP_REMOVED lines=38> */
[----:B------:R5:W1:Y:S08]  /*2990*/  MUFU.TANH R73, R42 ;  /* 0x0000002a00497308 */ /* 0x000a700000002400 */
[----:B------:R4:W1:Y:S01]  /*29a0*/  MUFU.TANH R76, R43 ;  /* 0x0000002b004c7308 */ /* 0x0008620000002400 */
[----:B-----5:R-:W-:-:S05]  /*29b0*/  VIADD R42, R20, UR5 ;  /* 0x00000005142a7c36 */ /* 0x020fca0008000000 */
[----:B0-----:R-:W-:Y:S02]  /*29c0*/  VIADDMNMX R21, R66, R42, R39, PT ;  /* 0x0000002a42157246 */ /* 0x001fe40003800127 */
[----:B------:R0:W1:Y:S01]  /*29d0*/  MUFU.TANH R77, R46 ;  /* 0x0000002e004d7308 */ /* 0x0000620000002400 */
[----:B----4-:R-:W-:-:S04]  /*29e0*/  VIADD R43, R20, UR4 ;  /* 0x00000004142b7c36 */ /* 0x010fc80008000000 */
[----:B------:R-:W-:-:S03]  /*29f0*/  IMAD.IADD R38, R43, 0x1, R66 ;  /* 0x000000012b267824 */ /* 0x000fc600078e0242 */
[----:B------:R4:W1:Y:S01]  /*2a00*/  MUFU.TANH R34, R52 ;  /* 0x0000003400227308 */ /* 0x0008620000002400 */
[----:B0-----:R-:W-:Y:S02]  /*2a10*/  VIADD R46, R25, 0xffffffff ;  /* 0xffffffff192e7836 */ /* 0x001fe40000000000 */
[----:B----4-:R-:W-:Y:S01]  /*2a20*/  VIADD R52, R24, 0xffffffff ;  /* 0xffffffff18347836 */ /* 0x010fe20000000000 */
[----:B--23--:R-:W-:Y:S06]  /*2a30*/  @!P1 BRA `(.L_x_979) ;  /* 0x00000000005c9947 */ /* 0x00cfec0003800000 */
[----:B------:R-:W-:Y:S01]  /*2a40*/  IADD3 R25, R17, -R14, R66 ;  /* 0x8000000e11197210 */ /* 0x000fe20007ffe042 */
[----:B------:R-:W-:Y:S03]  /*2a50*/  BSSY B0, `(.L_x_980) ;  /* 0x0000012000007945 */ /* 0x000fe60003800000 */
[----:B------:R-:W-:-:S13]  /*2a60*/  ISETP.GT.AND P1, PT, R25, -0x1, PT ;  /* 0xffffffff1900780c */ /* 0x000fda0003f24270 */
[----:B------:R-:W-:Y:S05]  /*2a70*/  @P1 BRA `(.L_x_981) ;  /* 0x0000000000241947 */ /* 0x000fea0003800000 */
[----:B------:R-:W-:Y:S01]  /*2a80*/  ULDC UR4, c[0x0][0x9e4] ;  /* 0x0002790000047ab9 */ /* 0x000fe20000000800 */
[----:B------:R-:W-:Y:S01]  /*2a90*/  LOP3.LUT R25, RZ, R25, RZ, 0x33, !PT ;  /* 0x00000019ff197212 */ /* 0x000fe200078e33ff */
[----:B------:R-:W-:-:S05]  /*2aa0*/  IMAD.U32 R24, RZ, RZ, UR4 ;  /* 0x00000004ff187e24 */ /* 0x000fca000f8e00ff */
[----:B------:R-:W-:-:S13]  /*2ab0*/  ISETP.NE.AND P1, PT, R24, 0x1, PT ;  /* 0x000000011800780c */ /* 0x000fda0003f25270 */
[----:B------:R-:W0:Y:S02]  /*2ac0*/  @P1 LDC.64 R66, c[0x0][0x9e8] ;  /* 0x00027a00ff421b82 */ /* 0x000e240000000a00 */
[----:B0-----:R-:W-:-:S05]  /*2ad0*/  @P1 IMAD.HI.U32 R20, R25, R66, RZ ;  /* 0x0000004219141227 */ /* 0x001fca00078e00ff */
[----:B------:R-:W-:-:S04]  /*2ae0*/  @P1 SHF.R.U32.HI R25, RZ, R67, R20 ;  /* 0x00000043ff191219 */ /* 0x000fc80000011614 */
[----:B------:R-:W-:Y:S01]  /*2af0*/  LOP3.LUT R25, RZ, R25, RZ, 0x33, !PT ;  /* 0x00000019ff197212 */ /* 0x000fe200078e33ff */
[----:B------:R-:W-:Y:S06]  /*2b00*/  BRA `(.L_x_982) ;  /* 0x0000000000187947 */ /* 0x000fec0003800000 */
.L_x_981:
[----:B------:R-:W-:Y:S02]  /*2b10*/  ULDC UR4, c[0x0][0x9e4] ;  /* 0x0002790000047ab9 */ /* 0x000fe40000000800 */
[----:B------:R-:W-:-:S05]  /*2b20*/  IMAD.U32 R24, RZ, RZ, UR4 ;  /* 0x00000004ff187e24 */ /* 0x000fca000f8e00ff */
[----:B------:R-:W-:-:S13]  /*2b30*/  ISETP.NE.AND P1, PT, R24, 0x1, PT ;  /* 0x000000011800780c */ /* 0x000fda0003f25270 */
[----:B------:R-:W0:Y:S02]  /*2b40*/  @P1 LDC.64 R66, c[0x0][0x9e8] ;  /* 0x00027a00ff421b82 */ /* 0x000e240000000a00 */
[----:B0-----:R-:W-:-:S05]  /*2b50*/  @P1 IMAD.HI.U32 R20, R25, R66, RZ ;  /* 0x0000004219141227 */ /* 0x001fca00078e00ff */
[----:B------:R-:W-:-:S07]  /*2b60*/  @P1 SHF.R.U32.HI R25, RZ, R67, R20 ;  /* 0x00000043ff191219 */ /* 0x000fce0000011614 */
.L_x_982:
[----:B------:R-:W-:Y:S05]  /*2b70*/  BSYNC B0 ;  /* 0x0000000000007941 */ /* 0x000fea0003800000 */
.L_x_980:
[----:B------:R-:W-:-:S05]  /*2b80*/  IMAD R25, R25, R24, R52 ;  /* 0x0000001819197224 */ /* 0x000fca00078e0234 */
[----:B------:R-:W-:Y:S02]  /*2b90*/  VIADDMNMX R21, R25, R24, R21, PT ;  /* 0x0000001819157246 */ /* 0x000fe40003800115 */
[----:B------:R-:W-:-:S07]  /*2ba0*/  VIMNMX R38, R38, R25, !PT ;  /* 0x0000001926267248 */ /* 0x000fce0007fe0100 */
.L_x_979:
[C---:B------:R-:W-:Y:S02]  /*2bb0*/  ISETP.GE.AND P6, PT, R46.reuse, 0x9, PT ;  /* 0x000000092e00780c */ /* 0x040fe40003fc6270 */
[----:B------:R-:W-:Y:S02]  /*2bc0*/  ISETP.GE.AND P1, PT, R46, 0x2, PT ;  /* 0x000000022e00780c */ /* 0x000fe40003f26270 */
[C---:B------:R-:W-:Y:S02]  /*2bd0*/  ISETP.GT.AND P2, PT, R38.reuse, 0x8, !P6 ;  /* 0x000000082600780c */ /* 0x040fe40007744270 */
[----:B------:R-:W-:Y:S02]  /*2be0*/  ISETP.GT.AND P3, PT, R38, 0x1, !P1 ;  /* 0x000000012600780c */ /* 0x000fe40004f64270 */
[----:B------:R-:W-:Y:S02]  /*2bf0*/  ISETP.LT.OR P2, PT, R21, 0x9, P2 ;  /* 0x000000091500780c */ /* 0x000fe40001741670 */
[----:B------:R-:W-:-:S02]  /*2c00*/  ISETP.GE.AND P4, PT, R46, 0xa, PT ;  /* 0x0000000a2e00780c */ /* 0x000fc40003f86270 */
[----:B------:R-:W-:Y:S02]  /*2c10*/  FSEL R190, R28, -INF , !P2 ;  /* 0xff8000001cbe7808 */ /* 0x000fe40005000000 */
[C---:B------:R-:W-:Y:S02]  /*2c20*/  ISETP.LT.OR P3, PT, R21.reuse, 0x2, P3 ;  /* 0x000000021500780c */ /* 0x040fe40001f61670 */
[----:B------:R-:W-:Y:S02]  /*2c30*/  ISETP.GT.AND P2, PT, R38, 0x9, !P4 ;  /* 0x000000092600780c */ /* 0x000fe40006744270 */
[----:B------:R-:W-:Y:S02]  /*2c40*/  FSEL R72, R72, -INF , !P3 ;  /* 0xff80000048487808 */ /* 0x000fe40005800000 */
[----:B------:R-:W-:Y:S02]  /*2c50*/  ISETP.LT.OR P2, PT, R21, 0xa, P2 ;  /* 0x0000000a1500780c */ /* 0x000fe40001741670 */
[----:B------:R-:W-:-:S02]  /*2c60*/  ISETP.GE.AND P3, PT, R46, 0x11, PT ;  /* 0x000000112e00780c */ /* 0x000fc40003f66270 */
[----:B------:R-:W-:Y:S02]  /*2c70*/  FSEL R66, R29, -INF , !P2 ;  /* 0xff8000001d427808 */ /* 0x000fe40005000000 */
[----:B------:R-:W-:Y:S02]  /*2c80*/  ISETP.GT.AND P2, PT, R38, 0x10, !P3 ;  /* 0x000000102600780c */ /* 0x000fe40005f44270 */
[----:B------:R-:W-:Y:S02]  /*2c90*/  P2R R49, PR, RZ, 0x8 ;  /* 0x00000008ff317803 */ /* 0x000fe40000000000 */
[----:B------:R-:W-:Y:S02]  /*2ca0*/  ISETP.LT.OR P2, PT, R21, 0x11, P2 ;  /* 0x000000111500780c */ /* 0x000fe40001741670 */
[----:B------:R-:W-:Y:S02]  /*2cb0*/  ISETP.GE.AND P3, PT, R46, 0x12, PT ;  /* 0x000000122e00780c */ /* 0x000fe40003f66270 */
[----:B------:R-:W-:-:S02]  /*2cc0*/  FSEL R70, R32, -INF , !P2 ;  /* 0xff80000020467808 */ /* 0x000fc40005000000 */
[----:B------:R-:W-:Y:S02]  /*2cd0*/  ISETP.GT.AND P2, PT, R38, 0x11, !P3 ;  /* 0x000000112600780c */ /* 0x000fe40005f44270 */
[----:B------:R-:W-:Y:S02]  /*2ce0*/  P2R R67, PR, RZ, 0x8 ;  /* 0x00000008ff437803 */ /* 0x000fe40000000000 */
[----:B------:R-:W-:Y:S02]  /*2cf0*/  ISETP.LT.OR P2, PT, R21, 0x12, P2 ;  /* 0x000000121500780c */ /* 0x000fe40001741670 */
[----:B------:R-:W-:Y:S02]  /*2d00*/  ISETP.GE.AND P3, PT, R46, 0x19, PT ;  /* 0x000000192e00780c */ /* 0x000fe40003f66270 */
[----:B------:R-:W-:Y:S02]  /*2d10*/  FSEL R80, R26, -INF , !P2 ;  /* 0xff8000001a507808 */ /* 0x000fe40005000000 */
[----:B------:R-:W-:-:S02]  /*2d20*/  ISETP.GT.AND P2, PT, R38, 0x18, !P3 ;  /* 0x000000182600780c */ /* 0x000fc40005f44270 */
[----:B------:R-:W-:Y:S02]  /*2d30*/  P2R R71, PR, RZ, 0x8 ;  /* 0x00000008ff477803 */ /* 0x000fe40000000000 */
[----:B------:R-:W-:Y:S02]  /*2d40*/  ISETP.LT.OR P2, PT, R21, 0x19, P2 ;  /* 0x000000191500780c */ /* 0x000fe40001741670 */
[----:B------:R-:W-:Y:S02]  /*2d50*/  ISETP.GE.AND P3, PT, R46, 0x1a, PT ;  /* 0x0000001a2e00780c */ /* 0x000fe40003f66270 */
[----:B------:R-:W-:Y:S02]  /*2d60*/  FSEL R82, R36, -INF , !P2 ;  /* 0xff80000024527808 */ /* 0x000fe40005000000 */
[----:B------:R-:W-:Y:S02]  /*2d70*/  ISETP.GT.AND P2, PT, R38, 0x19, !P3 ;  /* 0x000000192600780c */ /* 0x000fe40005f44270 */
[----:B------:R-:W-:-:S02]  /*2d80*/  P2R R79, PR, RZ, 0x8 ;  /* 0x00000008ff4f7803 */ /* 0x000fc40000000000 */
[C---:B------:R-:W-:Y:S02]  /*2d90*/  ISETP.LT.OR P2, PT, R21.reuse, 0x1a, P2 ;  /* 0x0000001a1500780c */ /* 0x040fe40001741670 */
[----:B------:R-:W-:Y:S02]  /*2da0*/  ISETP.GE.AND P3, PT, R46, 0x21, PT ;  /* 0x000000212e00780c */ /* 0x000fe40003f66270 */
[----:B-1----:R-:W-:Y:S02]  /*2db0*/  FSEL R84, R30, -INF , !P2 ;  /* 0xff8000001e547808 */ /* 0x002fe40005000000 */
[----:B------:R-:W-:Y:S02]  /*2dc0*/  ISETP.GT.AND P2, PT, R38, 0x20, !P3 ;  /* 0x000000202600780c */ /* 0x000fe40005f44270 */
[----:B------:R-:W-:Y:S02]  /*2dd0*/  P2R R81, PR, RZ, 0x8 ;  /* 0x00000008ff517803 */ /* 0x000fe40000000000 */
[----:B------:R-:W-:-:S02]  /*2de0*/  ISETP.LT.OR P2, PT, R21, 0x21, P2 ;  /* 0x000000211500780c */ /* 0x000fc40001741670 */
[----:B------:R-:W-:Y:S02]  /*2df0*/  ISETP.GE.AND P3, PT, R46, 0x22, PT ;  /* 0x000000222e00780c */ /* 0x000fe40003f66270 */
[----:B------:R-:W-:Y:S02]  /*2e00*/  FSEL R86, R40, -INF , !P2 ;  /* 0xff80000028567808 */ /* 0x000fe40005000000 */
[----:B------:R-:W-:Y:S01]  /*2e10*/  ISETP.GT.AND P2, PT, R38, 0x21, !P3 ;  /* 0x000000212600780c */ /* 0x000fe20005f44270 */
[----:B------:R-:W0:Y:S01]  /*2e20*/  SHFL.IDX PT, R40, R37, 0x1, 0x1c1f ;  /* 0x003c1f0025287f89 */ /* 0x000e2200000e0000 */
[----:B------:R-:W-:Y:S02]  /*2e30*/  P2R R83, PR, RZ, 0x8 ;  /* 0x00000008ff537803 */ /* 0x000fe40000000000 */
        /* <DEDUP_REMOVED lines=20> */
[----:B------:R-:W-:Y:S02]  /*2f80*/  ISETP.LT.OR P2, PT, R21, 0x32, P2 ;  /* 0x000000321500780c */ /* 0x000fe40001741670 */
[----:B------:R-:W-:Y:S02]  /*2f90*/  ISETP.GE.AND P3, PT, R46, 0x39, PT ;  /* 0x000000392e00780c */ /* 0x000fe40003f66270 */
[----:B------:R-:W-:Y:S02]  /*2fa0*/  FSEL R35, R35, -INF , !P2 ;  /* 0xff80000023237808 */ /* 0x000fe40005000000 */
[----:B------:R-:W-:Y:S02]  /*2fb0*/  ISETP.GT.AND P2, PT, R38, 0x38, !P3 ;  /* 0x000000382600780c */ /* 0x000fe40005f44270 */
[----:B------:R-:W-:Y:S02]  /*2fc0*/  P2R R93, PR, RZ, 0x8 ;  /* 0x00000008ff5d7803 */ /* 0x000fe40000000000 */
[----:B------:R-:W-:-:S02]  /*2fd0*/  ISETP.LT.OR P2, PT, R21, 0x39, P2 ;  /* 0x000000391500780c */ /* 0x000fc40001741670 */
[----:B------:R-:W-:Y:S02]  /*2fe0*/  ISETP.GE.AND P3, PT, R46, 0x3a, PT ;  /* 0x0000003a2e00780c */ /* 0x000fe40003f66270 */
[----:B------:R-:W-:Y:S02]  /*2ff0*/  FSEL R34, R34, -INF , !P2 ;  /* 0xff80000022227808 */ /* 0x000fe40005000000 */
[----:B------:R-:W-:Y:S02]  /*3000*/  ISETP.GT.AND P2, PT, R38, 0x39, !P3 ;  /* 0x000000392600780c */ /* 0x000fe40005f44270 */
        /* <DEDUP_REMOVED lines=27> */
[----:B------:R-:W-:Y:S02]  /*31c0*/  P2R R47, PR, RZ, 0x10 ;  /* 0x00000010ff2f7803 */ /* 0x000fe40000000000 */
[----:B------:R-:W-:Y:S02]  /*31d0*/  FSEL R25, R64, -INF , !P2 ;  /* 0xff80000040197808 */ /* 0x000fe40005000000 */
[----:B------:R-:W-:-:S04]  /*31e0*/  ISETP.GE.AND P2, PT, R46, 0x52, PT ;  /* 0x000000522e00780c */ /* 0x000fc80003f46270 */
[----:B------:R-:W-:-:S04]  /*31f0*/  ISETP.GT.AND P3, PT, R38, 0x51, !P2 ;  /* 0x000000512600780c */ /* 0x000fc80005764270 */
[----:B------:R-:W-:-:S04]  /*3200*/  ISETP.LT.OR P3, PT, R21, 0x52, P3 ;  /* 0x000000521500780c */ /* 0x000fc80001f61670 */
[----:B------:R-:W-:Y:S02]  /*3210*/  FSEL R24, R65, -INF , !P3 ;  /* 0xff80000041187808 */ /* 0x000fe40005800000 */
[----:B------:R-:W-:-:S04]  /*3220*/  ISETP.GE.AND P3, PT, R46, 0x59, PT ;  /* 0x000000592e00780c */ /* 0x000fc80003f66270 */
[----:B------:R-:W-:-:S04]  /*3230*/  ISETP.GT.AND P4, PT, R38, 0x58, !P3 ;  /* 0x000000582600780c */ /* 0x000fc80005f84270 */
[----:B------:R-:W-:-:S04]  /*3240*/  ISETP.LT.OR P4, PT, R21, 0x59, P4 ;  /* 0x000000591500780c */ /* 0x000fc80002781670 */
[----:B------:R-:W-:Y:S02]  /*3250*/  FSEL R20, R68, -INF , !P4 ;  /* 0xff80000044147808 */ /* 0x000fe40006000000 */
[----:B------:R-:W-:-:S04]  /*3260*/  ISETP.GE.AND P4, PT, R46, 0x1, PT ;  /* 0x000000012e00780c */ /* 0x000fc80003f86270 */
[----:B------:R-:W-:-:S04]  /*3270*/  ISETP.GT.AND P5, PT, R38, RZ, !P4 ;  /* 0x000000ff2600720c */ /* 0x000fc800067a4270 */
[----:B------:R-:W-:-:S04]  /*3280*/  ISETP.LT.OR P5, PT, R21, 0x1, P5 ;  /* 0x000000011500780c */ /* 0x000fc80002fa1670 */
[----:B------:R-:W-:Y:S02]  /*3290*/  FSEL R188, R9, -INF , !P5 ;  /* 0xff80000009bc7808 */ /* 0x000fe40006800000 */
[----:B------:R-:W-:-:S04]  /*32a0*/  ISETP.GE.AND P5, PT, R46, 0x5a, PT ;  /* 0x0000005a2e00780c */ /* 0x000fc80003fa6270 */
[----:B------:R-:W-:Y:S02]  /*32b0*/  P2R R60, PR, RZ, 0x20 ;  /* 0x00000020ff3c7803 */ /* 0x000fe40000000000 */
[----:B------:R-:W-:Y:S02]  /*32c0*/  ISETP.GT.AND P5, PT, R38, 0x59, !P5 ;  /* 0x000000592600780c */ /* 0x000fe40006fa4270 */
[----:B0-----:R-:W-:Y:S01]  /*32d0*/  VIADDMNMX R38, R40, R42, R39, PT ;  /* 0x0000002a28267246 */ /* 0x001fe20003800127 */
[----:B------:R-:W-:Y:S01]  /*32e0*/  IMAD.IADD R39, R43, 0x1, R40 ;  /* 0x000000012b277824 */ /* 0x000fe200078e0228 */
[----:B------:R-:W-:-:S04]  /*32f0*/  ISETP.LT.OR P5, PT, R21, 0x5a, P5 ;  /* 0x0000005a1500780c */ /* 0x000fc80002fa1670 */
[----:B------:R-:W-:Y:S02]  /*3300*/  FSEL R21, R69, -INF , !P5 ;  /* 0xff80000045157808 */ /* 0x000fe40006800000 */
[----:B------:R-:W-:-:S13]  /*3310*/  LOP3.LUT P5, RZ, R16, 0x80000, RZ, 0xc0, !PT ;  /* 0x0008000010ff7812 */ /* 0x000fda00078ac0ff */
[----:B------:R-:W-:Y:S05]  /*3320*/  @!P5 BRA `(.L_x_983) ;  /* 0x00000000005cd947 */ /* 0x000fea0003800000 */
        /* <DEDUP_REMOVED lines=13> */
.L_x_985:
[----:B------:R-:W-:Y:S02]  /*3400*/  ULDC UR4, c[0x0][0x9e4] ;  /* 0x0002790000047ab9 */ /* 0x000fe40000000800 */
[----:B------:R-:W-:-:S05]  /*3410*/  IMAD.U32 R37, RZ, RZ, UR4 ;  /* 0x00000004ff257e24 */ /* 0x000fca000f8e00ff */
[----:B------:R-:W-:-:S13]  /*3420*/  ISETP.NE.AND P5, PT, R37, 0x1, PT ;  /* 0x000000012500780c */ /* 0x000fda0003fa5270 */
[----:B------:R-:W0:Y:S02]  /*3430*/  @P5 LDC.64 R40, c[0x0][0x9e8] ;  /* 0x00027a00ff285b82 */ /* 0x000e240000000a00 */
[----:B0-----:R-:W-:-:S05]  /*3440*/  @P5 IMAD.HI.U32 R40, R9, R40, RZ ;  /* 0x0000002809285227 */ /* 0x001fca00078e00ff */
[----:B------:R-:W-:-:S07]  /*3450*/  @P5 SHF.R.U32.HI R9, RZ, R41, R40 ;  /* 0x00000029ff095219 */ /* 0x000fce0000011628 */
.L_x_986:
[----:B------:R-:W-:Y:S05]  /*3460*/  BSYNC B0 ;  /* 0x0000000000007941 */ /* 0x000fea0003800000 */
.L_x_984:
[----:B------:R-:W-:-:S05]  /*3470*/  IMAD R9, R9, R37, R52 ;  /* 0x0000002509097224 */ /* 0x000fca00078e0234 */
[----:B------:R-:W-:Y:S02]  /*3480*/  VIADDMNMX R38, R9, R37, R38, PT ;  /* 0x0000002509267246 */ /* 0x000fe40003800126 */
[----:B------:R-:W-:-:S07]  /*3490*/  VIMNMX R39, R39, R9, !PT ;  /* 0x0000000927277248 */ /* 0x000fce0007fe0100 */
.L_x_983:
[C---:B------:R-:W-:Y:S01]  /*34a0*/  ISETP.GT.AND P1, PT, R39.reuse, 0x1, !P1 ;  /* 0x000000012700780c */ /* 0x040fe20004f24270 */
[----:B------:R-:W-:Y:S01]  /*34b0*/  ULDC UR11, c[0x0][0x988] ;  /* 0x00026200000b7ab9 */ /* 0x000fe20000000800 */
[----:B------:R-:W-:Y:S01]  /*34c0*/  ISETP.GT.AND P6, PT, R39, 0x8, !P6 ;  /* 0x000000082700780c */ /* 0x000fe200077c4270 */
[----:B------:R-:W-:Y:S01]  /*34d0*/  IMAD.U32 R64, RZ, RZ, UR42 ;  /* 0x0000002aff407e24 */ /* 0x000fe2000f8e00ff */
[C---:B------:R-:W-:Y:S02]  /*34e0*/  ISETP.LT.OR P1, PT, R38.reuse, 0x2, P1 ;  /* 0x000000022600780c */ /* 0x040fe40000f21670 */
[----:B------:R-:W-:Y:S02]  /*34f0*/  ISETP.LT.OR P6, PT, R38, 0x9, P6 ;  /* 0x000000092600780c */ /* 0x000fe400037c1670 */
[----:B------:R-:W-:Y:S02]  /*3500*/  FSEL R40, R0, -INF , !P1 ;  /* 0xff80000000287808 */ /* 0x000fe40004800000 */
[----:B------:R-:W-:-:S02]  /*3510*/  ISETP.NE.AND P1, PT, R47, RZ, PT ;  /* 0x000000ff2f00720c */ /* 0x000fc40003f25270 */
[----:B------:R-:W-:Y:S02]  /*3520*/  FSEL R41, R2, -INF , !P6 ;  /* 0xff80000002297808 */ /* 0x000fe40007000000 */
[----:B------:R-:W-:Y:S02]  /*3530*/  ISETP.GT.AND P1, PT, R39, 0x9, !P1 ;  /* 0x000000092700780c */ /* 0x000fe40004f24270 */
[----:B------:R-:W-:Y:S02]  /*3540*/  ISETP.NE.AND P6, PT, R71, RZ, PT ;  /* 0x000000ff4700720c */ /* 0x000fe40003fc5270 */
[----:B------:R-:W-:Y:S02]  /*3550*/  ISETP.LT.OR P1, PT, R38, 0xa, P1 ;  /* 0x0000000a2600780c */ /* 0x000fe40000f21670 */
[----:B------:R-:W-:Y:S02]  /*3560*/  ISETP.NE.AND P5, PT, R79, RZ, PT ;  /* 0x000000ff4f00720c */ /* 0x000fe40003fa5270 */
[----:B------:R-:W-:-:S02]  /*3570*/  FSEL R42, R8, -INF , !P1 ;  /* 0xff800000082a7808 */ /* 0x000fc40004800000 */
[----:B------:R-:W-:Y:S02]  /*3580*/  ISETP.NE.AND P1, PT, R49, RZ, PT ;  /* 0x000000ff3100720c */ /* 0x000fe40003f25270 */
[C---:B------:R-:W-:Y:S02]  /*3590*/  ISETP.GT.AND P4, PT, R39.reuse, RZ, !P4 ;  /* 0x000000ff2700720c */ /* 0x040fe40006784270 */
[C---:B------:R-:W-:Y:S02]  /*35a0*/  ISETP.GT.AND P1, PT, R39.reuse, 0x10, !P1 ;  /* 0x000000102700780c */ /* 0x040fe40004f24270 */
[C---:B------:R-:W-:Y:S02]  /*35b0*/  ISETP.LT.OR P4, PT, R38.reuse, 0x1, P4 ;  /* 0x000000012600780c */ /* 0x040fe40002781670 */
[----:B------:R-:W-:Y:S02]  /*35c0*/  ISETP.LT.OR P1, PT, R38, 0x11, P1 ;  /* 0x000000112600780c */ /* 0x000fe40000f21670 */
[----:B------:R-:W-:-:S02]  /*35d0*/  ISETP.GT.AND P2, PT, R39, 0x51, !P2 ;  /* 0x000000512700780c */ /* 0x000fc40005744270 */
[----:B------:R-:W-:Y:S02]  /*35e0*/  FSEL R43, R11, -INF , !P1 ;  /* 0xff8000000b2b7808 */ /* 0x000fe40004800000 */
[----:B------:R-:W-:Y:S02]  /*35f0*/  ISETP.NE.AND P1, PT, R67, RZ, PT ;  /* 0x000000ff4300720c */ /* 0x000fe40003f25270 */
[C---:B------:R-:W-:Y:S02]  /*3600*/  ISETP.LT.OR P2, PT, R38.reuse, 0x52, P2 ;  /* 0x000000522600780c */ /* 0x040fe40001741670 */
[C---:B------:R-:W-:Y:S02]  /*3610*/  ISETP.GT.AND P1, PT, R39.reuse, 0x11, !P1 ;  /* 0x000000112700780c */ /* 0x040fe40004f24270 */
[----:B------:R-:W-:Y:S02]  /*3620*/  ISETP.GT.AND P3, PT, R39, 0x58, !P3 ;  /* 0x000000582700780c */ /* 0x000fe40005f64270 */
[----:B------:R-:W-:-:S02]  /*3630*/  ISETP.LT.OR P1, PT, R38, 0x12, P1 ;  /* 0x000000122600780c */ /* 0x000fc40000f21670 */
[C---:B------:R-:W-:Y:S02]  /*3640*/  ISETP.LT.OR P3, PT, R38.reuse, 0x59, P3 ;  /* 0x000000592600780c */ /* 0x040fe40001f61670 */
[----:B------:R-:W-:Y:S02]  /*3650*/  FSEL R44, R27, -INF , !P1 ;  /* 0xff8000001b2c7808 */ /* 0x000fe40004800000 */
[----:B------:R-:W-:Y:S02]  /*3660*/  ISETP.GT.AND P1, PT, R39, 0x18, !P6 ;  /* 0x000000182700780c */ /* 0x000fe40007724270 */
[----:B------:R-:W-:Y:S02]  /*3670*/  ISETP.NE.AND P6, PT, R45, RZ, PT ;  /* 0x000000ff2d00720c */ /* 0x000fe40003fc5270 */
[----:B------:R-:W-:Y:S02]  /*3680*/  ISETP.LT.OR P1, PT, R38, 0x19, P1 ;  /* 0x000000192600780c */ /* 0x000fe40000f21670 */
[----:B------:R-:W-:-:S02]  /*3690*/  FSEL R15, R15, -INF , !P3 ;  /* 0xff8000000f0f7808 */ /* 0x000fc40005800000 */
[----:B------:R-:W-:Y:S02]  /*36a0*/  FSEL R37, R31, -INF , !P1 ;  /* 0xff8000001f257808 */ /* 0x000fe40004800000 */
[----:B------:R-:W-:Y:S02]  /*36b0*/  ISETP.GT.AND P1, PT, R39, 0x19, !P5 ;  /* 0x000000192700780c */ /* 0x000fe40006f24270 */
[----:B------:R-:W-:Y:S02]  /*36c0*/  ISETP.NE.AND P5, PT, R48, RZ, PT ;  /* 0x000000ff3000720c */ /* 0x000fe40003fa5270 */
[----:B------:R-:W-:-:S04]  /*36d0*/  ISETP.LT.OR P1, PT, R38, 0x1a, P1 ;  /* 0x0000001a2600780c */ /* 0x000fc80000f21670 */
[----:B------:R-:W-:Y:S02]  /*36e0*/  FSEL R45, R33, -INF , !P1 ;  /* 0xff800000212d7808 */ /* 0x000fe40004800000 */
[----:B------:R-:W-:Y:S02]  /*36f0*/  FSEL R33, R3, -INF , !P4 ;  /* 0xff80000003217808 */ /* 0x000fe40006000000 */
[----:B------:R-:W-:Y:S02]  /*3700*/  FMNMX.FTZ R3, R188, R72, !PT ;  /* 0x00000048bc037209 */ /* 0x000fe40007810000 */
[----:B------:R-:W-:Y:S02]  /*3710*/  ISETP.NE.AND P1, PT, R81, RZ, PT ;  /* 0x000000ff5100720c */ /* 0x000fe40003f25270 */
[----:B------:R-:W-:Y:S02]  /*3720*/  FMNMX.FTZ R3, R190, R3, !PT ;  /* 0x00000003be037209 */ /* 0x000fe40007810000 */
[----:B------:R-:W-:-:S02]  /*3730*/  ISETP.GT.AND P1, PT, R39, 0x20, !P1 ;  /* 0x000000202700780c */ /* 0x000fc40004f24270 */
[----:B------:R-:W-:Y:S02]  /*3740*/  FMNMX.FTZ R3, R66, R3, !PT ;  /* 0x0000000342037209 */ /* 0x000fe40007810000 */
[----:B------:R-:W-:Y:S02]  /*3750*/  ISETP.LT.OR P1, PT, R38, 0x21, P1 ;  /* 0x000000212600780c */ /* 0x000fe40000f21670 */
[----:B------:R-:W-:Y:S02]  /*3760*/  FMNMX.FTZ R3, R70, R3, !PT ;  /* 0x0000000346037209 */ /* 0x000fe40007810000 */
[----:B------:R-:W-:Y:S02]  /*3770*/  FSEL R46, R73, -INF , !P1 ;  /* 0xff800000492e7808 */ /* 0x000fe40004800000 */
[----:B------:R-:W-:Y:S02]  /*3780*/  FMNMX.FTZ R3, R80, R3, !PT ;  /* 0x0000000350037209 */ /* 0x000fe40007810000 */
[----:B------:R-:W-:-:S02]  /*3790*/  ISETP.NE.AND P1, PT, R83, RZ, PT ;  /* 0x000000ff5300720c */ /* 0x000fc40003f25270 */
[----:B------:R-:W-:Y:S02]  /*37a0*/  FMNMX.FTZ R3, R82, R3, !PT ;  /* 0x0000000352037209 */ /* 0x000fe40007810000 */
[----:B------:R-:W-:Y:S02]  /*37b0*/  ISETP.GT.AND P1, PT, R39, 0x21, !P1 ;  /* 0x000000212700780c */ /* 0x000fe40004f24270 */
[----:B------:R-:W-:Y:S02]  /*37c0*/  FMNMX.FTZ R3, R84, R3, !PT ;  /* 0x0000000354037209 */ /* 0x000fe40007810000 */
[----:B------:R-:W-:Y:S02]  /*37d0*/  ISETP.LT.OR P1, PT, R38, 0x22, P1 ;  /* 0x000000222600780c */ /* 0x000fe40000f21670 */
[----:B------:R-:W-:Y:S02]  /*37e0*/  FMNMX.FTZ R3, R86, R3, !PT ;  /* 0x0000000356037209 */ /* 0x000fe40007810000 */
[----:B------:R-:W-:-:S02]  /*37f0*/  FSEL R47, R76, -INF , !P1 ;  /* 0xff8000004c2f7808 */ /* 0x000fc40004800000 */
[----:B------:R-:W-:Y:S02]  /*3800*/  FMNMX.FTZ R3, R88, R3, !PT ;  /* 0x0000000358037209 */ /* 0x000fe40007810000 */
[----:B------:R-:W-:Y:S02]  /*3810*/  ISETP.NE.AND P1, PT, R85, RZ, PT ;  /* 0x000000ff5500720c */ /* 0x000fe40003f25270 */
[----:B------:R-:W-:Y:S02]  /*3820*/  FMNMX.FTZ R3, R90, R3, !PT ;  /* 0x000000035a037209 */ /* 0x000fe40007810000 */
[----:B------:R-:W-:Y:S02]  /*3830*/  ISETP.GT.AND P1, PT, R39, 0x28, !P1 ;  /* 0x000000282700780c */ /* 0x000fe40004f24270 */
[----:B------:R-:W-:Y:S02]  /*3840*/  FMNMX.FTZ R3, R92, R3, !PT ;  /* 0x000000035c037209 */ /* 0x000fe40007810000 */
[----:B------:R-:W-:-:S02]  /*3850*/  ISETP.LT.OR P1, PT, R38, 0x29, P1 ;  /* 0x000000292600780c */ /* 0x000fc40000f21670 */
[----:B------:R-:W-:Y:S02]  /*3860*/  FMNMX.FTZ R52, R36, R3, !PT ;  /* 0x0000000324347209 */ /* 0x000fe40007810000 */
        /* <DEDUP_REMOVED lines=22> */
[----:B------:R-:W-:-:S03]  /*39d0*/  ISETP.LT.OR P1, PT, R38, 0x32, P1 ;  /* 0x000000322600780c */ /* 0x000fc60000f21670 */
[----:B------:R-:W0:Y:S01]  /*39e0*/  SHFL.BFLY PT, R3, R52, 0x2, 0x1f ;  /* 0x0c401f0034037f89 */ /* 0x000e2200000e0000 */
[----:B------:R-:W-:Y:S02]  /*39f0*/  FSEL R31, R51, -INF , !P1 ;  /* 0xff800000331f7808 */ /* 0x000fe40004800000 */
[----:B------:R-:W-:-:S04]  /*3a00*/  ISETP.NE.AND P1, PT, R93, RZ, PT ;  /* 0x000000ff5d00720c */ /* 0x000fc80003f25270 */
[----:B------:R-:W-:-:S04]  /*3a10*/  ISETP.GT.AND P1, PT, R39, 0x38, !P1 ;  /* 0x000000382700780c */ /* 0x000fc80004f24270 */
[----:B------:R-:W-:-:S04]  /*3a20*/  ISETP.LT.OR P1, PT, R38, 0x39, P1 ;  /* 0x000000392600780c */ /* 0x000fc80000f21670 */
[----:B------:R-:W-:Y:S02]  /*3a30*/  FSEL R27, R54, -INF , !P1 ;  /* 0xff800000361b7808 */ /* 0x000fe40004800000 */
[----:B------:R-:W-:-:S04]  /*3a40*/  ISETP.NE.AND P1, PT, R94, RZ, PT ;  /* 0x000000ff5e00720c */ /* 0x000fc80003f25270 */
[----:B------:R-:W-:Y:S02]  /*3a50*/  ISETP.GT.AND P1, PT, R39, 0x39, !P1 ;  /* 0x000000392700780c */ /* 0x000fe40004f24270 */
[----:B0-----:R-:W-:Y:S02]  /*3a60*/  FMNMX.FTZ R3, R52, R3, !PT ;  /* 0x0000000334037209 */ /* 0x001fe40007810000 */
[----:B------:R-:W-:Y:S02]  /*3a70*/  FMNMX.FTZ R52, R33, R40, !PT ;  /* 0x0000002821347209 */ /* 0x000fe40007810000 */
[----:B------:R-:W-:Y:S01]  /*3a80*/  ISETP.LT.OR P1, PT, R38, 0x3a, P1 ;  /* 0x0000003a2600780c */ /* 0x000fe20000f21670 */
[----:B------:R-:W0:Y:S03]  /*3a90*/  SHFL.BFLY PT, R54, R3, 0x1, 0x1f ;  /* 0x0c201f0003367f89 */ /* 0x000e2600000e0000 */
[----:B------:R-:W-:-:S02]  /*3aa0*/  FSEL R11, R55, -INF , !P1 ;  /* 0xff800000370b7808 */ /* 0x000fc40004800000 */
[----:B------:R-:W-:-:S04]  /*3ab0*/  ISETP.NE.AND P1, PT, R53, RZ, PT ;  /* 0x000000ff3500720c */ /* 0x000fc80003f25270 */
[----:B------:R-:W-:-:S04]  /*3ac0*/  ISETP.GT.AND P1, PT, R39, 0x40, !P1 ;  /* 0x000000402700780c */ /* 0x000fc80004f24270 */
[----:B------:R-:W-:-:S04]  /*3ad0*/  ISETP.LT.OR P1, PT, R38, 0x41, P1 ;  /* 0x000000412600780c */ /* 0x000fc80000f21670 */
[----:B------:R-:W-:Y:S02]  /*3ae0*/  FSEL R8, R58, -INF , !P1 ;  /* 0xff8000003a087808 */ /* 0x000fe40004800000 */
[----:B------:R-:W-:Y:S02]  /*3af0*/  ISETP.GT.AND P1, PT, R39, 0x41, !P6 ;  /* 0x000000412700780c */ /* 0x000fe40007724270 */
[----:B------:R-:W-:Y:S02]  /*3b00*/  ISETP.NE.AND P6, PT, R57, RZ, PT ;  /* 0x000000ff3900720c */ /* 0x000fe40003fc5270 */
[----:B------:R-:W-:Y:S02]  /*3b10*/  ISETP.LT.OR P1, PT, R38, 0x42, P1 ;  /* 0x000000422600780c */ /* 0x000fe40000f21670 */
[----:B0-----:R-:W-:Y:S02]  /*3b20*/  FMNMX.FTZ R9, R3, R54, !PT ;  /* 0x0000003603097209 */ /* 0x001fe40007810000 */
[----:B------:R-:W-:-:S02]  /*3b30*/  FMNMX.FTZ R3, R41, R52, !PT ;  /* 0x0000003429037209 */ /* 0x000fc40007810000 */
[----:B------:R-:W-:Y:S01]  /*3b40*/  FSEL R2, R59, -INF , !P1 ;  /* 0xff8000003b027808 */ /* 0x000fe20004800000 */
[----:B------:R-:W-:Y:S01]  /*3b50*/  FMUL.FTZ R51, R9, UR11 ;  /* 0x0000000b09337c20 */ /* 0x000fe20008410000 */
[----:B------:R-:W-:Y:S02]  /*3b60*/  FMNMX.FTZ R52, R42, R3, !PT ;  /* 0x000000032a347209 */ /* 0x000fe40007810000 */
[----:B------:R-:W-:Y:S02]  /*3b70*/  ISETP.GT.AND P1, PT, R39, 0x48, !P5 ;  /* 0x000000482700780c */ /* 0x000fe40006f24270 */
[----:B------:R-:W-:Y:S02]  /*3b80*/  FMNMX.FTZ R53, R43, R52, !PT ;  /* 0x000000342b357209 */ /* 0x000fe40007810000 */
[----:B------:R-:W-:Y:S02]  /*3b90*/  ISETP.LT.OR P1, PT, R38, 0x49, P1 ;  /* 0x000000492600780c */ /* 0x000fe40000f21670 */
[----:B------:R-:W-:-:S02]  /*3ba0*/  FMNMX.FTZ R52, R44, R53, !PT ;  /* 0x000000352c347209 */ /* 0x000fc40007810000 */
[----:B------:R-:W-:Y:S02]  /*3bb0*/  FSEL R0, R62, -INF , !P1 ;  /* 0xff8000003e007808 */ /* 0x000fe40004800000 */
[----:B------:R-:W-:Y:S02]  /*3bc0*/  FMNMX.FTZ R52, R37, R52, !PT ;  /* 0x0000003425347209 */ /* 0x000fe40007810000 */
[----:B------:R-:W-:Y:S02]  /*3bd0*/  FSETP.NEU.FTZ.AND P1, PT, R9, -INF , PT ;  /* 0xff8000000900780b */ /* 0x000fe40003f3d000 */
[----:B------:R-:W-:Y:S02]  /*3be0*/  FMNMX.FTZ R53, R45, R52, !PT ;  /* 0x000000342d357209 */ /* 0x000fe40007810000 */
[----:B------:R-:W-:Y:S02]  /*3bf0*/  ISETP.NE.AND P5, PT, R56, RZ, PT ;  /* 0x000000ff3800720c */ /* 0x000fe40003fa5270 */
[----:B------:R-:W-:-:S02]  /*3c00*/  FMNMX.FTZ R52, R46, R53, !PT ;  /* 0x000000352e347209 */ /* 0x000fc40007810000 */
[----:B------:R-:W-:Y:S02]  /*3c10*/  FSEL R55, R51, RZ, P1 ;  /* 0x000000ff33377208 */ /* 0x000fe40000800000 */
[----:B------:R-:W-:Y:S02]  /*3c20*/  FMNMX.FTZ R53, R47, R52, !PT ;  /* 0x000000342f357209 */ /* 0x000fe40007810000 */
[----:B------:R-:W-:Y:S01]  /*3c30*/  ISETP.GT.AND P1, PT, R39, 0x49, !P5 ;  /* 0x000000492700780c */ /* 0x000fe20006f24270 */
[--C-:B------:R-:W-:Y:S01]  /*3c40*/  FFMA.FTZ R32, R32, UR11, -R55.reuse ;  /* 0x0000000b20207c23 */ /* 0x100fe20008010837 */
[----:B------:R-:W-:Y:S01]  /*3c50*/  FMNMX.FTZ R52, R48, R53, !PT ;  /* 0x0000003530347209 */ /* 0x000fe20007810000 */
[--C-:B------:R-:W-:Y:S01]  /*3c60*/  FFMA.FTZ R188, R188, UR11, -R55.reuse ;  /* 0x0000000bbcbc7c23 */ /* 0x100fe20008010837 */
[----:B------:R-:W-:Y:S01]  /*3c70*/  ISETP.LT.OR P1, PT, R38, 0x4a, P1 ;  /* 0x0000004a2600780c */ /* 0x000fe20000f21670 */
[----:B------:R-:W-:Y:S01]  /*3c80*/  MUFU.EX2 R67, R32 ;  /* 0x0000002000437308 */ /* 0x000fe20000000800 */
[----:B------:R-:W-:Y:S01]  /*3c90*/  FMNMX.FTZ R53, R49, R52, !PT ;  /* 0x0000003431357209 */ /* 0x000fe20007810000 */
[--C-:B------:R-:W-:Y:S01]  /*3ca0*/  FFMA.FTZ R3, R72, UR11, -R55.reuse ;  /* 0x0000000b48037c23 */ /* 0x100fe20008010837 */
[----:B------:R-:W-:Y:S01]  /*3cb0*/  FSEL R51, R63, -INF , !P1 ;  /* 0xff8000003f337808 */ /* 0x000fe20004800000 */
[--C-:B------:R-:W-:Y:S01]  /*3cc0*/  FFMA.FTZ R190, R190, UR11, -R55.reuse ;  /* 0x0000000bbebe7c23 */ /* 0x100fe20008010837 */
[----:B------:R-:W-:Y:S01]  /*3cd0*/  FMNMX.FTZ R52, R50, R53, !PT ;  /* 0x0000003532347209 */ /* 0x000fe20007810000 */
[--C-:B------:R-:W-:Y:S01]  /*3ce0*/  FFMA.FTZ R54, R66, UR11, -R55.reuse ;  /* 0x0000000b42367c23 */ /* 0x100fe20008010837 */
[----:B------:R-:W-:Y:S01]  /*3cf0*/  ISETP.GT.AND P1, PT, R39, 0x50, !P6 ;  /* 0x000000502700780c */ /* 0x000fe20007724270 */
[----:B------:R-:W-:Y:S01]  /*3d00*/  MUFU.EX2 R188, R188 ;  /* 0x000000bc00bc7308 */ /* 0x000fe20000000800 */
[----:B------:R-:W-:Y:S01]  /*3d10*/  FMNMX.FTZ R52, R31, R52, !PT ;  /* 0x000000341f347209 */ /* 0x000fe20007810000 */
[--C-:B------:R-:W-:Y:S01]  /*3d20*/  FFMA.FTZ R56, R70, UR11, -R55.reuse ;  /* 0x0000000b46387c23 */ /* 0x100fe20008010837 */
[----:B------:R-:W-:Y:S01]  /*3d30*/  ISETP.LT.OR P1, PT, R38, 0x51, P1 ;  /* 0x000000512600780c */ /* 0x000fe20000f21670 */
[--C-:B------:R-:W-:Y:S01]  /*3d40*/  FFMA.FTZ R26, R26, UR11, -R55.reuse ;  /* 0x0000000b1a1a7c23 */ /* 0x100fe20008010837 */
[----:B------:R-:W-:Y:S01]  /*3d50*/  FMNMX.FTZ R52, R27, R52, !PT ;  /* 0x000000341b347209 */ /* 0x000fe20007810000 */
[--C-:B------:R-:W-:Y:S01]  /*3d60*/  FFMA.FTZ R58, R80, UR11, -R55.reuse ;  /* 0x0000000b503a7c23 */ /* 0x100fe20008010837 */
[----:B------:R-:W-:Y:S01]  /*3d70*/  ISETP.NE.AND P5, PT, R60, RZ, PT ;  /* 0x000000ff3c00720c */ /* 0x000fe20003fa5270 */
        /* <DEDUP_REMOVED lines=11> */
[----:B------:R-:W-:Y:S01]  /*3e30*/  FSEL R39, R10, -INF , !P2 ;  /* 0xff8000000a277808 */ /* 0x000fe20005000000 */
[--C-:B------:R-:W-:Y:S01]  /*3e40*/  FFMA.FTZ R30, R30, UR11, -R55.reuse ;  /* 0x0000000b1e1e7c23 */ /* 0x100fe20008010837 */
[----:B------:R-:W-:Y:S01]  /*3e50*/  FMNMX.FTZ R52, R0, R53, !PT ;  /* 0x0000003500347209 */ /* 0x000fe20007810000 */
[--C-:B------:R-:W-:Y:S01]  /*3e60*/  FFMA.FTZ R29, R29, UR11, -R55.reuse ;  /* 0x0000000b1d1d7c23 */ /* 0x100fe20008010837 */
[----:B------:R-:W-:Y:S01]  /*3e70*/  ISETP.LT.OR P4, PT, R38, 0x5a, P4 ;  /* 0x0000005a2600780c */ /* 0x000fe20002781670 */
[----:B------:R0:W-:Y:S01]  /*3e80*/  MUFU.EX2 R57, R54 ;  /* 0x0000003600397308 */ /* 0x0001e20000000800 */
[----:B------:R-:W-:Y:S01]  /*3e90*/  FMNMX.FTZ R53, R51, R52, !PT ;  /* 0x0000003433357209 */ /* 0x000fe20007810000 */
[--C-:B------:R-:W-:Y:S01]  /*3ea0*/  FFMA.FTZ R52, R88, UR11, -R55.reuse ;  /* 0x0000000b58347c23 */ /* 0x100fe20008010837 */
[----:B------:R-:W-:Y:S01]  /*3eb0*/  FSEL R13, R13, -INF , !P4 ;  /* 0xff8000000d0d7808 */ /* 0x000fe20006000000 */
[--C-:B------:R-:W-:Y:S01]  /*3ec0*/  FFMA.FTZ R38, R90, UR11, -R55.reuse ;  /* 0x0000000b5a267c23 */ /* 0x100fe20008010837 */
[----:B------:R-:W-:Y:S01]  /*3ed0*/  FMNMX.FTZ R10, R12, R53, !PT ;  /* 0x000000350c0a7209 */ /* 0x000fe20007810000 */
[--C-:B------:R-:W-:Y:S01]  /*3ee0*/  FFMA.FTZ R28, R28, UR11, -R55.reuse ;  /* 0x0000000b1c1c7c23 */ /* 0x100fe20008010837 */
[----:B------:R-:W-:Y:S01]  /*3ef0*/  ISETP.NE.AND P5, PT, R199, 0x1, PT ;  /* 0x00000001c700780c */ /* 0x000fe20003fa5270 */
[----:B------:R-:W-:Y:S01]  /*3f00*/  MUFU.EX2 R56, R56 ;  /* 0x0000003800387308 */ /* 0x000fe20000000800 */
[----:B------:R-:W-:Y:S01]  /*3f10*/  FMNMX.FTZ R10, R39, R10, !PT ;  /* 0x0000000a270a7209 */ /* 0x000fe20007810000 */
[--C-:B0-----:R-:W-:Y:S01]  /*3f20*/  FFMA.FTZ R54, R84, UR11, -R55.reuse ;  /* 0x0000000b54367c23 */ /* 0x101fe20008010837 */
[--C-:B------:R-:W-:Y:S01]  /*3f30*/  FFMA.FTZ R25, R25, UR11, -R55.reuse ;  /* 0x0000000b19197c23 */ /* 0x100fe20008010837 */
[--C-:B------:R-:W-:Y:S01]  /*3f40*/  FFMA.FTZ R24, R24, UR11, -R55.reuse ;  /* 0x0000000b18187c23 */ /* 0x100fe20008010837 */
[----:B------:R-:W-:Y:S01]  /*3f50*/  FMNMX.FTZ R10, R15, R10, !PT ;  /* 0x0000000a0f0a7209 */ /* 0x000fe20007810000 */
[--C-:B------:R-:W-:Y:S01]  /*3f60*/  FFMA.FTZ R20, R20, UR11, -R55.reuse ;  /* 0x0000000b14147c23 */ /* 0x100fe20008010837 */
[----:B------:R-:W-:Y:S01]  /*3f70*/  FFMA.FTZ R21, R21, UR11, -R55 ;  /* 0x0000000b15157c23 */ /* 0x000fe20008010837 */
[----:B------:R-:W-:Y:S01]  /*3f80*/  MUFU.EX2 R69, R26 ;  /* 0x0000001a00457308 */ /* 0x000fe20000000800 */
[----:B------:R-:W-:-:S03]  /*3f90*/  FMNMX.FTZ R10, R13, R10, !PT ;  /* 0x0000000a0d0a7209 */ /* 0x000fc60007810000 */
[----:B------:R-:W0:Y:S02]  /*3fa0*/  @P5 LDC R66, c[0x0][0x450] ;  /* 0x00011400ff425b82 */ /* 0x000e240000000800 */
[----:B------:R-:W1:Y:S02]  /*3fb0*/  SHFL.BFLY PT, R53, R10, 0x2, 0x1f ;  /* 0x0c401f000a357f89 */ /* 0x000e6400000e0000 */
[----:B------:R2:W3:Y:S08]  /*3fc0*/  MUFU.EX2 R59, R58 ;  /* 0x0000003a003b7308 */ /* 0x0004f00000000800 */
[----:B------:R-:W-:Y:S01]  /*3fd0*/  MUFU.EX2 R60, R60 ;  /* 0x0000003c003c7308 */ /* 0x000fe20000000800 */
[----:B--2---:R-:W-:-:S07]  /*3fe0*/  FFMA.FTZ R58, R86, UR11, -R55 ;  /* 0x0000000b563a7c23 */ /* 0x004fce0008010837 */
[----:B------:R-:W-:Y:S01]  /*3ff0*/  MUFU.EX2 R63, R52 ;  /* 0x00000034003f7308 */ /* 0x000fe20000000800 */
[----:B---3--:R-:W-:Y:S02]  /*4000*/  F2FP.F16.F32.PACK_AB R184, R59, R56 ;  /* 0x000000383bb8723e */ /* 0x008fe400000000ff */
[----:B-1----:R-:W-:-:S05]  /*4010*/  FMNMX.FTZ R53, R10, R53, !PT ;  /* 0x000000350a357209 */ /* 0x002fca0007810000 */
[----:B------:R1:W2:Y:S01]  /*4020*/  MUFU.EX2 R61, R54 ;  /* 0x00000036003d7308 */ /* 0x0002a20000000800 */
[----:B------:R-:W3:Y:S07]  /*4030*/  SHFL.BFLY PT, R10, R53, 0x1, 0x1f ;  /* 0x0c201f00350a7f89 */ /* 0x000eee00000e0000 */
[----:B------:R-:W4:Y:S01]  /*4040*/  MUFU.EX2 R58, R58 ;  /* 0x0000003a003a7308 */ /* 0x000f220000000800 */
[----:B-1----:R-:W-:Y:S02]  /*4050*/  FFMA.FTZ R54, R92, UR11, -R55 ;  /* 0x0000000b5c367c23 */ /* 0x002fe40008010837 */
[----:B------:R-:W1:Y:S05]  /*4060*/  @P5 LDC R55, c[0x0][0x44c] ;  /* 0x00011300ff375b82 */ /* 0x000e6a0000000800 */
[----:B------:R-:W-:Y:S01]  /*4070*/  MUFU.EX2 R65, R54 ;  /* 0x0000003600417308 */ /* 0x000fe20000000800 */
[----:B--2---:R-:W-:-:S07]  /*4080*/  F2FP.F16.F32.PACK_AB R186, R61, R60 ;  /* 0x0000003c3dba723e */ /* 0x004fce00000000ff */
[----:B------:R-:W2:Y:S01]  /*4090*/  MUFU.EX2 R38, R38 ;  /* 0x0000002600267308 */ /* 0x000ea20000000800 */
[----:B----4-:R-:W-:Y:S02]  /*40a0*/  F2FP.F16.F32.PACK_AB R180, R63, R58 ;  /* 0x0000003a3fb4723e */ /* 0x010fe400000000ff */
[----:B---3--:R-:W-:-:S04]  /*40b0*/  FMNMX.FTZ R10, R53, R10, !PT ;  /* 0x0000000a350a7209 */ /* 0x008fc80007810000 */
[C---:B------:R-:W-:Y:S01]  /*40c0*/  FSETP.NEU.FTZ.AND P1, PT, R10.reuse, -INF , PT ;  /* 0xff8000000a00780b */ /* 0x040fe20003f3d000 */
[----:B------:R-:W-:Y:S01]  /*40d0*/  FMUL.FTZ R32, R10, UR11 ;  /* 0x0000000b0a207c20 */ /* 0x000fe20008410000 */
[----:B------:R-:W-:Y:S01]  /*40e0*/  MUFU.EX2 R36, R36 ;  /* 0x0000002400247308 */ /* 0x000fe20000000800 */
[----:B-1----:R-:W-:-:S03]  /*40f0*/  @P5 IMAD.HI.U32 R55, R55, UR42, RZ ;  /* 0x0000002a37375c27 */ /* 0x002fc6000f8e00ff */
[----:B------:R-:W-:Y:S02]  /*4100*/  FSEL R32, R32, RZ, P1 ;  /* 0x000000ff20207208 */ /* 0x000fe40000800000 */
[----:B0-----:R-:W-:Y:S02]  /*4110*/  @P5 SHF.R.U32.HI R64, RZ, R66, R55 ;  /* 0x00000042ff405219 */ /* 0x001fe40000011637 */
[----:B------:R-:W0:Y:S01]  /*4120*/  MUFU.EX2 R35, R35 ;  /* 0x0000002300237308 */ /* 0x000e220000000800 */
[--C-:B------:R-:W-:Y:S01]  /*4130*/  FFMA.FTZ R33, R33, UR11, -R32.reuse ;  /* 0x0000000b21217c23 */ /* 0x100fe20008010820 */
[--C-:B------:R-:W-:Y:S01]  /*4140*/  FFMA.FTZ R40, R40, UR11, -R32.reuse ;  /* 0x0000000b28287c23 */ /* 0x100fe20008010820 */
[--C-:B------:R-:W-:Y:S01]  /*4150*/  FFMA.FTZ R41, R41, UR11, -R32.reuse ;  /* 0x0000000b29297c23 */ /* 0x100fe20008010820 */
[--C-:B------:R-:W-:Y:S01]  /*4160*/  FFMA.FTZ R42, R42, UR11, -R32.reuse ;  /* 0x0000000b2a2a7c23 */ /* 0x100fe20008010820 */
[--C-:B------:R-:W-:Y:S01]  /*4170*/  FFMA.FTZ R45, R45, UR11, -R32.reuse ;  /* 0x0000000b2d2d7c23 */ /* 0x100fe20008010820 */
[--C-:B------:R-:W-:Y:S01]  /*4180*/  FFMA.FTZ R43, R43, UR11, -R32.reuse ;  /* 0x0000000b2b2b7c23 */ /* 0x100fe20008010820 */
[--C-:B------:R-:W-:Y:S01]  /*4190*/  FFMA.FTZ R44, R44, UR11, -R32.reuse ;  /* 0x0000000b2c2c7c23 */ /* 0x100fe20008010820 */
[----:B------:R-:W-:Y:S01]  /*41a0*/  MUFU.EX2 R33, R33 ;  /* 0x0000002100217308 */ /* 0x000fe20000000800 */
[--C-:B------:R-:W-:Y:S01]  /*41b0*/  FFMA.FTZ R37, R37, UR11, -R32.reuse ;  /* 0x0000000b25257c23 */ /* 0x100fe20008010820 */
[--C-:B------:R-:W-:Y:S01]  /*41c0*/  FFMA.FTZ R46, R46, UR11, -R32.reuse ;  /* 0x0000000b2e2e7c23 */ /* 0x100fe20008010820 */
[--C-:B------:R-:W-:Y:S01]  /*41d0*/  FFMA.FTZ R47, R47, UR11, -R32.reuse ;  /* 0x0000000b2f2f7c23 */ /* 0x100fe20008010820 */
[--C-:B------:R-:W-:Y:S01]  /*41e0*/  FFMA.FTZ R48, R48, UR11, -R32.reuse ;  /* 0x0000000b30307c23 */ /* 0x100fe20008010820 */
[--C-:B------:R-:W-:Y:S01]  /*41f0*/  FFMA.FTZ R11, R11, UR11, -R32.reuse ;  /* 0x0000000b0b0b7c23 */ /* 0x100fe20008010820 */
[--C-:B------:R-:W-:Y:S01]  /*4200*/  FFMA.FTZ R49, R49, UR11, -R32.reuse ;  /* 0x0000000b31317c23 */ /* 0x100fe20008010820 */
[--C-:B------:R-:W-:Y:S01]  /*4210*/  FFMA.FTZ R50, R50, UR11, -R32.reuse ;  /* 0x0000000b32327c23 */ /* 0x100fe20008010820 */
[----:B------:R-:W1:Y:S01]  /*4220*/  MUFU.EX2 R40, R40 ;  /* 0x0000002800287308 */ /* 0x000e620000000800 */
[--C-:B------:R-:W-:Y:S01]  /*4230*/  FFMA.FTZ R8, R8, UR11, -R32.reuse ;  /* 0x0000000b08087c23 */ /* 0x100fe20008010820 */
[--C-:B------:R-:W-:Y:S01]  /*4240*/  FFMA.FTZ R31, R31, UR11, -R32.reuse ;  /* 0x0000000b1f1f7c23 */ /* 0x100fe20008010820 */
[--C-:B------:R-:W-:Y:S01]  /*4250*/  FFMA.FTZ R27, R27, UR11, -R32.reuse ;  /* 0x0000000b1b1b7c23 */ /* 0x100fe20008010820 */
[--C-:B------:R-:W-:Y:S01]  /*4260*/  FFMA.FTZ R2, R2, UR11, -R32.reuse ;  /* 0x0000000b02027c23 */ /* 0x100fe20008010820 */
[--C-:B------:R-:W-:Y:S01]  /*4270*/  FFMA.FTZ R0, R0, UR11, -R32.reuse ;  /* 0x0000000b00007c23 */ /* 0x100fe20008010820 */
[--C-:B------:R-:W-:Y:S01]  /*4280*/  FFMA.FTZ R51, R51, UR11, -R32.reuse ;  /* 0x0000000b33337c23 */ /* 0x100fe20008010820 */
[--C-:B------:R-:W-:Y:S01]  /*4290*/  FFMA.FTZ R12, R12, UR11, -R32.reuse ;  /* 0x0000000b0c0c7c23 */ /* 0x100fe20008010820 */
[----:B------:R-:W3:Y:S01]  /*42a0*/  MUFU.EX2 R41, R41 ;  /* 0x0000002900297308 */ /* 0x000ee20000000800 */
[--C-:B------:R-:W-:Y:S01]  /*42b0*/  FFMA.FTZ R39, R39, UR11, -R32.reuse ;  /* 0x0000000b27277c23 */ /* 0x100fe20008010820 */
[--C-:B------:R-:W-:Y:S01]  /*42c0*/  FFMA.FTZ R15, R15, UR11, -R32.reuse ;  /* 0x0000000b0f0f7c23 */ /* 0x100fe20008010820 */
[----:B------:R-:W-:Y:S01]  /*42d0*/  FFMA.FTZ R13, R13, UR11, -R32 ;  /* 0x0000000b0d0d7c23 */ /* 0x000fe20008010820 */
[----:B------:R-:W-:Y:S01]  /*42e0*/  LOP3.LUT P5, RZ, R16, 0x80000, RZ, 0xc0, !PT ;  /* 0x0008000010ff7812 */ /* 0x000fe200078ac0ff */
[----:B------:R-:W-:Y:S01]  /*42f0*/  IMAD.IADD R64, R75, 0x1, R64 ;  /* 0x000000014b407824 */ /* 0x000fe200078e0240 */
[----:B--2---:R-:W-:-:S02]  /*4300*/  F2FP.F16.F32.PACK_AB R182, R65, R38 ;  /* 0x0000002641b6723e */ /* 0x004fc400000000ff */
[----:B------:R2:W-:Y:S01]  /*4310*/  MUFU.EX2 R26, R45 ;  /* 0x0000002d001a7308 */ /* 0x0005e20000000800 */
[----:B0-----:R-:W-:Y:S02]  /*4320*/  F2FP.F16.F32.PACK_AB R176, R35, R36 ;  /* 0x0000002423b0723e */ /* 0x001fe400000000ff */
[----:B-1----:R-:W-:-:S05]  /*4330*/  F2FP.F16.F32.PACK_AB R189, R40, R33 ;  /* 0x0000002128bd723e */ /* 0x002fca00000000ff */
[----:B------:R-:W0:Y:S01]  /*4340*/  MUFU.EX2 R42, R42 ;  /* 0x0000002a002a7308 */ /* 0x000e220000000800 */
[----:B--2---:R-:W-:Y:S01]  /*4350*/  FADD.FTZ R45, R188, R3 ;  /* 0x00000003bc2d7221 */ /* 0x004fe20000010000 */
[----:B------:R-:W-:-:S03]  /*4360*/  F2FP.F16.F32.PACK_AB R188, R3, R188 ;  /* 0x000000bc03bc723e */ /* 0x000fc600000000ff */
[----:B------:R-:W-:Y:S01]  /*4370*/  FADD.FTZ R52, R190, R45 ;  /* 0x0000002dbe347221 */ /* 0x000fe20000010000 */
[C---:B------:R-:W-:Y:S02]  /*4380*/  F2FP.F16.F32.PACK_AB R190, R57.reuse, R190 ;  /* 0x000000be39be723e */ /* 0x040fe400000000ff */
[----:B------:R-:W1:Y:S01]  /*4390*/  MUFU.EX2 R43, R43 ;  /* 0x0000002b002b7308 */ /* 0x000e620000000800 */
[----:B------:R-:W-:Y:S01]  /*43a0*/  FADD.FTZ R45, R57, R52 ;  /* 0x00000034392d7221 */ /* 0x000fe20000010000 */
[----:B------:R-:W-:-:S03]  /*43b0*/  FADD.FTZ R52, R33, R40 ;  /* 0x0000002821347221 */ /* 0x000fc60000010000 */
[----:B------:R-:W-:Y:S01]  /*43c0*/  FADD.FTZ R54, R56, R45 ;  /* 0x0000002d38367221 */ /* 0x000fe20000010000 */
[----:B---3--:R-:W-:Y:S02]  /*43d0*/  FADD.FTZ R45, R41, R52 ;  /* 0x00000034292d7221 */ /* 0x008fe40000010000 */
[----:B------:R-:W2:Y:S01]  /*43e0*/  MUFU.EX2 R44, R44 ;  /* 0x0000002c002c7308 */ /* 0x000ea20000000800 */
[----:B------:R-:W-:Y:S01]  /*43f0*/  FADD.FTZ R53, R59, R54 ;  /* 0x000000363b357221 */ /* 0x000fe20000010000 */
[C---:B0-----:R-:W-:Y:S01]  /*4400*/  FADD.FTZ R54, R42.reuse, R45 ;  /* 0x0000002d2a367221 */ /* 0x041fe20000010000 */
[----:B------:R-:W-:Y:S02]  /*4410*/  F2FP.F16.F32.PACK_AB R191, R42, R41 ;  /* 0x000000292abf723e */ /* 0x000fe400000000ff */
[----:B------:R-:W-:-:S03]  /*4420*/  FADD.FTZ R62, R60, R53 ;  /* 0x000000353c3e7221 */ /* 0x000fc60000010000 */
[----:B------:R-:W0:Y:S01]  /*4430*/  MUFU.EX2 R37, R37 ;  /* 0x0000002500257308 */ /* 0x000e220000000800 */
[----:B-1----:R-:W-:Y:S01]  /*4440*/  FADD.FTZ R45, R43, R54 ;  /* 0x000000362b2d7221 */ /* 0x002fe20000010000 */
[----:B------:R-:W-:-:S04]  /*4450*/  FADD.FTZ R53, R61, R62 ;  /* 0x0000003e3d357221 */ /* 0x000fc80000010000 */
[----:B------:R-:W-:Y:S01]  /*4460*/  FADD.FTZ R62, R58, R53 ;  /* 0x000000353a3e7221 */ /* 0x000fe20000010000 */
[----:B------:R-:W-:Y:S01]  /*4470*/  VIADD R53, R64, UR5 ;  /* 0x0000000540357c36 */ /* 0x000fe20008000000 */
[----:B------:R-:W-:Y:S01]  /*4480*/  MUFU.EX2 R46, R46 ;  /* 0x0000002e002e7308 */ /* 0x000fe20000000800 */
[C---:B--2---:R-:W-:Y:S01]  /*4490*/  FADD.FTZ R54, R44.reuse, R45 ;  /* 0x0000002d2c367221 */ /* 0x044fe20000010000 */
[----:B------:R-:W-:Y:S01]  /*44a0*/  FADD.FTZ R45, R63, R62 ;  /* 0x0000003e3f2d7221 */ /* 0x000fe20000010000 */
[----:B------:R-:W-:Y:S02]  /*44b0*/  F2FP.F16.F32.PACK_AB R185, R44, R43 ;  /* 0x0000002b2cb9723e */ /* 0x000fe400000000ff */
[----:B------:R-:W-:-:S03]  /*44c0*/  R2UR UR10, R53 ;  /* 0x00000000350a72ca */ /* 0x000fc600000e0000 */
[----:B------:R-:W1:Y:S01]  /*44d0*/  MUFU.EX2 R47, R47 ;  /* 0x0000002f002f7308 */ /* 0x000e620000000800 */
[----:B0-----:R-:W-:-:S07]  /*44e0*/  F2FP.F16.F32.PACK_AB R187, R26, R37 ;  /* 0x000000251abb723e */ /* 0x001fce00000000ff */
[----:B------:R-:W-:Y:S08]  /*44f0*/  MUFU.EX2 R48, R48 ;  /* 0x0000003000307308 */ /* 0x000ff00000000800 */
[----:B------:R0:W-:Y:S01]  /*4500*/  MUFU.EX2 R52, R11 ;  /* 0x0000000b00347308 */ /* 0x0001e20000000800 */
[----:B-1----:R-:W-:-:S07]  /*4510*/  F2FP.F16.F32.PACK_AB R181, R47, R46 ;  /* 0x0000002e2fb5723e */ /* 0x002fce00000000ff */
[----:B------:R-:W1:Y:S01]  /*4520*/  MUFU.EX2 R49, R49 ;  /* 0x0000003100317308 */ /* 0x000e620000000800 */
[----:B0-----:R-:W-:Y:S01]  /*4530*/  FADD.FTZ R11, R37, R54 ;  /* 0x00000036250b7221 */ /* 0x001fe20000010000 */
[----:B------:R-:W-:-:S03]  /*4540*/  FADD.FTZ R54, R38, R45 ;  /* 0x0000002d26367221 */ /* 0x000fc60000010000 */
[----:B------:R-:W-:Y:S01]  /*4550*/  FADD.FTZ R11, R26, R11 ;  /* 0x0000000b1a0b7221 */ /* 0x000fe20000010000 */
[----:B------:R-:W-:Y:S02]  /*4560*/  FADD.FTZ R45, R65, R54 ;  /* 0x00000036412d7221 */ /* 0x000fe40000010000 */
[----:B------:R-:W0:Y:S02]  /*4570*/  MUFU.EX2 R34, R34 ;  /* 0x0000002200227308 */ /* 0x000e240000000800 */
[----:B------:R-:W-:-:S04]  /*4580*/  FADD.FTZ R54, R36, R45 ;  /* 0x0000002d24367221 */ /* 0x000fc80000010000 */
[----:B------:R-:W-:Y:S02]  /*4590*/  FADD.FTZ R45, R35, R54 ;  /* 0x00000036232d7221 */ /* 0x000fe40000010000 */
[----:B------:R-:W2:Y:S01]  /*45a0*/  MUFU.EX2 R50, R50 ;  /* 0x0000003200327308 */ /* 0x000ea20000000800 */
[----:B-1----:R-:W-:-:S07]  /*45b0*/  F2FP.F16.F32.PACK_AB R183, R49, R48 ;  /* 0x0000003031b7723e */ /* 0x002fce00000000ff */
[----:B------:R1:W-:Y:S01]  /*45c0*/  MUFU.EX2 R173, R8 ;  /* 0x0000000800ad7308 */ /* 0x0003e20000000800 */
[----:B0-----:R-:W-:Y:S01]  /*45d0*/  FADD.FTZ R32, R34, R45 ;  /* 0x0000002d22207221 */ /* 0x001fe20000010000 */
[----:B------:R-:W-:-:S03]  /*45e0*/  F2FP.F16.F32.PACK_AB R178, R67, R34 ;  /* 0x0000002243b2723e */ /* 0x000fc600000000ff */
[----:B------:R-:W-:-:S03]  /*45f0*/  FADD.FTZ R45, R67, R32 ;  /* 0x00000020432d7221 */ /* 0x000fc60000010000 */
[----:B------:R-:W0:Y:S01]  /*4600*/  MUFU.EX2 R31, R31 ;  /* 0x0000001f001f7308 */ /* 0x000e220000000800 */
[----:B-1----:R-:W-:-:S04]  /*4610*/  FADD.FTZ R8, R46, R11 ;  /* 0x0000000b2e087221 */ /* 0x002fc80000010000 */
[----:B------:R-:W-:-:S03]  /*4620*/  FADD.FTZ R11, R47, R8 ;  /* 0x000000082f0b7221 */ /* 0x000fc60000010000 */
[----:B------:R-:W1:Y:S01]  /*4630*/  MUFU.EX2 R30, R30 ;  /* 0x0000001e001e7308 */ /* 0x000e620000000800 */
[----:B------:R-:W-:-:S04]  /*4640*/  FADD.FTZ R8, R48, R11 ;  /* 0x0000000b30087221 */ /* 0x000fc80000010000 */
[----:B------:R-:W-:-:S03]  /*4650*/  FADD.FTZ R11, R49, R8 ;  /* 0x00000008310b7221 */ /* 0x000fc60000010000 */
[----:B------:R-:W3:Y:S01]  /*4660*/  MUFU.EX2 R27, R27 ;  /* 0x0000001b001b7308 */ /* 0x000ee20000000800 */
[----:B--2---:R-:W-:Y:S01]  /*4670*/  FADD.FTZ R8, R50, R11 ;  /* 0x0000000b32087221 */ /* 0x004fe20000010000 */
[----:B0-----:R-:W-:-:S03]  /*4680*/  F2FP.F16.F32.PACK_AB R177, R31, R50 ;  /* 0x000000321fb1723e */ /* 0x001fc600000000ff */
[----:B------:R-:W-:-:S03]  /*4690*/  FADD.FTZ R8, R31, R8 ;  /* 0x000000081f087221 */ /* 0x000fc60000010000 */
[----:B------:R-:W0:Y:S01]  /*46a0*/  MUFU.EX2 R29, R29 ;  /* 0x0000001d001d7308 */ /* 0x000e220000000800 */
[----:B-1----:R-:W-:-:S07]  /*46b0*/  FADD.FTZ R32, R30, R45 ;  /* 0x0000002d1e207221 */ /* 0x002fce0000010000 */
[----:B------:R-:W1:Y:S01]  /*46c0*/  MUFU.EX2 R28, R28 ;  /* 0x0000001c001c7308 */ /* 0x000e620000000800 */
[----:B---3--:R-:W-:Y:S01]  /*46d0*/  FADD.FTZ R3, R27, R8 ;  /* 0x000000081b037221 */ /* 0x008fe20000010000 */
[----:B------:R-:W-:-:S03]  /*46e0*/  F2FP.F16.F32.PACK_AB R179, R52, R27 ;  /* 0x0000001b34b3723e */ /* 0x000fc600000000ff */
[----:B------:R-:W-:-:S03]  /*46f0*/  FADD.FTZ R8, R52, R3 ;  /* 0x0000000334087221 */ /* 0x000fc60000010000 */
[----:B------:R-:W2:Y:S01]  /*4700*/  MUFU.EX2 R2, R2 ;  /* 0x0000000200027308 */ /* 0x000ea20000000800 */
[----:B0-----:R-:W-:Y:S01]  /*4710*/  FADD.FTZ R11, R29, R32 ;  /* 0x000000201d0b7221 */ /* 0x001fe20000010000 */
[----:B------:R-:W-:Y:S01]  /*4720*/  FADD.FTZ R3, R173, R8 ;  /* 0x00000008ad037221 */ /* 0x000fe20000010000 */
[----:B------:R-:W-:-:S05]  /*4730*/  F2FP.F16.F32.PACK_AB R172, R29, R30 ;  /* 0x0000001e1dac723e */ /* 0x000fca00000000ff */
[----:B------:R-:W0:Y:S01]  /*4740*/  MUFU.EX2 R25, R25 ;  /* 0x0000001900197308 */ /* 0x000e220000000800 */
[----:B-1----:R-:W-:Y:S01]  /*4750*/  FADD.FTZ R32, R28, R11 ;  /* 0x0000000b1c207221 */ /* 0x002fe20000010000 */
[----:B------:R-:W-:-:S03]  /*4760*/  F2FP.F16.F32.PACK_AB R174, R69, R28 ;  /* 0x0000001c45ae723e */ /* 0x000fc600000000ff */
[----:B------:R-:W-:-:S03]  /*4770*/  FADD.FTZ R32, R69, R32 ;  /* 0x0000002045207221 */ /* 0x000fc60000010000 */
[----:B------:R-:W1:Y:S01]  /*4780*/  MUFU.EX2 R0, R0 ;  /* 0x0000000000007308 */ /* 0x000e620000000800 */
[C---:B--2---:R-:W-:Y:S01]  /*4790*/  FADD.FTZ R3, R2.reuse, R3 ;  /* 0x0000000302037221 */ /* 0x044fe20000010000 */
[----:B------:R-:W-:-:S06]  /*47a0*/  F2FP.F16.F32.PACK_AB R173, R2, R173 ;  /* 0x000000ad02ad723e */ /* 0x000fcc00000000ff */
[----:B------:R-:W2:Y:S01]  /*47b0*/  MUFU.EX2 R24, R24 ;  /* 0x0000001800187308 */ /* 0x000ea20000000800 */
[----:B0-----:R-:W-:-:S07]  /*47c0*/  FADD.FTZ R11, R25, R32 ;  /* 0x00000020190b7221 */ /* 0x001fce0000010000 */
[----:B------:R-:W0:Y:S01]  /*47d0*/  MUFU.EX2 R51, R51 ;  /* 0x0000003300337308 */ /* 0x000e220000000800 */
[----:B-1----:R-:W-:-:S07]  /*47e0*/  FADD.FTZ R8, R0, R3 ;  /* 0x0000000300087221 */ /* 0x002fce0000010000 */
[----:B------:R-:W1:Y:S01]  /*47f0*/  MUFU.EX2 R20, R20 ;  /* 0x0000001400147308 */ /* 0x000e620000000800 */
[C---:B--2---:R-:W-:Y:S01]  /*4800*/  FADD.FTZ R11, R24.reuse, R11 ;  /* 0x0000000b180b7221 */ /* 0x044fe20000010000 */
[----:B------:R-:W-:-:S06]  /*4810*/  F2FP.F16.F32.PACK_AB R168, R24, R25 ;  /* 0x0000001918a8723e */ /* 0x000fcc00000000ff */
[----:B------:R-:W2:Y:S01]  /*4820*/  MUFU.EX2 R21, R21 ;  /* 0x0000001500157308 */ /* 0x000ea20000000800 */
[C---:B0-----:R-:W-:Y:S01]  /*4830*/  FADD.FTZ R3, R51.reuse, R8 ;  /* 0x0000000833037221 */ /* 0x041fe20000010000 */
[----:B------:R-:W-:-:S06]  /*4840*/  F2FP.F16.F32.PACK_AB R175, R51, R0 ;  /* 0x0000000033af723e */ /* 0x000fcc00000000ff */
[----:B------:R-:W0:Y:S01]  /*4850*/  MUFU.EX2 R12, R12 ;  /* 0x0000000c000c7308 */ /* 0x000e220000000800 */
[----:B-1----:R-:W-:-:S07]  /*4860*/  FADD.FTZ R28, R20, R11 ;  /* 0x0000000b141c7221 */ /* 0x002fce0000010000 */
[----:B------:R-:W1:Y:S01]  /*4870*/  MUFU.EX2 R39, R39 ;  /* 0x0000002700277308 */ /* 0x000e620000000800 */
[C---:B--2---:R-:W-:Y:S01]  /*4880*/  F2FP.F16.F32.PACK_AB R170, R21.reuse, R20 ;  /* 0x0000001415aa723e */ /* 0x044fe200000000ff */
[----:B------:R-:W-:-:S06]  /*4890*/  FADD.FTZ R8, R21, R28 ;  /* 0x0000001c15087221 */ /* 0x000fcc0000010000 */
[----:B------:R-:W2:Y:S01]  /*48a0*/  MUFU.EX2 R15, R15 ;  /* 0x0000000f000f7308 */ /* 0x000ea20000000800 */
[----:B0-----:R-:W-:-:S07]  /*48b0*/  FADD.FTZ R20, R12, R3 ;  /* 0x000000030c147221 */ /* 0x001fce0000010000 */
[----:B------:R0:W3:Y:S01]  /*48c0*/  MUFU.EX2 R24, R13 ;  /* 0x0000000d00187308 */ /* 0x0000e20000000800 */
[C---:B-1----:R-:W-:Y:S01]  /*48d0*/  FADD.FTZ R20, R39.reuse, R20 ;  /* 0x0000001427147221 */ /* 0x042fe20000010000 */
[----:B------:R-:W-:-:S03]  /*48e0*/  F2FP.F16.F32.PACK_AB R169, R39, R12 ;  /* 0x0000000c27a9723e */ /* 0x000fc600000000ff */
[----:B--2---:R-:W-:Y:S01]  /*48f0*/  FADD.FTZ R3, R15, R20 ;  /* 0x000000140f037221 */ /* 0x004fe20000010000 */
[----:B0-----:R-:W-:-:S03]  /*4900*/  VIADD R13, R74, 0xfffffffe ;  /* 0xfffffffe4a0d7836 */ /* 0x001fc60000000000 */
[C---:B---3--:R-:W-:Y:S01]  /*4910*/  FADD.FTZ R3, R24.reuse, R3 ;  /* 0x0000000318037221 */ /* 0x048fe20000010000 */
[----:B------:R-:W-:Y:S01]  /*4920*/  F2FP.F16.F32.PACK_AB R171, R24, R15 ;  /* 0x0000000f18ab723e */ /* 0x000fe200000000ff */
[----:B------:R-:W-:Y:S06]  /*4930*/  @!P5 BRA `(.L_x_987) ;  /* 0x000000000054d947 */ /* 0x000fec0003800000 */
[C---:B------:R-:W-:Y:S01]  /*4940*/  ISETP.GT.AND P1, PT, R64.reuse, RZ, PT ;  /* 0x000000ff4000720c */ /* 0x040fe20003f24270 */
[----:B------:R-:W-:-:S05]  /*4950*/  VIADD R0, R64, 0xffffffff ;  /* 0xffffffff40007836 */ /* 0x000fca0000000000 */
[----:B------:R-:W-:-:S07]  /*4960*/  R2UR UR14, R0 ;  /* 0x00000000000e72ca */ /* 0x000fce00000e0000 */
[----:B------:R-:W-:Y:S08]  /*4970*/  @P1 BRA `(.L_x_988) ;  /* 0x0000000000241947 */ /* 0x000ff00003800000 */
[----:B------:R-:W-:Y:S01]  /*4980*/  R2UR UR14, R64 ;  /* 0x00000000400e72ca */ /* 0x000fe200000e0000 */
[----:B------:R-:W-:Y:S02]  /*4990*/  ULDC UR15, c[0x0][0x9e4] ;  /* 0x00027900000f7ab9 */ /* 0x000fe40000000800 */
[----:B------:R-:W-:-:S10]  /*49a0*/  UISETP.NE.AND UP0, UPT, UR15, 0x1, UPT ;  /* 0x000000010f00788c */ /* 0x000fd4000bf05270 */
[----:B------:R-:W-:Y:S01]  /*49b0*/  UIADD3 UR14, -UR14, URZ, URZ ;  /* 0x0000003f0e0e7290 */ /* 0x000fe2000fffe13f */
[----:B------:R-:W-:-:S03]  /*49c0*/  @UP0 ULDC.64 UR4, c[0x0][0x9e8] ;  /* 0x00027a0000040ab9 */ /* 0x000fc60000000a00 */
[----:B------:R-:W-:-:S04]  /*49d0*/  UIMAD.WIDE.U32 UR6, UR14, UR4, URZ ;  /* 0x000000040e0672a5 */ /* 0x000fc8000f8e003f */
[----:B------:R-:W-:-:S04]  /*49e0*/  @UP0 USHF.R.U32.HI UR14, URZ, UR5, UR7 ;  /* 0x000000053f0e0299 */ /* 0x000fc80008011607 */
[----:B------:R-:W-:Y:S01]  /*49f0*/  ULOP3.LUT UR14, URZ, UR14, URZ, 0x33, !UPT ;  /* 0x0000000e3f0e7292 */ /* 0x000fe2000f8e333f */
[----:B------:R-:W-:Y:S11]  /*4a00*/  BRA `(.L_x_989) ;  /* 0x0000000000147947 */ /* 0x000ff60003800000 */
.L_x_988:
[----:B------:R-:W-:Y:S02]  /*4a10*/  ULDC UR15, c[0x0][0x9e4] ;  /* 0x00027900000f7ab9 */ /* 0x000fe40000000800 */
[----:B------:R-:W-:-:S11]  /*4a20*/  UISETP.NE.AND UP0, UPT, UR15, 0x1, UPT ;  /* 0x000000010f00788c */ /* 0x000fd6000bf05270 */
[----:B------:R-:W-:Y:S02]  /*4a30*/  @UP0 ULDC.64 UR4, c[0x0][0x9e8] ;  /* 0x00027a0000040ab9 */ /* 0x000fe40000000a00 */
[----:B------:R-:W-:-:S04]  /*4a40*/  UIMAD.WIDE.U32 UR6, UR14, UR4, URZ ;  /* 0x000000040e0672a5 */ /* 0x000fc8000f8e003f */
[----:B------:R-:W-:-:S12]  /*4a50*/  @UP0 USHF.R.U32.HI UR14, URZ, UR5, UR7 ;  /* 0x000000053f0e0299 */ /* 0x000fd80008011607 */
.L_x_989:
[----:B------:R-:W-:-:S04]  /*4a60*/  UIMAD UR14, UR14, UR15, UR15 ;  /* 0x0000000f0e0e72a4 */ /* 0x000fc8000f8e020f */
[----:B------:R-:W-:-:S04]  /*4a70*/  UISETP.LT.AND UP0, UPT, UR10, UR14, UPT ;  /* 0x0000000e0a00728c */ /* 0x000fc8000bf01270 */
[----:B------:R-:W-:-:S12]  /*4a80*/  USEL UR10, UR10, UR14, UP0 ;  /* 0x0000000e0a0a7287 */ /* 0x000fd80008000000 */
.L_x_987:
[----:B------:R-:W-:Y:S01]  /*4a90*/  UIMAD.WIDE UR4, UR10, 0x2aaaaaab, URZ ;  /* 0x2aaaaaab0a0478a5 */ /* 0x000fe2000f8e023f */
[----:B------:R-:W-:Y:S01]  /*4aa0*/  IMAD.MOV.U32 R2, RZ, RZ, 0x3f800000 ;  /* 0x3f800000ff027424 */ /* 0x000fe200078e00ff */
[----:B------:R-:W-:Y:S01]  /*4ab0*/  CS2R R118, SRZ ;  /* 0x0000000000767805 */ /* 0x000fe2000001ff00 */
[----:B------:R-:W-:Y:S01]  /*4ac0*/  IMAD.MOV.U32 R0, RZ, RZ, 0x3f800000 ;  /* 0x3f800000ff007424 */ /* 0x000fe200078e00ff */
        /* <DEDUP_REMOVED lines=8> */
[----:B------:R-:W-:Y:S01]  /*4b50*/  UISETP.LT.AND UP0, UPT, UR60, UR4, UPT ;  /* 0x000000043c00728c */ /* 0x000fe2000bf01270 */
[----:B------:R-:W-:Y:S02]  /*4b60*/  CS2R R104, SRZ ;  /* 0x0000000000687805 */ /* 0x000fe4000001ff00 */
[----:B------:R-:W-:Y:S02]  /*4b70*/  CS2R R102, SRZ ;  /* 0x0000000000667805 */ /* 0x000fe4000001ff00 */
[----:B------:R-:W-:Y:S01]  /*4b80*/  CS2R R100, SRZ ;  /* 0x0000000000647805 */ /* 0x000fe2000001ff00 */
[----:B------:R-:W-:Y:S01]  /*4b90*/  USEL UR50, UR60, UR4, !UP0 ;  /* 0x000000043c327287 */ /* 0x000fe2000c000000 */
[----:B------:R-:W-:-:S02]  /*4ba0*/  CS2R R98, SRZ ;  /* 0x0000000000627805 */ /* 0x000fc4000001ff00 */
[----:B------:R-:W-:Y:S02]  /*4bb0*/  CS2R R96, SRZ ;  /* 0x0000000000607805 */ /* 0x000fe4000001ff00 */
[----:B------:R-:W-:Y:S02]  /*4bc0*/  CS2R R94, SRZ ;  /* 0x00000000005e7805 */ /* 0x000fe4000001ff00 */
[----:B------:R-:W-:Y:S02]  /*4bd0*/  CS2R R92, SRZ ;  /* 0x00000000005c7805 */ /* 0x000fe4000001ff00 */
[----:B------:R-:W-:Y:S02]  /*4be0*/  CS2R R90, SRZ ;  /* 0x00000000005a7805 */ /* 0x000fe4000001ff00 */
[----:B------:R-:W-:Y:S02]  /*4bf0*/  ISETP.GE.AND P1, PT, R13, UR50, PT ;  /* 0x000000320d007c0c */ /* 0x000fe4000bf26270 */
        /* <DEDUP_REMOVED lines=33> */
[----:B------:R-:W-:Y:S06]  /*4e10*/  @!P1 BRA `(.L_x_990) ;  /* 0x0000003400d49947 */ /* 0x000fec0003800000 */
[----:B------:R-:W-:Y:S01]  /*4e20*/  IMAD.MOV.U32 R12, RZ, RZ, R10 ;  /* 0x000000ffff0c7224 */ /* 0x000fe200078e000a */
[----:B------:R-:W-:Y:S01]  /*4e30*/  UMOV UR41, UR39 ;  /* 0x0000002700297c82 */ /* 0x000fe20008000000 */
[----:B------:R-:W-:Y:S01]  /*4e40*/  IMAD.MOV.U32 R11, RZ, RZ, R9 ;  /* 0x000000ffff0b7224 */ /* 0x000fe200078e0009 */
[----:B------:R-:W-:Y:S01]  /*4e50*/  UMOV UR4, UR38 ;  /* 0x0000002600047c82 */ /* 0x000fe20008000000 */
[----:B------:R-:W-:Y:S01]  /*4e60*/  IMAD.MOV.U32 R2, RZ, RZ, 0x3f800000 ;  /* 0x3f800000ff027424 */ /* 0x000fe200078e00ff */
[----:B------:R-:W-:Y:S01]  /*4e70*/  ULDC UR51, c[0x0][0x9e4] ;  /* 0x0002790000337ab9 */ /* 0x000fe20000000800 */
[----:B------:R-:W-:Y:S01]  /*4e80*/  IMAD.MOV.U32 R119, RZ, RZ, RZ ;  /* 0x000000ffff777224 */ /* 0x000fe200078e00ff */
[----:B------:R-:W-:Y:S01]  /*4e90*/  ULDC UR55, c[0x0][0x9dc] ;  /* 0x0002770000377ab9 */ /* 0x000fe20000000800 */
[----:B------:R-:W-:Y:S01]  /*4ea0*/  ULDC UR5, c[0x0][0x9d8] ;  /* 0x0002760000057ab9 */ /* 0x000fe20000000800 */
[----:B------:R-:W-:Y:S01]  /*4eb0*/  ULDC UR54, c[0x0][0x988] ;  /* 0x0002620000367ab9 */ /* 0x000fe20000000800 */
[----:B------:R-:W-:-:S05]  /*4ec0*/  ULDC UR58, c[0x0][0x9e0] ;  /* 0x00027800003a7ab9 */ /* 0x000fca0000000800 */
.L_x_1009:
[----:B------:R-:W-:-:S04]  /*4ed0*/  UISETP.NE.AND UP0, UPT, UR4, 0x1, UPT ;  /* 0x000000010400788c */ /* 0x000fc8000bf05270 */
[----:B------:R-:W-:-:S04]  /*4ee0*/  USEL UR39, URZ, 0x1, UP0 ;  /* 0x000000013f277887 */ /* 0x000fc80008000000 */
[----:B------:R-:W-:Y:S01]  /*4ef0*/  ULOP3.LUT UR39, UR41, UR39, URZ, 0x3c, !UPT ;  /* 0x0000002729277292 */ /* 0x000fe2000f8e3c3f */
[----:B------:R-:W-:Y:S11]  /*4f00*/  @!P0 BRA `(.L_x_991) ;  /* 0x0000000000048947 */ /* 0x000ff60003800000 */
[----:B------:R-:W-:Y:S01]  /*4f10*/  BPT.TRAP 0x1 ;  /* 0x000000040000795c */ /* 0x000fe20000300000 */
.L_x_991:
[----:B------:R-:W-:Y:S01]  /*4f20*/  UIADD3 UR38, UR4, 0x1, URZ ;  /* 0x0000000104267890 */ /* 0x000fe2000fffe03f */
[----:B------:R-:W-:-:S03]  /*4f30*/  IMAD.U32 R9, RZ, RZ, UR39 ;  /* 0x00000027ff097e24 */ /* 0x000fc6000f8e00ff */
[----:B------:R-:W-:Y:S02]  /*4f40*/  UISETP.NE.AND UP0, UPT, UR38, 0x2, UPT ;  /* 0x000000022600788c */ /* 0x000fe4000bf05270 */
[----:B------:R-:W-:Y:S02]  /*4f50*/  SHF.L.U32 R9, R9, 0x1f, RZ ;  /* 0x0000001f09097819 */ /* 0x000fe400000006ff */
[----:B------:R-:W-:-:S04]  /*4f60*/  USEL UR38, UR38, URZ, UP0 ;  /* 0x0000003f26267287 */ /* 0x000fc80008000000 */
[----:B------:R-:W-:-:S09]  /*4f70*/  ULEA UR7, UR38, UR40, 0x3 ;  /* 0x0000002826077291 */ /* 0x000fd2000f8e183f */
[----:B------:R0:W1:Y:S01]  /*4f80*/  SYNCS.PHASECHK.TRANS64.TRYWAIT P1, [UR7+0x30830], R9 ;  /* 0x03083009ff0075a7 */ /* 0x0000620008020147 */
[----:B------:R-:W-:Y:S05]  /*4f90*/  @!P0 BRA `(.L_x_992) ;  /* 0x0000000000048947 */ /* 0x000fea0003800000 */
[----:B------:R-:W-:Y:S01]  /*4fa0*/  BPT.TRAP 0x1 ;  /* 0x000000040000795c */ /* 0x000fe20000300000 */
.L_x_992:
[----:B-1----:R-:W-:Y:S05]  /*4fb0*/  @P1 BRA `(.L_x_993) ;  /* 0x0000000000081947 */ /* 0x002fea0003800000 */
[----:B------:R-:W1:Y:S02]  /*4fc0*/  SYNCS.PHASECHK.TRANS64.TRYWAIT P1, [UR7+0x30830], R9 ;  /* 0x03083009ff0075a7 */ /* 0x000e640008020147 */
[----:B-1----:R-:W-:Y:S05]  /*4fd0*/  @!P1 BRA `(.L_x_994) ;  /* 0x0000010c00ec9947 */ /* 0x002fea0003800000 */
.L_x_993:
        /* <DEDUP_REMOVED lines=118> */
[----:B------:R-:W-:Y:S01]  /*5740*/  WARPGROUP.ARRIVE ;  /* 0x00000000000079c5 */ /* 0x000fe20000000000 */
[-C--:B------:R-:W-:Y:S01]  /*5750*/  FMUL.FTZ R114, R114, R2.reuse ;  /* 0x0000000272727220 */ /* 0x080fe20000410000 */
[-C--:B------:R-:W-:Y:S01]  /*5760*/  FMUL.FTZ R115, R115, R2.reuse ;  /* 0x0000000273737220 */ /* 0x080fe20000410000 */
[-C--:B------:R-:W-:Y:S01]  /*5770*/  FMUL.FTZ R118, R118, R2.reuse ;  /* 0x0000000276767220 */ /* 0x080fe20000410000 */
[----:B------:R-:W-:Y:S02]  /*5780*/  FMUL.FTZ R119, R119, R2 ;  /* 0x0000000277777220 */ /* 0x000fe40000410000 */
[----:B------:R-:W-:Y:S01]  /*5790*/  HGMMA.64x96x16.F32 R120, gdesc[UR44], R120, gsb0 ;  /* 0x016000002c7879f0 */ /* 0x000fe20008000878 */
[----:B------:R-:W-:Y:S01]  /*57a0*/  UIADD3 UR46, UR6, 0x4, URZ ;  /* 0x00000004062e7890 */ /* 0x000fe2000fffe03f */
[----:B------:R-:W-:Y:S01]  /*57b0*/  UMOV UR44, UR56 ;  /* 0x00000038002c7c82 */ /* 0x000fe20008000000 */
[----:B------:R-:W-:Y:S01]  /*57c0*/  UMOV UR45, UR57 ;  /* 0x00000039002d7c82 */ /* 0x000fe20008000000 */
[----:B------:R-:W-:Y:S01]  /*57d0*/  UMOV UR47, 0x40000040 ;  /* 0x40000040002f7882 */ /* 0x000fe20000000000 */
        /* <DEDUP_REMOVED lines=41> */
.L_x_995:
[----:B------:R-:W-:Y:S01]  /*5a70*/  ULEA UR6, UR4, UR40, 0x3 ;  /* 0x0000002804067291 */ /* 0x000fe2000f8e183f */
[----:B------:R-:W-:-:S05]  /*5a80*/  IMAD.U32 R0, RZ, RZ, UR41 ;  /* 0x00000029ff007e24 */ /* 0x000fca000f8e00ff */
[----:B------:R-:W-:-:S04]  /*5a90*/  SHF.L.U32 R0, R0, 0x1f, RZ ;  /* 0x0000001f00007819 */ /* 0x000fc800000006ff */
[----:B------:R2:W3:Y:S01]  /*5aa0*/  SYNCS.PHASECHK.TRANS64.TRYWAIT P1, [UR6+0x30850], R0 ;  /* 0x03085000ff0075a7 */ /* 0x0004e20008020146 */
[----:B------:R-:W-:Y:S05]  /*5ab0*/  @!P0 BRA `(.L_x_996) ;  /* 0x0000000000048947 */ /* 0x000fea0003800000 */
[----:B------:R-:W-:Y:S01]  /*5ac0*/  BPT.TRAP 0x1 ;  /* 0x000000040000795c */ /* 0x000fe20000300000 */
.L_x_996:
[----:B---3--:R-:W-:Y:S05]  /*5ad0*/  @P1 BRA `(.L_x_997) ;  /* 0x0000000000081947 */ /* 0x008fea0003800000 */
[----:B------:R-:W3:Y:S02]  /*5ae0*/  SYNCS.PHASECHK.TRANS64.TRYWAIT P1, [UR6+0x30850], R0 ;  /* 0x03085000ff0075a7 */ /* 0x000ee40008020146 */
[----:B---3--:R-:W-:Y:S05]  /*5af0*/  @!P1 BRA `(.L_x_998) ;  /* 0x00000104003c9947 */ /* 0x008fea0003800000 */
.L_x_997:
        /* <DEDUP_REMOVED lines=37> */
.L_x_999:
[----:B------:R-:W-:Y:S01]  /*5d50*/  ISETP.NE.AND P2, PT, R199, 0x1, PT ;  /* 0x00000001c700780c */ /* 0x000fe20003f45270 */
[----:B------:R-:W-:Y:S02]  /*5d60*/  VIADD R177, R19, UR42 ;  /* 0x0000002a13b17c36 */ /* 0x000fe40008000000 */
[----:B------:R-:W-:Y:S01]  /*5d70*/  FMUL.FTZ R172, R129, UR5 ;  /* 0x0000000581ac7c20 */ /* 0x000fe20008410000 */
[----:B------:R-:W-:Y:S01]  /*5d80*/  FMUL.FTZ R129, R146, UR5 ;  /* 0x0000000592817c20 */ /* 0x000fe20008410000 */
[----:B------:R-:W-:Y:S01]  /*5d90*/  FMUL.FTZ R146, R148, UR5 ;  /* 0x0000000594927c20 */ /* 0x000fe20008410000 */
[----:B------:R-:W-:Y:S01]  /*5da0*/  FMUL.FTZ R148, R152, UR5 ;  /* 0x0000000598947c20 */ /* 0x000fe20008410000 */
[----:B01----:R-:W-:Y:S01]  /*5db0*/  FMUL.FTZ R9, R120, UR5 ;  /* 0x0000000578097c20 */ /* 0x003fe20008410000 */
[----:B------:R-:W-:Y:S02]  /*5dc0*/  IMAD R180, R13, -0x60, RZ ;  /* 0xffffffa00db47824 */ /* 0x000fe400078e02ff */
[----:B--2---:R-:W-:Y:S01]  /*5dd0*/  FMUL.FTZ R0, R122, UR5 ;  /* 0x000000057a007c20 */ /* 0x004fe20008410000 */
[----:B------:R-:W-:Y:S01]  /*5de0*/  FMUL.FTZ R120, R130, UR5 ;  /* 0x0000000582787c20 */ /* 0x000fe20008410000 */
[----:B------:R-:W-:Y:S01]  /*5df0*/  FMUL.FTZ R168, R121, UR5 ;  /* 0x0000000579a87c20 */ /* 0x000fe20008410000 */
[----:B------:R-:W-:Y:S01]  /*5e00*/  FMUL.FTZ R2, R123, UR5 ;  /* 0x000000057b027c20 */ /* 0x000fe20008410000 */
[----:B------:R-:W-:Y:S01]  /*5e10*/  FMUL.FTZ R169, R124, UR5 ;  /* 0x000000057ca97c20 */ /* 0x000fe20008410000 */
[----:B------:R-:W0:Y:S01]  /*5e20*/  @P2 LDC R14, c[0x0][0x44c] ;  /* 0x00011300ff0e2b82 */ /* 0x000e220000000800 */
[----:B------:R-:W-:Y:S01]  /*5e30*/  FMUL.FTZ R170, R125, UR5 ;  /* 0x000000057daa7c20 */ /* 0x000fe20008410000 */
[----:B------:R-:W-:Y:S01]  /*5e40*/  FMUL.FTZ R15, R127, UR5 ;  /* 0x000000057f0f7c20 */ /* 0x000fe20008410000 */
[----:B------:R-:W-:Y:S01]  /*5e50*/  FMUL.FTZ R171, R128, UR5 ;  /* 0x0000000580ab7c20 */ /* 0x000fe20008410000 */
[----:B------:R-:W-:Y:S01]  /*5e60*/  FMUL.FTZ R174, R133, UR5 ;  /* 0x0000000585ae7c20 */ /* 0x000fe20008410000 */
[----:B------:R-:W-:Y:S01]  /*5e70*/  FMUL.FTZ R122, R134, UR5 ;  /* 0x00000005867a7c20 */ /* 0x000fe20008410000 */
[----:B------:R-:W-:Y:S01]  /*5e80*/  FMUL.FTZ R130, R147, UR5 ;  /* 0x0000000593827c20 */ /* 0x000fe20008410000 */
[----:B------:R-:W-:Y:S01]  /*5e90*/  FMUL.FTZ R10, R126, UR5 ;  /* 0x000000057e0a7c20 */ /* 0x000fe20008410000 */
[----:B------:R-:W1:Y:S01]  /*5ea0*/  @P2 LDC R21, c[0x0][0x450] ;  /* 0x00011400ff152b82 */ /* 0x000e620000000800 */
        /* <DEDUP_REMOVED lines=15> */
[----:B0-----:R-:W-:-:S04]  /*5fa0*/  @P2 IMAD.HI.U32 R20, R177, R14, RZ ;  /* 0x0000000eb1142227 */ /* 0x001fc800078e00ff */
[----:B------:R-:W-:Y:S01]  /*5fb0*/  FMUL.FTZ R145, R145, UR5 ;  /* 0x0000000591917c20 */ /* 0x000fe20008410000 */
[----:B------:R-:W0:Y:S01]  /*5fc0*/  LDC R14, c[0x0][0x288] ;  /* 0x0000a200ff0e7b82 */ /* 0x000e220000000800 */
[----:B------:R-:W-:Y:S01]  /*5fd0*/  FMUL.FTZ R149, R153, UR5 ;  /* 0x0000000599957c20 */ /* 0x000fe20008410000 */
[----:B------:R-:W-:Y:S01]  /*5fe0*/  FMUL.FTZ R135, R154, UR5 ;  /* 0x000000059a877c20 */ /* 0x000fe20008410000 */
[----:B------:R-:W-:Y:S01]  /*5ff0*/  FMUL.FTZ R136, R155, UR5 ;  /* 0x000000059b887c20 */ /* 0x000fe20008410000 */
[----:B------:R-:W-:Y:S01]  /*6000*/  FMUL.FTZ R150, R156, UR5 ;  /* 0x000000059c967c20 */ /* 0x000fe20008410000 */
[----:B------:R-:W-:Y:S01]  /*6010*/  FMUL.FTZ R151, R157, UR5 ;  /* 0x000000059d977c20 */ /* 0x000fe20008410000 */
[----:B-1----:R-:W-:Y:S01]  /*6020*/  @P2 SHF.R.U32.HI R177, RZ, R21, R20 ;  /* 0x00000015ffb12219 */ /* 0x002fe20000011614 */
[----:B------:R-:W-:Y:S01]  /*6030*/  FMUL.FTZ R138, R158, UR5 ;  /* 0x000000059e8a7c20 */ /* 0x000fe20008410000 */
[----:B------:R-:W-:Y:S01]  /*6040*/  FMUL.FTZ R137, R159, UR5 ;  /* 0x000000059f897c20 */ /* 0x000fe20008410000 */
[----:B------:R-:W-:Y:S01]  /*6050*/  FMUL.FTZ R143, R160, UR5 ;  /* 0x00000005a08f7c20 */ /* 0x000fe20008410000 */
[----:B------:R-:W-:Y:S01]  /*6060*/  FMUL.FTZ R142, R161, UR5 ;  /* 0x00000005a18e7c20 */ /* 0x000fe20008410000 */
[----:B------:R-:W1:Y:S01]  /*6070*/  SHFL.IDX PT, R152, R177, RZ, 0x1c1f ;  /* 0x001c1fffb1987589 */ /* 0x000e6200000e0000 */
[----:B------:R-:W-:Y:S01]  /*6080*/  FMUL.FTZ R139, R162, UR5 ;  /* 0x00000005a28b7c20 */ /* 0x000fe20008410000 */
[----:B------:R-:W-:Y:S01]  /*6090*/  FMUL.FTZ R126, R163, UR5 ;  /* 0x00000005a37e7c20 */ /* 0x000fe20008410000 */
[----:B------:R-:W-:Y:S01]  /*60a0*/  FMUL.FTZ R131, R166, UR5 ;  /* 0x00000005a6837c20 */ /* 0x000fe20008410000 */
[----:B------:R-:W-:-:S02]  /*60b0*/  VIADD R21, R180, 0x1 ;  /* 0x00000001b4157836 */ /* 0x000fc40000000000 */
[----:B------:R-:W-:Y:S01]  /*60c0*/  FMUL.FTZ R132, R167, UR5 ;  /* 0x00000005a7847c20 */ /* 0x000fe20008410000 */
[----:B------:R-:W-:Y:S01]  /*60d0*/  UIADD3 UR7, UR7, 0x30840, URZ ;  /* 0x0003084007077890 */ /* 0x000fe2000fffe03f */
[----:B------:R-:W-:Y:S01]  /*60e0*/  LOP3.LUT P1, RZ, R16, 0x80000, RZ, 0xc0, !PT ;  /* 0x0008000010ff7812 */ /* 0x000fe2000782c0ff */
[----:B------:R-:W-:Y:S01]  /*60f0*/  IMAD R21, R18, -0x2, R21 ;  /* 0xfffffffe12157824 */ /* 0x000fe200078e0215 */
[----:B------:R-:W2:Y:S01]  /*6100*/  MUFU.TANH R9, R9 ;  /* 0x0000000900097308 */ /* 0x000ea20000002400 */
[----:B------:R-:W-:Y:S01]  /*6110*/  UPRMT UR7, UR61, 0x654, UR7 ;  /* 0x000006543d077896 */ /* 0x000fe20008000007 */
[----:B------:R-:W-:Y:S01]  /*6120*/  FMUL.FTZ R164, R164, UR5 ;  /* 0x00000005a4a47c20 */ /* 0x000fe20008410000 */
[----:B------:R-:W-:Y:S01]  /*6130*/  ULOP3.LUT UR4, URZ, UR55, URZ, 0x33, !UPT ;  /* 0x000000373f047292 */ /* 0x000fe2000f8e333f */
[----:B0-----:R-:W-:Y:S01]  /*6140*/  IADD3 R20, R21, -R14, R17 ;  /* 0x8000000e15147210 */ /* 0x001fe20007ffe011 */
[----:B------:R-:W-:Y:S01]  /*6150*/  FMUL.FTZ R165, R165, UR5 ;  /* 0x00000005a5a57c20 */ /* 0x000fe20008410000 */
[----:B------:R-:W-:-:S02]  /*6160*/  VIADD R159, R21, 0xffffffff ;  /* 0xffffffff159f7836 */ /* 0x000fc40000000000 */
[----:B------:R-:W0:Y:S01]  /*6170*/  MUFU.TANH R168, R168 ;  /* 0x000000a800a87308 */ /* 0x000e220000002400 */
[C---:B------:R-:W-:Y:S01]  /*6180*/  VIADD R167, R20.reuse, UR58 ;  /* 0x0000003a14a77c36 */ /* 0x040fe20008000000 */
[----:B------:R-:W-:Y:S01]  /*6190*/  SYNCS.ARRIVE.TRANS64.RED.A1T0 RZ, [UR7], RZ ;  /* 0x000000ffffff79a7 */ /* 0x000fe20008100407 */
[----:B------:R-:W-:-:S05]  /*61a0*/  VIADD R181, R20, UR4 ;  /* 0x0000000414b57c36 */ /* 0x000fca0008000000 */
[----:B------:R-:W3:Y:S08]  /*61b0*/  MUFU.TANH R0, R0 ;  /* 0x0000000000007308 */ /* 0x000ef00000002400 */
[----:B------:R-:W4:Y:S08]  /*61c0*/  MUFU.TANH R2, R2 ;  /* 0x0000000200027308 */ /* 0x000f300000002400 */
        /* <DEDUP_REMOVED lines=42> */
[----:B------:R1:W0:Y:S08]  /*6470*/  MUFU.TANH R178, R164 ;  /* 0x000000a400b27308 */ /* 0x0002300000002400 */
[----:B------:R5:W0:Y:S01]  /*6480*/  MUFU.TANH R179, R165 ;  /* 0x000000a500b37308 */ /* 0x000a220000002400 */
[----:B-1----:R-:W-:-:S02]  /*6490*/  IMAD.IADD R164, R167, 0x1, R152 ;  /* 0x00000001a7a47824 */ /* 0x002fc400078e0298 */
[----:B-----5:R-:W-:Y:S01]  /*64a0*/  IMAD.IADD R165, R181, 0x1, R152 ;  /* 0x00000001b5a57824 */ /* 0x020fe200078e0298 */
[----:B--234-:R-:W-:Y:S06]  /*64b0*/  @!P1 BRA `(.L_x_1000) ;  /* 0x0000000000549947 */ /* 0x01cfec0003800000 */
[----:B------:R-:W-:Y:S01]  /*64c0*/  IADD3 R152, R17, -R14, R152 ;  /* 0x8000000e11987210 */ /* 0x000fe20007ffe098 */
[----:B------:R-:W-:Y:S03]  /*64d0*/  BSSY B0, `(.L_x_1001) ;  /* 0x0000010000007945 */ /* 0x000fe60003800000 */
[----:B------:R-:W-:-:S13]  /*64e0*/  ISETP.GT.AND P1, PT, R152, -0x1, PT ;  /* 0xffffffff9800780c */ /* 0x000fda0003f24270 */
[----:B------:R-:W-:Y:S05]  /*64f0*/  @P1 BRA `(.L_x_1002) ;  /* 0x0000000000201947 */ /* 0x000fea0003800000 */
[----:B------:R-:W-:Y:S01]  /*6500*/  IMAD.U32 R155, RZ, RZ, UR51 ;  /* 0x00000033ff9b7e24 */ /* 0x000fe2000f8e00ff */
[----:B------:R-:W-:-:S04]  /*6510*/  LOP3.LUT R153, RZ, R152, RZ, 0x33, !PT ;  /* 0x00000098ff997212 */ /* 0x000fc800078e33ff */
[----:B------:R-:W-:-:S13]  /*6520*/  ISETP.NE.AND P1, PT, R155, 0x1, PT ;  /* 0x000000019b00780c */ /* 0x000fda0003f25270 */
[----:B------:R-:W1:Y:S02]  /*6530*/  @P1 LDC.64 R20, c[0x0][0x9e8] ;  /* 0x00027a00ff141b82 */ /* 0x000e640000000a00 */
[----:B-1----:R-:W-:-:S05]  /*6540*/  @P1 IMAD.HI.U32 R20, R153, R20, RZ ;  /* 0x0000001499141227 */ /* 0x002fca00078e00ff */
[----:B------:R-:W-:-:S04]  /*6550*/  @P1 SHF.R.U32.HI R153, RZ, R21, R20 ;  /* 0x00000015ff991219 */ /* 0x000fc80000011614 */
[----:B------:R-:W-:Y:S01]  /*6560*/  LOP3.LUT R152, RZ, R153, RZ, 0x33, !PT ;  /* 0x00000099ff987212 */ /* 0x000fe200078e33ff */
[----:B------:R-:W-:Y:S06]  /*6570*/  BRA `(.L_x_1003) ;  /* 0x0000000000147947 */ /* 0x000fec0003800000 */
.L_x_1002:
[----:B------:R-:W-:-:S05]  /*6580*/  IMAD.U32 R155, RZ, RZ, UR51 ;  /* 0x00000033ff9b7e24 */ /* 0x000fca000f8e00ff */
[----:B------:R-:W-:-:S13]  /*6590*/  ISETP.NE.AND P1, PT, R155, 0x1, PT ;  /* 0x000000019b00780c */ /* 0x000fda0003f25270 */
[----:B------:R-:W1:Y:S02]  /*65a0*/  @P1 LDC.64 R20, c[0x0][0x9e8] ;  /* 0x00027a00ff141b82 */ /* 0x000e640000000a00 */
[----:B-1----:R-:W-:-:S05]  /*65b0*/  @P1 IMAD.HI.U32 R20, R152, R20, RZ ;  /* 0x0000001498141227 */ /* 0x002fca00078e00ff */
[----:B------:R-:W-:-:S07]  /*65c0*/  @P1 SHF.R.U32.HI R152, RZ, R21, R20 ;  /* 0x00000015ff981219 */ /* 0x000fce0000011614 */
.L_x_1003:
[----:B------:R-:W-:Y:S05]  /*65d0*/  BSYNC B0 ;  /* 0x0000000000007941 */ /* 0x000fea0003800000 */
.L_x_1001:
[----:B------:R-:W-:-:S05]  /*65e0*/  IMAD R152, R152, R155, R159 ;  /* 0x0000009b98987224 */ /* 0x000fca00078e029f */
[----:B------:R-:W-:Y:S02]  /*65f0*/  VIADDMNMX R164, R152, R155, R164, PT ;  /* 0x0000009b98a47246 */ /* 0x000fe400038001a4 */
[----:B------:R-:W-:-:S07]  /*6600*/  VIMNMX R165, R165, R152, !PT ;  /* 0x00000098a5a57248 */ /* 0x000fce0007fe0100 */
.L_x_1000:
[C---:B------:R-:W-:Y:S01]  /*6610*/  ISETP.GE.AND P1, PT, R180.reuse, 0x2, PT ;  /* 0x00000002b400780c */ /* 0x040fe20003f26270 */
[----:B------:R-:W1:Y:S01]  /*6620*/  SHFL.IDX PT, R20, R177, 0x1, 0x1c1f ;  /* 0x003c1f00b1147f89 */ /* 0x000e6200000e0000 */
[C---:B------:R-:W-:Y:S02]  /*6630*/  ISETP.GE.AND P2, PT, R180.reuse, 0x9, PT ;  /* 0x00000009b400780c */ /* 0x040fe40003f46270 */
[C---:B------:R-:W-:Y:S02]  /*6640*/  ISETP.GT.AND P4, PT, R165.reuse, 0x1, !P1 ;  /* 0x00000001a500780c */ /* 0x040fe40004f84270 */
[----:B------:R-:W-:Y:S02]  /*6650*/  ISETP.GE.AND P5, PT, R180, 0xa, PT ;  /* 0x0000000ab400780c */ /* 0x000fe40003fa6270 */
[----:B------:R-:W-:Y:S02]  /*6660*/  ISETP.GT.AND P3, PT, R165, 0x8, !P2 ;  /* 0x00000008a500780c */ /* 0x000fe40005764270 */
[----:B------:R-:W-:-:S02]  /*6670*/  ISETP.LT.OR P4, PT, R164, 0x2, P4 ;  /* 0x00000002a400780c */ /* 0x000fc40002781670 */
[----:B------:R-:W-:Y:S02]  /*6680*/  ISETP.LT.OR P3, PT, R164, 0x9, P3 ;  /* 0x00000009a400780c */ /* 0x000fe40001f61670 */
[----:B0-----:R-:W-:Y:S02]  /*6690*/  FSEL R153, R168, -INF , !P4 ;  /* 0xff800000a8997808 */ /* 0x001fe40006000000 */
[----:B------:R-:W-:Y:S02]  /*66a0*/  ISETP.GE.AND P4, PT, R180, 0x11, PT ;  /* 0x00000011b400780c */ /* 0x000fe40003f86270 */
[----:B------:R-:W-:Y:S02]  /*66b0*/  LOP3.LUT R16, R16, 0xfffffffb, RZ, 0xc0, !PT ;  /* 0xfffffffb10107812 */ /* 0x000fe400078ec0ff */
[----:B------:R-:W-:Y:S02]  /*66c0*/  FSEL R154, R169, -INF , !P3 ;  /* 0xff800000a99a7808 */ /* 0x000fe40005800000 */
[----:B------:R-:W-:-:S02]  /*66d0*/  ISETP.GT.AND P3, PT, R165, 0x9, !P5 ;  /* 0x00000009a500780c */ /* 0x000fc40006f64270 */
[----:B------:R-:W-:Y:S02]  /*66e0*/  @P5 LOP3.LUT R16, R16, 0x4, RZ, 0xfc, !PT ;  /* 0x0000000410105812 */ /* 0x000fe400078efcff */
[----:B------:R-:W-:Y:S02]  /*66f0*/  ISETP.LT.OR P3, PT, R164, 0xa, P3 ;  /* 0x0000000aa400780c */ /* 0x000fe40001f61670 */
[----:B------:R-:W-:Y:S02]  /*6700*/  LOP3.LUT R16, R16, 0xfffffff7, RZ, 0xc0, !PT ;  /* 0xfffffff710107812 */ /* 0x000fe400078ec0ff */
[----:B------:R-:W-:Y:S02]  /*6710*/  FSEL R155, R170, -INF , !P3 ;  /* 0xff800000aa9b7808 */ /* 0x000fe40005800000 */
[----:B------:R-:W-:Y:S02]  /*6720*/  @P4 LOP3.LUT R16, R16, 0x8, RZ, 0xfc, !PT ;  /* 0x0000000810104812 */ /* 0x000fe400078efcff */
[----:B------:R-:W-:-:S02]  /*6730*/  ISETP.GT.AND P3, PT, R165, 0x10, !P4 ;  /* 0x00000010a500780c */ /* 0x000fc40006764270 */
[----:B------:R-:W-:Y:S02]  /*6740*/  ISETP.GE.AND P4, PT, R180, 0x12, PT ;  /* 0x00000012b400780c */ /* 0x000fe40003f86270 */
[----:B------:R-:W-:Y:S02]  /*6750*/  ISETP.LT.OR P3, PT, R164, 0x11, P3 ;  /* 0x00000011a400780c */ /* 0x000fe40001f61670 */
[----:B------:R-:W-:Y:S02]  /*6760*/  LOP3.LUT R16, R16, 0xffffffef, RZ, 0xc0, !PT ;  /* 0xffffffef10107812 */ /* 0x000fe400078ec0ff */
[----:B------:R-:W-:Y:S02]  /*6770*/  FSEL R156, R171, -INF , !P3 ;  /* 0xff800000ab9c7808 */ /* 0x000fe40005800000 */
[----:B------:R-:W-:-:S04]  /*6780*/  ISETP.GT.AND P3, PT, R165, 0x11, !P4 ;  /* 0x00000011a500780c */ /* 0x000fc80006764270 */
[----:B------:R-:W-:Y:S02]  /*6790*/  ISETP.LT.OR P3, PT, R164, 0x12, P3 ;  /* 0x00000012a400780c */ /* 0x000fe40001f61670 */
[----:B------:R-:W-:Y:S02]  /*67a0*/  @P4 LOP3.LUT R16, R16, 0x10, RZ, 0xfc, !PT ;  /* 0x0000001010104812 */ /* 0x000fe400078efcff */
[----:B------:R-:W-:Y:S02]  /*67b0*/  ISETP.GE.AND P4, PT, R180, 0x19, PT ;  /* 0x00000019b400780c */ /* 0x000fe40003f86270 */
[----:B------:R-:W-:Y:S02]  /*67c0*/  LOP3.LUT R16, R16, 0xfffbffff, RZ, 0xc0, !PT ;  /* 0xfffbffff10107812 */ /* 0x000fe400078ec0ff */
[----:B------:R-:W-:Y:S02]  /*67d0*/  FSEL R157, R172, -INF , !P3 ;  /* 0xff800000ac9d7808 */ /* 0x000fe40005800000 */
[----:B------:R-:W-:-:S04]  /*67e0*/  ISETP.GT.AND P3, PT, R165, 0x18, !P4 ;  /* 0x00000018a500780c */ /* 0x000fc80006764270 */
[----:B------:R-:W-:-:S03]  /*67f0*/  ISETP.LT.OR P3, PT, R164, 0x19, P3 ;  /* 0x00000019a400780c */ /* 0x000fc60001f61670 */
        /* <DEDUP_REMOVED lines=68> */
[----:B------:R-:W-:Y:S02]  /*6c40*/  FSEL R149, R149, -INF , !P3 ;  /* 0xff80000095957808 */ /* 0x000fe40005800000 */
[----:B------:R-:W-:Y:S02]  /*6c50*/  LOP3.LUT R16, R16, 0xffffffbf, RZ, 0xc0, !PT ;  /* 0xffffffbf10107812 */ /* 0x000fe400078ec0ff */
[----:B------:R-:W-:-:S04]  /*6c60*/  ISETP.GT.AND P3, PT, R165, 0x48, !P4 ;  /* 0x00000048a500780c */ /* 0x000fc80006764270 */
[----:B------:R-:W-:-:S03]  /*6c70*/  ISETP.LT.OR P3, PT, R164, 0x49, P3 ;  /* 0x00000049a400780c */ /* 0x000fc60001f61670 */
[----:B------:R-:W-:Y:S02]  /*6c80*/  @P4 LOP3.LUT R16, R16, 0x40, RZ, 0xfc, !PT ;  /* 0x0000004010104812 */ /* 0x000fe400078efcff */
[----:B------:R-:W-:Y:S02]  /*6c90*/  ISETP.GE.AND P4, PT, R180, 0x4a, PT ;  /* 0x0000004ab400780c */ /* 0x000fe40003f86270 */
[----:B------:R-:W-:Y:S02]  /*6ca0*/  FSEL R150, R150, -INF , !P3 ;  /* 0xff80000096967808 */ /* 0x000fe40005800000 */
[----:B------:R-:W-:Y:S02]  /*6cb0*/  ISETP.GT.AND P3, PT, R165, 0x49, !P4 ;  /* 0x00000049a500780c */ /* 0x000fe40006764270 */
[----:B------:R-:W-:Y:S02]  /*6cc0*/  LOP3.LUT R16, R16, 0xffffffdf, RZ, 0xc0, !PT ;  /* 0xffffffdf10107812 */ /* 0x000fe400078ec0ff */
[----:B------:R-:W-:-:S04]  /*6cd0*/  ISETP.LT.OR P3, PT, R164, 0x4a, P3 ;  /* 0x0000004aa400780c */ /* 0x000fc80001f61670 */
[----:B------:R-:W-:Y:S02]  /*6ce0*/  FSEL R151, R151, -INF , !P3 ;  /* 0xff80000097977808 */ /* 0x000fe40005800000 */
[----:B------:R-:W-:Y:S02]  /*6cf0*/  ISETP.GE.AND P3, PT, R180, 0x51, PT ;  /* 0x00000051b400780c */ /* 0x000fe40003f66270 */
[----:B------:R-:W-:Y:S02]  /*6d00*/  @P4 LOP3.LUT R16, R16, 0x20, RZ, 0xfc, !PT ;  /* 0x0000002010104812 */ /* 0x000fe400078efcff */
[----:B------:R-:W-:Y:S02]  /*6d10*/  ISETP.GT.AND P4, PT, R165, 0x50, !P3 ;  /* 0x00000050a500780c */ /* 0x000fe40005f84270 */
[----:B------:R-:W-:Y:S02]  /*6d20*/  LOP3.LUT R16, R16, 0xfffffffd, RZ, 0xc0, !PT ;  /* 0xfffffffd10107812 */ /* 0x000fe400078ec0ff */
[----:B------:R-:W-:-:S04]  /*6d30*/  ISETP.LT.OR P4, PT, R164, 0x51, P4 ;  /* 0x00000051a400780c */ /* 0x000fc80002781670 */
        /* <DEDUP_REMOVED lines=9> */
[----:B------:R-:W-:-:S13]  /*6dd0*/  ISETP.GE.AND P6, PT, R180, 0x1, PT ;  /* 0x00000001b400780c */ /* 0x000fda0003fc6270 */
[----:B------:R-:W-:Y:S02]  /*6de0*/  @P6 LOP3.LUT R16, R16, 0x2, RZ, 0xfc, !PT ;  /* 0x0000000210106812 */ /* 0x000fe400078efcff */
[----:B------:R-:W-:Y:S02]  /*6df0*/  ISETP.GT.AND P6, PT, R165, RZ, !P6 ;  /* 0x000000ffa500720c */ /* 0x000fe400077c4270 */
[----:B------:R-:W-:Y:S02]  /*6e00*/  LOP3.LUT R16, R16, 0xfffffffe, RZ, 0xc0, !PT ;  /* 0xfffffffe10107812 */ /* 0x000fe400078ec0ff */
[----:B------:R-:W-:-:S04]  /*6e10*/  ISETP.LT.OR P6, PT, R164, 0x1, P6 ;  /* 0x00000001a400780c */ /* 0x000fc800037c1670 */
[----:B------:R-:W-:Y:S02]  /*6e20*/  FSEL R166, R9, -INF , !P6 ;  /* 0xff80000009a67808 */ /* 0x000fe40007000000 */
[----:B------:R-:W-:-:S13]  /*6e30*/  ISETP.GE.AND P6, PT, R180, 0x5a, PT ;  /* 0x0000005ab400780c */ /* 0x000fda0003fc6270 */
[----:B------:R-:W-:Y:S02]  /*6e40*/  @P6 LOP3.LUT R16, R16, 0x1, RZ, 0xfc, !PT ;  /* 0x0000000110106812 */ /* 0x000fe400078efcff */
[----:B------:R-:W-:Y:S01]  /*6e50*/  ISETP.GT.AND P6, PT, R165, 0x59, !P6 ;  /* 0x00000059a500780c */ /* 0x000fe200077c4270 */
[----:B-1----:R-:W-:-:S03]  /*6e60*/  IMAD.IADD R165, R181, 0x1, R20 ;  /* 0x00000001b5a57824 */ /* 0x002fc600078e0214 */
[----:B------:R-:W-:Y:S01]  /*6e70*/  ISETP.LT.OR P6, PT, R164, 0x5a, P6 ;  /* 0x0000005aa400780c */ /* 0x000fe200037c1670 */
[----:B------:R-:W-:-:S03]  /*6e80*/  IMAD.IADD R164, R167, 0x1, R20 ;  /* 0x00000001a7a47824 */ /* 0x000fc600078e0214 */
[----:B------:R-:W-:Y:S02]  /*6e90*/  FSEL R141, R179, -INF , !P6 ;  /* 0xff800000b38d7808 */ /* 0x000fe40007000000 */
[----:B------:R-:W-:-:S13]  /*6ea0*/  LOP3.LUT P6, RZ, R16, 0x80000, RZ, 0xc0, !PT ;  /* 0x0008000010ff7812 */ /* 0x000fda00078cc0ff */
[----:B------:R-:W-:Y:S05]  /*6eb0*/  @!P6 BRA `(.L_x_1004) ;  /* 0x000000000054e947 */ /* 0x000fea0003800000 */
[----:B------:R-:W-:Y:S01]  /*6ec0*/  IADD3 R9, R17, -R14, R20 ;  /* 0x8000000e11097210 */ /* 0x000fe20007ffe014 */
[----:B------:R-:W-:Y:S03]  /*6ed0*/  BSSY B0, `(.L_x_1005) ;  /* 0x0000010000007945 */ /* 0x000fe60003800000 */
[----:B------:R-:W-:-:S13]  /*6ee0*/  ISETP.GT.AND P6, PT, R9, -0x1, PT ;  /* 0xffffffff0900780c */ /* 0x000fda0003fc4270 */
[----:B------:R-:W-:Y:S05]  /*6ef0*/  @P6 BRA `(.L_x_1006) ;  /* 0x0000000000206947 */ /* 0x000fea0003800000 */
[----:B------:R-:W-:Y:S01]  /*6f00*/  IMAD.U32 R168, RZ, RZ, UR51 ;  /* 0x00000033ffa87e24 */ /* 0x000fe2000f8e00ff */
[----:B------:R-:W-:-:S04]  /*6f10*/  LOP3.LUT R9, RZ, R9, RZ, 0x33, !PT ;  /* 0x00000009ff097212 */ /* 0x000fc800078e33ff */
[----:B------:R-:W-:-:S13]  /*6f20*/  ISETP.NE.AND P6, PT, R168, 0x1, PT ;  /* 0x00000001a800780c */ /* 0x000fda0003fc5270 */
[----:B------:R-:W0:Y:S02]  /*6f30*/  @P6 LDC.64 R20, c[0x0][0x9e8] ;  /* 0x00027a00ff146b82 */ /* 0x000e240000000a00 */
[----:B0-----:R-:W-:-:S05]  /*6f40*/  @P6 IMAD.HI.U32 R20, R9, R20, RZ ;  /* 0x0000001409146227 */ /* 0x001fca00078e00ff */
[----:B------:R-:W-:-:S04]  /*6f50*/  @P6 SHF.R.U32.HI R9, RZ, R21, R20 ;  /* 0x00000015ff096219 */ /* 0x000fc80000011614 */
[----:B------:R-:W-:Y:S01]  /*6f60*/  LOP3.LUT R9, RZ, R9, RZ, 0x33, !PT ;  /* 0x00000009ff097212 */ /* 0x000fe200078e33ff */
[----:B------:R-:W-:Y:S06]  /*6f70*/  BRA `(.L_x_1007) ;  /* 0x0000000000147947 */ /* 0x000fec0003800000 */
.L_x_1006:
[----:B------:R-:W-:-:S05]  /*6f80*/  IMAD.U32 R168, RZ, RZ, UR51 ;  /* 0x00000033ffa87e24 */ /* 0x000fca000f8e00ff */
[----:B------:R-:W-:-:S13]  /*6f90*/  ISETP.NE.AND P6, PT, R168, 0x1, PT ;  /* 0x00000001a800780c */ /* 0x000fda0003fc5270 */
[----:B------:R-:W0:Y:S02]  /*6fa0*/  @P6 LDC.64 R20, c[0x0][0x9e8] ;  /* 0x00027a00ff146b82 */ /* 0x000e240000000a00 */
[----:B0-----:R-:W-:-:S05]  /*6fb0*/  @P6 IMAD.HI.U32 R20, R9, R20, RZ ;  /* 0x0000001409146227 */ /* 0x001fca00078e00ff */
[----:B------:R-:W-:-:S07]  /*6fc0*/  @P6 SHF.R.U32.HI R9, RZ, R21, R20 ;  /* 0x00000015ff096219 */ /* 0x000fce0000011614 */
.L_x_1007:
[----:B------:R-:W-:Y:S05]  /*6fd0*/  BSYNC B0 ;  /* 0x0000000000007941 */ /* 0x000fea0003800000 */
.L_x_1005:
[----:B------:R-:W-:-:S05]  /*6fe0*/  IMAD R9, R9, R168, R159 ;  /* 0x000000a809097224 */ /* 0x000fca00078e029f */
[----:B------:R-:W-:Y:S02]  /*6ff0*/  VIADDMNMX R164, R9, R168, R164, PT ;  /* 0x000000a809a47246 */ /* 0x000fe400038001a4 */
[----:B------:R-:W-:-:S07]  /*7000*/  VIMNMX R165, R165, R9, !PT ;  /* 0x00000009a5a57248 */ /* 0x000fce0007fe0100 */
.L_x_1004:
[C---:B------:R-:W-:Y:S01]  /*7010*/  ISETP.GT.AND P1, PT, R165.reuse, 0x1, !P1 ;  /* 0x00000001a500780c */ /* 0x040fe20004f24270 */
[----:B------:R-:W-:Y:S01]  /*7020*/  UMOV UR11, UR54 ;  /* 0x00000036000b7c82 */ /* 0x000fe20008000000 */
[----:B------:R-:W-:Y:S02]  /*7030*/  ISETP.GT.AND P2, PT, R165, 0x8, !P2 ;  /* 0x00000008a500780c */ /* 0x000fe40005744270 */
[C---:B------:R-:W-:Y:S02]  /*7040*/  ISETP.LT.OR P1, PT, R164.reuse, 0x2, P1 ;  /* 0x00000002a400780c */ /* 0x040fe40000f21670 */
[----:B------:R-:W-:Y:S02]  /*7050*/  ISETP.LT.OR P2, PT, R164, 0x9, P2 ;  /* 0x00000009a400780c */ /* 0x000fe40001741670 */
[----:B------:R-:W-:Y:S02]  /*7060*/  FSEL R2, R2, -INF , !P1 ;  /* 0xff80000002027808 */ /* 0x000fe40004800000 */
[----:B------:R-:W-:-:S02]  /*7070*/  LOP3.LUT P1, RZ, R16, 0x4, RZ, 0xc0, !PT ;  /* 0x0000000410ff7812 */ /* 0x000fc4000782c0ff */
[----:B------:R-:W-:Y:S02]  /*7080*/  FSEL R20, R10, -INF , !P2 ;  /* 0xff8000000a147808 */ /* 0x000fe40005000000 */
[----:B------:R-:W-:Y:S02]  /*7090*/  ISETP.GT.AND P1, PT, R165, 0x9, !P1 ;  /* 0x00000009a500780c */ /* 0x000fe40004f24270 */
[----:B------:R-:W-:Y:S02]  /*70a0*/  LOP3.LUT P2, RZ, R16, 0x20000, RZ, 0xc0, !PT ;  /* 0x0002000010ff7812 */ /* 0x000fe4000784c0ff */
[----:B------:R-:W-:Y:S02]  /*70b0*/  ISETP.LT.OR P1, PT, R164, 0xa, P1 ;  /* 0x0000000aa400780c */ /* 0x000fe40000f21670 */
[----:B------:R-:W-:Y:S02]  /*70c0*/  LOP3.LUT P6, RZ, R16, 0x10000, RZ, 0xc0, !PT ;  /* 0x0001000010ff7812 */ /* 0x000fe400078cc0ff */
[----:B------:R-:W-:-:S02]  /*70d0*/  FSEL R15, R15, -INF , !P1 ;  /* 0xff8000000f0f7808 */ /* 0x000fc40004800000 */
[----:B------:R-:W-:Y:S02]  /*70e0*/  LOP3.LUT P1, RZ, R16, 0x8, RZ, 0xc0, !PT ;  /* 0x0000000810ff7812 */ /* 0x000fe4000782c0ff */
[----:B------:R-:W-:Y:S02]  /*70f0*/  FMNMX.FTZ R10, R166, R11, !PT ;  /* 0x0000000ba60a7209 */ /* 0x000fe40007810000 */
[----:B------:R-:W-:Y:S02]  /*7100*/  ISETP.GT.AND P1, PT, R165, 0x10, !P1 ;  /* 0x00000010a500780c */ /* 0x000fe40004f24270 */
[----:B------:R-:W-:Y:S02]  /*7110*/  FMNMX.FTZ R9, R153, R10, !PT ;  /* 0x0000000a99097209 */ /* 0x000fe40007810000 */
[----:B------:R-:W-:Y:S02]  /*7120*/  ISETP.LT.OR P1, PT, R164, 0x11, P1 ;  /* 0x00000011a400780c */ /* 0x000fe40000f21670 */
[----:B------:R-:W-:-:S02]  /*7130*/  FMNMX.FTZ R10, R154, R9, !PT ;  /* 0x000000099a0a7209 */ /* 0x000fc40007810000 */
[----:B------:R-:W-:Y:S02]  /*7140*/  FSEL R120, R120, -INF , !P1 ;  /* 0xff80000078787808 */ /* 0x000fe40004800000 */
[----:B------:R-:W-:Y:S02]  /*7150*/  LOP3.LUT P1, RZ, R16, 0x10, RZ, 0xc0, !PT ;  /* 0x0000001010ff7812 */ /* 0x000fe4000782c0ff */
[----:B------:R-:W-:Y:S02]  /*7160*/  FMNMX.FTZ R9, R155, R10, !PT ;  /* 0x0000000a9b097209 */ /* 0x000fe40007810000 */
[----:B------:R-:W-:Y:S02]  /*7170*/  ISETP.GT.AND P1, PT, R165, 0x11, !P1 ;  /* 0x00000011a500780c */ /* 0x000fe40004f24270 */
[----:B------:R-:W-:Y:S02]  /*7180*/  FMNMX.FTZ R10, R156, R9, !PT ;  /* 0x000000099c0a7209 */ /* 0x000fe40007810000 */
[----:B------:R-:W-:-:S02]  /*7190*/  ISETP.LT.OR P1, PT, R164, 0x12, P1 ;  /* 0x00000012a400780c */ /* 0x000fc40000f21670 */
[----:B------:R-:W-:Y:S02]  /*71a0*/  FMNMX.FTZ R9, R157, R10, !PT ;  /* 0x0000000a9d097209 */ /* 0x000fe40007810000 */
[----:B------:R-:W-:Y:S02]  /*71b0*/  FSEL R121, R121, -INF , !P1 ;  /* 0xff80000079797808 */ /* 0x000fe40004800000 */
[----:B------:R-:W-:Y:S02]  /*71c0*/  LOP3.LUT P1, RZ, R16, 0x40000, RZ, 0xc0, !PT ;  /* 0x0004000010ff7812 */ /* 0x000fe4000782c0ff */
[----:B------:R-:W-:Y:S02]  /*71d0*/  FMNMX.FTZ R9, R158, R9, !PT ;  /* 0x000000099e097209 */ /* 0x000fe40007810000 */
[----:B------:R-:W-:Y:S02]  /*71e0*/  ISETP.GT.AND P1, PT, R165, 0x18, !P1 ;  /* 0x00000018a500780c */ /* 0x000fe40004f24270 */
[----:B------:R-:W-:-:S02]  /*71f0*/  FMNMX.FTZ R10, R160, R9, !PT ;  /* 0x00000009a00a7209 */ /* 0x000fc40007810000 */
[----:B------:R-:W-:Y:S02]  /*7200*/  ISETP.LT.OR P1, PT, R164, 0x19, P1 ;  /* 0x00000019a400780c */ /* 0x000fe40000f21670 */
[----:B------:R-:W-:Y:S02]  /*7210*/  FMNMX.FTZ R9, R161, R10, !PT ;  /* 0x0000000aa1097209 */ /* 0x000fe40007810000 */
[----:B------:R-:W-:Y:S02]  /*7220*/  FSEL R122, R122, -INF , !P1 ;  /* 0xff8000007a7a7808 */ /* 0x000fe40004800000 */
[----:B------:R-:W-:Y:S02]  /*7230*/  ISETP.GT.AND P1, PT, R165, 0x19, !P2 ;  /* 0x00000019a500780c */ /* 0x000fe40005724270 */
[----:B------:R-:W-:Y:S02]  /*7240*/  FMNMX.FTZ R10, R162, R9, !PT ;  /* 0x00000009a20a7209 */ /* 0x000fe40007810000 */
[----:B------:R-:W-:-:S02]  /*7250*/  ISETP.LT.OR P1, PT, R164, 0x1a, P1 ;  /* 0x0000001aa400780c */ /* 0x000fc40000f21670 */
[----:B------:R-:W-:Y:S02]  /*7260*/  FMNMX.FTZ R9, R163, R10, !PT ;  /* 0x0000000aa3097209 */ /* 0x000fe40007810000 */
[----:B------:R-:W-:Y:S02]  /*7270*/  FSEL R123, R123, -INF , !P1 ;  /* 0xff8000007b7b7808 */ /* 0x000fe40004800000 */
        /* <DEDUP_REMOVED lines=19> */
[----:B------:R-:W-:Y:S02]  /*73b0*/  LOP3.LUT P1, RZ, R16, 0x2000, RZ, 0xc0, !PT ;  /* 0x0000200010ff7812 */ /* 0x000fe4000782c0ff */
[----:B------:R-:W-:Y:S02]  /*73c0*/  FMNMX.FTZ R10, R151, R10, !PT ;  /* 0x0000000a970a7209 */ /* 0x000fe40007810000 */
[----:B------:R-:W-:-:S02]  /*73d0*/  ISETP.GT.AND P1, PT, R165, 0x29, !P1 ;  /* 0x00000029a500780c */ /* 0x000fc40004f24270 */
[----:B------:R-:W-:Y:S02]  /*73e0*/  FMNMX.FTZ R9, R143, R10, !PT ;  /* 0x0000000a8f097209 */ /* 0x000fe40007810000 */
[----:B------:R-:W-:Y:S02]  /*73f0*/  ISETP.LT.OR P1, PT, R164, 0x2a, P1 ;  /* 0x0000002aa400780c */ /* 0x000fe40000f21670 */
[----:B------:R-:W-:Y:S02]  /*7400*/  FMNMX.FTZ R9, R142, R9, !PT ;  /* 0x000000098e097209 */ /* 0x000fe40007810000 */
[----:B------:R-:W-:Y:S02]  /*7410*/  FSEL R128, R128, -INF , !P1 ;  /* 0xff80000080807808 */ /* 0x000fe40004800000 */
[----:B------:R-:W-:Y:S02]  /*7420*/  LOP3.LUT P1, RZ, R16, 0x1000, RZ, 0xc0, !PT ;  /* 0x0000100010ff7812 */ /* 0x000fe4000782c0ff */
[----:B------:R-:W-:-:S02]  /*7430*/  FMNMX.FTZ R10, R140, R9, !PT ;  /* 0x000000098c0a7209 */ /* 0x000fc40007810000 */
[----:B------:R-:W-:Y:S02]  /*7440*/  ISETP.GT.AND P1, PT, R165, 0x30, !P1 ;  /* 0x00000030a500780c */ /* 0x000fe40004f24270 */
[----:B------:R-:W-:Y:S02]  /*7450*/  FMNMX.FTZ R10, R141, R10, !PT ;  /* 0x0000000a8d0a7209 */ /* 0x000fe40007810000 */
[----:B------:R-:W-:Y:S02]  /*7460*/  ISETP.LT.OR P1, PT, R164, 0x31, P1 ;  /* 0x00000031a400780c */ /* 0x000fe40000f21670 */
[C---:B------:R-:W-:Y:S01]  /*7470*/  LOP3.LUT P2, RZ, R16.reuse, 0x40, RZ, 0xc0, !PT ;  /* 0x0000004010ff7812 */ /* 0x040fe2000784c0ff */
[----:B------:R-:W0:Y:S01]  /*7480*/  SHFL.BFLY PT, R9, R10, 0x2, 0x1f ;  /* 0x0c401f000a097f89 */ /* 0x000e2200000e0000 */
[----:B------:R-:W-:Y:S02]  /*7490*/  FSEL R129, R129, -INF , !P1 ;  /* 0xff80000081817808 */ /* 0x000fe40004800000 */
[----:B------:R-:W-:-:S02]  /*74a0*/  LOP3.LUT P1, RZ, R16, 0x800, RZ, 0xc0, !PT ;  /* 0x0000080010ff7812 */ /* 0x000fc4000782c0ff */
[----:B------:R-:W-:Y:S02]  /*74b0*/  LOP3.LUT P6, RZ, R16, 0x20, RZ, 0xc0, !PT ;  /* 0x0000002010ff7812 */ /* 0x000fe400078cc0ff */
[C---:B------:R-:W-:Y:S02]  /*74c0*/  ISETP.GT.AND P1, PT, R165.reuse, 0x31, !P1 ;  /* 0x00000031a500780c */ /* 0x040fe40004f24270 */
[----:B------:R-:W-:Y:S02]  /*74d0*/  ISETP.GT.AND P3, PT, R165, 0x50, !P3 ;  /* 0x00000050a500780c */ /* 0x000fe40005f64270 */
[C---:B------:R-:W-:Y:S02]  /*74e0*/  ISETP.LT.OR P1, PT, R164.reuse, 0x32, P1 ;  /* 0x00000032a400780c */ /* 0x040fe40000f21670 */
[----:B------:R-:W-:Y:S02]  /*74f0*/  ISETP.LT.OR P3, PT, R164, 0x51, P3 ;  /* 0x00000051a400780c */ /* 0x000fe40001f61670 */
[----:B------:R-:W-:-:S02]  /*7500*/  FSEL R130, R130, -INF , !P1 ;  /* 0xff80000082827808 */ /* 0x000fc40004800000 */
[----:B------:R-:W-:Y:S02]  /*7510*/  LOP3.LUT P1, RZ, R16, 0x400, RZ, 0xc0, !PT ;  /* 0x0000040010ff7812 */ /* 0x000fe4000782c0ff */
[C---:B------:R-:W-:Y:S02]  /*7520*/  ISETP.GT.AND P4, PT, R165.reuse, 0x51, !P4 ;  /* 0x00000051a500780c */ /* 0x040fe40006784270 */
[----:B------:R-:W-:Y:S02]  /*7530*/  ISETP.GT.AND P1, PT, R165, 0x38, !P1 ;  /* 0x00000038a500780c */ /* 0x000fe40004f24270 */
[----:B------:R-:W-:Y:S02]  /*7540*/  FSEL R139, R139, -INF , !P3 ;  /* 0xff8000008b8b7808 */ /* 0x000fe40005800000 */
[----:B------:R-:W-:Y:S02]  /*7550*/  ISETP.LT.OR P1, PT, R164, 0x39, P1 ;  /* 0x00000039a400780c */ /* 0x000fe40000f21670 */
[----:B0-----:R-:W-:-:S02]  /*7560*/  FMNMX.FTZ R159, R10, R9, !PT ;  /* 0x000000090a9f7209 */ /* 0x001fc40007810000 */
[----:B------:R-:W-:Y:S02]  /*7570*/  FSEL R133, R133, -INF , !P1 ;  /* 0xff80000085857808 */ /* 0x000fe40004800000 */
[----:B------:R-:W-:Y:S01]  /*7580*/  LOP3.LUT P1, RZ, R16, 0x200, RZ, 0xc0, !PT ;  /* 0x0000020010ff7812 */ /* 0x000fe2000782c0ff */
[----:B------:R-:W0:Y:S01]  /*7590*/  SHFL.BFLY PT, R168, R159, 0x1, 0x1f ;  /* 0x0c201f009fa87f89 */ /* 0x000e2200000e0000 */
[C---:B------:R-:W-:Y:S02]  /*75a0*/  ISETP.GT.AND P5, PT, R165.reuse, 0x58, !P5 ;  /* 0x00000058a500780c */ /* 0x040fe40006fa4270 */
[----:B------:R-:W-:Y:S02]  /*75b0*/  ISETP.GT.AND P1, PT, R165, 0x39, !P1 ;  /* 0x00000039a500780c */ /* 0x000fe40004f24270 */
[C---:B------:R-:W-:Y:S02]  /*75c0*/  ISETP.LT.OR P4, PT, R164.reuse, 0x52, P4 ;  /* 0x00000052a400780c */ /* 0x040fe40002781670 */
[----:B------:R-:W-:-:S02]  /*75d0*/  ISETP.LT.OR P1, PT, R164, 0x3a, P1 ;  /* 0x0000003aa400780c */ /* 0x000fc40000f21670 */
[----:B------:R-:W-:Y:S02]  /*75e0*/  ISETP.LT.OR P5, PT, R164, 0x59, P5 ;  /* 0x00000059a400780c */ /* 0x000fe40002fa1670 */
[----:B------:R-:W-:Y:S02]  /*75f0*/  FSEL R134, R134, -INF , !P1 ;  /* 0xff80000086867808 */ /* 0x000fe40004800000 */
[----:B------:R-:W-:Y:S02]  /*7600*/  LOP3.LUT P1, RZ, R16, 0x100, RZ, 0xc0, !PT ;  /* 0x0000010010ff7812 */ /* 0x000fe4000782c0ff */
[----:B------:R-:W-:Y:S02]  /*7610*/  FSEL R126, R126, -INF , !P4 ;  /* 0xff8000007e7e7808 */ /* 0x000fe40006000000 */
[----:B------:R-:W-:-:S04]  /*7620*/  ISETP.GT.AND P1, PT, R165, 0x40, !P1 ;  /* 0x00000040a500780c */ /* 0x000fc80004f24270 */
[----:B------:R-:W-:Y:S02]  /*7630*/  ISETP.LT.OR P1, PT, R164, 0x41, P1 ;  /* 0x00000041a400780c */ /* 0x000fe40000f21670 */
[----:B0-----:R-:W-:Y:S02]  /*7640*/  FMNMX.FTZ R9, R159, R168, !PT ;  /* 0x000000a89f097209 */ /* 0x001fe40007810000 */
[----:B------:R-:W-:Y:S02]  /*7650*/  FSEL R135, R135, -INF , !P1 ;  /* 0xff80000087877808 */ /* 0x000fe40004800000 */
[----:B------:R-:W-:Y:S01]  /*7660*/  LOP3.LUT P1, RZ, R16, 0x80, RZ, 0xc0, !PT ;  /* 0x0000008010ff7812 */ /* 0x000fe2000782c0ff */
[----:B------:R-:W-:-:S03]  /*7670*/  FMUL.FTZ R169, R9, UR11 ;  /* 0x0000000b09a97c20 */ /* 0x000fc60008410000 */
[----:B------:R-:W-:-:S04]  /*7680*/  ISETP.GT.AND P1, PT, R165, 0x41, !P1 ;  /* 0x00000041a500780c */ /* 0x000fc80004f24270 */
[----:B------:R-:W-:-:S04]  /*7690*/  ISETP.LT.OR P1, PT, R164, 0x42, P1 ;  /* 0x00000042a400780c */ /* 0x000fc80000f21670 */
[----:B------:R-:W-:Y:S02]  /*76a0*/  FSEL R136, R136, -INF , !P1 ;  /* 0xff80000088887808 */ /* 0x000fe40004800000 */
[----:B------:R-:W-:-:S04]  /*76b0*/  ISETP.GT.AND P1, PT, R165, 0x48, !P2 ;  /* 0x00000048a500780c */ /* 0x000fc80005724270 */
[----:B------:R-:W-:-:S04]  /*76c0*/  ISETP.LT.OR P1, PT, R164, 0x49, P1 ;  /* 0x00000049a400780c */ /* 0x000fc80000f21670 */
[----:B------:R-:W-:Y:S02]  /*76d0*/  FSEL R138, R138, -INF , !P1 ;  /* 0xff8000008a8a7808 */ /* 0x000fe40004800000 */
[----:B------:R-:W-:Y:S02]  /*76e0*/  ISETP.GT.AND P1, PT, R165, 0x49, !P6 ;  /* 0x00000049a500780c */ /* 0x000fe40007724270 */
[----:B------:R-:W-:Y:S02]  /*76f0*/  LOP3.LUT P6, RZ, R16, 0x2, RZ, 0xc0, !PT ;  /* 0x0000000210ff7812 */ /* 0x000fe400078cc0ff */
[----:B------:R-:W-:-:S04]  /*7700*/  ISETP.LT.OR P1, PT, R164, 0x4a, P1 ;  /* 0x0000004aa400780c */ /* 0x000fc80000f21670 */
[----:B------:R-:W-:Y:S02]  /*7710*/  FSEL R137, R137, -INF , !P1 ;  /* 0xff80000089897808 */ /* 0x000fe40004800000 */
[C---:B------:R-:W-:Y:S02]  /*7720*/  ISETP.GT.AND P1, PT, R165.reuse, RZ, !P6 ;  /* 0x000000ffa500720c */ /* 0x040fe40007724270 */
[----:B------:R-:W-:Y:S02]  /*7730*/  LOP3.LUT P6, RZ, R16, 0x1, RZ, 0xc0, !PT ;  /* 0x0000000110ff7812 */ /* 0x000fe400078cc0ff */
[----:B------:R-:W-:Y:S02]  /*7740*/  ISETP.LT.OR P1, PT, R164, 0x1, P1 ;  /* 0x00000001a400780c */ /* 0x000fe40000f21670 */
[----:B------:R-:W-:Y:S02]  /*7750*/  ISETP.GT.AND P2, PT, R165, 0x59, !P6 ;  /* 0x00000059a500780c */ /* 0x000fe40007744270 */
[----:B------:R-:W-:-:S02]  /*7760*/  FSEL R167, R0, -INF , !P1 ;  /* 0xff80000000a77808 */ /* 0x000fc40004800000 */
[----:B------:R-:W-:Y:S02]  /*7770*/  FSETP.NEU.FTZ.AND P1, PT, R9, -INF , PT ;  /* 0xff8000000900780b */ /* 0x000fe40003f3d000 */
[----:B------:R-:W-:Y:S02]  /*7780*/  FMNMX.FTZ R159, R167, R12, !PT ;  /* 0x0000000ca79f7209 */ /* 0x000fe40007810000 */
[----:B------:R-:W-:Y:S02]  /*7790*/  FSEL R169, R169, RZ, P1 ;  /* 0x000000ffa9a97208 */ /* 0x000fe40000800000 */
[----:B------:R-:W-:Y:S02]  /*77a0*/  FMNMX.FTZ R159, R2, R159, !PT ;  /* 0x0000009f029f7209 */ /* 0x000fe40007810000 */
[----:B------:R-:W-:Y:S01]  /*77b0*/  ISETP.LT.OR P2, PT, R164, 0x5a, P2 ;  /* 0x0000005aa400780c */ /* 0x000fe20001741670 */
[--C-:B------:R-:W-:Y:S01]  /*77c0*/  FFMA.FTZ R188, R153, UR11, -R169.reuse ;  /* 0x0000000b99bc7c23 */ /* 0x100fe200080108a9 */
[----:B------:R-:W-:Y:S01]  /*77d0*/  FMNMX.FTZ R0, R20, R159, !PT ;  /* 0x0000009f14007209 */ /* 0x000fe20007810000 */
[--C-:B------:R-:W-:Y:S01]  /*77e0*/  FFMA.FTZ R180, R161, UR11, -R169.reuse ;  /* 0x0000000ba1b47c23 */ /* 0x100fe200080108a9 */
[--C-:B------:R-:W-:Y:S01]  /*77f0*/  FFMA.FTZ R190, R154, UR11, -R169.reuse ;  /* 0x0000000b9abe7c23 */ /* 0x100fe200080108a9 */
[----:B------:R-:W-:Y:S01]  /*7800*/  FSEL R154, R131, -INF , !P5 ;  /* 0xff800000839a7808 */ /* 0x000fe20006800000 */
[--C-:B------:R-:W-:Y:S01]  /*7810*/  FFMA.FTZ R159, R155, UR11, -R169.reuse ;  /* 0x0000000b9b9f7c23 */ /* 0x100fe200080108a9 */
[----:B------:R-:W-:Y:S01]  /*7820*/  FMNMX.FTZ R153, R15, R0, !PT ;  /* 0x000000000f997209 */ /* 0x000fe20007810000 */
[--C-:B------:R-:W-:Y:S01]  /*7830*/  FFMA.FTZ R168, R143, UR11, -R169.reuse ;  /* 0x0000000b8fa87c23 */ /* 0x100fe200080108a9 */
[----:B------:R-:W-:Y:S01]  /*7840*/  FSEL R132, R132, -INF , !P2 ;  /* 0xff80000084847808 */ /* 0x000fe20005000000 */
[--C-:B------:R-:W-:Y:S01]  /*7850*/  FFMA.FTZ R21, R166, UR11, -R169.reuse ;  /* 0x0000000ba6157c23 */ /* 0x100fe200080108a9 */
[----:B------:R-:W-:Y:S01]  /*7860*/  FMNMX.FTZ R0, R120, R153, !PT ;  /* 0x0000009978007209 */ /* 0x000fe20007810000 */
[--C-:B------:R-:W-:Y:S01]  /*7870*/  FFMA.FTZ R184, R156, UR11, -R169.reuse ;  /* 0x0000000b9cb87c23 */ /* 0x100fe200080108a9 */
[--C-:B------:R-:W-:Y:S01]  /*7880*/  FFMA.FTZ R157, R157, UR11, -R169.reuse ;  /* 0x0000000b9d9d7c23 */ /* 0x100fe200080108a9 */
        /* <DEDUP_REMOVED lines=20> */
[----:B------:R-:W-:Y:S01]  /*79d0*/  FFMA.FTZ R169, R141, UR11, -R169 ;  /* 0x0000000b8da97c23 */ /* 0x000fe200080108a9 */
[----:B------:R-:W-:Y:S01]  /*79e0*/  FMNMX.FTZ R153, R127, R0, !PT ;  /* 0x000000007f997209 */ /* 0x000fe20007810000 */
[----:B------:R-:W-:Y:S01]  /*79f0*/  MUFU.EX2 R21, R21 ;  /* 0x0000001500157308 */ /* 0x000fe20000000800 */
[----:B------:R-:W-:-:S02]  /*7a00*/  FSEL R140, R9, RZ, P1 ;  /* 0x000000ff098c7208 */ /* 0x000fc40000800000 */
[----:B------:R-:W-:-:S03]  /*7a10*/  FMNMX.FTZ R0, R128, R153, !PT ;  /* 0x0000009980007209 */ /* 0x000fc60007810000 */
[----:B------:R-:W-:Y:S01]  /*7a20*/  FADD.FTZ R140, -R140, R11 ;  /* 0x0000000b8c8c7221 */ /* 0x000fe20000010100 */
[----:B------:R-:W-:Y:S01]  /*7a30*/  FMNMX.FTZ R153, R129, R0, !PT ;  /* 0x0000000081997209 */ /* 0x000fe20007810000 */
[----:B------:R-:W-:Y:S03]  /*7a40*/  MUFU.EX2 R188, R188 ;  /* 0x000000bc00bc7308 */ /* 0x000fe60000000800 */
[----:B------:R-:W-:-:S04]  /*7a50*/  FMNMX.FTZ R0, R130, R153, !PT ;  /* 0x0000009982007209 */ /* 0x000fc80007810000 */
        /* <DEDUP_REMOVED lines=14> */
[----:B------:R-:W-:-:S05]  /*7b40*/  FMNMX.FTZ R161, R132, R161, !PT ;  /* 0x000000a184a17209 */ /* 0x000fca0007810000 */
[----:B------:R-:W0:Y:S01]  /*7b50*/  SHFL.BFLY PT, R0, R161, 0x2, 0x1f ;  /* 0x0c401f00a1007f89 */ /* 0x000e2200000e0000 */
[----:B------:R-:W-:Y:S08]  /*7b60*/  MUFU.EX2 R155, R155 ;  /* 0x0000009b009b7308 */ /* 0x000ff00000000800 */
[----:B------:R-:W-:Y:S08]  /*7b70*/  MUFU.EX2 R180, R180 ;  /* 0x000000b400b47308 */ /* 0x000ff00000000800 */
[----:B------:R-:W-:Y:S01]  /*7b80*/  MUFU.EX2 R153, R162 ;  /* 0x000000a200997308 */ /* 0x000fe20000000800 */
[----:B0-----:R-:W-:-:S07]  /*7b90*/  FMNMX.FTZ R0, R161, R0, !PT ;  /* 0x00000000a1007209 */ /* 0x001fce0007810000 */
[----:B------:R-:W-:Y:S01]  /*7ba0*/  MUFU.EX2 R182, R182 ;  /* 0x000000b600b67308 */ /* 0x000fe20000000800 */
[----:B------:R-:W0:Y:S07]  /*7bb0*/  SHFL.BFLY PT, R161, R0, 0x1, 0x1f ;  /* 0x0c201f0000a17f89 */ /* 0x000e2e00000e0000 */
[----:B------:R-:W-:Y:S08]  /*7bc0*/  MUFU.EX2 R131, R131 ;  /* 0x0000008300837308 */ /* 0x000ff00000000800 */
[----:B------:R-:W-:Y:S08]  /*7bd0*/  MUFU.EX2 R176, R176 ;  /* 0x000000b000b07308 */ /* 0x000ff00000000800 */
[----:B------:R-:W-:Y:S01]  /*7be0*/  MUFU.EX2 R145, R145 ;  /* 0x0000009100917308 */ /* 0x000fe20000000800 */
[----:B0-----:R-:W-:Y:S01]  /*7bf0*/  FMNMX.FTZ R10, R0, R161, !PT ;  /* 0x000000a1000a7209 */ /* 0x001fe20007810000 */
[----:B------:R-:W-:-:S03]  /*7c00*/  FMUL.FTZ R0, R140, UR11 ;  /* 0x0000000b8c007c20 */ /* 0x000fc60008410000 */
[C---:B------:R-:W-:Y:S01]  /*7c10*/  FSETP.NEU.FTZ.AND P1, PT, R10.reuse, -INF , PT ;  /* 0xff8000000a00780b */ /* 0x040fe20003f3d000 */
[----:B------:R-:W-:Y:S02]  /*7c20*/  FMUL.FTZ R141, R10, UR11 ;  /* 0x0000000b0a8d7c20 */ /* 0x000fe40008410000 */
[----:B------:R-:W-:Y:S03]  /*7c30*/  MUFU.EX2 R178, R178 ;  /* 0x000000b200b27308 */ /* 0x000fe60000000800 */
[----:B------:R-:W-:-:S05]  /*7c40*/  FSEL R141, R141, RZ, P1 ;  /* 0x000000ff8d8d7208 */ /* 0x000fca0000800000 */
[----:B------:R-:W0:Y:S01]  /*7c50*/  MUFU.EX2 R0, R0 ;  /* 0x0000000000007308 */ /* 0x000e220000000800 */
[--C-:B------:R-:W-:Y:S01]  /*7c60*/  FFMA.FTZ R191, R20, UR11, -R141.reuse ;  /* 0x0000000b14bf7c23 */ /* 0x100fe2000801088d */
[--C-:B------:R-:W-:Y:S01]  /*7c70*/  FFMA.FTZ R20, R15, UR11, -R141.reuse ;  /* 0x0000000b0f147c23 */ /* 0x100fe2000801088d */
[----:B------:R-:W-:Y:S01]  /*7c80*/  FSEL R15, R10, RZ, P1 ;  /* 0x000000ff0a0f7208 */ /* 0x000fe20000800000 */
[--C-:B------:R-:W-:Y:S01]  /*7c90*/  FFMA.FTZ R189, R167, UR11, -R141.reuse ;  /* 0x0000000ba7bd7c23 */ /* 0x100fe2000801088d */
[--C-:B------:R-:W-:Y:S01]  /*7ca0*/  FFMA.FTZ R140, R2, UR11, -R141.reuse ;  /* 0x0000000b028c7c23 */ /* 0x100fe2000801088d */
[--C-:B------:R-:W-:Y:S01]  /*7cb0*/  FFMA.FTZ R185, R120, UR11, -R141.reuse ;  /* 0x0000000b78b97c23 */ /* 0x100fe2000801088d */
[--C-:B------:R-:W-:Y:S01]  /*7cc0*/  FFMA.FTZ R120, R121, UR11, -R141.reuse ;  /* 0x0000000b79787c23 */ /* 0x100fe2000801088d */
[----:B------:R-:W-:Y:S01]  /*7cd0*/  FADD.FTZ R15, -R15, R12 ;  /* 0x0000000c0f0f7221 */ /* 0x000fe20000010100 */
[----:B------:R-:W-:Y:S01]  /*7ce0*/  MUFU.EX2 R191, R191 ;  /* 0x000000bf00bf7308 */ /* 0x000fe20000000800 */
[--C-:B------:R-:W-:Y:S01]  /*7cf0*/  FFMA.FTZ R187, R122, UR11, -R141.reuse ;  /* 0x0000000b7abb7c23 */ /* 0x100fe2000801088d */
[--C-:B------:R-:W-:Y:S01]  /*7d00*/  FFMA.FTZ R122, R123, UR11, -R141.reuse ;  /* 0x0000000b7b7a7c23 */ /* 0x100fe2000801088d */
[----:B------:R-:W-:Y:S01]  /*7d10*/  FMUL.FTZ R15, R15, UR11 ;  /* 0x0000000b0f0f7c20 */ /* 0x000fe20008410000 */
[--C-:B------:R-:W-:Y:S01]  /*7d20*/  FFMA.FTZ R12, R128, UR11, -R141.reuse ;  /* 0x0000000b800c7c23 */ /* 0x100fe2000801088d */
[--C-:B------:R-:W-:Y:S01]  /*7d30*/  FFMA.FTZ R128, R130, UR11, -R141.reuse ;  /* 0x0000000b82807c23 */ /* 0x100fe2000801088d */
[--C-:B------:R-:W-:Y:S01]  /*7d40*/  FFMA.FTZ R130, R134, UR11, -R141.reuse ;  /* 0x0000000b86827c23 */ /* 0x100fe2000801088d */
[----:B------:R-:W-:Y:S01]  /*7d50*/  FFMA.FTZ R181, R124, UR11, -R141 ;  /* 0x0000000b7cb57c23 */ /* 0x000fe2000801088d */
[----:B------:R-:W-:Y:S01]  /*7d60*/  MUFU.EX2 R189, R189 ;  /* 0x000000bd00bd7308 */ /* 0x000fe20000000800 */
[----:B0-----:R-:W-:Y:S01]  /*7d70*/  FFMA.FTZ R121, R0, R8, R21 ;  /* 0x0000000800797223 */ /* 0x001fe20000010015 */
[--C-:B------:R-:W-:Y:S01]  /*7d80*/  FFMA.FTZ R124, R125, UR11, -R141.reuse ;  /* 0x0000000b7d7c7c23 */ /* 0x100fe2000801088d */
[--C-:B------:R-:W-:Y:S01]  /*7d90*/  FFMA.FTZ R183, R127, UR11, -R141.reuse ;  /* 0x0000000b7fb77c23 */ /* 0x100fe2000801088d */
[----:B------:R-:W-:Y:S01]  /*7da0*/  FFMA.FTZ R177, R129, UR11, -R141 ;  /* 0x0000000b81b17c23 */ /* 0x000fe2000801088d */
[----:B------:R-:W-:Y:S01]  /*7db0*/  FADD.FTZ R121, R188, R121 ;  /* 0x00000079bc797221 */ /* 0x000fe20000010000 */
[--C-:B------:R-:W-:Y:S01]  /*7dc0*/  FFMA.FTZ R179, R133, UR11, -R141.reuse ;  /* 0x0000000b85b37c23 */ /* 0x100fe2000801088d */
[----:B------:R-:W-:Y:S01]  /*7dd0*/  FFMA.FTZ R175, R138, UR11, -R141 ;  /* 0x0000000b8aaf7c23 */ /* 0x000fe2000801088d */
[----:B------:R0:W1:Y:S01]  /*7de0*/  MUFU.EX2 R2, R15 ;  /* 0x0000000f00027308 */ /* 0x0000620000000800 */
[----:B------:R-:W-:Y:S01]  /*7df0*/  FADD.FTZ R134, R190, R121 ;  /* 0x00000079be867221 */ /* 0x000fe20000010000 */
[--C-:B------:R-:W-:Y:S01]  /*7e00*/  FFMA.FTZ R173, R135, UR11, -R141.reuse ;  /* 0x0000000b87ad7c23 */ /* 0x100fe2000801088d */
[--C-:B------:R-:W-:Y:S01]  /*7e10*/  FFMA.FTZ R139, R139, UR11, -R141.reuse ;  /* 0x0000000b8b8b7c23 */ /* 0x100fe2000801088d */
[--C-:B------:R-:W-:Y:S01]  /*7e20*/  FFMA.FTZ R126, R126, UR11, -R141.reuse ;  /* 0x0000000b7e7e7c23 */ /* 0x100fe2000801088d */
[--C-:B------:R-:W-:Y:S01]  /*7e30*/  FFMA.FTZ R154, R154, UR11, -R141.reuse ;  /* 0x0000000b9a9a7c23 */ /* 0x100fe2000801088d */
[----:B------:R-:W-:-:S02]  /*7e40*/  FFMA.FTZ R132, R132, UR11, -R141 ;  /* 0x0000000b84847c23 */ /* 0x000fc4000801088d */
[----:B------:R-:W2:Y:S01]  /*7e50*/  MUFU.EX2 R140, R140 ;  /* 0x0000008c008c7308 */ /* 0x000ea20000000800 */
[----:B0-----:R-:W-:-:S04]  /*7e60*/  FADD.FTZ R15, R159, R134 ;  /* 0x000000869f0f7221 */ /* 0x001fc80000010000 */
[----:B------:R-:W-:-:S03]  /*7e70*/  FADD.FTZ R134, R184, R15 ;  /* 0x0000000fb8867221 */ /* 0x000fc60000010000 */
[----:B------:R-:W0:Y:S01]  /*7e80*/  MUFU.EX2 R20, R20 ;  /* 0x0000001400147308 */ /* 0x000e220000000800 */
[----:B-1----:R-:W-:Y:S01]  /*7e90*/  FFMA.FTZ R3, R2, R3, R189 ;  /* 0x0000000302037223 */ /* 0x002fe200000100bd */
[----:B------:R-:W-:Y:S01]  /*7ea0*/  FADD.FTZ R15, R157, R134 ;  /* 0x000000869d0f7221 */ /* 0x000fe20000010000 */
[----:B------:R-:W-:-:S03]  /*7eb0*/  FFMA.FTZ R134, R136, UR11, -R141 ;  /* 0x0000000b88867c23 */ /* 0x000fc6000801088d */
[----:B------:R-:W-:Y:S02]  /*7ec0*/  FADD.FTZ R136, R186, R15 ;  /* 0x0000000fba887221 */ /* 0x000fe40000010000 */
[----:B------:R-:W1:Y:S01]  /*7ed0*/  MUFU.EX2 R185, R185 ;  /* 0x000000b900b97308 */ /* 0x000e620000000800 */
[----:B--2---:R-:W-:Y:S01]  /*7ee0*/  FADD.FTZ R8, R140, R3 ;  /* 0x000000038c087221 */ /* 0x004fe20000010000 */
[----:B------:R-:W-:-:S03]  /*7ef0*/  FADD.FTZ R15, R155, R136 ;  /* 0x000000889b0f7221 */ /* 0x000fc60000010000 */
[----:B------:R-:W-:Y:S01]  /*7f00*/  FADD.FTZ R3, R191, R8 ;  /* 0x00000008bf037221 */ /* 0x000fe20000010000 */
[----:B------:R-:W-:Y:S02]  /*7f10*/  FADD.FTZ R136, R180, R15 ;  /* 0x0000000fb4887221 */ /* 0x000fe40000010000 */
[----:B------:R-:W2:Y:S01]  /*7f20*/  MUFU.EX2 R120, R120 ;  /* 0x0000007800787308 */ /* 0x000ea20000000800 */
[----:B0-----:R-:W-:Y:S01]  /*7f30*/  FADD.FTZ R8, R20, R3 ;  /* 0x0000000314087221 */ /* 0x001fe20000010000 */
[----:B------:R-:W-:Y:S01]  /*7f40*/  FADD.FTZ R15, R153, R136 ;  /* 0x00000088990f7221 */ /* 0x000fe20000010000 */
[----:B------:R-:W-:-:S03]  /*7f50*/  FFMA.FTZ R136, R137, UR11, -R141 ;  /* 0x0000000b89887c23 */ /* 0x000fc6000801088d */
[----:B------:R-:W-:Y:S02]  /*7f60*/  FADD.FTZ R138, R182, R15 ;  /* 0x0000000fb68a7221 */ /* 0x000fe40000010000 */
[----:B------:R-:W0:Y:S01]  /*7f70*/  MUFU.EX2 R187, R187 ;  /* 0x000000bb00bb7308 */ /* 0x000e220000000800 */
[----:B-1----:R-:W-:Y:S01]  /*7f80*/  FADD.FTZ R3, R185, R8 ;  /* 0x00000008b9037221 */ /* 0x002fe20000010000 */
[----:B------:R-:W-:-:S04]  /*7f90*/  FADD.FTZ R15, R131, R138 ;  /* 0x0000008a830f7221 */ /* 0x000fc80000010000 */
[----:B------:R-:W-:Y:S02]  /*7fa0*/  FADD.FTZ R138, R176, R15 ;  /* 0x0000000fb08a7221 */ /* 0x000fe40000010000 */
[----:B------:R-:W1:Y:S01]  /*7fb0*/  MUFU.EX2 R122, R122 ;  /* 0x0000007a007a7308 */ /* 0x000e620000000800 */
[----:B--2---:R-:W-:Y:S01]  /*7fc0*/  FADD.FTZ R8, R120, R3 ;  /* 0x0000000378087221 */ /* 0x004fe20000010000 */
[----:B------:R-:W-:-:S04]  /*7fd0*/  FADD.FTZ R15, R145, R138 ;  /* 0x0000008a910f7221 */ /* 0x000fc80000010000 */
[----:B------:R-:W-:Y:S02]  /*7fe0*/  FADD.FTZ R138, R178, R15 ;  /* 0x0000000fb28a7221 */ /* 0x000fe40000010000 */
        /* <DEDUP_REMOVED lines=54> */
.L_x_1008:
[----:B------:R-:W-:Y:S01]  /*8350*/  UIADD3 UR6, UR6, 0x30860, URZ ;  /* 0x0003086006067890 */ /* 0x000fe2000fffe03f */
[C---:B------:R-:W-:Y:S01]  /*8360*/  ISETP.GT.AND P1, PT, R13.reuse, UR50, PT ;  /* 0x000000320d007c0c */ /* 0x040fe2000bf24270 */
[----:B------:R-:W-:Y:S01]  /*8370*/  UMOV UR41, UR39 ;  /* 0x0000002700297c82 */ /* 0x000fe20008000000 */
[----:B------:R-:W-:Y:S01]  /*8380*/  UMOV UR4, UR38 ;  /* 0x0000002600047c82 */ /* 0x000fe20008000000 */
[----:B------:R-:W-:Y:S01]  /*8390*/  UPRMT UR6, UR61, 0x654, UR6 ;  /* 0x000006543d067896 */ /* 0x000fe20008000006 */
[----:B------:R-:W-:Y:S01]  /*83a0*/  F2FP.F16.F32.PACK_AB R183, R12, R183 ;  /* 0x000000b70cb7723e */ /* 0x000fe200000000ff */
[----:B------:R-:W-:Y:S01]  /*83b0*/  VIADD R13, R13, 0xffffffff ;  /* 0xffffffff0d0d7836 */ /* 0x000fe20000000000 */
[----:B------:R-:W-:Y:S01]  /*83c0*/  F2FP.F16.F32.PACK_AB R170, R11, R170 ;  /* 0x000000aa0baa723e */ /* 0x000fe200000000ff */
[----:B------:R-:W-:Y:S01]  /*83d0*/  IMAD.MOV.U32 R12, RZ, RZ, R10 ;  /* 0x000000ffff0c7224 */ /* 0x000fe200078e000a */
[----:B------:R-:W-:Y:S01]  /*83e0*/  F2FP.F16.F32.PACK_AB R188, R188, R21 ;  /* 0x00000015bcbc723e */ /* 0x000fe200000000ff */
[----:B------:R-:W-:Y:S01]  /*83f0*/  IMAD.MOV.U32 R11, RZ, RZ, R9 ;  /* 0x000000ffff0b7224 */ /* 0x000fe200078e0009 */
[----:B------:R-:W-:-:S02]  /*8400*/  F2FP.F16.F32.PACK_AB R189, R140, R189 ;  /* 0x000000bd8cbd723e */ /* 0x000fc400000000ff */
[----:B------:R-:W-:Y:S01]  /*8410*/  SYNCS.ARRIVE.TRANS64.RED.A1T0 RZ, [UR6], RZ ;  /* 0x000000ffffff79a7 */ /* 0x000fe20008100406 */
        /* <DEDUP_REMOVED lines=21> */
.L_x_990:
[----:B------:R-:W-:Y:S01]  /*8570*/  ISETP.NE.AND P2, PT, R199, 0x1, PT ;  /* 0x00000001c700780c */ /* 0x000fe20003f45270 */
[----:B------:R-:W-:Y:S01]  /*8580*/  UIADD3 UR4, UR42, 0x7f, URZ ;  /* 0x0000007f2a047890 */ /* 0x000fe2000fffe03f */
[----:B------:R-:W-:Y:S02]  /*8590*/  IADD3 R14, R17, 0x1, -R14 ;  /* 0x00000001110e7810 */ /* 0x000fe40007ffe80e */
[----:B------:R-:W-:-:S09]  /*85a0*/  LOP3.LUT P1, RZ, R16, 0x80000, RZ, 0xc0, !PT ;  /* 0x0008000010ff7812 */ /* 0x000fd2000782c0ff */
[----:B------:R-:W0:Y:S08]  /*85b0*/  @P2 LDC R11, c[0x0][0x44c] ;  /* 0x00011300ff0b2b82 */ /* 0x000e300000000800 */
[----:B------:R-:W1:Y:S01]  /*85c0*/  @P2 LDC R15, c[0x0][0x450] ;  /* 0x00011400ff0f2b82 */ /* 0x000e620000000800 */
[----:B0-----:R-:W-:-:S04]  /*85d0*/  @P2 IMAD.HI.U32 R12, R11, UR4, RZ ;  /* 0x000000040b0c2c27 */ /* 0x001fc8000f8e00ff */
[----:B------:R-:W-:Y:S01]  /*85e0*/  IMAD.U32 R11, RZ, RZ, UR4 ;  /* 0x00000004ff0b7e24 */ /* 0x000fe2000f8e00ff */
[----:B-1----:R-:W-:-:S05]  /*85f0*/  @P2 SHF.R.U32.HI R11, RZ, R15, R12 ;  /* 0x0000000fff0b2219 */ /* 0x002fca000001160c */
[----:B------:R-:W-:-:S04]  /*8600*/  IMAD.IADD R11, R14, 0x1, R11 ;  /* 0x000000010e0b7824 */ /* 0x000fc800078e020b */
[----:B------:R-:W-:-:S05]  /*8610*/  VIADD R12, R11, -UR55 ;  /* 0x800000370b0c7c36 */ /* 0x000fca0008000000 */
[----:B------:R-:W-:Y:S01]  /*8620*/  R2UR UR14, R12 ;  /* 0x000000000c0e72ca */ /* 0x000fe200000e0000 */
[----:B------:R-:W-:-:S14]  /*8630*/  @!P1 BRA `(.L_x_1010) ;  /* 0x0000000000509947 */ /* 0x000fdc0003800000 */
[----:B------:R-:W-:-:S13]  /*8640*/  R2UR UR10, R11 ;  /* 0x000000000b0a72ca */ /* 0x000fda00000e0000 */
[----:B------:R-:W-:-:S06]  /*8650*/  UISETP.GT.AND UP0, UPT, UR10, -0x1, UPT ;  /* 0xffffffff0a00788c */ /* 0x000fcc000bf04270 */
[----:B------:R-:W-:-:S13]  /*8660*/  PLOP3.LUT P1, PT, PT, PT, UP0, 0x80, 0x0 ;  /* 0x000000000000781c */ /* 0x000fda0003f2f008 */
[----:B------:R-:W-:Y:S05]  /*8670*/  @P1 BRA `(.L_x_1011) ;  /* 0x0000000000201947 */ /* 0x000fea0003800000 */
[----:B------:R-:W-:Y:S01]  /*8680*/  ULDC UR15, c[0x0][0x9e4] ;  /* 0x00027900000f7ab9 */ /* 0x000fe20000000800 */
[----:B------:R-:W-:Y:S02]  /*8690*/  ULOP3.LUT UR10, URZ, UR10, URZ, 0x33, !UPT ;  /* 0x0000000a3f0a7292 */ /* 0x000fe4000f8e333f */
[----:B------:R-:W-:-:S11]  /*86a0*/  UISETP.NE.AND UP0, UPT, UR15, 0x1, UPT ;  /* 0x000000010f00788c */ /* 0x000fd6000bf05270 */
[----:B------:R-:W-:Y:S02]  /*86b0*/  @UP0 ULDC.64 UR4, c[0x0][0x9e8] ;  /* 0x00027a0000040ab9 */ /* 0x000fe40000000a00 */
[----:B------:R-:W-:-:S04]  /*86c0*/  UIMAD.WIDE.U32 UR6, UR10, UR4, URZ ;  /* 0x000000040a0672a5 */ /* 0x000fc8000f8e003f */
[----:B------:R-:W-:-:S04]  /*86d0*/  @UP0 USHF.R.U32.HI UR10, URZ, UR5, UR7 ;  /* 0x000000053f0a0299 */ /* 0x000fc80008011607 */
[----:B------:R-:W-:Y:S01]  /*86e0*/  ULOP3.LUT UR10, URZ, UR10, URZ, 0x33, !UPT ;  /* 0x0000000a3f0a7292 */ /* 0x000fe2000f8e333f */
[----:B------:R-:W-:Y:S11]  /*86f0*/  BRA `(.L_x_1012) ;  /* 0x0000000000147947 */ /* 0x000ff60003800000 */
.L_x_1011:
[----:B------:R-:W-:Y:S02]  /*8700*/  ULDC UR15, c[0x0][0x9e4] ;  /* 0x00027900000f7ab9 */ /* 0x000fe40000000800 */
[----:B------:R-:W-:-:S11]  /*8710*/  UISETP.NE.AND UP0, UPT, UR15, 0x1, UPT ;  /* 0x000000010f00788c */ /* 0x000fd6000bf05270 */
[----:B------:R-:W-:Y:S02]  /*8720*/  @UP0 ULDC.64 UR4, c[0x0][0x9e8] ;  /* 0x00027a0000040ab9 */ /* 0x000fe40000000a00 */
[----:B------:R-:W-:-:S04]  /*8730*/  UIMAD.WIDE.U32 UR6, UR10, UR4, URZ ;  /* 0x000000040a0672a5 */ /* 0x000fc8000f8e003f */
[----:B------:R-:W-:-:S12]  /*8740*/  @UP0 USHF.R.U32.HI UR10, URZ, UR5, UR7 ;  /* 0x000000053f0a0299 */ /* 0x000fd80008011607 */
.L_x_1012:
[----:B------:R-:W-:-:S04]  /*8750*/  UIMAD UR10, UR10, UR15, URZ ;  /* 0x0000000f0a0a72a4 */ /* 0x000fc8000f8e023f */
[----:B------:R-:W-:-:S04]  /*8760*/  UISETP.LT.AND UP0, UPT, UR14, UR10, UPT ;  /* 0x0000000a0e00728c */ /* 0x000fc8000bf01270 */
[----:B------:R-:W-:-:S12]  /*8770*/  USEL UR14, UR14, UR10, !UP0 ;  /* 0x0000000a0e0e7287 */ /* 0x000fd8000c000000 */
.L_x_1010:
[----:B------:R-:W-:-:S04]  /*8780*/  UIADD3 UR4, UR14, 0x5f, URZ ;  /* 0x0000005f0e047890 */ /* 0x000fc8000fffe03f */
[----:B------:R-:W-:-:S04]  /*8790*/  UIMAD.WIDE UR4, UR4, 0x2aaaaaab, URZ ;  /* 0x2aaaaaab040478a5 */ /* 0x000fc8000f8e023f */
[----:B------:R-:W-:-:S04]  /*87a0*/  USHF.R.U32.HI UR4, URZ, 0x1f, UR5 ;  /* 0x0000001f3f047899 */ /* 0x000fc80008011605 */
[----:B------:R-:W-:-:S04]  /*87b0*/  ULEA.HI.SX32 UR4, UR5, UR4, 0x1c ;  /* 0x0000000405047291 */ /* 0x000fc8000f8fe23f */
[----:B------:R-:W-:-:S04]  /*87c0*/  UISETP.LT.AND UP0, UPT, UR60, UR4, UPT ;  /* 0x000000043c00728c */ /* 0x000fc8000bf01270 */
[----:B------:R-:W-:-:S06]  /*87d0*/  USEL UR50, UR60, UR4, !UP0 ;  /* 0x000000043c327287 */ /* 0x000fcc000c000000 */
[----:B------:R-:W-:-:S13]  /*87e0*/  ISETP.GE.AND P1, PT, R13, UR50, PT ;  /* 0x000000320d007c0c */ /* 0x000fda000bf26270 */
[----:B------:R-:W-:Y:S05]  /*87f0*/  @!P1 BRA `(.L_x_1013) ;  /* 0x0000002400189947 */ /* 0x000fea0003800000 */
[----:B------:R-:W-:Y:S01]  /*8800*/  IMAD.MOV.U32 R11, RZ, RZ, R10 ;  /* 0x000000ffff0b7224 */ /* 0x000fe200078e000a */
[----:B------:R-:W-:Y:S01]  /*8810*/  UMOV UR41, UR39 ;  /* 0x0000002700297c82 */ /* 0x000fe20008000000 */
[----:B------:R-:W-:Y:S01]  /*8820*/  IMAD.MOV.U32 R12, RZ, RZ, R9 ;  /* 0x000000ffff0c7224 */ /* 0x000fe200078e0009 */
[----:B------:R-:W-:Y:S01]  /*8830*/  UMOV UR4, UR38 ;  /* 0x0000002600047c82 */ /* 0x000fe20008000000 */
[----:B------:R-:W-:Y:S01]  /*8840*/  ULDC UR5, c[0x0][0x9d8] ;  /* 0x0002760000057ab9 */ /* 0x000fe20000000800 */
[----:B------:R-:W-:-:S05]  /*8850*/  ULDC UR51, c[0x0][0x988] ;  /* 0x0002620000337ab9 */ /* 0x000fca0000000800 */
.L_x_1024:
[----:B------:R-:W-:-:S04]  /*8860*/  UISETP.NE.AND UP0, UPT, UR4, 0x1, UPT ;  /* 0x000000010400788c */ /* 0x000fc8000bf05270 */
[----:B------:R-:W-:-:S04]  /*8870*/  USEL UR39, URZ, 0x1, UP0 ;  /* 0x000000013f277887 */ /* 0x000fc80008000000 */
[----:B------:R-:W-:Y:S01]  /*8880*/  ULOP3.LUT UR39, UR41, UR39, URZ, 0x3c, !UPT ;  /* 0x0000002729277292 */ /* 0x000fe2000f8e3c3f */
[----:B------:R-:W-:Y:S11]  /*8890*/  @!P0 BRA `(.L_x_1014) ;  /* 0x0000000000048947 */ /* 0x000ff60003800000 */
[----:B------:R-:W-:Y:S01]  /*88a0*/  BPT.TRAP 0x1 ;  /* 0x000000040000795c */ /* 0x000fe20000300000 */
.L_x_1014:
        /* <DEDUP_REMOVED lines=9> */
.L_x_1015:
[----:B-1----:R-:W-:Y:S05]  /*8940*/  @P1 BRA `(.L_x_1016) ;  /* 0x0000000000081947 */ /* 0x002fea0003800000 */
[----:B------:R-:W1:Y:S02]  /*8950*/  SYNCS.PHASECHK.TRANS64.TRYWAIT P1, [UR7+0x30830], R9 ;  /* 0x03083009ff0075a7 */ /* 0x000e640008020147 */
[----:B-1----:R-:W-:Y:S05]  /*8960*/  @!P1 BRA `(.L_x_1017) ;  /* 0x000000d400b89947 */ /* 0x002fea0003800000 */
.L_x_1016:
        /* <DEDUP_REMOVED lines=169> */
.L_x_1018:
[----:B------:R-:W-:Y:S01]  /*9400*/  ULEA UR6, UR4, UR40, 0x3 ;  /* 0x0000002804067291 */ /* 0x000fe2000f8e183f */
[----:B------:R-:W-:-:S05]  /*9410*/  IMAD.U32 R0, RZ, RZ, UR41 ;  /* 0x00000029ff007e24 */ /* 0x000fca000f8e00ff */
[----:B------:R-:W-:-:S04]  /*9420*/  SHF.L.U32 R0, R0, 0x1f, RZ ;  /* 0x0000001f00007819 */ /* 0x000fc800000006ff */
[----:B------:R2:W3:Y:S01]  /*9430*/  SYNCS.PHASECHK.TRANS64.TRYWAIT P1, [UR6+0x30850], R0 ;  /* 0x03085000ff0075a7 */ /* 0x0004e20008020146 */
[----:B------:R-:W-:Y:S05]  /*9440*/  @!P0 BRA `(.L_x_1019) ;  /* 0x0000000000048947 */ /* 0x000fea0003800000 */
[----:B------:R-:W-:Y:S01]  /*9450*/  BPT.TRAP 0x1 ;  /* 0x000000040000795c */ /* 0x000fe20000300000 */
.L_x_1019:
[----:B---3--:R-:W-:Y:S05]  /*9460*/  @P1 BRA `(.L_x_1020) ;  /* 0x0000000000081947 */ /* 0x008fea0003800000 */
[----:B------:R-:W3:Y:S02]  /*9470*/  SYNCS.PHASECHK.TRANS64.TRYWAIT P1, [UR6+0x30850], R0 ;  /* 0x03085000ff0075a7 */ /* 0x000ee40008020146 */
[----:B---3--:R-:W-:Y:S05]  /*9480*/  @!P1 BRA `(.L_x_1021) ;  /* 0x000000cc00089947 */ /* 0x008fea0003800000 */
.L_x_1020:
        /* <DEDUP_REMOVED lines=37> */
.L_x_1022:
        /* <DEDUP_REMOVED lines=23> */
[----:B01----:R-:W-:Y:S01]  /*9850*/  FMNMX.FTZ R9, R169, R12, !PT ;  /* 0x0000000ca9097209 */ /* 0x003fe20007810000 */
        /* <DEDUP_REMOVED lines=12> */
[----:B------:R-:W-:Y:S01]  /*9920*/  FMUL.FTZ R143, R148, UR5 ;  /* 0x00000005948f7c20 */ /* 0x000fe20008410000 */
[----:B------:R-:W-:Y:S01]  /*9930*/  FMUL.FTZ R130, R150, UR5 ;  /* 0x0000000596827c20 */ /* 0x000fe20008410000 */
[----:B------:R-:W1:Y:S01]  /*9940*/  MUFU.TANH R170, R170 ;  /* 0x000000aa00aa7308 */ /* 0x000e620000002400 */
        /* <DEDUP_REMOVED lines=19> */
[----:B------:R-:W-:Y:S01]  /*9a80*/  UMOV UR11, UR51 ;  /* 0x00000033000b7c82 */ /* 0x000fe20008000000 */
[----:B------:R-:W-:-:S03]  /*9a90*/  UIADD3 UR7, UR7, 0x30840, URZ ;  /* 0x0003084007077890 */ /* 0x000fc6000fffe03f */
[----:B------:R-:W1:Y:S01]  /*9aa0*/  MUFU.TANH R21, R21 ;  /* 0x0000001500157308 */ /* 0x000e620000002400 */
[----:B--2---:R-:W-:Y:S01]  /*9ab0*/  FMNMX.FTZ R2, R20, R149, !PT ;  /* 0x0000009514027209 */ /* 0x004fe20007810000 */
[----:B------:R-:W-:Y:S01]  /*9ac0*/  FMUL.FTZ R149, R160, UR5 ;  /* 0x00000005a0957c20 */ /* 0x000fe20008410000 */
[----:B------:R-:W-:-:S05]  /*9ad0*/  UPRMT UR7, UR61, 0x654, UR7 ;  /* 0x000006543d077896 */ /* 0x000fca0008000007 */
[----:B------:R-:W2:Y:S01]  /*9ae0*/  MUFU.TANH R172, R172 ;  /* 0x000000ac00ac7308 */ /* 0x000ea20000002400 */
[----:B0-----:R-:W-:-:S03]  /*9af0*/  FMNMX.FTZ R9, R171, R0, !PT ;  /* 0x00000000ab097209 */ /* 0x001fc60007810000 */
[----:B------:R-:W-:Y:S04]  /*9b00*/  SYNCS.ARRIVE.TRANS64.RED.A1T0 RZ, [UR7], RZ ;  /* 0x000000ffffff79a7 */ /* 0x000fe80008100407 */
        /* <DEDUP_REMOVED lines=47> */
[----:B0-----:R-:W-:Y:S01]  /*9e00*/  FMNMX.FTZ R2, R144, R151, !PT ;  /* 0x0000009790027209 */ /* 0x001fe20007810000 */
[----:B------:R-:W-:-:S06]  /*9e10*/  FMUL.FTZ R151, R166, UR5 ;  /* 0x00000005a6977c20 */ /* 0x000fcc0008410000 */
        /* <DEDUP_REMOVED lines=38> */
[----:B0-----:R-:W-:-:S05]  /*a080*/  FMNMX.FTZ R9, R2, R9, !PT ;  /* 0x0000000902097209 */ /* 0x001fca0007810000 */
[C---:B------:R-:W-:Y:S01]  /*a090*/  FADD.FTZ R12, -R9.reuse, R12 ;  /* 0x0000000c090c7221 */ /* 0x040fe20000010100 */
[----:B------:R-:W-:Y:S01]  /*a0a0*/  FMUL.FTZ R158, R9, UR11 ;  /* 0x0000000b099e7c20 */ /* 0x000fe20008410000 */
[----:B-1----:R-:W-:Y:S02]  /*a0b0*/  FMNMX.FTZ R10, R156, R157, !PT ;  /* 0x0000009d9c0a7209 */ /* 0x002fe40007810000 */
[----:B------:R-:W-:Y:S01]  /*a0c0*/  FMUL.FTZ R12, R12, UR11 ;  /* 0x0000000b0c0c7c20 */ /* 0x000fe20008410000 */
[--C-:B------:R-:W-:Y:S01]  /*a0d0*/  FFMA.FTZ R188, R168, UR11, -R158.reuse ;  /* 0x0000000ba8bc7c23 */ /* 0x100fe2000801089e */
[--C-:B------:R-:W-:Y:S01]  /*a0e0*/  FFMA.FTZ R190, R170, UR11, -R158.reuse ;  /* 0x0000000baabe7c23 */ /* 0x100fe2000801089e */
[--C-:B------:R-:W-:Y:S01]  /*a0f0*/  FFMA.FTZ R155, R171, UR11, -R158.reuse ;  /* 0x0000000bab9b7c23 */ /* 0x100fe2000801089e */
[C---:B------:R-:W-:Y:S01]  /*a100*/  FADD.FTZ R11, -R10.reuse, R11 ;  /* 0x0000000b0a0b7221 */ /* 0x040fe20000010100 */
[----:B------:R-:W-:Y:S01]  /*a110*/  FMUL.FTZ R161, R10, UR11 ;  /* 0x0000000b0aa17c20 */ /* 0x000fe20008410000 */
[----:B------:R0:W-:Y:S01]  /*a120*/  MUFU.EX2 R0, R12 ;  /* 0x0000000c00007308 */ /* 0x0001e20000000800 */
[--C-:B------:R-:W-:Y:S01]  /*a130*/  FFMA.FTZ R184, R172, UR11, -R158.reuse ;  /* 0x0000000bacb87c23 */ /* 0x100fe2000801089e */
[----:B------:R-:W-:Y:S01]  /*a140*/  FMUL.FTZ R157, R11, UR11 ;  /* 0x0000000b0b9d7c20 */ /* 0x000fe20008410000 */
[--C-:B------:R-:W-:Y:S01]  /*a150*/  FFMA.FTZ R11, R169, UR11, -R158.reuse ;  /* 0x0000000ba90b7c23 */ /* 0x100fe2000801089e */
[--C-:B------:R-:W-:Y:S01]  /*a160*/  FFMA.FTZ R189, R14, UR11, -R161.reuse ;  /* 0x0000000b0ebd7c23 */ /* 0x100fe200080108a1 */
[--C-:B------:R-:W-:Y:S01]  /*a170*/  FFMA.FTZ R191, R20, UR11, -R161.reuse ;  /* 0x0000000b14bf7c23 */ /* 0x100fe200080108a1 */
[--C-:B------:R-:W-:Y:S01]  /*a180*/  FFMA.FTZ R14, R21, UR11, -R161.reuse ;  /* 0x0000000b150e7c23 */ /* 0x100fe200080108a1 */
[--C-:B------:R-:W-:Y:S01]  /*a190*/  FFMA.FTZ R185, R120, UR11, -R161.reuse ;  /* 0x0000000b78b97c23 */ /* 0x100fe200080108a1 */
[----:B------:R1:W-:Y:S01]  /*a1a0*/  MUFU.EX2 R2, R157 ;  /* 0x0000009d00027308 */ /* 0x0003e20000000800 */
[--C-:B0-----:R-:W-:Y:S01]  /*a1b0*/  FFMA.FTZ R12, R15, UR11, -R161.reuse ;  /* 0x0000000b0f0c7c23 */ /* 0x101fe200080108a1 */
[--C-:B------:R-:W-:Y:S01]  /*a1c0*/  FFMA.FTZ R20, R121, UR11, -R161.reuse ;  /* 0x0000000b79147c23 */ /* 0x100fe200080108a1 */
[--C-:B------:R-:W-:Y:S01]  /*a1d0*/  FFMA.FTZ R186, R174, UR11, -R158.reuse ;  /* 0x0000000baeba7c23 */ /* 0x100fe2000801089e */
[--C-:B------:R-:W-:Y:S01]  /*a1e0*/  FFMA.FTZ R187, R122, UR11, -R161.reuse ;  /* 0x0000000b7abb7c23 */ /* 0x100fe200080108a1 */
[--C-:B------:R-:W-:Y:S01]  /*a1f0*/  FFMA.FTZ R159, R175, UR11, -R158.reuse ;  /* 0x0000000baf9f7c23 */ /* 0x100fe2000801089e */
[--C-:B------:R-:W-:Y:S01]  /*a200*/  FFMA.FTZ R120, R123, UR11, -R161.reuse ;  /* 0x0000000b7b787c23 */ /* 0x100fe200080108a1 */
[--C-:B------:R-:W-:Y:S01]  /*a210*/  FFMA.FTZ R179, R130, UR11, -R161.reuse ;  /* 0x0000000b82b37c23 */ /* 0x100fe200080108a1 */
[----:B------:R-:W0:Y:S01]  /*a220*/  MUFU.EX2 R11, R11 ;  /* 0x0000000b000b7308 */ /* 0x000e220000000800 */
[--C-:B-1----:R-:W-:Y:S01]  /*a230*/  FFMA.FTZ R157, R173, UR11, -R158.reuse ;  /* 0x0000000bad9d7c23 */ /* 0x102fe2000801089e */
        /* <DEDUP_REMOVED lines=13> */
[----:B------:R-:W-:Y:S01]  /*a310*/  FFMA.FTZ R126, R129, UR11, -R161 ;  /* 0x0000000b817e7c23 */ /* 0x000fe200080108a1 */
[----:B------:R-:W2:Y:S01]  /*a320*/  MUFU.EX2 R188, R188 ;  /* 0x000000bc00bc7308 */ /* 0x000ea20000000800 */
[----:B0-----:R-:W-:Y:S01]  /*a330*/  FFMA.FTZ R15, R0, R8, R11 ;  /* 0x00000008000f7223 */ /* 0x001fe2000001000b */
[--C-:B------:R-:W-:Y:S01]  /*a340*/  FFMA.FTZ R178, R143, UR11, -R158.reuse ;  /* 0x0000000b8fb27c23 */ /* 0x100fe2000801089e */
[--C-:B------:R-:W-:Y:S01]  /*a350*/  FFMA.FTZ R143, R144, UR11, -R158.reuse ;  /* 0x0000000b908f7c23 */ /* 0x100fe2000801089e */
[--C-:B------:R-:W-:Y:S01]  /*a360*/  FFMA.FTZ R128, R131, UR11, -R161.reuse ;  /* 0x0000000b83807c23 */ /* 0x100fe200080108a1 */
[----:B------:R-:W-:Y:S01]  /*a370*/  FFMA.FTZ R175, R134, UR11, -R161 ;  /* 0x0000000b86af7c23 */ /* 0x000fe200080108a1 */
[--C-:B------:R-:W-:Y:S01]  /*a380*/  FFMA.FTZ R172, R145, UR11, -R158.reuse ;  /* 0x0000000b91ac7c23 */ /* 0x100fe2000801089e */
[--C-:B------:R-:W-:Y:S01]  /*a390*/  FFMA.FTZ R145, R146, UR11, -R158.reuse ;  /* 0x0000000b92917c23 */ /* 0x100fe2000801089e */
[----:B------:R-:W0:Y:S01]  /*a3a0*/  MUFU.EX2 R12, R12 ;  /* 0x0000000c000c7308 */ /* 0x000e220000000800 */
[----:B-1----:R-:W-:Y:S01]  /*a3b0*/  FFMA.FTZ R3, R2, R3, R189 ;  /* 0x0000000302037223 */ /* 0x002fe200000100bd */
[--C-:B------:R-:W-:Y:S01]  /*a3c0*/  FFMA.FTZ R174, R147, UR11, -R158.reuse ;  /* 0x0000000b93ae7c23 */ /* 0x100fe2000801089e */
[--C-:B------:R-:W-:Y:S01]  /*a3d0*/  FFMA.FTZ R147, R148, UR11, -R158.reuse ;  /* 0x0000000b94937c23 */ /* 0x100fe2000801089e */
[--C-:B------:R-:W-:Y:S01]  /*a3e0*/  FFMA.FTZ R168, R149, UR11, -R158.reuse ;  /* 0x0000000b95a87c23 */ /* 0x100fe2000801089e */
[--C-:B------:R-:W-:Y:S01]  /*a3f0*/  FFMA.FTZ R136, R136, UR11, -R161.reuse ;  /* 0x0000000b88887c23 */ /* 0x100fe200080108a1 */
[--C-:B------:R-:W-:Y:S01]  /*a400*/  FFMA.FTZ R149, R150, UR11, -R158.reuse ;  /* 0x0000000b96957c23 */ /* 0x100fe2000801089e */
[----:B------:R-:W-:Y:S01]  /*a410*/  FFMA.FTZ R142, R142, UR11, -R161 ;  /* 0x0000000b8e8e7c23 */ /* 0x000fe200080108a1 */
[----:B------:R-:W1:Y:S01]  /*a420*/  MUFU.EX2 R190, R190 ;  /* 0x000000be00be7308 */ /* 0x000e620000000800 */
[----:B--2---:R-:W-:Y:S01]  /*a430*/  FADD.FTZ R15, R188, R15 ;  /* 0x0000000fbc0f7221 */ /* 0x004fe20000010000 */
[--C-:B------:R-:W-:Y:S01]  /*a440*/  FFMA.FTZ R170, R153, UR11, -R158.reuse ;  /* 0x0000000b99aa7c23 */ /* 0x100fe2000801089e */
[--C-:B------:R-:W-:Y:S01]  /*a450*/  FFMA.FTZ R151, R151, UR11, -R161.reuse ;  /* 0x0000000b97977c23 */ /* 0x100fe200080108a1 */
[----:B------:R-:W-:Y:S01]  /*a460*/  FFMA.FTZ R153, R154, UR11, -R158 ;  /* 0x0000000b9a997c23 */ /* 0x000fe2000801089e */
[----:B------:R-:W-:-:S03]  /*a470*/  FFMA.FTZ R152, R152, UR11, -R161 ;  /* 0x0000000b98987c23 */ /* 0x000fc600080108a1 */
        /* <DEDUP_REMOVED lines=15> */
[----:B-1----:R-:W-:Y:S01]  /*a570*/  FADD.FTZ R15, R157, R130 ;  /* 0x000000829d0f7221 */ /* 0x002fe20000010000 */
[----:B------:R-:W-:-:S06]  /*a580*/  FFMA.FTZ R130, R133, UR11, -R161 ;  /* 0x0000000b85827c23 */ /* 0x000fcc00080108a1 */
        /* <DEDUP_REMOVED lines=16> */
[----:B------:R-:W-:-:S06]  /*a690*/  FFMA.FTZ R132, R135, UR11, -R161 ;  /* 0x0000000b87847c23 */ /* 0x000fcc00080108a1 */
        /* <DEDUP_REMOVED lines=58> */
.L_x_1023:
        /* <DEDUP_REMOVED lines=34> */
.L_x_1013:
[----:B------:R-:W-:-:S13]  /*ac60*/  ISETP.GE.AND P1, PT, R13, UR60, PT ;  /* 0x0000003c0d007c0c */ /* 0x000fda000bf26270 */
[----:B------:R-:W-:Y:S05]  /*ac70*/  @!P1 BRA `(.L_x_1025) ;  /* 0x0000003400cc9947 */ /* 0x000fea0003800000 */
[----:B------:R-:W-:Y:S01]  /*ac80*/  IMAD.MOV.U32 R12, RZ, RZ, R10 ;  /* 0x000000ffff0c7224 */ /* 0x000fe200078e000a */
[----:B------:R-:W-:Y:S01]  /*ac90*/  UMOV UR7, UR39 ;  /* 0x0000002700077c82 */ /* 0x000fe20008000000 */
[----:B------:R-:W-:Y:S01]  /*aca0*/  IMAD.MOV.U32 R11, RZ, RZ, R9 ;  /* 0x000000ffff0b7224 */ /* 0x000fe200078e0009 */
[----:B------:R-:W-:Y:S01]  /*acb0*/  UMOV UR4, UR38 ;  /* 0x0000002600047c82 */ /* 0x000fe20008000000 */
[----:B------:R-:W-:Y:S01]  /*acc0*/  ULDC UR41, c[0x0][0x9e4] ;  /* 0x0002790000297ab9 */ /* 0x000fe20000000800 */
[----:B------:R-:W-:Y:S01]  /*acd0*/  ULDC UR51, c[0x0][0x9dc] ;  /* 0x0002770000337ab9 */ /* 0x000fe20000000800 */
[----:B------:R-:W-:Y:S01]  /*ace0*/  ULDC UR50, c[0x0][0x288] ;  /* 0x0000a20000327ab9 */ /* 0x000fe20000000800 */
[----:B------:R-:W-:Y:S01]  /*acf0*/  ULDC UR5, c[0x0][0x9d8] ;  /* 0x0002760000057ab9 */ /* 0x000fe20000000800 */
[----:B------:R-:W-:Y:S01]  /*ad00*/  ULDC UR54, c[0x0][0x988] ;  /* 0x0002620000367ab9 */ /* 0x000fe20000000800 */
[----:B------:R-:W-:-:S05]  /*ad10*/  ULDC UR55, c[0x0][0x9e0] ;  /* 0x0002780000377ab9 */ /* 0x000fca0000000800 */
.L_x_1044:
[----:B------:R-:W-:-:S04]  /*ad20*/  UIADD3 UR38, UR4, 0x1, URZ ;  /* 0x0000000104267890 */ /* 0x000fc8000fffe03f */
[----:B------:R-:W-:-:S04]  /*ad30*/  UISETP.NE.AND UP0, UPT, UR38, 0x2, UPT ;  /* 0x000000022600788c */ /* 0x000fc8000bf05270 */
[----:B------:R-:W-:Y:S02]  /*ad40*/  USEL UR39, URZ, 0x1, UP0 ;  /* 0x000000013f277887 */ /* 0x000fe40008000000 */
[----:B------:R-:W-:Y:S02]  /*ad50*/  USEL UR38, UR38, URZ, UP0 ;  /* 0x0000003f26267287 */ /* 0x000fe40008000000 */
[----:B------:R-:W-:Y:S01]  /*ad60*/  ULOP3.LUT UR39, UR7, UR39, URZ, 0x3c, !UPT ;  /* 0x0000002707277292 */ /* 0x000fe2000f8e3c3f */
[----:B------:R-:W-:Y:S11]  /*ad70*/  @!P0 BRA `(.L_x_1026) ;  /* 0x0000000000048947 */ /* 0x000ff60003800000 */
[----:B------:R-:W-:Y:S01]  /*ad80*/  BPT.TRAP 0x1 ;  /* 0x000000040000795c */ /* 0x000fe20000300000 */
.L_x_1026:
[----:B------:R-:W-:Y:S01]  /*ad90*/  ULEA UR6, UR38, UR40, 0x3 ;  /* 0x0000002826067291 */ /* 0x000fe2000f8e183f */
[----:B------:R-:W-:-:S05]  /*ada0*/  IMAD.U32 R9, RZ, RZ, UR39 ;  /* 0x00000027ff097e24 */ /* 0x000fca000f8e00ff */
[----:B------:R-:W-:-:S04]  /*adb0*/  SHF.L.U32 R9, R9, 0x1f, RZ ;  /* 0x0000001f09097819 */ /* 0x000fc800000006ff */
[----:B------:R0:W1:Y:S01]  /*adc0*/  SYNCS.PHASECHK.TRANS64.TRYWAIT P1, [UR6+0x30830], R9 ;  /* 0x03083009ff0075a7 */ /* 0x0000620008020146 */
[----:B------:R-:W-:Y:S05]  /*add0*/  @!P0 BRA `(.L_x_1027) ;  /* 0x0000000000048947 */ /* 0x000fea0003800000 */
[----:B------:R-:W-:Y:S01]  /*ade0*/  BPT.TRAP 0x1 ;  /* 0x000000040000795c */ /* 0x000fe20000300000 */
.L_x_1027:
[----:B-1----:R-:W-:Y:S05]  /*adf0*/  @P1 BRA `(.L_x_1028) ;  /* 0x0000000000081947 */ /* 0x002fea0003800000 */
[----:B------:R-:W1:Y:S02]  /*ae00*/  SYNCS.PHASECHK.TRANS64.TRYWAIT P1, [UR6+0x30830], R9 ;  /* 0x03083009ff0075a7 */ /* 0x000e640008020146 */
[----:B-1----:R-:W-:Y:S05]  /*ae10*/  @!P1 BRA `(.L_x_1029) ;  /* 0x000000b000bc9947 */ /* 0x002fea0003800000 */
.L_x_1028:
        /* <DEDUP_REMOVED lines=169> */
.L_x_1030:
[----:B------:R-:W-:Y:S01]  /*b8b0*/  ULEA UR10, UR4, UR40, 0x3 ;  /* 0x00000028040a7291 */ /* 0x000fe2000f8e183f */
[----:B------:R-:W-:-:S05]  /*b8c0*/  IMAD.U32 R0, RZ, RZ, UR7 ;  /* 0x00000007ff007e24 */ /* 0x000fca000f8e00ff */
[----:B------:R-:W-:-:S04]  /*b8d0*/  SHF.L.U32 R0, R0, 0x1f, RZ ;  /* 0x0000001f00007819 */ /* 0x000fc800000006ff */
[----:B------:R2:W3:Y:S01]  /*b8e0*/  SYNCS.PHASECHK.TRANS64.TRYWAIT P1, [UR10+0x30850], R0 ;  /* 0x03085000ff0075a7 */ /* 0x0004e2000802014a */
[----:B------:R-:W-:Y:S05]  /*b8f0*/  @!P0 BRA `(.L_x_1031) ;  /* 0x0000000000048947 */ /* 0x000fea0003800000 */
[----:B------:R-:W-:Y:S01]  /*b900*/  BPT.TRAP 0x1 ;  /* 0x000000040000795c */ /* 0x000fe20000300000 */
.L_x_1031:
[----:B---3--:R-:W-:Y:S05]  /*b910*/  @P1 BRA `(.L_x_1032) ;  /* 0x0000000000081947 */ /* 0x008fea0003800000 */
[----:B------:R-:W3:Y:S02]  /*b920*/  SYNCS.PHASECHK.TRANS64.TRYWAIT P1, [UR10+0x30850], R0 ;  /* 0x03085000ff0075a7 */ /* 0x000ee4000802014a */
[----:B---3--:R-:W-:Y:S05]  /*b930*/  @!P1 BRA `(.L_x_1033) ;  /* 0x000000a8000c9947 */ /* 0x008fea0003800000 */
.L_x_1032:
        /* <DEDUP_REMOVED lines=37> */
.L_x_1034:
[----:B------:R-:W-:Y:S01]  /*bb90*/  ISETP.NE.AND P2, PT, R199, 0x1, PT ;  /* 0x00000001c700780c */ /* 0x000fe20003f45270 */
[----:B------:R-:W-:Y:S01]  /*bba0*/  FMUL.FTZ R174, R133, UR5 ;  /* 0x0000000585ae7c20 */ /* 0x000fe20008410000 */
[----:B------:R-:W-:Y:S01]  /*bbb0*/  FMUL.FTZ R133, R155, UR5 ;  /* 0x000000059b857c20 */ /* 0x000fe20008410000 */
[----:B------:R-:W-:Y:S01]  /*bbc0*/  VIADD R155, R19, UR42 ;  /* 0x0000002a139b7c36 */ /* 0x000fe20008000000 */
[----:B------:R-:W-:Y:S01]  /*bbd0*/  ULEA UR4, UR38, UR40, 0x3 ;  /* 0x0000002826047291 */ /* 0x000fe2000f8e183f */
[----:B------:R-:W-:Y:S01]  /*bbe0*/  FMUL.FTZ R171, R128, UR5 ;  /* 0x0000000580ab7c20 */ /* 0x000fe20008410000 */
[----:B------:R-:W-:Y:S01]  /*bbf0*/  FMUL.FTZ R128, R146, UR5 ;  /* 0x0000000592807c20 */ /* 0x000fe20008410000 */
[----:B------:R-:W-:Y:S01]  /*bc00*/  FMUL.FTZ R146, R152, UR5 ;  /* 0x0000000598927c20 */ /* 0x000fe20008410000 */
[----:B------:R-:W-:Y:S01]  /*bc10*/  FMUL.FTZ R176, R137, UR5 ;  /* 0x0000000589b07c20 */ /* 0x000fe20008410000 */
[----:B------:R-:W-:Y:S01]  /*bc20*/  UIADD3 UR4, UR4, 0x30840, URZ ;  /* 0x0003084004047890 */ /* 0x000fe2000fffe03f */
[----:B------:R-:W-:Y:S01]  /*bc30*/  FMUL.FTZ R137, R158, UR5 ;  /* 0x000000059e897c20 */ /* 0x000fe20008410000 */
[----:B------:R-:W-:Y:S01]  /*bc40*/  FMUL.FTZ R170, R125, UR5 ;  /* 0x000000057daa7c20 */ /* 0x000fe20008410000 */
[----:B-1----:R-:W-:Y:S01]  /*bc50*/  FMUL.FTZ R10, R126, UR5 ;  /* 0x000000057e0a7c20 */ /* 0x002fe20008410000 */
[----:B------:R-:W1:Y:S01]  /*bc60*/  @P2 LDC R14, c[0x0][0x44c] ;  /* 0x00011300ff0e2b82 */ /* 0x000e620000000800 */
[----:B------:R-:W-:-:S02]  /*bc70*/  IMAD R158, R13, -0x60, RZ ;  /* 0xffffffa00d9e7824 */ /* 0x000fc400078e02ff */
[----:B------:R-:W-:Y:S01]  /*bc80*/  FMUL.FTZ R20, R120, UR5 ;  /* 0x0000000578147c20 */ /* 0x000fe20008410000 */
[----:B------:R-:W-:Y:S01]  /*bc90*/  FMUL.FTZ R2, R123, UR5 ;  /* 0x000000057b027c20 */ /* 0x000fe20008410000 */
[----:B------:R-:W-:Y:S01]  /*bca0*/  FMUL.FTZ R169, R124, UR5 ;  /* 0x000000057ca97c20 */ /* 0x000fe20008410000 */
[----:B------:R-:W-:Y:S01]  /*bcb0*/  FMUL.FTZ R126, R142, UR5 ;  /* 0x000000058e7e7c20 */ /* 0x000fe20008410000 */
[----:B------:R-:W-:Y:S01]  /*bcc0*/  FMUL.FTZ R125, R143, UR5 ;  /* 0x000000058f7d7c20 */ /* 0x000fe20008410000 */
[----:B------:R-:W-:Y:S01]  /*bcd0*/  FMUL.FTZ R168, R121, UR5 ;  /* 0x0000000579a87c20 */ /* 0x000fe20008410000 */
[----:B------:R-:W3:Y:S01]  /*bce0*/  @P2 LDC R15, c[0x0][0x450] ;  /* 0x00011400ff0f2b82 */ /* 0x000ee20000000800 */
[----:B0-2---:R-:W-:Y:S01]  /*bcf0*/  FMUL.FTZ R0, R122, UR5 ;  /* 0x000000057a007c20 */ /* 0x005fe20008410000 */
[----:B------:R-:W-:Y:S01]  /*bd00*/  FMUL.FTZ R9, R127, UR5 ;  /* 0x000000057f097c20 */ /* 0x000fe20008410000 */
[----:B------:R-:W-:Y:S01]  /*bd10*/  FMUL.FTZ R120, R130, UR5 ;  /* 0x0000000582787c20 */ /* 0x000fe20008410000 */
[----:B------:R-:W-:Y:S01]  /*bd20*/  FMUL.FTZ R124, R138, UR5 ;  /* 0x000000058a7c7c20 */ /* 0x000fe20008410000 */
[----:B------:R-:W-:Y:S01]  /*bd30*/  FMUL.FTZ R123, R139, UR5 ;  /* 0x000000058b7b7c20 */ /* 0x000fe20008410000 */
[----:B------:R-:W-:Y:S01]  /*bd40*/  FMUL.FTZ R142, R144, UR5 ;  /* 0x00000005908e7c20 */ /* 0x000fe20008410000 */
[----:B------:R-:W-:Y:S01]  /*bd50*/  FMUL.FTZ R143, R145, UR5 ;  /* 0x00000005918f7c20 */ /* 0x000fe20008410000 */
[----:B------:R-:W-:Y:S01]  /*bd60*/  UPRMT UR4, UR61, 0x654, UR4 ;  /* 0x000006543d047896 */ /* 0x000fe20008000004 */
[----:B------:R-:W-:Y:S01]  /*bd70*/  FMUL.FTZ R172, R129, UR5 ;  /* 0x0000000581ac7c20 */ /* 0x000fe20008410000 */
[----:B------:R-:W-:Y:S01]  /*bd80*/  FMUL.FTZ R21, R131, UR5 ;  /* 0x0000000583157c20 */ /* 0x000fe20008410000 */
[----:B------:R-:W-:Y:S01]  /*bd90*/  FMUL.FTZ R173, R132, UR5 ;  /* 0x0000000584ad7c20 */ /* 0x000fe20008410000 */
[----:B------:R-:W-:Y:S01]  /*bda0*/  FMUL.FTZ R122, R134, UR5 ;  /* 0x00000005867a7c20 */ /* 0x000fe20008410000 */
[----:B------:R-:W-:Y:S01]  /*bdb0*/  FMUL.FTZ R121, R135, UR5 ;  /* 0x0000000587797c20 */ /* 0x000fe20008410000 */
[----:B------:R-:W-:Y:S01]  /*bdc0*/  FMUL.FTZ R175, R136, UR5 ;  /* 0x0000000588af7c20 */ /* 0x000fe20008410000 */
[----:B------:R-:W-:Y:S01]  /*bdd0*/  FMUL.FTZ R138, R140, UR5 ;  /* 0x000000058c8a7c20 */ /* 0x000fe20008410000 */
[----:B-1----:R-:W-:-:S04]  /*bde0*/  @P2 IMAD.HI.U32 R14, R155, R14, RZ ;  /* 0x0000000e9b0e2227 */ /* 0x002fc800078e00ff */
[----:B------:R-:W-:Y:S01]  /*bdf0*/  FMUL.FTZ R139, R141, UR5 ;  /* 0x000000058d8b7c20 */ /* 0x000fe20008410000 */
[----:B------:R-:W-:Y:S01]  /*be00*/  FMUL.FTZ R127, R147, UR5 ;  /* 0x00000005937f7c20 */ /* 0x000fe20008410000 */
[----:B------:R-:W-:Y:S01]  /*be10*/  FMUL.FTZ R144, R148, UR5 ;  /* 0x0000000594907c20 */ /* 0x000fe20008410000 */
[----:B------:R-:W-:Y:S01]  /*be20*/  FMUL.FTZ R145, R149, UR5 ;  /* 0x0000000595917c20 */ /* 0x000fe20008410000 */
[----:B------:R-:W-:Y:S01]  /*be30*/  FMUL.FTZ R130, R150, UR5 ;  /* 0x0000000596827c20 */ /* 0x000fe20008410000 */
[----:B------:R-:W-:Y:S01]  /*be40*/  FMUL.FTZ R129, R151, UR5 ;  /* 0x0000000597817c20 */ /* 0x000fe20008410000 */
[----:B------:R-:W-:Y:S01]  /*be50*/  FMUL.FTZ R147, R153, UR5 ;  /* 0x0000000599937c20 */ /* 0x000fe20008410000 */
[----:B---3--:R-:W-:Y:S01]  /*be60*/  @P2 SHF.R.U32.HI R155, RZ, R15, R14 ;  /* 0x0000000fff9b2219 */ /* 0x008fe2000001160e */
        /* <DEDUP_REMOVED lines=12> */
[----:B------:R-:W-:-:S02]  /*bf30*/  VIADD R15, R158, 0x1 ;  /* 0x000000019e0f7836 */ /* 0x000fc40000000000 */
[----:B------:R-:W-:Y:S01]  /*bf40*/  FMUL.FTZ R135, R167, UR5 ;  /* 0x00000005a7877c20 */ /* 0x000fe20008410000 */
[----:B------:R-:W-:Y:S01]  /*bf50*/  LOP3.LUT P1, RZ, R16, 0x80000, RZ, 0xc0, !PT ;  /* 0x0008000010ff7812 */ /* 0x000fe2000782c0ff */
[----:B------:R-:W1:Y:S01]  /*bf60*/  MUFU.TANH R20, R20 ;  /* 0x0000001400147308 */ /* 0x000e620000002400 */
[----:B------:R-:W-:Y:S01]  /*bf70*/  IMAD R14, R18, -0x2, R15 ;  /* 0xfffffffe120e7824 */ /* 0x000fe200078e020f */
[----:B------:R-:W-:Y:S01]  /*bf80*/  SYNCS.ARRIVE.TRANS64.RED.A1T0 RZ, [UR4], RZ ;  /* 0x000000ffffff79a7 */ /* 0x000fe20008100404 */
[----:B------:R-:W-:Y:S02]  /*bf90*/  ULOP3.LUT UR4, URZ, UR51, URZ, 0x33, !UPT ;  /* 0x000000333f047292 */ /* 0x000fe4000f8e333f */
[C---:B------:R-:W-:Y:S01]  /*bfa0*/  VIADD R157, R14.reuse, 0xffffffff ;  /* 0xffffffff0e9d7836 */ /* 0x040fe20000000000 */
[----:B------:R-:W-:Y:S02]  /*bfb0*/  IADD3 R15, R14, -UR50, R17 ;  /* 0x800000320e0f7c10 */ /* 0x000fe4000fffe011 */
[----:B------:R-:W2:Y:S03]  /*bfc0*/  MUFU.TANH R168, R168 ;  /* 0x000000a800a87308 */ /* 0x000ea60000002400 */
[----:B------:R-:W-:-:S02]  /*bfd0*/  VIADD R159, R15, UR55 ;  /* 0x000000370f9f7c36 */ /* 0x000fc40008000000 */
[----:B------:R-:W-:Y:S02]  /*bfe0*/  VIADD R160, R15, UR4 ;  /* 0x000000040fa07c36 */ /* 0x000fe40008000000 */
[--C-:B0-----:R-:W-:Y:S01]  /*bff0*/  IMAD.IADD R153, R159, 0x1, R152.reuse ;  /* 0x000000019f997824 */ /* 0x101fe200078e0298 */
[----:B------:R-:W0:Y:S01]  /*c000*/  MUFU.TANH R0, R0 ;  /* 0x0000000000007308 */ /* 0x000e220000002400 */
[----:B------:R-:W-:-:S07]  /*c010*/  IMAD.IADD R154, R160, 0x1, R152 ;  /* 0x00000001a09a7824 */ /* 0x000fce00078e0298 */
        /* <DEDUP_REMOVED lines=44> */
[----:B------:R-:W0:Y:S01]  /*c2e0*/  MUFU.TANH R135, R135 ;  /* 0x0000008700877308 */ /* 0x000e220000002400 */
[----:B-1234-:R-:W-:Y:S05]  /*c2f0*/  @!P1 BRA `(.L_x_1035) ;  /* 0x0000000000549947 */ /* 0x01efea0003800000 */
[----:B------:R-:W-:Y:S01]  /*c300*/  IADD3 R151, R17, -UR50, R152 ;  /* 0x8000003211977c10 */ /* 0x000fe2000fffe098 */
        /* <DEDUP_REMOVED lines=11> */
.L_x_1037:
[----:B------:R-:W-:-:S05]  /*c3c0*/  IMAD.U32 R152, RZ, RZ, UR41 ;  /* 0x00000029ff987e24 */ /* 0x000fca000f8e00ff */
[----:B------:R-:W-:-:S13]  /*c3d0*/  ISETP.NE.AND P1, PT, R152, 0x1, PT ;  /* 0x000000019800780c */ /* 0x000fda0003f25270 */
[----:B------:R-:W1:Y:S02]  /*c3e0*/  @P1 LDC.64 R14, c[0x0][0x9e8] ;  /* 0x00027a00ff0e1b82 */ /* 0x000e640000000a00 */
[----:B-1----:R-:W-:-:S05]  /*c3f0*/  @P1 IMAD.HI.U32 R14, R151, R14, RZ ;  /* 0x0000000e970e1227 */ /* 0x002fca00078e00ff */
[----:B------:R-:W-:-:S07]  /*c400*/  @P1 SHF.R.U32.HI R151, RZ, R15, R14 ;  /* 0x0000000fff971219 */ /* 0x000fce000001160e */
.L_x_1038:
[----:B------:R-:W-:Y:S05]  /*c410*/  BSYNC B0 ;  /* 0x0000000000007941 */ /* 0x000fea0003800000 */
.L_x_1036:
[----:B------:R-:W-:-:S05]  /*c420*/  IMAD R151, R151, R152, R157 ;  /* 0x0000009897977224 */ /* 0x000fca00078e029d */
[----:B------:R-:W-:Y:S02]  /*c430*/  VIADDMNMX R153, R151, R152, R153, PT ;  /* 0x0000009897997246 */ /* 0x000fe40003800199 */
[----:B------:R-:W-:-:S07]  /*c440*/  VIMNMX R154, R154, R151, !PT ;  /* 0x000000979a9a7248 */ /* 0x000fce0007fe0100 */
.L_x_1035:
[C---:B------:R-:W-:Y:S01]  /*c450*/  ISETP.GE.AND P1, PT, R158.reuse, 0x2, PT ;  /* 0x000000029e00780c */ /* 0x040fe20003f26270 */
[----:B------:R-:W1:Y:S01]  /*c460*/  SHFL.IDX PT, R14, R155, 0x1, 0x1c1f ;  /* 0x003c1f009b0e7f89 */ /* 0x000e6200000e0000 */
[----:B------:R-:W-:Y:S02]  /*c470*/  ISETP.GE.AND P2, PT, R158, 0x9, PT ;  /* 0x000000099e00780c */ /* 0x000fe40003f46270 */
[----:B------:R-:W-:Y:S02]  /*c480*/  ISETP.GT.AND P4, PT, R154, 0x1, !P1 ;  /* 0x000000019a00780c */ /* 0x000fe40004f84270 */
[----:B------:R-:W-:Y:S02]  /*c490*/  ISETP.GE.AND P5, PT, R158, 0xa, PT ;  /* 0x0000000a9e00780c */ /* 0x000fe40003fa6270 */
[----:B------:R-:W-:Y:S02]  /*c4a0*/  ISETP.GT.AND P3, PT, R154, 0x8, !P2 ;  /* 0x000000089a00780c */ /* 0x000fe40005764270 */
[----:B------:R-:W-:-:S02]  /*c4b0*/  ISETP.LT.OR P4, PT, R153, 0x2, P4 ;  /* 0x000000029900780c */ /* 0x000fc40002781670 */
[----:B------:R-:W-:Y:S02]  /*c4c0*/  ISETP.LT.OR P3, PT, R153, 0x9, P3 ;  /* 0x000000099900780c */ /* 0x000fe40001f61670 */
[----:B------:R-:W-:Y:S02]  /*c4d0*/  FSEL R168, R168, -INF , !P4 ;  /* 0xff800000a8a87808 */ /* 0x000fe40006000000 */
[----:B------:R-:W-:Y:S02]  /*c4e0*/  ISETP.GE.AND P4, PT, R158, 0x11, PT ;  /* 0x000000119e00780c */ /* 0x000fe40003f86270 */
[----:B------:R-:W-:Y:S02]  /*c4f0*/  LOP3.LUT R16, R16, 0xfffffffb, RZ, 0xc0, !PT ;  /* 0xfffffffb10107812 */ /* 0x000fe400078ec0ff */
[----:B------:R-:W-:Y:S02]  /*c500*/  FSEL R169, R169, -INF , !P3 ;  /* 0xff800000a9a97808 */ /* 0x000fe40005800000 */
[----:B------:R-:W-:-:S02]  /*c510*/  ISETP.GT.AND P3, PT, R154, 0x9, !P5 ;  /* 0x000000099a00780c */ /* 0x000fc40006f64270 */
[----:B------:R-:W-:Y:S02]  /*c520*/  @P5 LOP3.LUT R16, R16, 0x4, RZ, 0xfc, !PT ;  /* 0x0000000410105812 */ /* 0x000fe400078efcff */
[----:B------:R-:W-:Y:S02]  /*c530*/  ISETP.LT.OR P3, PT, R153, 0xa, P3 ;  /* 0x0000000a9900780c */ /* 0x000fe40001f61670 */
[----:B------:R-:W-:Y:S02]  /*c540*/  LOP3.LUT R16, R16, 0xfffffff7, RZ, 0xc0, !PT ;  /* 0xfffffff710107812 */ /* 0x000fe400078ec0ff */
[----:B0-----:R-:W-:Y:S02]  /*c550*/  FSEL R170, R170, -INF , !P3 ;  /* 0xff800000aaaa7808 */ /* 0x001fe40005800000 */
        /* <DEDUP_REMOVED lines=122> */
[----:B------:R-:W-:Y:S01]  /*cd00*/  IADD3 R141, R17, -UR50, R14 ;  /* 0x80000032118d7c10 */ /* 0x000fe2000fffe00e */
        /* <DEDUP_REMOVED lines=11> */
.L_x_1041:
[----:B------:R-:W-:-:S05]  /*cdc0*/  IMAD.U32 R158, RZ, RZ, UR41 ;  /* 0x00000029ff9e7e24 */ /* 0x000fca000f8e00ff */
[----:B------:R-:W-:-:S13]  /*cdd0*/  ISETP.NE.AND P6, PT, R158, 0x1, PT ;  /* 0x000000019e00780c */ /* 0x000fda0003fc5270 */
[----:B------:R-:W0:Y:S02]  /*cde0*/  @P6 LDC.64 R14, c[0x0][0x9e8] ;  /* 0x00027a00ff0e6b82 */ /* 0x000e240000000a00 */
[----:B0-----:R-:W-:-:S05]  /*cdf0*/  @P6 IMAD.HI.U32 R14, R141, R14, RZ ;  /* 0x0000000e8d0e6227 */ /* 0x001fca00078e00ff */
[----:B------:R-:W-:-:S07]  /*ce00*/  @P6 SHF.R.U32.HI R141, RZ, R15, R14 ;  /* 0x0000000fff8d6219 */ /* 0x000fce000001160e */
.L_x_1042:
[----:B------:R-:W-:Y:S05]  /*ce10*/  BSYNC B0 ;  /* 0x0000000000007941 */ /* 0x000fea0003800000 */
.L_x_1040:
[----:B------:R-:W-:-:S05]  /*ce20*/  IMAD R141, R141, R158, R157 ;  /* 0x0000009e8d8d7224 */ /* 0x000fca00078e029d */
[----:B------:R-:W-:Y:S02]  /*ce30*/  VIADDMNMX R153, R141, R158, R153, PT ;  /* 0x0000009e8d997246 */ /* 0x000fe40003800199 */
[----:B------:R-:W-:-:S07]  /*ce40*/  VIMNMX R154, R154, R141, !PT ;  /* 0x0000008d9a9a7248 */ /* 0x000fce0007fe0100 */
.L_x_1039:
        /* <DEDUP_REMOVED lines=9> */
[C---:B------:R-:W-:Y:S02]  /*cee0*/  LOP3.LUT P2, RZ, R16.reuse, 0x20000, RZ, 0xc0, !PT ;  /* 0x0002000010ff7812 */ /* 0x040fe4000784c0ff */
        /* <DEDUP_REMOVED lines=60> */
[----:B------:R-:W-:Y:S01]  /*d2b0*/  LOP3.LUT P2, RZ, R16, 0x40, RZ, 0xc0, !PT ;  /* 0x0000004010ff7812 */ /* 0x000fe2000784c0ff */
        /* <DEDUP_REMOVED lines=42> */
[----:B------:R-:W-:Y:S02]  /*d560*/  ISETP.GT.AND P1, PT, R154, RZ, !P6 ;  /* 0x000000ff9a00720c */ /* 0x000fe40007724270 */
        /* <DEDUP_REMOVED lines=36> */
[----:B------:R-:W-:Y:S01]  /*d7b0*/  FFMA.FTZ R172, R146, UR11, -R165 ;  /* 0x0000000b92ac7c23 */ /* 0x000fe200080108a5 */
[----:B------:R-:W-:Y:S01]  /*d7c0*/  MUFU.EX2 R141, R141 ;  /* 0x0000008d008d7308 */ /* 0x000fe20000000800 */
[----:B------:R-:W-:-:S04]  /*d7d0*/  FMNMX.FTZ R159, R123, R0, !PT ;  /* 0x000000007b9f7209 */ /* 0x000fc80007810000 */
[----:B------:R-:W-:-:S03]  /*d7e0*/  FMNMX.FTZ R0, R126, R159, !PT ;  /* 0x0000009f7e007209 */ /* 0x000fc60007810000 */
[----:B------:R-:W-:Y:S01]  /*d7f0*/  MUFU.EX2 R188, R188 ;  /* 0x000000bc00bc7308 */ /* 0x000fe20000000800 */
[----:B------:R-:W-:-:S04]  /*d800*/  FMNMX.FTZ R159, R125, R0, !PT ;  /* 0x000000007d9f7209 */ /* 0x000fc80007810000 */
        /* <DEDUP_REMOVED lines=10> */
[--C-:B------:R-:W-:Y:S01]  /*d8b0*/  FFMA.FTZ R176, R142, UR11, -R165.reuse ;  /* 0x0000000b8eb07c23 */ /* 0x100fe200080108a5 */
[----:B------:R-:W-:Y:S01]  /*d8c0*/  FFMA.FTZ R165, R20, UR11, -R165 ;  /* 0x0000000b14a57c23 */ /* 0x000fe200080108a5 */
        /* <DEDUP_REMOVED lines=10> */
[----:B------:R-:W-:Y:S04]  /*d970*/  MUFU.EX2 R159, R159 ;  /* 0x0000009f009f7308 */ /* 0x000fe80000000800 */
[----:B------:R-:W0:Y:S04]  /*d980*/  SHFL.BFLY PT, R153, R0, 0x2, 0x1f ;  /* 0x0c401f0000997f89 */ /* 0x000e2800000e0000 */
[----:B------:R-:W-:Y:S08]  /*d990*/  MUFU.EX2 R180, R180 ;  /* 0x000000b400b47308 */ /* 0x000ff00000000800 */
[----:B------:R-:W-:Y:S08]  /*d9a0*/  MUFU.EX2 R161, R161 ;  /* 0x000000a100a17308 */ /* 0x000ff00000000800 */
[----:B------:R-:W-:Y:S01]  /*d9b0*/  MUFU.EX2 R182, R182 ;  /* 0x000000b600b67308 */ /* 0x000fe20000000800 */
[----:B0-----:R-:W-:-:S02]  /*d9c0*/  FMNMX.FTZ R153, R0, R153, !PT ;  /* 0x0000009900997209 */ /* 0x001fc40007810000 */
[----:B------:R-:W-:-:S05]  /*d9d0*/  FSEL R0, R9, RZ, P1 ;  /* 0x000000ff09007208 */ /* 0x000fca0000800000 */
[----:B------:R-:W-:Y:S01]  /*d9e0*/  MUFU.EX2 R131, R131 ;  /* 0x0000008300837308 */ /* 0x000fe20000000800 */
[----:B------:R-:W0:Y:S01]  /*d9f0*/  SHFL.BFLY PT, R10, R153, 0x1, 0x1f ;  /* 0x0c201f00990a7f89 */ /* 0x000e2200000e0000 */
[----:B------:R-:W-:-:S04]  /*da00*/  FADD.FTZ R0, -R0, R11 ;  /* 0x0000000b00007221 */ /* 0x000fc80000010100 */
[----:B------:R-:W-:Y:S02]  /*da10*/  FMUL.FTZ R0, R0, UR11 ;  /* 0x0000000b00007c20 */ /* 0x000fe40008410000 */
[----:B------:R-:W-:Y:S08]  /*da20*/  MUFU.EX2 R176, R176 ;  /* 0x000000b000b07308 */ /* 0x000ff00000000800 */
[----:B------:R-:W1:Y:S08]  /*da30*/  MUFU.EX2 R0, R0 ;  /* 0x0000000000007308 */ /* 0x000e700000000800 */
[----:B------:R-:W-:Y:S01]  /*da40*/  MUFU.EX2 R135, R135 ;  /* 0x0000008700877308 */ /* 0x000fe20000000800 */
[----:B0-----:R-:W-:-:S04]  /*da50*/  FMNMX.FTZ R10, R153, R10, !PT ;  /* 0x0000000a990a7209 */ /* 0x001fc80007810000 */
[C---:B------:R-:W-:Y:S01]  /*da60*/  FSETP.NEU.FTZ.AND P1, PT, R10.reuse, -INF , PT ;  /* 0xff8000000a00780b */ /* 0x040fe20003f3d000 */
[----:B------:R-:W-:Y:S02]  /*da70*/  FMUL.FTZ R149, R10, UR11 ;  /* 0x0000000b0a957c20 */ /* 0x000fe40008410000 */
[----:B------:R-:W-:Y:S03]  /*da80*/  MUFU.EX2 R178, R178 ;  /* 0x000000b200b27308 */ /* 0x000fe60000000800 */
[----:B------:R-:W-:-:S05]  /*da90*/  FSEL R149, R149, RZ, P1 ;  /* 0x000000ff95957208 */ /* 0x000fca0000800000 */
[--C-:B------:R-:W-:Y:S01]  /*daa0*/  FFMA.FTZ R191, R14, UR11, -R149.reuse ;  /* 0x0000000b0ebf7c23 */ /* 0x100fe20008010895 */
[--C-:B------:R-:W-:Y:S01]  /*dab0*/  FFMA.FTZ R14, R15, UR11, -R149.reuse ;  /* 0x0000000b0f0e7c23 */ /* 0x100fe20008010895 */
[----:B------:R-:W-:Y:S01]  /*dac0*/  FSEL R15, R10, RZ, P1 ;  /* 0x000000ff0a0f7208 */ /* 0x000fe20000800000 */
[--C-:B------:R-:W-:Y:S01]  /*dad0*/  FFMA.FTZ R189, R163, UR11, -R149.reuse ;  /* 0x0000000ba3bd7c23 */ /* 0x100fe20008010895 */
[--C-:B------:R-:W-:Y:S01]  /*dae0*/  FFMA.FTZ R20, R2, UR11, -R149.reuse ;  /* 0x0000000b02147c23 */ /* 0x100fe20008010895 */
[--C-:B------:R-:W-:Y:S01]  /*daf0*/  FFMA.FTZ R185, R120, UR11, -R149.reuse ;  /* 0x0000000b78b97c23 */ /* 0x100fe20008010895 */
[----:B------:R-:W-:Y:S01]  /*db00*/  MUFU.EX2 R191, R191 ;  /* 0x000000bf00bf7308 */ /* 0x000fe20000000800 */
[----:B------:R-:W-:Y:S01]  /*db10*/  FADD.FTZ R15, -R15, R12 ;  /* 0x0000000c0f0f7221 */ /* 0x000fe20000010100 */
[----:B------:R-:W-:Y:S01]  /*db20*/  FFMA.FTZ R120, R21, UR11, -R149 ;  /* 0x0000000b15787c23 */ /* 0x000fe20008010895 */
[----:B-1----:R-:W-:Y:S01]  /*db30*/  FFMA.FTZ R21, R0, R8, R141 ;  /* 0x0000000800157223 */ /* 0x002fe2000001008d */
[--C-:B------:R-:W-:Y:S01]  /*db40*/  FFMA.FTZ R187, R122, UR11, -R149.reuse ;  /* 0x0000000b7abb7c23 */ /* 0x100fe20008010895 */
[----:B------:R-:W-:Y:S01]  /*db50*/  FMUL.FTZ R15, R15, UR11 ;  /* 0x0000000b0f0f7c20 */ /* 0x000fe20008410000 */
[----:B------:R-:W-:Y:S01]  /*db60*/  FFMA.FTZ R122, R121, UR11, -R149 ;  /* 0x0000000b797a7c23 */ /* 0x000fe20008010895 */
[----:B------:R-:W-:Y:S01]  /*db70*/  FADD.FTZ R21, R188, R21 ;  /* 0x00000015bc157221 */ /* 0x000fe20000010000 */
[----:B------:R-:W-:Y:S01]  /*db80*/  MUFU.EX2 R189, R189 ;  /* 0x000000bd00bd7308 */ /* 0x000fe20000000800 */
[--C-:B------:R-:W-:Y:S01]  /*db90*/  FFMA.FTZ R179, R130, UR11, -R149.reuse ;  /* 0x0000000b82b37c23 */ /* 0x100fe20008010895 */
[----:B------:R-:W-:Y:S01]  /*dba0*/  FFMA.FTZ R181, R124, UR11, -R149 ;  /* 0x0000000b7cb57c23 */ /* 0x000fe20008010895 */
[----:B------:R-:W-:Y:S01]  /*dbb0*/  FADD.FTZ R130, R190, R21 ;  /* 0x00000015be827221 */ /* 0x000fe20000010000 */
[--C-:B------:R-:W-:Y:S01]  /*dbc0*/  FFMA.FTZ R124, R123, UR11, -R149.reuse ;  /* 0x0000000b7b7c7c23 */ /* 0x100fe20008010895 */
[--C-:B------:R-:W-:Y:S01]  /*dbd0*/  FFMA.FTZ R183, R126, UR11, -R149.reuse ;  /* 0x0000000b7eb77c23 */ /* 0x100fe20008010895 */
[--C-:B------:R-:W-:Y:S01]  /*dbe0*/  FFMA.FTZ R12, R125, UR11, -R149.reuse ;  /* 0x0000000b7d0c7c23 */ /* 0x100fe20008010895 */
[--C-:B------:R-:W-:Y:S01]  /*dbf0*/  FFMA.FTZ R173, R134, UR11, -R149.reuse ;  /* 0x0000000b86ad7c23 */ /* 0x100fe20008010895 */
[----:B------:R0:W1:Y:S01]  /*dc00*/  MUFU.EX2 R2, R15 ;  /* 0x0000000f00027308 */ /* 0x0000620000000800 */
        /* <DEDUP_REMOVED lines=23> */
[--C-:B------:R-:W-:Y:S01]  /*dd80*/  FFMA.FTZ R134, R136, UR11, -R149.reuse ;  /* 0x0000000b88867c23 */ /* 0x100fe20008010895 */
[----:B------:R-:W-:Y:S02]  /*dd90*/  FFMA.FTZ R149, R151, UR11, -R149 ;  /* 0x0000000b97957c23 */ /* 0x000fe40008010895 */
        /* <DEDUP_REMOVED lines=63> */
.L_x_1043:
        /* <DEDUP_REMOVED lines=34> */
.L_x_1025:
        /* <DEDUP_REMOVED lines=99> */
.L_x_1045:
[----:B------:R-:W-:Y:S01]  /*e9e0*/  ULEA UR5, UR38, UR40, 0x3 ;  /* 0x0000002826057291 */ /* 0x000fe2000f8e183f */
[----:B------:R-:W-:-:S05]  /*e9f0*/  IMAD.U32 R0, RZ, RZ, UR39 ;  /* 0x00000027ff007e24 */ /* 0x000fca000f8e00ff */
[----:B------:R-:W-:-:S04]  /*ea00*/  SHF.L.U32 R0, R0, 0x1f, RZ ;  /* 0x0000001f00007819 */ /* 0x000fc800000006ff */
[----:B------:R0:W1:Y:S01]  /*ea10*/  SYNCS.PHASECHK.TRANS64.TRYWAIT P1, [UR5+0x30850], R0 ;  /* 0x03085000ff0075a7 */ /* 0x0000620008020145 */
[----:B------:R-:W-:Y:S05]  /*ea20*/  @!P0 BRA `(.L_x_1046) ;  /* 0x0000000000048947 */ /* 0x000fea0003800000 */
[----:B------:R-:W-:Y:S01]  /*ea30*/  BPT.TRAP 0x1 ;  /* 0x000000040000795c */ /* 0x000fe20000300000 */
.L_x_1046:
[----:B-1----:R-:W-:Y:S05]  /*ea40*/  @P1 BRA `(.L_x_1047) ;  /* 0x0000000000081947 */ /* 0x002fea0003800000 */
[----:B------:R-:W1:Y:S02]  /*ea50*/  SYNCS.PHASECHK.TRANS64.TRYWAIT P1, [UR5+0x30850], R0 ;  /* 0x03085000ff0075a7 */ /* 0x000e640008020145 */
[----:B-1----:R-:W-:Y:S05]  /*ea60*/  @!P1 BRA `(.L_x_1048) ;  /* 0x0000007400d89947 */ /* 0x002fea0003800000 */
.L_x_1047:
[----:B------:R-:W-:Y:S01]  /*ea70*/  UIADD3 UR40, UR40, 0x400, URZ ;  /* 0x0000040028287890 */ /* 0x000fe2000fffe03f */
[----:B------:R-:W-:Y:S01]  /*ea80*/  WARPGROUP.ARRIVE ;  /* 0x00000000000079c5 */ /* 0x000fe20000000000 */
[----:B------:R-:W-:Y:S01]  /*ea90*/  UMOV UR7, 0x40000040 ;  /* 0x4000004000077882 */ /* 0x000fe20000000000 */
[----:B-1----:R-:W1:Y:S01]  /*eaa0*/  SHFL.BFLY PT, R5, R8, 0x2, 0x1f ;  /* 0x0c401f0008057f89 */ /* 0x002e6200000e0000 */
[----:B------:R-:W-:Y:S01]  /*eab0*/  USHF.R.U32.HI UR40, URZ, 0x4, UR40 ;  /* 0x000000043f287899 */ /* 0x000fe20008011628 */
[----:B------:R-:W-:Y:S02]  /*eac0*/  IMAD.MOV.U32 R17, RZ, RZ, RZ ;  /* 0x000000ffff117224 */ /* 0x000fe400078e00ff */
[----:B0-----:R-:W0:Y:S01]  /*ead0*/  SHFL.BFLY PT, R0, R3, 0x2, 0x1f ;  /* 0x0c401f0003007f89 */ /* 0x001e2200000e0000 */
[----:B------:R-:W-:Y:S01]  /*eae0*/  ULOP3.LUT UR40, UR40, 0x3fff, URZ, 0xc0, !UPT ;  /* 0x00003fff28287892 */ /* 0x000fe2000f8ec03f */
[----:B------:R-:W-:Y:S02]  /*eaf0*/  IMAD.MOV.U32 R20, RZ, RZ, RZ ;  /* 0x000000ffff147224 */ /* 0x000fe400078e00ff */
[----:B------:R-:W-:Y:S01]  /*eb00*/  IMAD.U32 R4, RZ, RZ, UR11 ;  /* 0x0000000bff047e24 */ /* 0x000fe2000f8e00ff */
[----:B------:R-:W-:-:S04]  /*eb10*/  ULOP3.LUT UR4, UR40, 0x3000000, URZ, 0xfc, !UPT ;  /* 0x0300000028047892 */ /* 0x000fc8000f8efc3f */
[----:B------:R-:W-:-:S07]  /*eb20*/  UIMAD UR4, UR38, 0x900, UR4 ;  /* 0x00000900260478a4 */ /* 0x000fce000f8e0204 */
[----:B------:R-:W-:Y:S02]  /*eb30*/  UMOV UR6, UR4 ;  /* 0x0000000400067c82 */ /* 0x000fe40008000000 */
[----:B------:R-:W-:Y:S01]  /*eb40*/  HGMMA.64x192x16.F32 R24, R188, gdesc[UR4].tnspB, R24, gsb0 ;  /* 0x42e00004bc187df0 */ /* 0x000fe20008000818 */
[----:B------:R-:W-:Y:S01]  /*eb50*/  UIADD3 UR6, UR4, 0x80, URZ ;  /* 0x0000008004067890 */ /* 0x000fe2000fffe03f */
[----:B-1----:R-:W-:Y:S01]  /*eb60*/  FADD.FTZ R5, R5, R8 ;  /* 0x0000000805057221 */ /* 0x002fe20000010000 */
[----:B------:R-:W-:Y:S01]  /*eb70*/  UMOV UR7, 0x40000040 ;  /* 0x4000004000077882 */ /* 0x000fe20000000000 */
[----:B------:R-:W-:Y:S02]  /*eb80*/  IMAD.U32 R8, RZ, RZ, UR11 ;  /* 0x0000000bff087e24 */ /* 0x000fe4000f8e00ff */
[----:B0-----:R-:W-:Y:S02]  /*eb90*/  FADD.FTZ R2, R0, R3 ;  /* 0x0000000300027221 */ /* 0x001fe40000010000 */
[----:B------:R-:W0:Y:S04]  /*eba0*/  SHFL.BFLY PT, R0, R5, 0x1, 0x1f ;  /* 0x0c201f0005007f89 */ /* 0x000e2800000e0000 */
[----:B------:R-:W1:Y:S01]  /*ebb0*/  SHFL.BFLY PT, R7, R2, 0x1, 0x1f ;  /* 0x0c201f0002077f89 */ /* 0x000e6200000e0000 */
[----:B0-----:R-:W-:Y:S01]  /*ebc0*/  FADD.FTZ R11, R5, R0 ;  /* 0x00000000050b7221 */ /* 0x001fe20000010000 */
[----:B------:R-:W-:-:S02]  /*ebd0*/  IMAD.MOV.U32 R0, RZ, RZ, -0x800000 ;  /* 0xff800000ff007424 */ /* 0x000fc400078e00ff */
[----:B-1----:R-:W-:Y:S02]  /*ebe0*/  FADD.FTZ R12, R2, R7 ;  /* 0x00000007020c7221 */ /* 0x002fe40000010000 */
[----:B------:R-:W-:Y:S01]  /*ebf0*/  FSETP.NE.FTZ.AND P1, PT, R11, RZ, PT ;  /* 0x000000ff0b00720b */ /* 0x000fe20003f35000 */
[----:B------:R-:W-:Y:S02]  /*ec00*/  IMAD.MOV.U32 R2, RZ, RZ, -0x800000 ;  /* 0xff800000ff027424 */ /* 0x000fe400078e00ff */
[----:B------:R-:W-:-:S10]  /*ec10*/  FSETP.NE.FTZ.AND P2, PT, R12, RZ, PT ;  /* 0x000000ff0c00720b */ /* 0x000fd40003f55000 */
[----:B------:R-:W0:Y:S01]  /*ec20*/  @P1 MUFU.LG2 R6, R11 ;  /* 0x0000000b00061308 */ /* 0x000e220000000c00 */
[----:B------:R-:W-:Y:S02]  /*ec30*/  @P1 FMUL.FTZ R4, R4, 0.69314718246459960938 ;  /* 0x3f31721804041820 */ /* 0x000fe40000410000 */
        /* <DEDUP_REMOVED lines=23> */
[----:B------:R-:W-:Y:S01]  /*edb0*/  UIADD3 UR4, UR4, 0x280, URZ ;  /* 0x0000028004047890 */ /* 0x000fe2000fffe03f */
[----:B------:R-:W-:Y:S02]  /*edc0*/  WARPGROUP.DEPBAR.LE gsb0, 0x0 ;  /* 0x00008000000079c5 */ /* 0x000fe40000010000 */
[----:B------:R-:W-:-:S14]  /*edd0*/  WARPGROUP.ARRIVE ;  /* 0x00000000000079c5 */ /* 0x000fdc0000000000 */
        /* <DEDUP_REMOVED lines=9> */
.L_x_1049:
        /* <DEDUP_REMOVED lines=108> */
.L_x_971:
[----:B------:R-:W0:Y:S01]  /*f530*/  S2R R20, SR_CgaCtaId ;  /* 0x0000000000147919 */ /* 0x000e220000008800 */
[----:B------:R-:W-:Y:S01]  /*f540*/  MOV R17, 0x400 ;  /* 0x0000040000117802 */ /* 0x000fe20000000f00 */
[----:B------:R-:W-:Y:S01]  /*f550*/  BSSY B0, `(.L_x_1050) ;  /* 0x0000231000007945 */ /* 0x000fe20003800000 */
[----:B------:R-:W-:Y:S02]  /*f560*/  BAR.SYNC.DEFER_BLOCKING 0x5, 0x180 ;  /* 0x0146000000007b1d */ /* 0x000fe40000010000 */
[----:B0-----:R-:W-:-:S05]  /*f570*/  LEA R17, R20, R17, 0x18 ;  /* 0x0000001114117211 */ /* 0x001fca00078ec0ff */
[----:B------:R-:W0:Y:S02]  /*f580*/  LDS R20, [R17+0x308d0] ;  /* 0x0308d00011147984 */ /* 0x000e240000000800 */
[----:B0-----:R-:W-:Y:S01]  /*f590*/  R2UR UR4, R20 ;  /* 0x00000000140472ca */ /* 0x001fe200000e0000 */
[----:B------:R-:W-:Y:S06]  /*f5a0*/  BAR.ARV 0x4, 0x180 ;  /* 0x0106000000007b1d */ /* 0x000fec0000002000 */
[----:B------:R-:W-:Y:S08]  /*f5b0*/  @P0 BRA `(.L_x_1051) ;  /* 0x0000001400fc0947 */ /* 0x000ff00003800000 */
[----:B------:R-:W0:Y:S01]  /*f5c0*/  S2R R20, SR_SWINHI ;  /* 0x0000000000147919 */ /* 0x000e220000002f00 */
[----:B------:R-:W-:Y:S01]  /*f5d0*/  IMAD R21, R196, 0x40, R22 ;  /* 0x00000040c4157824 */ /* 0x000fe200078e0216 */
[----:B------:R-:W1:Y:S01]  /*f5e0*/  LDC R52, c[0x0][0xbe8] ;  /* 0x0002fa00ff347b82 */ /* 0x000e620000000800 */
[----:B------:R-:W-:Y:S01]  /*f5f0*/  F2FP.F16.F32.PACK_AB R6, R7, R6 ;  /* 0x000000060706723e */ /* 0x000fe200000000ff */
[----:B------:R-:W-:Y:S01]  /*f600*/  ULDC.64 UR8, c[0x0][0xb90] ;  /* 0x0002e40000087ab9 */ /* 0x000fe20000000a00 */
[----:B------:R-:W-:Y:S02]  /*f610*/  F2FP.F16.F32.PACK_AB R7, R152, R33 ;  /* 0x000000219807723e */ /* 0x000fe400000000ff */
[----:B------:R-:W-:Y:S02]  /*f620*/  F2FP.F16.F32.PACK_AB R4, R25, R4 ;  /* 0x000000041904723e */ /* 0x000fe400000000ff */
[----:B------:R-:W-:Y:S02]  /*f630*/  R2UR UR11, R194 ;  /* 0x00000000c20b72ca */ /* 0x000fe400000e0000 */
[----:B------:R-:W-:-:S02]  /*f640*/  R2UR UR13, R195 ;  /* 0x00000000c30d72ca */ /* 0x000fc400000e0000 */
[----:B------:R-:W-:Y:S02]  /*f650*/  F2FP.F16.F32.PACK_AB R5, R150, R5 ;  /* 0x000000059605723e */ /* 0x000fe400000000ff */
[----:B------:R-:W-:Y:S02]  /*f660*/  F2FP.F16.F32.PACK_AB R10, R11, R10 ;  /* 0x0000000a0b0a723e */ /* 0x000fe400000000ff */
[----:B------:R-:W-:Y:S02]  /*f670*/  F2FP.F16.F32.PACK_AB R8, R15, R8 ;  /* 0x000000080f08723e */ /* 0x000fe400000000ff */
[----:B------:R-:W-:Y:S02]  /*f680*/  F2FP.F16.F32.PACK_AB R11, R146, R131 ;  /* 0x00000083920b723e */ /* 0x000fe400000000ff */
[----:B------:R-:W-:Y:S01]  /*f690*/  F2FP.F16.F32.PACK_AB R12, R13, R12 ;  /* 0x0000000c0d0c723e */ /* 0x000fe200000000ff */
[----:B------:R-:W-:Y:S01]  /*f6a0*/  USHF.R.S32.HI UR10, URZ, 0x1f, UR11 ;  /* 0x0000001f3f0a7899 */ /* 0x000fe2000801140b */
[----:B------:R-:W-:Y:S01]  /*f6b0*/  F2FP.F16.F32.PACK_AB R13, R145, R130 ;  /* 0x00000082910d723e */ /* 0x000fe200000000ff */
[----:B------:R-:W-:Y:S01]  /*f6c0*/  UIMAD.WIDE.U32 UR6, UR11, UR8, URZ ;  /* 0x000000080b0672a5 */ /* 0x000fe2000f8e003f */
[----:B------:R-:W-:Y:S01]  /*f6d0*/  F2FP.F16.F32.PACK_AB R14, R53, R14 ;  /* 0x0000000e350e723e */ /* 0x000fe200000000ff */
[----:B------:R-:W-:Y:S01]  /*f6e0*/  UIMAD UR5, UR10, UR8, URZ ;  /* 0x000000080a0572a4 */ /* 0x000fe2000f8e023f */
[----:B------:R-:W-:Y:S01]  /*f6f0*/  F2FP.F16.F32.PACK_AB R15, R144, R129 ;  /* 0x00000081900f723e */ /* 0x000fe200000000ff */
[----:B------:R-:W-:Y:S01]  /*f700*/  USHF.R.S32.HI UR12, URZ, 0x1f, UR13 ;  /* 0x0000001f3f0c7899 */ /* 0x000fe2000801140d */
[----:B------:R-:W-:Y:S01]  /*f710*/  F2FP.F16.F32.PACK_AB R24, R57, R24 ;  /* 0x000000183918723e */ /* 0x000fe200000000ff */
[----:B------:R-:W-:Y:S01]  /*f720*/  UIMAD UR5, UR11, UR9, UR5 ;  /* 0x000000090b0572a4 */ /* 0x000fe2000f8e0205 */
[----:B------:R-:W-:-:S02]  /*f730*/  F2FP.F16.F32.PACK_AB R88, R89, R88 ;  /* 0x000000585958723e */ /* 0x000fc400000000ff */
[----:B------:R-:W-:Y:S02]  /*f740*/  MOV R48, R17 ;  /* 0x0000001100307202 */ /* 0x000fe40000000f00 */
[----:B0-----:R-:W-:Y:S01]  /*f750*/  MOV R49, R20 ;  /* 0x0000001400317202 */ /* 0x001fe20000000f00 */
[----:B------:R-:W-:Y:S01]  /*f760*/  ULDC.64 UR8, c[0x0][0xb98] ;  /* 0x0002e60000087ab9 */ /* 0x000fe20000000a00 */
[----:B------:R-:W-:Y:S01]  /*f770*/  UIADD3 UR7, UR7, UR5, URZ ;  /* 0x0000000507077290 */ /* 0x000fe2000fffe03f */
[----:B------:R-:W-:Y:S01]  /*f780*/  F2FP.F16.F32.PACK_AB R89, R137, R90 ;  /* 0x0000005a8959723e */ /* 0x000fe200000000ff */
[----:B------:R-:W-:Y:S01]  /*f790*/  UIMAD UR5, UR12, UR8, URZ ;  /* 0x000000080c0572a4 */ /* 0x000fe2000f8e023f */
[--C-:B------:R-:W-:Y:S01]  /*f7a0*/  IMAD.WIDE R46, R202, 0x2, R48.reuse ;  /* 0x00000002ca2e7825 */ /* 0x100fe200078e0230 */
[----:B------:R-:W-:Y:S01]  /*f7b0*/  UIMAD.WIDE.U32 UR6, UR13, UR8, UR6 ;  /* 0x000000080d0672a5 */ /* 0x000fe2000f8e0006 */
[----:B------:R-:W-:Y:S01]  /*f7c0*/  F2FP.F16.F32.PACK_AB R96, R97, R96 ;  /* 0x000000606160723e */ /* 0x000fe200000000ff */
[----:B------:R-:W-:Y:S01]  /*f7d0*/  UIMAD UR5, UR13, UR9, UR5 ;  /* 0x000000090d0572a4 */ /* 0x000fe2000f8e0205 */
[----:B------:R-:W-:Y:S01]  /*f7e0*/  IMAD.WIDE R48, R21, 0x2, R48 ;  /* 0x0000000215307825 */ /* 0x000fe200078e0230 */
[C---:B------:R-:W-:Y:S01]  /*f7f0*/  IADD3 R27, P5, R46.reuse, 0x8060, RZ ;  /* 0x000080602e1b7810 */ /* 0x040fe20007fbe0ff */
[----:B------:R-:W-:Y:S01]  /*f800*/  ULDC.64 UR8, c[0x0][0xae8] ;  /* 0x0002ba0000087ab9 */ /* 0x000fe20000000a00 */
[----:B------:R-:W-:-:S02]  /*f810*/  LOP3.LUT R21, R46, 0x380, RZ, 0xc0, !PT ;  /* 0x000003802e157812 */ /* 0x000fc400078ec0ff */
[----:B------:R-:W-:Y:S02]  /*f820*/  LOP3.LUT R26, R27, 0x380, RZ, 0xc0, !PT ;  /* 0x000003801b1a7812 */ /* 0x000fe400078ec0ff */
[----:B------:R-:W-:Y:S02]  /*f830*/  IADD3 R43, P0, R46, 0x8020, RZ ;  /* 0x000080202e2b7810 */ /* 0x000fe40007f1e0ff */
[----:B------:R-:W-:Y:S02]  /*f840*/  SHF.R.U64 R26, R26, 0x3, RZ ;  /* 0x000000031a1a7819 */ /* 0x000fe400000012ff */
[C---:B------:R-:W-:Y:S01]  /*f850*/  IADD3 R45, P6, R46.reuse, 0x8040, RZ ;  /* 0x000080402e2d7810 */ /* 0x040fe20007fde0ff */
[--C-:B------:R-:W-:Y:S01]  /*f860*/  IMAD.X R55, RZ, RZ, R47.reuse, P0 ;  /* 0x000000ffff377224 */ /* 0x100fe200000e062f */
[----:B------:R-:W-:Y:S02]  /*f870*/  IADD3 R30, P1, R46, 0x8000, RZ ;  /* 0x000080002e1e7810 */ /* 0x000fe40007f3e0ff */
[----:B------:R-:W-:Y:S01]  /*f880*/  SHF.R.U64 R21, R21, 0x3, RZ ;  /* 0x0000000315157819 */ /* 0x000fe200000012ff */
[--C-:B------:R-:W-:Y:S01]  /*f890*/  IMAD.X R51, RZ, RZ, R47.reuse, P6 ;  /* 0x000000ffff337224 */ /* 0x100fe200030e062f */
[----:B------:R-:W-:Y:S01]  /*f8a0*/  LOP3.LUT R32, R43, 0x380, RZ, 0xc0, !PT ;  /* 0x000003802b207812 */ /* 0x000fe200078ec0ff */
[--C-:B------:R-:W-:Y:S01]  /*f8b0*/  IMAD.X R59, RZ, RZ, R47.reuse, P1 ;  /* 0x000000ffff3b7224 */ /* 0x100fe200008e062f */
[----:B------:R-:W-:Y:S01]  /*f8c0*/  LOP3.LUT R26, R26, R27, RZ, 0x3c, !PT ;  /* 0x0000001b1a1a7212 */ /* 0x000fe200078e3cff */
[----:B------:R-:W-:Y:S01]  /*f8d0*/  IMAD.X R27, RZ, RZ, R47, P5 ;  /* 0x000000ffff1b7224 */ /* 0x000fe200028e062f */
[----:B------:R-:W-:-:S02]  /*f8e0*/  IADD3 R41, P2, R46, 0x4060, RZ ;  /* 0x000040602e297810 */ /* 0x000fc40007f5e0ff */
[C---:B------:R-:W-:Y:S02]  /*f8f0*/  IADD3 R29, P3, R46.reuse, 0x20, RZ ;  /* 0x000000202e1d7810 */ /* 0x040fe40007f7e0ff */
[C---:B------:R-:W-:Y:S01]  /*f900*/  IADD3 R39, P4, R46.reuse, 0x4040, RZ ;  /* 0x000040402e277810 */ /* 0x040fe20007f9e0ff */
[--C-:B------:R-:W-:Y:S01]  /*f910*/  IMAD.X R63, RZ, RZ, R47.reuse, P2 ;  /* 0x000000ffff3f7224 */ /* 0x100fe200010e062f */
[C---:B------:R-:W-:Y:S01]  /*f920*/  IADD3 R37, P5, R46.reuse, 0x4020, RZ ;  /* 0x000040202e257810 */ /* 0x040fe20007fbe0ff */
[--C-:B------:R-:W-:Y:S01]  /*f930*/  IMAD.X R67, RZ, RZ, R47.reuse, P3 ;  /* 0x000000ffff437224 */ /* 0x100fe200018e062f */
[C---:B------:R-:W-:Y:S01]  /*f940*/  IADD3 R28, P6, R46.reuse, 0x4000, RZ ;  /* 0x000040002e1c7810 */ /* 0x040fe20007fde0ff */
[--C-:B------:R-:W-:Y:S01]  /*f950*/  IMAD.X R71, RZ, RZ, R47.reuse, P4 ;  /* 0x000000ffff477224 */ /* 0x100fe200020e062f */
[C---:B------:R-:W-:Y:S01]  /*f960*/  IADD3 R35, P0, R46.reuse, 0x60, RZ ;  /* 0x000000602e237810 */ /* 0x040fe20007f1e0ff */
[--C-:B------:R-:W-:Y:S01]  /*f970*/  IMAD.X R75, RZ, RZ, R47.reuse, P5 ;  /* 0x000000ffff4b7224 */ /* 0x100fe200028e062f */
[----:B------:R-:W-:Y:S01]  /*f980*/  IADD3 R31, P1, R46, 0x40, RZ ;  /* 0x000000402e1f7810 */ /* 0x000fe20007f3e0ff */
[--C-:B------:R-:W-:Y:S01]  /*f990*/  IMAD.X R79, RZ, RZ, R47.reuse, P6 ;  /* 0x000000ffff4f7224 */ /* 0x100fe200030e062f */
[----:B------:R-:W-:Y:S01]  /*f9a0*/  LOP3.LUT R46, R21, R46, RZ, 0x3c, !PT ;  /* 0x0000002e152e7212 */ /* 0x000fe200078e3cff */
[--C-:B------:R-:W-:Y:S01]  /*f9b0*/  IMAD.X R83, RZ, RZ, R47.reuse, P0 ;  /* 0x000000ffff537224 */ /* 0x100fe200000e062f */
[----:B------:R-:W-:Y:S01]  /*f9c0*/  SHF.R.U64 R32, R32, 0x3, RZ ;  /* 0x0000000320207819 */ /* 0x000fe200000012ff */
[----:B------:R-:W-:Y:S01]  /*f9d0*/  IMAD.X R87, RZ, RZ, R47, P1 ;  /* 0x000000ffff577224 */ /* 0x000fe200008e062f */
[----:B------:R-:W-:-:S02]  /*f9e0*/  LOP3.LUT R21, R30, 0x380, RZ, 0xc0, !PT ;  /* 0x000003801e157812 */ /* 0x000fc400078ec0ff */
[----:B------:R-:W-:Y:S02]  /*f9f0*/  LOP3.LUT R54, R32, R43, RZ, 0x3c, !PT ;  /* 0x0000002b20367212 */ /* 0x000fe400078e3cff */
[----:B------:R-:W-:Y:S02]  /*fa00*/  LOP3.LUT R20, R41, 0x380, RZ, 0xc0, !PT ;  /* 0x0000038029147812 */ /* 0x000fe400078ec0ff */
[----:B------:R-:W-:Y:S02]  /*fa10*/  SHF.R.U64 R21, R21, 0x3, RZ ;  /* 0x0000000315157819 */ /* 0x000fe400000012ff */
[----:B------:R-:W-:Y:S02]  /*fa20*/  LOP3.LUT R32, R39, 0x380, RZ, 0xc0, !PT ;  /* 0x0000038027207812 */ /* 0x000fe400078ec0ff */
[----:B------:R-:W-:Y:S02]  /*fa30*/  SHF.R.U64 R20, R20, 0x3, RZ ;  /* 0x0000000314147819 */ /* 0x000fe400000012ff */
[----:B------:R-:W-:-:S02]  /*fa40*/  LOP3.LUT R58, R21, R30, RZ, 0x3c, !PT ;  /* 0x0000001e153a7212 */ /* 0x000fc400078e3cff */
[----:B------:R-:W-:Y:S02]  /*fa50*/  SHF.R.U64 R32, R32, 0x3, RZ ;  /* 0x0000000320207819 */ /* 0x000fe400000012ff */
[----:B------:R-:W-:Y:S02]  /*fa60*/  LOP3.LUT R21, R28, 0x380, RZ, 0xc0, !PT ;  /* 0x000003801c157812 */ /* 0x000fe400078ec0ff */
[----:B------:R-:W-:Y:S02]  /*fa70*/  LOP3.LUT R62, R20, R41, RZ, 0x3c, !PT ;  /* 0x00000029143e7212 */ /* 0x000fe400078e3cff */
[----:B------:R-:W-:Y:S02]  /*fa80*/  LOP3.LUT R70, R32, R39, RZ, 0x3c, !PT ;  /* 0x0000002720467212 */ /* 0x000fe400078e3cff */
[----:B------:R-:W-:Y:S02]  /*fa90*/  LOP3.LUT R20, R29, 0x380, RZ, 0xc0, !PT ;  /* 0x000003801d147812 */ /* 0x000fe400078ec0ff */
[----:B------:R-:W-:-:S02]  /*faa0*/  SHF.R.U64 R21, R21, 0x3, RZ ;  /* 0x0000000315157819 */ /* 0x000fc400000012ff */
[----:B------:R-:W-:Y:S02]  /*fab0*/  LOP3.LUT R32, R35, 0x380, RZ, 0xc0, !PT ;  /* 0x0000038023207812 */ /* 0x000fe400078ec0ff */
[----:B------:R-:W-:Y:S02]  /*fac0*/  LOP3.LUT R34, R45, 0x380, RZ, 0xc0, !PT ;  /* 0x000003802d227812 */ /* 0x000fe400078ec0ff */
[----:B------:R-:W-:Y:S02]  /*fad0*/  SHF.R.U64 R20, R20, 0x3, RZ ;  /* 0x0000000314147819 */ /* 0x000fe400000012ff */
[----:B------:R-:W-:Y:S02]  /*fae0*/  LOP3.LUT R78, R21, R28, RZ, 0x3c, !PT ;  /* 0x0000001c154e7212 */ /* 0x000fe400078e3cff */
[----:B------:R-:W-:Y:S02]  /*faf0*/  SHF.R.U64 R32, R32, 0x3, RZ ;  /* 0x0000000320207819 */ /* 0x000fe400000012ff */
[----:B------:R-:W-:-:S02]  /*fb00*/  IADD3 R21, P4, R48, 0x1000, RZ ;  /* 0x0000100030157810 */ /* 0x000fc40007f9e0ff */
[----:B------:R-:W-:Y:S02]  /*fb10*/  SHF.R.U64 R34, R34, 0x3, RZ ;  /* 0x0000000322227819 */ /* 0x000fe400000012ff */
[----:B------:R-:W-:Y:S02]  /*fb20*/  LOP3.LUT R66, R20, R29, RZ, 0x3c, !PT ;  /* 0x0000001d14427212 */ /* 0x000fe400078e3cff */
[----:B------:R-:W-:Y:S02]  /*fb30*/  LOP3.LUT R82, R32, R35, RZ, 0x3c, !PT ;  /* 0x0000002320527212 */ /* 0x000fe400078e3cff */
[----:B------:R-:W-:Y:S02]  /*fb40*/  LOP3.LUT R20, R21, 0x380, RZ, 0xc0, !PT ;  /* 0x0000038015147812 */ /* 0x000fe400078ec0ff */
[----:B------:R-:W-:Y:S02]  /*fb50*/  IADD3 R35, P0, R48, 0x5000, RZ ;  /* 0x0000500030237810 */ /* 0x000fe40007f1e0ff */
[----:B------:R-:W-:-:S02]  /*fb60*/  LOP3.LUT R50, R34, R45, RZ, 0x3c, !PT ;  /* 0x0000002d22327212 */ /* 0x000fc400078e3cff */
[----:B------:R-:W-:Y:S02]  /*fb70*/  SHF.R.U64 R20, R20, 0x3, RZ ;  /* 0x0000000314147819 */ /* 0x000fe400000012ff */
[----:B------:R-:W-:Y:S02]  /*fb80*/  LOP3.LUT R34, R35, 0x380, RZ, 0xc0, !PT ;  /* 0x0000038023227812 */ /* 0x000fe400078ec0ff */
[----:B------:R-:W-:Y:S02]  /*fb90*/  LOP3.LUT R20, R20, R21, RZ, 0x3c, !PT ;  /* 0x0000001514147212 */ /* 0x000fe400078e3cff */
[----:B------:R-:W-:Y:S02]  /*fba0*/  SHF.R.U64 R34, R34, 0x3, RZ ;  /* 0x0000000322227819 */ /* 0x000fe400000012ff */
[----:B------:R-:W-:Y:S02]  /*fbb0*/  IADD3 R21, P1, R48, 0x4000, RZ ;  /* 0x0000400030157810 */ /* 0x000fe40007f3e0ff */
[----:B------:R-:W-:Y:S01]  /*fbc0*/  LOP3.LUT R34, R34, R35, RZ, 0x3c, !PT ;  /* 0x0000002322227212 */ /* 0x000fe200078e3cff */
[--C-:B------:R-:W-:Y:S01]  /*fbd0*/  IMAD.X R35, RZ, RZ, R49.reuse, P0 ;  /* 0x000000ffff237224 */ /* 0x100fe200000e0631 */
[----:B------:R-:W-:Y:S01]  /*fbe0*/  MOV R151, R46 ;  /* 0x0000002e00977202 */ /* 0x000fe20000000f00 */
[----:B------:R-:W-:Y:S01]  /*fbf0*/  IMAD.X R33, RZ, RZ, R49, P1 ;  /* 0x000000ffff217224 */ /* 0x000fe200008e0631 */
[----:B------:R-:W-:Y:S01]  /*fc00*/  IADD3 R46, P0, R48, 0xb000, RZ ;  /* 0x0000b000302e7810 */ /* 0x000fe20007f1e0ff */
[----:B------:R-:W-:Y:S01]  /*fc10*/  BAR.SYNC.DEFER_BLOCKING 0x1, 0x100 ;  /* 0x0044000000007b1d */ /* 0x000fe20000010000 */
[----:B-1----:R-:W-:-:S02]  /*fc20*/  ISETP.NE.AND P1, PT, R52, 0x1, PT ;  /* 0x000000013400780c */ /* 0x002fc40003f25270 */
[----:B------:R-:W-:Y:S01]  /*fc30*/  LOP3.LUT R25, R46, 0x380, RZ, 0xc0, !PT ;  /* 0x000003802e197812 */ /* 0x000fe200078ec0ff */
[----:B------:R-:W-:Y:S01]  /*fc40*/  IMAD.X R47, RZ, RZ, R49, P0 ;  /* 0x000000ffff2f7224 */ /* 0x000fe200000e0631 */
[----:B------:R-:W-:Y:S01]  /*fc50*/  MOV R103, R26 ;  /* 0x0000001a00677202 */ /* 0x000fe20000000f00 */
[----:B------:R-:W-:Y:S01]  /*fc60*/  VIADD R26, R19, UR42 ;  /* 0x0000002a131a7c36 */ /* 0x000fe20008000000 */
[----:B------:R-:W-:Y:S02]  /*fc70*/  SHF.R.U64 R25, R25, 0x3, RZ ;  /* 0x0000000319197819 */ /* 0x000fe400000012ff */
[----:B------:R-:W-:Y:S02]  /*fc80*/  LOP3.LUT R30, R37, 0x380, RZ, 0xc0, !PT ;  /* 0x00000380251e7812 */ /* 0x000fe400078ec0ff */
[----:B------:R-:W-:Y:S02]  /*fc90*/  LOP3.LUT R46, R25, R46, RZ, 0x3c, !PT ;  /* 0x0000002e192e7212 */ /* 0x000fe400078e3cff */
[----:B------:R-:W-:Y:S01]  /*fca0*/  SHF.R.U64 R30, R30, 0x3, RZ ;  /* 0x000000031e1e7819 */ /* 0x000fe200000012ff */
[----:B------:R-:W0:Y:S01]  /*fcb0*/  @P1 LDC R25, c[0x0][0xbec] ;  /* 0x0002fb00ff191b82 */ /* 0x000e220000000800 */
[----:B------:R-:W-:Y:S01]  /*fcc0*/  MOV R150, R50 ;  /* 0x0000003200967202 */ /* 0x000fe20000000f00 */
[----:B------:R-:W-:Y:S01]  /*fcd0*/  IMAD.MOV.U32 R50, RZ, RZ, R26 ;  /* 0x000000ffff327224 */ /* 0x000fe200078e001a */
[----:B------:R-:W-:-:S02]  /*fce0*/  LOP3.LUT R74, R30, R37, RZ, 0x3c, !PT ;  /* 0x000000251e4a7212 */ /* 0x000fc400078e3cff */
[----:B------:R-:W-:Y:S02]  /*fcf0*/  LOP3.LUT R30, R31, 0x380, RZ, 0xc0, !PT ;  /* 0x000003801f1e7812 */ /* 0x000fe400078ec0ff */
[----:B------:R-:W-:Y:S01]  /*fd00*/  MOV R66, R66 ;  /* 0x0000004200427202 */ /* 0x000fe20000000f00 */
[----:B------:R-:W1:Y:S01]  /*fd10*/  @P1 LDC R27, c[0x0][0xbf0] ;  /* 0x0002fc00ff1b1b82 */ /* 0x000e620000000800 */
[----:B------:R-:W-:Y:S01]  /*fd20*/  SHF.R.U64 R30, R30, 0x3, RZ ;  /* 0x000000031e1e7819 */ /* 0x000fe200000012ff */
[----:B------:R0:W-:Y:S01]  /*fd30*/  STSM.16.M88.4 [R151], R4 ;  /* 0x0000000497007844 */ /* 0x0001e20000000200 */
[----:B------:R-:W-:Y:S02]  /*fd40*/  MOV R82, R82 ;  /* 0x0000005200527202 */ /* 0x000fe40000000f00 */
[----:B------:R-:W-:Y:S02]  /*fd50*/  LOP3.LUT R86, R30, R31, RZ, 0x3c, !PT ;  /* 0x0000001f1e567212 */ /* 0x000fe400078e3cff */
[----:B------:R-:W-:Y:S01]  /*fd60*/  IADD3 R39, P3, R48, 0x7000, RZ ;  /* 0x0000700030277810 */ /* 0x000fe20007f7e0ff */
[----:B------:R-:W2:Y:S01]  /*fd70*/  @P1 LDC R53, c[0x0][0xbf0] ;  /* 0x0002fc00ff351b82 */ /* 0x000ea20000000800 */
[----:B------:R-:W-:-:S02]  /*fd80*/  MOV R86, R86 ;  /* 0x0000005600567202 */ /* 0x000fc40000000f00 */
[----:B------:R-:W-:Y:S02]  /*fd90*/  IADD3 R37, P2, R48, 0x6000, RZ ;  /* 0x0000600030257810 */ /* 0x000fe40007f5e0ff */
[----:B------:R-:W-:Y:S02]  /*fda0*/  LOP3.LUT R38, R39, 0x380, RZ, 0xc0, !PT ;  /* 0x0000038027267812 */ /* 0x000fe400078ec0ff */
[----:B------:R-:W-:Y:S02]  /*fdb0*/  MOV R78, R78 ;  /* 0x0000004e004e7202 */ /* 0x000fe40000000f00 */
[----:B------:R-:W-:Y:S01]  /*fdc0*/  LOP3.LUT R36, R37, 0x380, RZ, 0xc0, !PT ;  /* 0x0000038025247812 */ /* 0x000fe200078ec0ff */
[----:B0-----:R-:W-:Y:S01]  /*fdd0*/  @P1 IMAD.HI.U32 R4, R26, R25, RZ ;  /* 0x000000191a041227 */ /* 0x001fe200078e00ff */
[----:B------:R-:W-:Y:S02]  /*fde0*/  F2FP.F16.F32.PACK_AB R5, R149, R134 ;  /* 0x000000869505723e */ /* 0x000fe400000000ff */
[----:B------:R-:W-:-:S02]  /*fdf0*/  F2FP.F16.F32.PACK_AB R6, R120, R3 ;  /* 0x000000037806723e */ /* 0x000fc400000000ff */
[----:B------:R-:W-:Y:S02]  /*fe00*/  F2FP.F16.F32.PACK_AB R7, R148, R133 ;  /* 0x000000859407723e */ /* 0x000fe400000000ff */
[----:B-1----:R-:W-:Y:S02]  /*fe10*/  @P1 SHF.R.U32.HI R50, RZ, R27, R4 ;  /* 0x0000001bff321219 */ /* 0x002fe40000011604 */
[----:B------:R-:W-:Y:S02]  /*fe20*/  F2FP.F16.F32.PACK_AB R4, R122, R9 ;  /* 0x000000097a04723e */ /* 0x000fe400000000ff */
[----:B------:R-:W-:Y:S01]  /*fe30*/  F2FP.F16.F32.PACK_AB R9, R147, R132 ;  /* 0x000000849309723e */ /* 0x000fe200000000ff */
[----:B------:R-:W-:Y:S01]  /*fe40*/  IMAD.MOV R3, RZ, RZ, -R50 ;  /* 0x000000ffff037224 */ /* 0x000fe200078e0a32 */
[----:B------:R-:W-:Y:S01]  /*fe50*/  F2FP.F16.F32.PACK_AB R25, R143, R128 ;  /* 0x000000808f19723e */ /* 0x000fe200000000ff */
[----:B------:R0:W-:Y:S01]  /*fe60*/  STSM.16.M88.4 [R66], R4 ;  /* 0x0000000442007844 */ /* 0x0001e20000000200 */
[----:B------:R-:W-:Y:S01]  /*fe70*/  F2FP.F16.F32.PACK_AB R27, R142, R127 ;  /* 0x0000007f8e1b723e */ /* 0x000fe200000000ff */
[----:B------:R-:W-:Y:S01]  /*fe80*/  IMAD R3, R52, R3, R26 ;  /* 0x0000000334037224 */ /* 0x000fe200078e021a */
[----:B------:R-:W-:Y:S01]  /*fe90*/  F2FP.F16.F32.PACK_AB R26, R61, R60 ;  /* 0x0000003c3d1a723e */ /* 0x000fe200000000ff */
[----:B------:R1:W-:Y:S01]  /*fea0*/  STSM.16.M88.4 [R86], R8 ;  /* 0x0000000856007844 */ /* 0x0003e20000000200 */
[----:B------:R-:W-:-:S02]  /*feb0*/  MOV R74, R74 ;  /* 0x0000004a004a7202 */ /* 0x000fc40000000f00 */
[----:B------:R-:W-:Y:S01]  /*fec0*/  SHF.R.U64 R38, R38, 0x3, RZ ;  /* 0x0000000326267819 */ /* 0x000fe200000012ff */
[----:B------:R3:W-:Y:S01]  /*fed0*/  STSM.16.M88.4 [R82], R12 ;  /* 0x0000000c52007844 */ /* 0x0007e20000000200 */
[----:B------:R-:W-:Y:S02]  /*fee0*/  SHF.R.U64 R36, R36, 0x3, RZ ;  /* 0x0000000324247819 */ /* 0x000fe400000012ff */
[----:B------:R-:W-:Y:S01]  /*fef0*/  LOP3.LUT R38, R38, R39, RZ, 0x3c, !PT ;  /* 0x0000002726267212 */ /* 0x000fe200078e3cff */
[----:B------:R-:W-:Y:S01]  /*ff00*/  STSM.16.M88.4 [R78], R24 ;  /* 0x000000184e007844 */ /* 0x000fe20000000200 */
[--C-:B------:R-:W-:Y:S01]  /*ff10*/  IMAD.X R39, RZ, RZ, R49.reuse, P3 ;  /* 0x000000ffff277224 */ /* 0x100fe200018e0631 */
[----:B------:R-:W-:Y:S01]  /*ff20*/  LOP3.LUT R36, R36, R37, RZ, 0x3c, !PT ;  /* 0x0000002524247212 */ /* 0x000fe200078e3cff */
[----:B------:R-:W-:Y:S01]  /*ff30*/  IMAD.X R37, RZ, RZ, R49, P2 ;  /* 0x000000ffff257224 */ /* 0x000fe200010e0631 */
[----:B0-----:R-:W-:Y:S02]  /*ff40*/  F2FP.F16.F32.PACK_AB R4, R65, R64 ;  /* 0x000000404104723e */ /* 0x001fe400000000ff */
[----:B------:R-:W-:Y:S01]  /*ff50*/  F2FP.F16.F32.PACK_AB R5, R141, R126 ;  /* 0x0000007e8d05723e */ /* 0x000fe200000000ff */
[----:B-1----:R-:W-:Y:S01]  /*ff60*/  IMAD.U32 R10, RZ, RZ, UR5 ;  /* 0x00000005ff0a7e24 */ /* 0x002fe2000f8e00ff */
[----:B------:R-:W-:Y:S01]  /*ff70*/  SHF.R.S32.HI R9, RZ, 0x1f, R50 ;  /* 0x0000001fff097819 */ /* 0x000fe20000011432 */
[----:B------:R-:W-:Y:S01]  /*ff80*/  ULDC UR5, c[0x0][0xa88] ;  /* 0x0002a20000057ab9 */ /* 0x000fe20000000800 */
[----:B------:R-:W-:Y:S01]  /*ff90*/  SHF.R.S32.HI R8, RZ, 0x1f, R3 ;  /* 0x0000001fff087819 */ /* 0x000fe20000011403 */
[----:B---3--:R-:W-:Y:S01]  /*ffa0*/  VIADD R14, R201, UR42 ;  /* 0x0000002ac90e7c36 */ /* 0x008fe20008000000 */
[----:B------:R-:W-:-:S02]  /*ffb0*/  IADD3 R12, P0, R50, UR6, RZ ;  /* 0x00000006320c7c10 */ /* 0x000fc4000ff1e0ff */
[----:B------:R-:W-:Y:S02]  /*ffc0*/  F2FP.F16.F32.PACK_AB R6, R69, R68 ;  /* 0x000000444506723e */ /* 0x000fe400000000ff */
[----:B------:R-:W-:Y:S01]  /*ffd0*/  IADD3.X R13, R9, UR7, R10, P0, !PT ;  /* 0x00000007090d7c10 */ /* 0x000fe200087fe40a */
[----:B------:R-:W-:Y:S01]  /*ffe0*/  ULDC.64 UR6, c[0x0][0xb88] ;  /* 0x0002e20000067ab9 */ /* 0x000fe20000000a00 */
[----:B------:R-:W-:Y:S01]  /*fff0*/  F2FP.F16.F32.PACK_AB R7, R140, R125 ;  /* 0x0000007d8c07723e */ /* 0x000fe200000000ff */
[----:B------:R-:W-:Y:S01]  /*10000*/  IMAD R8, R8, UR6, RZ ;  /* 0x0000000608087c24 */ /* 0x000fe2000f8e02ff */
[----:B------:R-:W-:Y:S01]  /*10010*/  LOP3.LUT P0, RZ, R198, 0x3, RZ, 0xc0, !PT ;  /* 0x00000003c6ff7812 */ /* 0x000fe2000780c0ff */
[----:B------:R-:W-:Y:S01]  /*10020*/  IMAD.WIDE.U32 R12, R3, UR6, R12 ;  /* 0x00000006030c7c25 */ /* 0x000fe2000f8e000c */
[----:B------:R-:W-:Y:S01]  /*10030*/  MOV R70, R70 ;  /* 0x0000004600467202 */ /* 0x000fe20000000f00 */
[----:B------:R0:W-:Y:S01]  /*10040*/  STSM.16.M88.4 [R74], R4 ;  /* 0x000000044a007844 */ /* 0x0001e20000000200 */
[----:B------:R-:W-:Y:S01]  /*10050*/  F2FP.F16.F32.PACK_AB R9, R139, R124 ;  /* 0x0000007c8b09723e */ /* 0x000fe200000000ff */
[----:B------:R-:W-:Y:S01]  /*10060*/  IMAD R15, R3, UR7, R8 ;  /* 0x00000007030f7c24 */ /* 0x000fe2000f8e0208 */
[----:B------:R-:W-:Y:S01]  /*10070*/  ULDC.64 UR6, c[0x0][0xb50] ;  /* 0x0002d40000067ab9 */ /* 0x000fe20000000a00 */
[----:B------:R-:W-:Y:S01]  /*10080*/  IMAD R3, R52, UR5, RZ ;  /* 0x0000000534037c24 */ /* 0x000fe2000f8e02ff */
[----:B------:R-:W-:-:S02]  /*10090*/  F2FP.F16.F32.PACK_AB R8, R73, R72 ;  /* 0x000000484908723e */ /* 0x000fc400000000ff */
[----:B------:R-:W-:Y:S02]  /*100a0*/  F2FP.F16.F32.PACK_AB R10, R77, R76 ;  /* 0x0000004c4d0a723e */ /* 0x000fe400000000ff */
[----:B------:R-:W-:Y:S02]  /*100b0*/  ISETP.GE.OR P2, PT, R14, R3, P0 ;  /* 0x000000030e00720c */ /* 0x000fe40000746670 */
[----:B------:R-:W-:Y:S02]  /*100c0*/  F2FP.F16.F32.PACK_AB R11, R138, R123 ;  /* 0x0000007b8a0b723e */ /* 0x000fe400000000ff */
[----:B------:R-:W-:Y:S02]  /*100d0*/  MOV R62, R62 ;  /* 0x0000003e003e7202 */ /* 0x000fe40000000f00 */
[----:B------:R-:W-:Y:S01]  /*100e0*/  MOV R58, R58 ;  /* 0x0000003a003a7202 */ /* 0x000fe20000000f00 */
[----:B0-----:R-:W-:Y:S01]  /*100f0*/  VIADD R4, R14, 0x8 ;  /* 0x000000080e047836 */ /* 0x001fe20000000000 */
[----:B------:R-:W-:Y:S01]  /*10100*/  F2FP.F16.F32.PACK_AB R6, R85, R84 ;  /* 0x000000545506723e */ /* 0x000fe200000000ff */
[----:B------:R-:W-:Y:S01]  /*10110*/  IMAD.IADD R5, R13, 0x1, R15 ;  /* 0x000000010d057824 */ /* 0x000fe200078e020f */
[----:B------:R-:W-:Y:S01]  /*10120*/  LEA R13, P3, R12, UR6, 0x2 ;  /* 0x000000060c0d7c11 */ /* 0x000fe2000f8610ff */
[----:B------:R-:W-:Y:S01]  /*10130*/  STSM.16.M88.4 [R70], R8 ;  /* 0x0000000846007844 */ /* 0x000fe20000000200 */
[----:B------:R-:W-:-:S02]  /*10140*/  ISETP.GE.OR P0, PT, R4, R3, P0 ;  /* 0x000000030400720c */ /* 0x000fc40000706670 */
[----:B------:R-:W-:Y:S01]  /*10150*/  LEA.HI.X R12, R12, UR7, R5, 0x2, P3 ;  /* 0x000000070c0c7c11 */ /* 0x000fe200098f1405 */
[----:B------:R-:W-:Y:S01]  /*10160*/  SHFL.IDX PT, R64, R13, RZ, 0x1c1f ;  /* 0x001c1fff0d407589 */ /* 0x000fe200000e0000 */
[----:B------:R-:W-:Y:S02]  /*10170*/  F2FP.F16.F32.PACK_AB R4, R81, R80 ;  /* 0x000000505104723e */ /* 0x000fe400000000ff */
[----:B------:R-:W-:Y:S01]  /*10180*/  F2FP.F16.F32.PACK_AB R5, R136, R121 ;  /* 0x000000798805723e */ /* 0x000fe200000000ff */
[----:B------:R-:W0:Y:S01]  /*10190*/  SHFL.IDX PT, R65, R12, RZ, 0x1c1f ;  /* 0x001c1fff0c417589 */ /* 0x000e2200000e0000 */
[----:B------:R-:W-:Y:S02]  /*101a0*/  F2FP.F16.F32.PACK_AB R7, R135, R56 ;  /* 0x000000388707723e */ /* 0x000fe400000000ff */
[----:B------:R-:W-:Y:S01]  /*101b0*/  F2FP.F16.F32.PACK_AB R90, R93, R92 ;  /* 0x0000005c5d5a723e */ /* 0x000fe200000000ff */
[----:B------:R-:W-:Y:S01]  /*101c0*/  SHFL.IDX PT, R66, R13, 0x1, 0x1c1f ;  /* 0x003c1f000d427f89 */ /* 0x000fe200000e0000 */
[----:B------:R-:W-:-:S02]  /*101d0*/  F2FP.F16.F32.PACK_AB R91, R94, R91 ;  /* 0x0000005b5e5b723e */ /* 0x000fc400000000ff */
[----:B------:R-:W-:Y:S01]  /*101e0*/  F2FP.F16.F32.PACK_AB R97, R95, R98 ;  /* 0x000000625f61723e */ /* 0x000fe200000000ff */
[----:B------:R-:W-:Y:S01]  /*101f0*/  STSM.16.M88.4 [R62], R4 ;  /* 0x000000043e007844 */ /* 0x000fe20000000200 */
[----:B------:R-:W-:Y:S02]  /*10200*/  F2FP.F16.F32.PACK_AB R104, R105, R104 ;  /* 0x000000686968723e */ /* 0x000fe400000000ff */
[----:B------:R-:W-:Y:S01]  /*10210*/  MOV R54, R54 ;  /* 0x0000003600367202 */ /* 0x000fe20000000f00 */
[----:B------:R-:W-:Y:S01]  /*10220*/  STSM.16.M88.4 [R58], R88 ;  /* 0x000000583a007844 */ /* 0x000fe20000000200 */
[----:B------:R-:W-:Y:S02]  /*10230*/  F2FP.F16.F32.PACK_AB R98, R101, R100 ;  /* 0x000000646562723e */ /* 0x000fe400000000ff */
[----:B------:R-:W-:Y:S01]  /*10240*/  F2FP.F16.F32.PACK_AB R99, R102, R99 ;  /* 0x000000636663723e */ /* 0x000fe200000000ff */
[----:B------:R-:W1:Y:S01]  /*10250*/  SHFL.IDX PT, R67, R12, 0x1, 0x1c1f ;  /* 0x003c1f000c437f89 */ /* 0x000e6200000e0000 */
[----:B------:R-:W-:-:S02]  /*10260*/  F2FP.F16.F32.PACK_AB R105, R107, R106 ;  /* 0x0000006a6b69723e */ /* 0x000fc400000000ff */
[----:B------:R-:W-:Y:S01]  /*10270*/  F2FP.F16.F32.PACK_AB R112, R113, R112 ;  /* 0x000000707170723e */ /* 0x000fe200000000ff */
[----:B------:R-:W-:Y:S01]  /*10280*/  STSM.16.M88.4 [R54], R96 ;  /* 0x0000006036007844 */ /* 0x000fe20000000200 */
[----:B------:R-:W-:Y:S02]  /*10290*/  F2FP.F16.F32.PACK_AB R106, R109, R108 ;  /* 0x0000006c6d6a723e */ /* 0x000fe400000000ff */
[----:B------:R-:W-:Y:S02]  /*102a0*/  F2FP.F16.F32.PACK_AB R107, R111, R110 ;  /* 0x0000006e6f6b723e */ /* 0x000fe400000000ff */
[----:B------:R-:W-:Y:S02]  /*102b0*/  F2FP.F16.F32.PACK_AB R113, R115, R114 ;  /* 0x000000727371723e */ /* 0x000fe400000000ff */
[----:B------:R-:W-:Y:S01]  /*102c0*/  F2FP.F16.F32.PACK_AB R114, R117, R116 ;  /* 0x000000747572723e */ /* 0x000fe200000000ff */
[----:B------:R-:W-:Y:S01]  /*102d0*/  STSM.16.M88.4 [R150], R104 ;  /* 0x0000006896007844 */ /* 0x000fe20000000200 */
[----:B------:R-:W-:-:S02]  /*102e0*/  F2FP.F16.F32.PACK_AB R115, R119, R118 ;  /* 0x000000767773723e */ /* 0x000fc400000000ff */
[----:B------:R-:W-:Y:S02]  /*102f0*/  LOP3.LUT R32, R21, 0x380, RZ, 0xc0, !PT ;  /* 0x0000038015207812 */ /* 0x000fe400078ec0ff */
[----:B------:R-:W-:Y:S01]  /*10300*/  IADD3 R29, P5, R48, 0x2000, RZ ;  /* 0x00002000301d7810 */ /* 0x000fe20007fbe0ff */
[----:B------:R-:W-:Y:S01]  /*10310*/  STSM.16.M88.4 [R103], R112 ;  /* 0x0000007067007844 */ /* 0x000fe20000000200 */
[----:B------:R-:W-:Y:S02]  /*10320*/  SHF.R.U64 R32, R32, 0x3, RZ ;  /* 0x0000000320207819 */ /* 0x000fe400000012ff */
[----:B------:R-:W-:Y:S01]  /*10330*/  LOP3.LUT R28, R29, 0x380, RZ, 0xc0, !PT ;  /* 0x000003801d1c7812 */ /* 0x000fe200078ec0ff */
[----:B------:R-:W-:Y:S01]  /*10340*/  BAR.SYNC.DEFER_BLOCKING 0x1, 0x100 ;  /* 0x0044000000007b1d */ /* 0x000fe20000010000 */
[----:B------:R-:W-:Y:S01]  /*10350*/  LOP3.LUT R32, R32, R21, RZ, 0x3c, !PT ;  /* 0x0000001520207212 */ /* 0x000fe200078e3cff */
[----:B------:R-:W-:Y:S01]  /*10360*/  IMAD.X R21, RZ, RZ, R49, P4 ;  /* 0x000000ffff157224 */ /* 0x000fe200020e0631 */
[----:B------:R-:W-:-:S02]  /*10370*/  SHF.R.U64 R28, R28, 0x3, RZ ;  /* 0x000000031c1c7819 */ /* 0x000fc400000012ff */
[----:B------:R-:W-:Y:S02]  /*10380*/  IADD3 R31, P6, R48, 0x3000, RZ ;  /* 0x00003000301f7810 */ /* 0x000fe40007fde0ff */
[----:B------:R-:W-:Y:S01]  /*10390*/  LOP3.LUT R28, R28, R29, RZ, 0x3c, !PT ;  /* 0x0000001d1c1c7212 */ /* 0x000fe200078e3cff */
[----:B------:R-:W-:Y:S01]  /*103a0*/  IMAD.X R29, RZ, RZ, R49, P5 ;  /* 0x000000ffff1d7224 */ /* 0x000fe200028e0631 */
[----:B------:R-:W-:Y:S02]  /*103b0*/  LOP3.LUT R30, R31, 0x380, RZ, 0xc0, !PT ;  /* 0x000003801f1e7812 */ /* 0x000fe400078ec0ff */
[----:B------:R-:W-:Y:S02]  /*103c0*/  IADD3 R43, P5, R48, 0x9000, RZ ;  /* 0x00009000302b7810 */ /* 0x000fe40007fbe0ff */
[----:B------:R-:W-:Y:S01]  /*103d0*/  SHF.R.U64 R30, R30, 0x3, RZ ;  /* 0x000000031e1e7819 */ /* 0x000fe200000012ff */
[----:B------:R-:W-:Y:S01]  /*103e0*/  UIMAD UR5, UR10, UR8, URZ ;  /* 0x000000080a0572a4 */ /* 0x000fe2000f8e023f */
[----:B------:R-:W-:-:S02]  /*103f0*/  LOP3.LUT R42, R43, 0x380, RZ, 0xc0, !PT ;  /* 0x000003802b2a7812 */ /* 0x000fc400078ec0ff */
[----:B------:R-:W-:Y:S01]  /*10400*/  LOP3.LUT R30, R30, R31, RZ, 0x3c, !PT ;  /* 0x0000001f1e1e7212 */ /* 0x000fe200078e3cff */
[--C-:B------:R-:W-:Y:S01]  /*10410*/  IMAD.X R31, RZ, RZ, R49.reuse, P6 ;  /* 0x000000ffff1f7224 */ /* 0x100fe200030e0631 */
[----:B------:R-:W-:Y:S01]  /*10420*/  SHF.R.U64 R42, R42, 0x3, RZ ;  /* 0x000000032a2a7819 */ /* 0x000fe200000012ff */
[----:B0-----:R0:W-:Y:S01]  /*10430*/  @!P2 ST.E desc[UR36][R64.64], R0 ;  /* 0x000000004000a985 */ /* 0x0011e2000c101924 */
[C---:B------:R-:W-:Y:S01]  /*10440*/  IADD3 R41, P4, R48.reuse, 0x8000, RZ ;  /* 0x0000800030297810 */ /* 0x040fe20007f9e0ff */
[----:B------:R-:W-:Y:S01]  /*10450*/  UIMAD.WIDE.U32 UR6, UR11, UR8, URZ ;  /* 0x000000080b0672a5 */ /* 0x000fe2000f8e003f */
[----:B------:R-:W-:Y:S01]  /*10460*/  IADD3 R45, P6, R48, 0xa000, RZ ;  /* 0x0000a000302d7810 */ /* 0x000fe20007fde0ff */
[----:B-1----:R1:W-:Y:S01]  /*10470*/  @!P0 ST.E desc[UR36][R66.64], R2 ;  /* 0x0000000242008985 */ /* 0x0023e2000c101924 */
[----:B------:R-:W-:Y:S01]  /*10480*/  UIMAD UR5, UR11, UR9, UR5 ;  /* 0x000000090b0572a4 */ /* 0x000fe2000f8e0205 */
[----:B------:R-:W-:Y:S02]  /*10490*/  LOP3.LUT R42, R42, R43, RZ, 0x3c, !PT ;  /* 0x0000002b2a2a7212 */ /* 0x000fe400078e3cff */
[----:B------:R3:W5:Y:S01]  /*104a0*/  LD.E.128 R12, desc[UR36][R20.64] ;  /* 0x00000024140c7980 */ /* 0x000762000c101d00 */
[----:B------:R-:W-:Y:S01]  /*104b0*/  ULDC.64 UR10, c[0x0][0xaf0] ;  /* 0x0002bc00000a7ab9 */ /* 0x000fe20000000a00 */
[----:B------:R-:W-:Y:S01]  /*104c0*/  LOP3.LUT R40, R41, 0x380, RZ, 0xc0, !PT ;  /* 0x0000038029287812 */ /* 0x000fe200078ec0ff */
[----:B0-----:R-:W-:Y:S01]  /*104d0*/  IMAD R0, R193, 0x20, R196 ;  /* 0x00000020c1007824 */ /* 0x001fe200078e02c4 */
[----:B------:R-:W-:Y:S01]  /*104e0*/  LOP3.LUT R44, R45, 0x380, RZ, 0xc0, !PT ;  /* 0x000003802d2c7812 */ /* 0x000fe200078ec0ff */
[----:B------:R-:W-:Y:S01]  /*104f0*/  UIADD3 UR7, UR7, UR5, URZ ;  /* 0x0000000507077290 */ /* 0x000fe2000fffe03f */
[----:B------:R-:W-:Y:S01]  /*10500*/  LOP3.LUT R43, R48, 0x380, RZ, 0xc0, !PT ;  /* 0x00000380302b7812 */ /* 0x000fe200078ec0ff */
[----:B------:R0:W5:Y:S01]  /*10510*/  LD.E.128 R8, desc[UR36][R28.64] ;  /* 0x000000241c087980 */ /* 0x000162000c101d00 */
[----:B---3--:R-:W3:Y:S01]  /*10520*/  @P1 LDC R21, c[0x0][0xbec] ;  /* 0x0002fb00ff151b82 */ /* 0x008ee20000000800 */
[----:B-1----:R-:W-:Y:S01]  /*10530*/  VIADD R2, R0, UR42 ;  /* 0x0000002a00027c36 */ /* 0x002fe20008000000 */
[----:B------:R-:W-:Y:S01]  /*10540*/  UIMAD UR8, UR12, UR10, URZ ;  /* 0x0000000a0c0872a4 */ /* 0x000fe2000f8e023f */
[----:B------:R-:W-:Y:S01]  /*10550*/  SHF.R.U64 R40, R40, 0x3, RZ ;  /* 0x0000000328287819 */ /* 0x000fe200000012ff */
[----:B------:R-:W-:Y:S01]  /*10560*/  UIMAD.WIDE.U32 UR6, UR13, UR10, UR6 ;  /* 0x0000000a0d0672a5 */ /* 0x000fe2000f8e0006 */
[----:B------:R-:W-:Y:S01]  /*10570*/  SHF.R.U64 R44, R44, 0x3, RZ ;  /* 0x000000032c2c7819 */ /* 0x000fe200000012ff */
[----:B------:R-:W-:Y:S01]  /*10580*/  UIMAD UR5, UR13, UR11, UR8 ;  /* 0x0000000b0d0572a4 */ /* 0x000fe2000f8e0208 */
[----:B------:R-:W-:Y:S01]  /*10590*/  SHF.R.U64 R43, R43, 0x3, RZ ;  /* 0x000000032b2b7819 */ /* 0x000fe200000012ff */
[----:B0-----:R-:W-:Y:S01]  /*105a0*/  IMAD.MOV.U32 R29, RZ, RZ, R2 ;  /* 0x000000ffff1d7224 */ /* 0x001fe200078e0002 */
[----:B------:R0:W5:Y:S01]  /*105b0*/  LD.E.128 R4, desc[UR36][R30.64] ;  /* 0x000000241e047980 */ /* 0x000162000c101d00 */
[----:B------:R-:W-:Y:S01]  /*105c0*/  LOP3.LUT R40, R40, R41, RZ, 0x3c, !PT ;  /* 0x0000002928287212 */ /* 0x000fe200078e3cff */
[----:B------:R-:W-:Y:S01]  /*105d0*/  UIADD3 UR5, UR7, UR5, URZ ;  /* 0x0000000507057290 */ /* 0x000fe2000fffe03f */
[----:B------:R-:W-:Y:S01]  /*105e0*/  LOP3.LUT R44, R44, R45, RZ, 0x3c, !PT ;  /* 0x0000002d2c2c7212 */ /* 0x000fe200078e3cff */
[--C-:B------:R-:W-:Y:S01]  /*105f0*/  IMAD.X R41, RZ, RZ, R49.reuse, P4 ;  /* 0x000000ffff297224 */ /* 0x100fe200020e0631 */
[----:B------:R-:W-:Y:S01]  /*10600*/  LOP3.LUT R48, R43, R48, RZ, 0x3c, !PT ;  /* 0x000000302b307212 */ /* 0x000fe200078e3cff */
[--C-:B------:R-:W-:Y:S01]  /*10610*/  IMAD.X R43, RZ, RZ, R49.reuse, P5 ;  /* 0x000000ffff2b7224 */ /* 0x100fe200028e0631 */
[----:B------:R-:W-:Y:S01]  /*10620*/  ULDC.64 UR8, c[0x0][0xae0] ;  /* 0x0002b80000087ab9 */ /* 0x000fe20000000a00 */
[----:B------:R-:W-:Y:S01]  /*10630*/  IMAD.X R45, RZ, RZ, R49, P6 ;  /* 0x000000ffff2d7224 */ /* 0x000fe200030e0631 */
[----:B------:R1:W5:Y:S04]  /*10640*/  LD.E.128 R68, desc[UR36][R32.64] ;  /* 0x0000002420447980 */ /* 0x000368000c101d00 */
[----:B------:R4:W5:Y:S01]  /*10650*/  LD.E.128 R60, desc[UR36][R34.64] ;  /* 0x00000024223c7980 */ /* 0x000962000c101d00 */
[----:B---3--:R-:W-:-:S03]  /*10660*/  @P1 IMAD.HI.U32 R0, R2, R21, RZ ;  /* 0x0000001502001227 */ /* 0x008fc600078e00ff */
[----:B------:R-:W5:Y:S02]  /*10670*/  LD.E.128 R48, desc[UR36][R48.64] ;  /* 0x0000002430307980 */ /* 0x000f64000c101d00 */
[----:B--2---:R-:W-:Y:S02]  /*10680*/  @P1 SHF.R.U32.HI R29, RZ, R53, R0 ;  /* 0x00000035ff1d1219 */ /* 0x004fe40000011600 */
[----:B------:R2:W5:Y:S02]  /*10690*/  LD.E.128 R56, desc[UR36][R36.64] ;  /* 0x0000002424387980 */ /* 0x000564000c101d00 */
[--C-:B------:R-:W-:Y:S01]  /*106a0*/  SHF.R.S32.HI R0, RZ, 0x1f, R29.reuse ;  /* 0x0000001fff007819 */ /* 0x100fe2000001141d */
[----:B0-----:R-:W-:Y:S01]  /*106b0*/  IMAD.MOV R31, RZ, RZ, -R29 ;  /* 0x000000ffff1f7224 */ /* 0x001fe200078e0a1d */
[----:B------:R2:W5:Y:S01]  /*106c0*/  LD.E.128 R24, desc[UR36][R38.64] ;  /* 0x0000002426187980 */ /* 0x000562000c101d00 */
[----:B------:R-:W-:Y:S02]  /*106d0*/  IMAD.U32 R21, RZ, RZ, UR7 ;  /* 0x00000007ff157e24 */ /* 0x000fe4000f8e00ff */
[----:B------:R-:W-:Y:S01]  /*106e0*/  IMAD R0, R0, UR8, RZ ;  /* 0x0000000800007c24 */ /* 0x000fe2000f8e02ff */
[----:B------:R2:W5:Y:S01]  /*106f0*/  LD.E.128 R80, desc[UR36][R40.64] ;  /* 0x0000002428507980 */ /* 0x000562000c101d00 */
[----:B------:R-:W-:-:S02]  /*10700*/  IMAD R31, R52, R31, R2 ;  /* 0x0000001f341f7224 */ /* 0x000fc400078e0202 */
[----:B------:R-:W-:Y:S01]  /*10710*/  IMAD.U32 R20, RZ, RZ, UR6 ;  /* 0x00000006ff147e24 */ /* 0x000fe2000f8e00ff */
[----:B------:R2:W5:Y:S01]  /*10720*/  LD.E.128 R76, desc[UR36][R42.64] ;  /* 0x000000242a4c7980 */ /* 0x000562000c101d00 */
[----:B------:R-:W-:Y:S01]  /*10730*/  IMAD.U32 R21, RZ, RZ, UR5 ;  /* 0x00000005ff157e24 */ /* 0x000fe2000f8e00ff */
[----:B------:R-:W-:Y:S02]  /*10740*/  ULDC.64 UR6, c[0x0][0xad8] ;  /* 0x0002b60000067ab9 */ /* 0x000fe40000000a00 */
[----:B------:R2:W5:Y:S01]  /*10750*/  LD.E.128 R72, desc[UR36][R44.64] ;  /* 0x000000242c487980 */ /* 0x000562000c101d00 */
[----:B-1----:R-:W-:-:S03]  /*10760*/  IMAD R33, R29, UR9, R0 ;  /* 0x000000091d217c24 */ /* 0x002fc6000f8e0200 */
[----:B------:R2:W5:Y:S01]  /*10770*/  LD.E.128 R64, desc[UR36][R46.64] ;  /* 0x000000242e407980 */ /* 0x000562000c101d00 */
[----:B------:R-:W-:Y:S01]  /*10780*/  SHF.R.S32.HI R0, RZ, 0x1f, R31 ;  /* 0x0000001fff007819 */ /* 0x000fe2000001141f */
[----:B------:R-:W-:Y:S01]  /*10790*/  @!PT LDS RZ, [RZ] ;  /* 0x00000000fffff984 */ /* 0x000fe20000000800 */
[----:B------:R-:W-:Y:S01]  /*107a0*/  @!PT LDS RZ, [RZ] ;  /* 0x00000000fffff984 */ /* 0x000fe20000000800 */
[----:B------:R-:W-:Y:S01]  /*107b0*/  @!PT LDS RZ, [RZ] ;  /* 0x00000000fffff984 */ /* 0x000fe20000000800 */
[----:B------:R-:W-:Y:S01]  /*107c0*/  @!PT LDS RZ, [RZ] ;  /* 0x00000000fffff984 */ /* 0x000fe20000000800 */
[----:B------:R0:W-:Y:S06]  /*107d0*/  MEMBAR.ALL.CTA ;  /* 0x0000000000007992 */ /* 0x0001ec0000008000 */
[----:B0-----:R-:W0:Y:S01]  /*107e0*/  FENCE.VIEW.ASYNC.S ;  /* 0x00000000000073c6 */ /* 0x001e220000000000 */
[----:B------:R-:W-:-:S04]  /*107f0*/  IMAD.WIDE.U32 R20, R29, UR8, R20 ;  /* 0x000000081d147c25 */ /* 0x000fc8000f8e0014 */
[----:B------:R-:W-:Y:S02]  /*10800*/  IMAD.IADD R21, R21, 0x1, R33 ;  /* 0x0000000115157824 */ /* 0x000fe400078e0221 */
[----:B------:R-:W-:Y:S02]  /*10810*/  IMAD R2, R0, UR6, RZ ;  /* 0x0000000600027c24 */ /* 0x000fe4000f8e02ff */
[----:B----4-:R-:W-:Y:S02]  /*10820*/  VIADD R34, R196, UR42 ;  /* 0x0000002ac4227c36 */ /* 0x010fe40008000000 */
[C---:B------:R-:W-:Y:S02]  /*10830*/  IMAD R29, R31.reuse, UR7, R2 ;  /* 0x000000071f1d7c24 */ /* 0x040fe4000f8e0202 */
[----:B------:R-:W-:Y:S01]  /*10840*/  IMAD.WIDE.U32 R20, R31, UR6, R20 ;  /* 0x000000061f147c25 */ /* 0x000fe2000f8e0014 */
[----:B------:R-:W-:Y:S01]  /*10850*/  ISETP.GE.AND P2, PT, R34, R3, PT ;  /* 0x000000032200720c */ /* 0x000fe20003f46270 */
[----:B------:R-:W-:-:S02]  /*10860*/  ULDC.64 UR6, c[0x0][0xa80] ;  /* 0x0002a00000067ab9 */ /* 0x000fc40000000a00 */
[----:B------:R-:W-:Y:S01]  /*10870*/  VIADD R17, R17, 0x30820 ;  /* 0x0003082011117836 */ /* 0x000fe20000000000 */
[----:B------:R-:W-:Y:S01]  /*10880*/  LEA R2, P3, R20, UR6, 0x1 ;  /* 0x0000000614027c11 */ /* 0x000fe2000f8608ff */
[----:B------:R-:W-:Y:S02]  /*10890*/  IMAD.IADD R21, R21, 0x1, R29 ;  /* 0x0000000115157824 */ /* 0x000fe400078e021d */
[----:B------:R-:W-:Y:S01]  /*108a0*/  VIADD R0, R34, 0x20 ;  /* 0x0000002022007836 */ /* 0x000fe20000000000 */
[----:B------:R-:W-:Y:S02]  /*108b0*/  PRMT R17, RZ, 0x654, R17 ;  /* 0x00000654ff117816 */ /* 0x000fe40000000011 */
[----:B------:R-:W-:Y:S02]  /*108c0*/  LEA.HI.X R32, R20, UR7, R21, 0x1, P3 ;  /* 0x0000000714207c11 */ /* 0x000fe400098f0c15 */
[-C--:B------:R-:W-:Y:S01]  /*108d0*/  ISETP.GE.AND P1, PT, R0, R3.reuse, PT ;  /* 0x000000030000720c */ /* 0x080fe20003f26270 */
[----:B------:R-:W-:Y:S01]  /*108e0*/  VIADD R0, R34, 0x40 ;  /* 0x0000004022007836 */ /* 0x000fe20000000000 */
[----:B0-----:R0:W-:Y:S01]  /*108f0*/  SYNCS.ARRIVE.TRANS64.RED.A1T0 RZ, [R17+URZ], RZ ;  /* 0x000000ff11ff79a7 */ /* 0x0011e2000810043f */
[----:B------:R2:W1:Y:S01]  /*10900*/  SHFL.IDX PT, R31, R2, RZ, 0x181f ;  /* 0x00181fff021f7589 */ /* 0x00046200000e0000 */
[----:B------:R-:W-:Y:S02]  /*10910*/  BSSY B1, `(.L_x_1052) ;  /* 0x0000011000017945 */ /* 0x000fe40003800000 */
[----:B------:R-:W-:Y:S01]  /*10920*/  ISETP.GE.AND P0, PT, R0, R3, PT ;  /* 0x000000030000720c */ /* 0x000fe20003f06270 */
[----:B0-----:R2:W0:Y:S01]  /*10930*/  SHFL.IDX PT, R17, R32, RZ, 0x181f ;  /* 0x00181fff20117589 */ /* 0x00142200000e0000 */
[----:B------:R-:W-:Y:S11]  /*10940*/  @P2 BRA `(.L_x_1053) ;  /* 0x0000000000342947 */ /* 0x000ff60003800000 */
[----:B------:R-:W-:Y:S02]  /*10950*/  ULDC UR5, c[0x0][0xac8] ;  /* 0x0002b20000057ab9 */ /* 0x000fe40000000800 */
[----:B------:R-:W-:Y:S02]  /*10960*/  ISETP.GE.AND P4, PT, R22, UR5, PT ;  /* 0x0000000516007c0c */ /* 0x000fe4000bf86270 */
[----:B------:R-:W-:Y:S02]  /*10970*/  ISETP.GE.AND P3, PT, R23, UR5, PT ;  /* 0x0000000517007c0c */ /* 0x000fe4000bf66270 */
[----:B------:R-:W-:-:S09]  /*10980*/  ISETP.GE.AND P2, PT, R192, UR5, PT ;  /* 0x00000005c0007c0c */ /* 0x000fd2000bf46270 */
[CC--:B-1----:R-:W-:Y:S02]  /*10990*/  @!P4 LEA R20, P6, R22.reuse, R31.reuse, 0x1 ;  /* 0x0000001f1614c211 */ /* 0x0c2fe400078c08ff */
[C---:B------:R-:W-:Y:S02]  /*109a0*/  @!P3 LEA R28, P5, R23.reuse, R31, 0x1 ;  /* 0x0000001f171cb211 */ /* 0x040fe400078a08ff */
[----:B0-----:R-:W-:Y:S02]  /*109b0*/  @!P4 LEA.HI.X R21, R22, R17, R206, 0x1, P6 ;  /* 0x000000111615c211 */ /* 0x001fe400030f0cce */
[C---:B------:R-:W-:Y:S02]  /*109c0*/  @!P2 LEA R30, P6, R192.reuse, R31, 0x1 ;  /* 0x0000001fc01ea211 */ /* 0x040fe400078c08ff */
[-C--:B------:R-:W-:Y:S01]  /*109d0*/  @!P3 LEA.HI.X R29, R23, R17.reuse, R205, 0x1, P5 ;  /* 0x00000011171db211 */ /* 0x080fe200028f0ccd */
[----:B-----5:R3:W-:Y:S01]  /*109e0*/  @!P4 ST.E.128 desc[UR36][R20.64], R48 ;  /* 0x000000301400c985 */ /* 0x0207e2000c101d24 */
[----:B------:R-:W-:-:S03]  /*109f0*/  @!P2 LEA.HI.X R31, R192, R17, R204, 0x1, P6 ;  /* 0x00000011c01fa211 */ /* 0x000fc600030f0ccc */
[----:B------:R3:W-:Y:S04]  /*10a00*/  @!P3 ST.E.128 desc[UR36][R28.64], R68 ;  /* 0x000000441c00b985 */ /* 0x0007e8000c101d24 */
[----:B------:R3:W-:Y:S02]  /*10a10*/  @!P2 ST.E.128 desc[UR36][R30.64], R80 ;  /* 0x000000501e00a985 */ /* 0x0007e4000c101d24 */
.L_x_1053:
[----:B------:R-:W-:Y:S05]  /*10a20*/  BSYNC B1 ;  /* 0x0000000000017941 */ /* 0x000fea0003800000 */
.L_x_1052:
[----:B0-----:R0:W4:Y:S01]  /*10a30*/  SHFL.IDX PT, R17, R32, 0x1, 0x181f ;  /* 0x00381f0020117f89 */ /* 0x00112200000e0000 */
        /* <DEDUP_REMOVED lines=13> */
[----:B-----5:R3:W-:Y:S04]  /*10b10*/  @!P4 ST.E.128 desc[UR36][R20.64], R12 ;  /* 0x0000000c1400c985 */ /* 0x0207e8000c101d24 */
[----:B------:R3:W-:Y:S04]  /*10b20*/  @!P5 ST.E.128 desc[UR36][R28.64], R60 ;  /* 0x0000003c1c00d985 */ /* 0x0007e8000c101d24 */
[----:B------:R3:W-:Y:S02]  /*10b30*/  @!P6 ST.E.128 desc[UR36][R30.64], R76 ;  /* 0x0000004c1e00e985 */ /* 0x0007e4000c101d24 */
.L_x_1055:
[----:B------:R-:W-:Y:S05]  /*10b40*/  BSYNC B1 ;  /* 0x0000000000017941 */ /* 0x000fea0003800000 */
.L_x_1054:
        /* <DEDUP_REMOVED lines=17> */
.L_x_1057:
[----:B------:R-:W-:Y:S05]  /*10c60*/  BSYNC B1 ;  /* 0x0000000000017941 */ /* 0x000fea0003800000 */
.L_x_1056:
[----:B------:R-:W-:Y:S01]  /*10c70*/  VIADD R0, R34, 0x60 ;  /* 0x0000006022007836 */ /* 0x000fe20000000000 */
[----:B0----5:R0:W0:Y:S04]  /*10c80*/  SHFL.IDX PT, R11, R32, 0x3, 0x181f ;  /* 0x00781f00200b7f89 */ /* 0x02102800000e0000 */
[----:B------:R-:W-:Y:S01]  /*10c90*/  ISETP.GE.AND P0, PT, R0, R3, PT ;  /* 0x000000030000720c */ /* 0x000fe20003f06270 */
[----:B------:R0:W0:-:S12]  /*10ca0*/  SHFL.IDX PT, R13, R2, 0x3, 0x181f ;  /* 0x00781f00020d7f89 */ /* 0x00001800000e0000 */
[----:B------:R-:W-:Y:S05]  /*10cb0*/  @P0 BRA `(.L_x_1058) ;  /* 0x0000000800e80947 */ /* 0x000fea0003800000 */
[----:B------:R-:W-:Y:S02]  /*10cc0*/  ULDC UR5, c[0x0][0xac8] ;  /* 0x0002b20000057ab9 */ /* 0x000fe40000000800 */
[----:B------:R-:W-:Y:S02]  /*10cd0*/  ISETP.GE.AND P2, PT, R22, UR5, PT ;  /* 0x0000000516007c0c */ /* 0x000fe4000bf46270 */
[----:B------:R-:W-:-:S11]  /*10ce0*/  ISETP.GE.AND P3, PT, R23, UR5, PT ;  /* 0x0000000517007c0c */ /* 0x000fd6000bf66270 */
[CC--:B0-2-4-:R-:W-:Y:S02]  /*10cf0*/  @!P2 LEA R2, P0, R22.reuse, R13.reuse, 0x1 ;  /* 0x0000000d1602a211 */ /* 0x0d5fe400078008ff */
[C---:B------:R-:W-:Y:S02]  /*10d00*/  @!P3 LEA R8, P1, R23.reuse, R13, 0x1 ;  /* 0x0000000d1708b211 */ /* 0x040fe400078208ff */
[-C--:B------:R-:W-:Y:S02]  /*10d10*/  @!P2 LEA.HI.X R3, R22, R11.reuse, R206, 0x1, P0 ;  /* 0x0000000b1603a211 */ /* 0x080fe400000f0cce */
        /* <DEDUP_REMOVED lines=9> */
.L_x_1051:
[----:B------:R-:W0:Y:S01]  /*10db0*/  LDC R8, c[0x0][0xbe8] ;  /* 0x0002fa00ff087b82 */ /* 0x000e220000000800 */
[----:B------:R-:W-:Y:S01]  /*10dc0*/  R2UR UR6, R194 ;  /* 0x00000000c20672ca */ /* 0x000fe200000e0000 */
[----:B------:R-:W-:Y:S01]  /*10dd0*/  BSSY B1, `(.L_x_1059) ;  /* 0x0000034000017945 */ /* 0x000fe20003800000 */
[----:B------:R-:W-:Y:S01]  /*10de0*/  R2UR UR5, R195 ;  /* 0x00000000c30572ca */ /* 0x000fe200000e0000 */
[----:B------:R-:W-:Y:S01]  /*10df0*/  IMAD R6, R193, 0x20, R196 ;  /* 0x00000020c1067824 */ /* 0x000fe200078e02c4 */
[----:B------:R-:W-:-:S09]  /*10e00*/  ISETP.GE.AND P0, PT, R207, 0x80, PT ;  /* 0x00000080cf00780c */ /* 0x000fd20003f06270 */
[----:B------:R-:W-:Y:S02]  /*10e10*/  USHF.R.S32.HI UR8, URZ, 0x1f, UR6 ;  /* 0x0000001f3f087899 */ /* 0x000fe40008011406 */
[----:B------:R-:W-:Y:S01]  /*10e20*/  USHF.R.S32.HI UR9, URZ, 0x1f, UR5 ;  /* 0x0000001f3f097899 */ /* 0x000fe20008011405 */
[----:B0-----:R-:W-:-:S13]  /*10e30*/  ISETP.NE.AND P1, PT, R8, 0x1, PT ;  /* 0x000000010800780c */ /* 0x001fda0003f25270 */
[----:B------:R-:W0:Y:S08]  /*10e40*/  @P1 LDC R9, c[0x0][0xbec] ;  /* 0x0002fb00ff091b82 */ /* 0x000e300000000800 */
[----:B------:R-:W1:Y:S01]  /*10e50*/  @P1 LDC R11, c[0x0][0xbf0] ;  /* 0x0002fc00ff0b1b82 */ /* 0x000e620000000800 */
[----:B------:R-:W-:Y:S05]  /*10e60*/  @P0 BRA `(.L_x_1060) ;  /* 0x0000000000a80947 */ /* 0x000fea0003800000 */
[----:B------:R-:W2:Y:S01]  /*10e70*/  S2R R4, SR_TID.X ;  /* 0x0000000000047919 */ /* 0x000ea20000002100 */
[----:B------:R-:W3:Y:S01]  /*10e80*/  LDC R3, c[0x0][0xbe8] ;  /* 0x0002fa00ff037b82 */ /* 0x000ee20000000800 */
[----:B------:R-:W-:Y:S01]  /*10e90*/  IMAD.U32 R7, RZ, RZ, UR42 ;  /* 0x0000002aff077e24 */ /* 0x000fe2000f8e00ff */
[----:B------:R-:W-:Y:S02]  /*10ea0*/  ULDC UR5, c[0x0][0xa88] ;  /* 0x0002a20000057ab9 */ /* 0x000fe40000000800 */
[----:B---3--:R-:W-:Y:S02]  /*10eb0*/  IMAD R5, R3, UR5, RZ ;  /* 0x0000000503057c24 */ /* 0x008fe4000f8e02ff */
[----:B--2---:R-:W-:-:S04]  /*10ec0*/  IADD3 R4, R7, -0x80, R4 ;  /* 0xffffff8007047810 */ /* 0x004fc80007ffe004 */
[----:B------:R-:W-:-:S13]  /*10ed0*/  ISETP.GE.AND P0, PT, R4, R5, PT ;  /* 0x000000050400720c */ /* 0x000fda0003f06270 */
[----:B------:R-:W-:Y:S05]  /*10ee0*/  @P0 BRA `(.L_x_1060) ;  /* 0x0000000000880947 */ /* 0x000fea0003800000 */
[----:B------:R-:W-:Y:S01]  /*10ef0*/  ISETP.NE.AND P0, PT, R3, 0x1, PT ;  /* 0x000000010300780c */ /* 0x000fe20003f05270 */
[----:B------:R-:W-:Y:S01]  /*10f00*/  ULDC.64 UR10, c[0x0][0xb90] ;  /* 0x0002e400000a7ab9 */ /* 0x000fe20000000a00 */
[----:B------:R-:W-:Y:S01]  /*10f10*/  R2UR UR13, R194 ;  /* 0x00000000c20d72ca */ /* 0x000fe200000e0000 */
[----:B------:R-:W-:Y:S01]  /*10f20*/  UIMAD UR5, UR8, UR10, URZ ;  /* 0x0000000a080572a4 */ /* 0x000fe2000f8e023f */
[----:B------:R-:W-:Y:S01]  /*10f30*/  R2UR UR12, R195 ;  /* 0x00000000c30c72ca */ /* 0x000fe200000e0000 */
[----:B------:R-:W-:-:S08]  /*10f40*/  IMAD.MOV.U32 R2, RZ, RZ, R4 ;  /* 0x000000ffff027224 */ /* 0x000fd000078e0004 */
[----:B------:R-:W2:Y:S02]  /*10f50*/  @P0 LDC R5, c[0x0][0xbec] ;  /* 0x0002fb00ff050b82 */ /* 0x000ea40000000800 */
[----:B------:R-:W-:Y:S02]  /*10f60*/  UIMAD.WIDE.U32 UR6, UR13, UR10, URZ ;  /* 0x0000000a0d0672a5 */ /* 0x000fe4000f8e003f */
[----:B------:R-:W-:-:S03]  /*10f70*/  UIMAD UR5, UR13, UR11, UR5 ;  /* 0x0000000b0d0572a4 */ /* 0x000fc6000f8e0205 */
[----:B------:R-:W-:Y:S01]  /*10f80*/  ULDC.64 UR10, c[0x0][0xb98] ;  /* 0x0002e600000a7ab9 */ /* 0x000fe20000000a00 */
[----:B------:R-:W3:Y:S01]  /*10f90*/  @P0 LDC R7, c[0x0][0xbf0] ;  /* 0x0002fc00ff070b82 */ /* 0x000ee20000000800 */
[----:B------:R-:W-:Y:S02]  /*10fa0*/  UIADD3 UR7, UR7, UR5, URZ ;  /* 0x0000000507077290 */ /* 0x000fe4000fffe03f */
[----:B------:R-:W-:Y:S02]  /*10fb0*/  UIMAD UR5, UR9, UR10, URZ ;  /* 0x0000000a090572a4 */ /* 0x000fe4000f8e023f */
[----:B------:R-:W-:Y:S02]  /*10fc0*/  UIMAD.WIDE.U32 UR6, UR12, UR10, UR6 ;  /* 0x0000000a0c0672a5 */ /* 0x000fe4000f8e0006 */
[----:B------:R-:W-:-:S03]  /*10fd0*/  UIMAD UR5, UR12, UR11, UR5 ;  /* 0x0000000b0c0572a4 */ /* 0x000fc6000f8e0205 */
[----:B------:R-:W-:Y:S01]  /*10fe0*/  ULDC.64 UR10, c[0x0][0xb88] ;  /* 0x0002e200000a7ab9 */ /* 0x000fe20000000a00 */
[----:B--2---:R-:W-:-:S05]  /*10ff0*/  @P0 IMAD.HI.U32 R0, R4, R5, RZ ;  /* 0x0000000504000227 */ /* 0x004fca00078e00ff */
[----:B---3--:R-:W-:-:S05]  /*11000*/  @P0 SHF.R.U32.HI R2, RZ, R7, R0 ;  /* 0x00000007ff020219 */ /* 0x008fca0000011600 */
[----:B------:R-:W-:-:S04]  /*11010*/  IMAD.MOV R5, RZ, RZ, -R2 ;  /* 0x000000ffff057224 */ /* 0x000fc800078e0a02 */
[----:B------:R-:W-:Y:S01]  /*11020*/  IMAD R5, R3, R5, R4 ;  /* 0x0000000503057224 */ /* 0x000fe200078e0204 */
[----:B------:R-:W-:Y:S01]  /*11030*/  SHF.R.S32.HI R3, RZ, 0x1f, R2 ;  /* 0x0000001fff037819 */ /* 0x000fe20000011402 */
[----:B------:R-:W-:Y:S01]  /*11040*/  IMAD.U32 R4, RZ, RZ, UR5 ;  /* 0x00000005ff047e24 */ /* 0x000fe2000f8e00ff */
[----:B------:R-:W-:Y:S02]  /*11050*/  IADD3 R2, P0, R2, UR6, RZ ;  /* 0x0000000602027c10 */ /* 0x000fe4000ff1e0ff */
[----:B------:R-:W-:Y:S02]  /*11060*/  SHF.R.S32.HI R0, RZ, 0x1f, R5 ;  /* 0x0000001fff007819 */ /* 0x000fe40000011405 */
[----:B------:R-:W-:Y:S01]  /*11070*/  IADD3.X R3, R3, UR7, R4, P0, !PT ;  /* 0x0000000703037c10 */ /* 0x000fe200087fe404 */
[----:B------:R-:W-:Y:S02]  /*11080*/  ULDC.64 UR6, c[0x0][0xb50] ;  /* 0x0002d40000067ab9 */ /* 0x000fe40000000a00 */
[----:B------:R-:W-:-:S02]  /*11090*/  IMAD R0, R0, UR10, RZ ;  /* 0x0000000a00007c24 */ /* 0x000fc4000f8e02ff */
[----:B------:R-:W-:-:S04]  /*110a0*/  IMAD.WIDE.U32 R2, R5, UR10, R2 ;  /* 0x0000000a05027c25 */ /* 0x000fc8000f8e0002 */
[----:B------:R-:W-:Y:S01]  /*110b0*/  IMAD R7, R5, UR11, R0 ;  /* 0x0000000b05077c24 */ /* 0x000fe2000f8e0200 */
[----:B------:R-:W-:-:S03]  /*110c0*/  LEA R4, P0, R2, UR6, 0x2 ;  /* 0x0000000602047c11 */ /* 0x000fc6000f8010ff */
[----:B------:R-:W-:-:S05]  /*110d0*/  IMAD.IADD R3, R3, 0x1, R7 ;  /* 0x0000000103037824 */ /* 0x000fca00078e0207 */
[----:B------:R-:W-:Y:S01]  /*110e0*/  LEA.HI.X R5, R2, UR7, R3, 0x2, P0 ;  /* 0x0000000702057c11 */ /* 0x000fe200080f1403 */
[----:B------:R-:W-:-:S05]  /*110f0*/  IMAD.MOV.U32 R3, RZ, RZ, -0x800000 ;  /* 0xff800000ff037424 */ /* 0x000fca00078e00ff */
[----:B------:R2:W-:Y:S02]  /*11100*/  STG.E desc[UR36][R4.64], R3 ;  /* 0x0000000304007986 */ /* 0x0005e4000c101924 */
.L_x_1060:
[----:B------:R-:W-:Y:S05]  /*11110*/  BSYNC B1 ;  /* 0x0000000000017941 */ /* 0x000fea0003800000 */
.L_x_1059:
[----:B------:R-:W-:Y:S01]  /*11120*/  R2UR UR13, R194 ;  /* 0x00000000c20d72ca */ /* 0x000fe200000e0000 */
[----:B------:R-:W-:Y:S01]  /*11130*/  ULDC.64 UR10, c[0x0][0xae8] ;  /* 0x0002ba00000a7ab9 */ /* 0x000fe20000000a00 */
[----:B------:R-:W-:Y:S01]  /*11140*/  R2UR UR12, R195 ;  /* 0x00000000c30c72ca */ /* 0x000fe200000e0000 */
[----:B------:R-:W-:Y:S01]  /*11150*/  UIMAD UR5, UR8, UR10, URZ ;  /* 0x0000000a080572a4 */ /* 0x000fe2000f8e023f */
[----:B------:R-:W-:Y:S01]  /*11160*/  VIADD R6, R6, UR42 ;  /* 0x0000002a06067c36 */ /* 0x000fe20008000000 */
[----:B------:R-:W-:Y:S03]  /*11170*/  BSSY B1, `(.L_x_1061) ;  /* 0x0000038000017945 */ /* 0x000fe60003800000 */
[----:B0-----:R-:W-:-:S04]  /*11180*/  @P1 IMAD.HI.U32 R0, R6, R9, RZ ;  /* 0x0000000906001227 */ /* 0x001fc800078e00ff */
[----:B--2---:R-:W-:Y:S01]  /*11190*/  IMAD.MOV.U32 R5, RZ, RZ, R6 ;  /* 0x000000ffff057224 */ /* 0x004fe200078e0006 */
[----:B------:R-:W-:Y:S01]  /*111a0*/  UIMAD.WIDE.U32 UR6, UR13, UR10, URZ ;  /* 0x0000000a0d0672a5 */ /* 0x000fe2000f8e003f */
[----:B-1----:R-:W-:Y:S01]  /*111b0*/  @P1 SHF.R.U32.HI R5, RZ, R11, R0 ;  /* 0x0000000bff051219 */ /* 0x002fe20000011600 */
[----:B------:R-:W-:-:S03]  /*111c0*/  UIMAD UR5, UR13, UR11, UR5 ;  /* 0x0000000b0d0572a4 */ /* 0x000fc6000f8e0205 */
[----:B------:R-:W-:Y:S01]  /*111d0*/  ULDC.64 UR10, c[0x0][0xaf0] ;  /* 0x0002bc00000a7ab9 */ /* 0x000fe20000000a00 */
[----:B------:R-:W-:Y:S01]  /*111e0*/  UIADD3 UR7, UR7, UR5, URZ ;  /* 0x0000000507077290 */ /* 0x000fe2000fffe03f */
[--C-:B------:R-:W-:Y:S01]  /*111f0*/  SHF.R.S32.HI R0, RZ, 0x1f, R5.reuse ;  /* 0x0000001fff007819 */ /* 0x100fe20000011405 */
[----:B------:R-:W-:Y:S01]  /*11200*/  UIMAD UR5, UR9, UR10, URZ ;  /* 0x0000000a090572a4 */ /* 0x000fe2000f8e023f */
[----:B------:R-:W-:Y:S01]  /*11210*/  IMAD.MOV R7, RZ, RZ, -R5 ;  /* 0x000000ffff077224 */ /* 0x000fe200078e0a05 */
[----:B------:R-:W-:Y:S02]  /*11220*/  UIMAD.WIDE.U32 UR6, UR12, UR10, UR6 ;  /* 0x0000000a0c0672a5 */ /* 0x000fe4000f8e0006 */
[----:B------:R-:W-:Y:S01]  /*11230*/  UIMAD UR5, UR12, UR11, UR5 ;  /* 0x0000000b0c0572a4 */ /* 0x000fe2000f8e0205 */
[----:B------:R-:W-:Y:S01]  /*11240*/  IMAD R7, R8, R7, R6 ;  /* 0x0000000708077224 */ /* 0x000fe200078e0206 */
[----:B------:R-:W-:Y:S01]  /*11250*/  ULDC.64 UR8, c[0x0][0xae0] ;  /* 0x0002b80000087ab9 */ /* 0x000fe20000000a00 */
[----:B------:R-:W-:Y:S01]  /*11260*/  VIADD R6, R196, UR42 ;  /* 0x0000002ac4067c36 */ /* 0x000fe20008000000 */
[----:B------:R-:W-:Y:S01]  /*11270*/  UIADD3 UR5, UR7, UR5, URZ ;  /* 0x0000000507057290 */ /* 0x000fe2000fffe03f */
[----:B------:R-:W-:-:S02]  /*11280*/  IMAD R0, R0, UR8, RZ ;  /* 0x0000000800007c24 */ /* 0x000fc4000f8e02ff */
[----:B------:R-:W-:Y:S02]  /*11290*/  IMAD.U32 R3, RZ, RZ, UR7 ;  /* 0x00000007ff037e24 */ /* 0x000fe4000f8e00ff */
[----:B------:R-:W-:Y:S01]  /*112a0*/  IMAD.U32 R2, RZ, RZ, UR6 ;  /* 0x00000006ff027e24 */ /* 0x000fe2000f8e00ff */
[----:B------:R-:W-:Y:S01]  /*112b0*/  ULDC.64 UR6, c[0x0][0xad8] ;  /* 0x0002b60000067ab9 */ /* 0x000fe20000000a00 */
[----:B------:R-:W-:Y:S01]  /*112c0*/  IMAD.U32 R3, RZ, RZ, UR5 ;  /* 0x00000005ff037e24 */ /* 0x000fe2000f8e00ff */
[----:B------:R-:W-:Y:S01]  /*112d0*/  ULDC UR5, c[0x0][0xa88] ;  /* 0x0002a20000057ab9 */ /* 0x000fe20000000800 */
[C---:B------:R-:W-:Y:S01]  /*112e0*/  IMAD R9, R5.reuse, UR9, R0 ;  /* 0x0000000905097c24 */ /* 0x040fe2000f8e0200 */
[----:B------:R-:W-:Y:S01]  /*112f0*/  SHF.R.S32.HI R0, RZ, 0x1f, R7 ;  /* 0x0000001fff007819 */ /* 0x000fe20000011407 */
[----:B------:R-:W-:-:S04]  /*11300*/  IMAD.WIDE.U32 R2, R5, UR8, R2 ;  /* 0x0000000805027c25 */ /* 0x000fc8000f8e0002 */
[----:B------:R-:W-:Y:S02]  /*11310*/  IMAD.IADD R3, R3, 0x1, R9 ;  /* 0x0000000103037824 */ /* 0x000fe400078e0209 */
[----:B------:R-:W-:Y:S02]  /*11320*/  IMAD R4, R0, UR6, RZ ;  /* 0x0000000600047c24 */ /* 0x000fe4000f8e02ff */
[----:B------:R-:W-:Y:S02]  /*11330*/  IMAD R9, R8, UR5, RZ ;  /* 0x0000000508097c24 */ /* 0x000fe4000f8e02ff */
[C---:B------:R-:W-:Y:S02]  /*11340*/  IMAD R5, R7.reuse, UR7, R4 ;  /* 0x0000000707057c24 */ /* 0x040fe4000f8e0204 */
[----:B------:R-:W-:Y:S01]  /*11350*/  IMAD.WIDE.U32 R2, R7, UR6, R2 ;  /* 0x0000000607027c25 */ /* 0x000fe2000f8e0002 */
[----:B------:R-:W-:Y:S01]  /*11360*/  ISETP.GE.AND P2, PT, R6, R9, PT ;  /* 0x000000090600720c */ /* 0x000fe20003f46270 */
[----:B------:R-:W-:-:S02]  /*11370*/  ULDC.64 UR6, c[0x0][0xa80] ;  /* 0x0002a00000067ab9 */ /* 0x000fc40000000a00 */
[----:B------:R-:W-:Y:S01]  /*11380*/  IMAD.IADD R3, R3, 0x1, R5 ;  /* 0x0000000103037824 */ /* 0x000fe200078e0205 */
[----:B------:R-:W-:Y:S01]  /*11390*/  LEA R4, P3, R2, UR6, 0x1 ;  /* 0x0000000602047c11 */ /* 0x000fe2000f8608ff */
[----:B------:R-:W-:-:S03]  /*113a0*/  VIADD R0, R6, 0x20 ;  /* 0x0000002006007836 */ /* 0x000fc60000000000 */
[----:B------:R-:W-:Y:S01]  /*113b0*/  LEA.HI.X R5, R2, UR7, R3, 0x1, P3 ;  /* 0x0000000702057c11 */ /* 0x000fe200098f0c03 */
[----:B------:R0:W1:Y:S01]  /*113c0*/  SHFL.IDX PT, R7, R4, RZ, 0x181f ;  /* 0x00181fff04077589 */ /* 0x00006200000e0000 */
[-C--:B------:R-:W-:Y:S01]  /*113d0*/  ISETP.GE.AND P1, PT, R0, R9.reuse, PT ;  /* 0x000000090000720c */ /* 0x080fe20003f26270 */
[----:B------:R-:W-:Y:S02]  /*113e0*/  VIADD R0, R6, 0x40 ;  /* 0x0000004006007836 */ /* 0x000fe40000000000 */
[----:B------:R0:W2:Y:S03]  /*113f0*/  SHFL.IDX PT, R3, R5, RZ, 0x181f ;  /* 0x00181fff05037589 */ /* 0x0000a600000e0000 */
[----:B------:R-:W-:Y:S01]  /*11400*/  ISETP.GE.AND P0, PT, R0, R9, PT ;  /* 0x000000090000720c */ /* 0x000fe20003f06270 */
[----:B------:R-:W-:-:S12]  /*11410*/  @P2 BRA `(.L_x_1062) ;  /* 0x0000000000342947 */ /* 0x000fd80003800000 */
[----:B------:R-:W-:Y:S02]  /*11420*/  ULDC UR5, c[0x0][0xac8] ;  /* 0x0002b20000057ab9 */ /* 0x000fe40000000800 */
[----:B------:R-:W-:Y:S02]  /*11430*/  ISETP.GE.AND P4, PT, R22, UR5, PT ;  /* 0x0000000516007c0c */ /* 0x000fe4000bf86270 */
[----:B------:R-:W-:Y:S02]  /*11440*/  ISETP.GE.AND P3, PT, R23, UR5, PT ;  /* 0x0000000517007c0c */ /* 0x000fe4000bf66270 */
[----:B------:R-:W-:-:S09]  /*11450*/  ISETP.GE.AND P2, PT, R192, UR5, PT ;  /* 0x00000005c0007c0c */ /* 0x000fd2000bf46270 */
[CC--:B-1----:R-:W-:Y:S02]  /*11460*/  @!P4 LEA R10, P6, R22.reuse, R7.reuse, 0x1 ;  /* 0x00000007160ac211 */ /* 0x0c2fe400078c08ff */
[C---:B------:R-:W-:Y:S02]  /*11470*/  @!P3 LEA R12, P5, R23.reuse, R7, 0x1 ;  /* 0x00000007170cb211 */ /* 0x040fe400078a08ff */
[----:B--2---:R-:W-:Y:S02]  /*11480*/  @!P4 LEA.HI.X R11, R22, R3, R206, 0x1, P6 ;  /* 0x00000003160bc211 */ /* 0x004fe400030f0cce */
[C---:B------:R-:W-:Y:S02]  /*11490*/  @!P2 LEA R2, P6, R192.reuse, R7, 0x1 ;  /* 0x00000007c002a211 */ /* 0x040fe400078c08ff */
[-C--:B------:R-:W-:Y:S01]  /*114a0*/  @!P3 LEA.HI.X R13, R23, R3.reuse, R205, 0x1, P5 ;  /* 0x00000003170db211 */ /* 0x080fe200028f0ccd */
[----:B------:R3:W-:Y:S01]  /*114b0*/  @!P4 ST.E.128 desc[UR36][R10.64], RZ ;  /* 0x000000ff0a00c985 */ /* 0x0007e2000c101d24 */
[----:B------:R-:W-:-:S03]  /*114c0*/  @!P2 LEA.HI.X R3, R192, R3, R204, 0x1, P6 ;  /* 0x00000003c003a211 */ /* 0x000fc600030f0ccc */
[----:B------:R3:W-:Y:S04]  /*114d0*/  @!P3 ST.E.128 desc[UR36][R12.64], RZ ;  /* 0x000000ff0c00b985 */ /* 0x0007e8000c101d24 */
[----:B------:R3:W-:Y:S02]  /*114e0*/  @!P2 ST.E.128 desc[UR36][R2.64], RZ ;  /* 0x000000ff0200a985 */ /* 0x0007e4000c101d24 */
.L_x_1062:
[----:B------:R-:W-:Y:S05]  /*114f0*/  BSYNC B1 ;  /* 0x0000000000017941 */ /* 0x000fea0003800000 */
.L_x_1061:
[----:B--23--:R2:W3:Y:S01]  /*11500*/  SHFL.IDX PT, R3, R5, 0x1, 0x181f ;  /* 0x00381f0005037f89 */ /* 0x00c4e200000e0000 */
[----:B------:R-:W-:Y:S03]  /*11510*/  BSSY B1, `(.L_x_1063) ;  /* 0x0000010000017945 */ /* 0x000fe60003800000 */
[----:B-1----:R2:W1:Y:S01]  /*11520*/  SHFL.IDX PT, R7, R4, 0x1, 0x181f ;  /* 0x00381f0004077f89 */ /* 0x00246200000e0000 */
        /* <DEDUP_REMOVED lines=8> */
[-C--:B---3--:R-:W-:Y:S02]  /*115b0*/  @!P4 LEA.HI.X R11, R22, R3.reuse, R206, 0x1, P1 ;  /* 0x00000003160bc211 */ /* 0x088fe400008f0cce */
[-C--:B------:R-:W-:Y:S02]  /*115c0*/  @!P5 LEA.HI.X R13, R23, R3.reuse, R205, 0x1, P2 ;  /* 0x00000003170dd211 */ /* 0x080fe400010f0ccd */
[----:B------:R-:W-:Y:S01]  /*115d0*/  @!P6 LEA.HI.X R3, R192, R3, R204, 0x1, P3 ;  /* 0x00000003c003e211 */ /* 0x000fe200018f0ccc */
[----:B------:R4:W-:Y:S04]  /*115e0*/  @!P4 ST.E.128 desc[UR36][R10.64], RZ ;  /* 0x000000ff0a00c985 */ /* 0x0009e8000c101d24 */
[----:B------:R4:W-:Y:S04]  /*115f0*/  @!P5 ST.E.128 desc[UR36][R12.64], RZ ;  /* 0x000000ff0c00d985 */ /* 0x0009e8000c101d24 */
[----:B------:R4:W-:Y:S02]  /*11600*/  @!P6 ST.E.128 desc[UR36][R2.64], RZ ;  /* 0x000000ff0200e985 */ /* 0x0009e4000c101d24 */
.L_x_1064:
[----:B------:R-:W-:Y:S05]  /*11610*/  BSYNC B1 ;  /* 0x0000000000017941 */ /* 0x000fea0003800000 */
.L_x_1063:
[----:B---34-:R3:W4:Y:S01]  /*11620*/  SHFL.IDX PT, R3, R5, 0x2, 0x181f ;  /* 0x00581f0005037f89 */ /* 0x01872200000e0000 */
        /* <DEDUP_REMOVED lines=16> */
.L_x_1066:
[----:B------:R-:W-:Y:S05]  /*11730*/  BSYNC B1 ;  /* 0x0000000000017941 */ /* 0x000fea0003800000 */
.L_x_1065:
[----:B------:R-:W-:Y:S01]  /*11740*/  VIADD R0, R6, 0x60 ;  /* 0x0000006006007836 */ /* 0x000fe20000000000 */
[----:B0-23--:R-:W0:Y:S04]  /*11750*/  SHFL.IDX PT, R5, R5, 0x3, 0x181f ;  /* 0x00781f0005057f89 */ /* 0x00de2800000e0000 */
[----:B------:R-:W-:Y:S01]  /*11760*/  ISETP.GE.AND P0, PT, R0, R9, PT ;  /* 0x000000090000720c */ /* 0x000fe20003f06270 */
[----:B-1--4-:R1:W2:-:S12]  /*11770*/  SHFL.IDX PT, R3, R4, 0x3, 0x181f ;  /* 0x00781f0004037f89 */ /* 0x01229800000e0000 */
        /* <DEDUP_REMOVED lines=14> */
.L_x_1058:
[----:B------:R-:W-:Y:S05]  /*11860*/  BSYNC B0 ;  /* 0x0000000000007941 */ /* 0x000fea0003800000 */
.L_x_1050:
[----:B------:R-:W-:Y:S02]  /*11870*/  ULDC UR5, c[0x0][0xc38] ;  /* 0x00030e0000057ab9 */ /* 0x000fe40000000800 */
[----:B------:R-:W-:-:S06]  /*11880*/  UISETP.GE.AND UP0, UPT, UR4, UR5, UPT ;  /* 0x000000050400728c */ /* 0x000fcc000bf06270 */
[----:B------:R-:W-:-:S13]  /*11890*/  PLOP3.LUT P0, PT, PT, PT, UP0, 0x80, 0x0 ;  /* 0x000000000000781c */ /* 0x000fda0003f0f008 */
[----:B------:R-:W-:Y:S05]  /*118a0*/  @!P0 BRA `(.L_x_1067) ;  /* 0xfffffef400188947 */ /* 0x000fea000383ffff */
[----:B------:R-:W-:Y:S05]  /*118b0*/  EXIT ;  /* 0x000000000000794d */ /* 0x000fea0003800000 */
.L_x_961:
[----:B------:R-:W-:-:S08]  /*118c0*/  NOP ;  /* 0x0000000000007918 */ /* 0x000fd00000000000 */
[----:B0-----:R-:W0:-:S00]  /*118d0*/  USETMAXREG.DEALLOC.CTAPOOL 0x28 ;  /* 0x00000028000079c8 */ /* 0x001e0000080e0500 */
[----:B0-----:R-:W-:-:S06]  /*118e0*/  LOP3.LUT R0, R0, 0x3, RZ, 0xc0, !PT ;  /* 0x0000000300007812 */ /* 0x001fcc00078ec0ff */
[----:B------:R-:W0:Y:S01]  /*118f0*/  S2UR UR10, SR_CTAID.X ;  /* 0x00000000000a79c3 */ /* 0x000e220000002500 */
[----:B------:R-:W-:Y:S01]  /*11900*/  LOP3.LUT R16, R16, 0xffffefff, RZ, 0xc0, !PT ;  /* 0xffffefff10107812 */ /* 0x000fe200078ec0ff */
[----:B------:R-:W-:Y:S01]  /*11910*/  STL [R1], RZ ;  /* 0x000000ff01007387 */ /* 0x000fe20000100800 */
[----:B------:R-:W-:Y:S02]  /*11920*/  IMAD.MOV.U32 R23, RZ, RZ, RZ ;  /* 0x000000ffff177224 */ /* 0x000fe400078e00ff */
[----:B------:R-:W-:Y:S01]  /*11930*/  IMAD.MOV.U32 R26, RZ, RZ, 0x1 ;  /* 0x00000001ff1a7424 */ /* 0x000fe200078e00ff */
[----:B------:R1:W2:Y:S02]  /*11940*/  SHFL.IDX PT, R2, R0, RZ, 0x1f ;  /* 0x00001fff00027589 */ /* 0x0002a400000e0000 */
[----:B-1----:R-:W0:Y:S01]  /*11950*/  LDC R0, c[0x0][0xc38] ;  /* 0x00030e00ff007b82 */ /* 0x002e220000000800 */
[----:B--2---:R-:W-:-:S13]  /*11960*/  ISETP.NE.AND P0, PT, R2, RZ, PT ;  /* 0x000000ff0200720c */ /* 0x004fda0003f05270 */
[----:B------:R-:W-:Y:S01]  /*11970*/  @P0 LOP3.LUT R16, R16, 0x1000, RZ, 0xfc, !PT ;  /* 0x0000100010100812 */ /* 0x000fe200078efcff */
[----:B------:R-:W-:Y:S06]  /*11980*/  @P0 BAR.ARV 0x4, 0x180 ;  /* 0x0106000000000b1d */ /* 0x000fec0000002000 */
[----:B0-----:R-:W-:-:S13]  /*11990*/  ISETP.LE.AND P0, PT, R0, UR10, PT ;  /* 0x0000000a00007c0c */ /* 0x001fda000bf03270 */
[----:B------:R-:W-:Y:S05]  /*119a0*/  @P0 BRA `(.L_x_1068) ;  /* 0x00000040005c0947 */ /* 0x000fea0003800000 */
[----:B------:R-:W2:Y:S01]  /*119b0*/  LDL R4, [R1+0x4] ;  /* 0x0000040001047983 */ /* 0x000ea20000100800 */
[----:B------:R-:W-:Y:S01]  /*119c0*/  IMAD.SHL.U32 R37, R3, 0x8, RZ ;  /* 0x0000000803257824 */ /* 0x000fe200078e00ff */
[----:B------:R-:W-:Y:S01]  /*119d0*/  ULDC UR9, c[0x0][0x2b8] ;  /* 0x0000ae0000097ab9 */ /* 0x000fe20000000800 */
[----:B------:R-:W-:Y:S01]  /*119e0*/  LOP3.LUT R16, R16, 0xfffffffd, RZ, 0xc0, !PT ;  /* 0xfffffffd10107812 */ /* 0x000fe200078ec0ff */
[----:B------:R-:W0:Y:S01]  /*119f0*/  S2UR UR8, SR_CgaCtaId ;  /* 0x00000000000879c3 */ /* 0x000e220000008800 */
[----:B------:R-:W-:Y:S01]  /*11a00*/  ULDC.64 UR4, c[0x0][0x418] ;  /* 0x0001060000047ab9 */ /* 0x000fe20000000a00 */
[C---:B------:R-:W-:Y:S01]  /*11a10*/  LOP3.LUT R0, R37.reuse, 0x1f8, RZ, 0xc0, !PT ;  /* 0x000001f825007812 */ /* 0x040fe200078ec0ff */
[----:B------:R-:W-:Y:S01]  /*11a20*/  UISETP.NE.U32.AND UP0, UPT, UR4, URZ, UPT ;  /* 0x0000003f0400728c */ /* 0x000fe2000bf05070 */
[----:B------:R1:W-:Y:S01]  /*11a30*/  STL [R1], RZ ;  /* 0x000000ff01007387 */ /* 0x0003e20000100800 */
[----:B------:R-:W-:Y:S01]  /*11a40*/  ULDC UR40, c[0x0][0x288] ;  /* 0x0000a20000287ab9 */ /* 0x000fe20000000800 */
[----:B------:R-:W-:Y:S01]  /*11a50*/  LOP3.LUT R0, R0, 0x38, R3, 0x78, !PT ;  /* 0x0000003800007812 */ /* 0x000fe200078e7803 */
[----:B------:R-:W-:Y:S01]  /*11a60*/  UISETP.NE.AND.EX UP0, UPT, UR5, URZ, UPT, UP0 ;  /* 0x0000003f0500728c */ /* 0x000fe2000bf05300 */
[----:B------:R-:W-:Y:S01]  /*11a70*/  IMAD.U32 R34, RZ, RZ, UR10 ;  /* 0x0000000aff227e24 */ /* 0x000fe2000f8e00ff */
[----:B------:R-:W-:Y:S01]  /*11a80*/  ULDC UR4, c[0x0][0x424] ;  /* 0x0001090000047ab9 */ /* 0x000fe20000000800 */
[----:B------:R-:W-:Y:S01]  /*11a90*/  LOP3.LUT R30, R0, 0x200, R37, 0xf8, !PT ;  /* 0x00000200001e7812 */ /* 0x000fe200078ef825 */
[----:B------:R-:W-:Y:S01]  /*11aa0*/  USEL UR4, UR4, 0x1, UP0 ;  /* 0x0000000104047887 */ /* 0x000fe20008000000 */
[----:B------:R-:W-:Y:S01]  /*11ab0*/  LOP3.LUT R37, R37, 0x38, RZ, 0xc0, !PT ;  /* 0x0000003825257812 */ /* 0x000fe200078ec0ff */
[----:B------:R-:W-:Y:S01]  /*11ac0*/  UMOV UR5, 0x400 ;  /* 0x0000040000057882 */ /* 0x000fe20000000000 */
[----:B------:R-:W-:Y:S01]  /*11ad0*/  ULDC UR39, c[0x0][0x448] ;  /* 0x0001120000277ab9 */ /* 0x000fe20000000800 */
[----:B------:R-:W-:Y:S01]  /*11ae0*/  IMAD.MOV.U32 R26, RZ, RZ, 0x1 ;  /* 0x00000001ff1a7424 */ /* 0x000fe200078e00ff */
[C---:B------:R-:W-:Y:S01]  /*11af0*/  LOP3.LUT R0, R37.reuse, 0x40, RZ, 0xfc, !PT ;  /* 0x0000004025007812 */ /* 0x040fe200078efcff */
[----:B------:R-:W-:Y:S01]  /*11b00*/  IMAD.MOV.U32 R23, RZ, RZ, RZ ;  /* 0x000000ffff177224 */ /* 0x000fe200078e00ff */
[----:B------:R-:W-:Y:S01]  /*11b10*/  LOP3.LUT R2, R37, 0x80, RZ, 0xfc, !PT ;  /* 0x0000008025027812 */ /* 0x000fe200078efcff */
[----:B------:R-:W-:Y:S01]  /*11b20*/  UIMAD UR39, UR39, UR40, URZ ;  /* 0x00000028272772a4 */ /* 0x000fe2000f8e023f */
[----:B------:R-:W-:Y:S01]  /*11b30*/  ISETP.GE.AND P1, PT, R0, UR9, PT ;  /* 0x0000000900007c0c */ /* 0x000fe2000bf26270 */
[----:B------:R-:W-:Y:S01]  /*11b40*/  ULDC UR47, c[0x0][0xc] ;  /* 0x00000300002f7ab9 */ /* 0x000fe20000000800 */
[----:B0-----:R-:W-:-:S06]  /*11b50*/  ULEA UR8, UR8, UR5, 0x18 ;  /* 0x0000000508087291 */ /* 0x001fcc000f8ec03f */
[----:B------:R-:W-:-:S04]  /*11b60*/  IMAD.U32 R17, RZ, RZ, UR8 ;  /* 0x00000008ff117e24 */ /* 0x000fc8000f8e00ff */
[----:B------:R-:W-:Y:S01]  /*11b70*/  IMAD R31, R30, 0x2, R17 ;  /* 0x000000021e1f7824 */ /* 0x000fe200078e0211 */
[----:B--2---:R-:W-:Y:S02]  /*11b80*/  R2UR UR6, R4 ;  /* 0x00000000040672ca */ /* 0x004fe400000e0000 */
[C---:B------:R-:W-:Y:S01]  /*11b90*/  LOP3.LUT R4, R3.reuse, 0x7f, RZ, 0xc0, !PT ;  /* 0x0000007f03047812 */ /* 0x040fe200078ec0ff */
[----:B------:R-:W-:-:S03]  /*11ba0*/  IMAD.SHL.U32 R3, R3, 0x10, RZ ;  /* 0x0000001003037824 */ /* 0x000fc600078e00ff */
[----:B------:R-:W-:-:S07]  /*11bb0*/  SHF.R.U32.HI R36, RZ, 0x3, R4 ;  /* 0x00000003ff247819 */ /* 0x000fce0000011604 */
[----:B------:R-:W-:-:S03]  /*11bc0*/  ULOP3.LUT UR48, UR6, 0x2, URZ, 0xfc, !UPT ;  /* 0x0000000206307892 */ /* 0x000fc6000f8efc3f */
[----:B------:R-:W-:Y:S02]  /*11bd0*/  ULDC.64 UR6, c[0x0][0x2f0] ;  /* 0x0000bc0000067ab9 */ /* 0x000fe40000000a00 */
[----:B------:R-:W-:Y:S01]  /*11be0*/  ISETP.GE.AND P0, PT, R0, UR7, PT ;  /* 0x0000000700007c0c */ /* 0x000fe2000bf06270 */
[----:B------:R-:W-:Y:S01]  /*11bf0*/  UIMAD UR38, UR4, UR6, URZ ;  /* 0x00000006042672a4 */ /* 0x000fe2000f8e023f */
[----:B------:R-:W-:-:S03]  /*11c00*/  ISETP.GE.AND P2, PT, R2, UR7, PT ;  /* 0x0000000702007c0c */ /* 0x000fc6000bf46270 */
[----:B------:R-:W-:Y:S02]  /*11c10*/  UIADD3 UR4, UR38, 0x5f, URZ ;  /* 0x0000005f26047890 */ /* 0x000fe4000fffe03f */
[----:B------:R-:W-:Y:S02]  /*11c20*/  UIADD3 UR49, UR38, 0x1, -UR40 ;  /* 0x0000000126317890 */ /* 0x000fe4000fffe828 */
[----:B------:R-:W-:Y:S02]  /*11c30*/  UIMAD.WIDE UR4, UR4, 0x2aaaaaab, URZ ;  /* 0x2aaaaaab040478a5 */ /* 0x000fe4000f8e023f */
[----:B------:R-:W-:Y:S02]  /*11c40*/  UIADD3 UR40, UR38, -UR40, URZ ;  /* 0x8000002826287290 */ /* 0x000fe4000fffe03f */
[----:B------:R-:W-:Y:S01]  /*11c50*/  @P0 LOP3.LUT R16, R16, 0x2, RZ, 0xfc, !PT ;  /* 0x0000000210100812 */ /* 0x000fe200078efcff */
[----:B------:R-:W-:Y:S01]  /*11c60*/  USHF.R.U32.HI UR41, URZ, 0x1f, UR5 ;  /* 0x0000001f3f297899 */ /* 0x000fe20008011605 */
[----:B------:R-:W-:-:S02]  /*11c70*/  ISETP.GE.AND P0, PT, R0, UR7, PT ;  /* 0x0000000700007c0c */ /* 0x000fc4000bf06270 */
[----:B------:R-:W-:Y:S01]  /*11c80*/  LOP3.LUT R16, R16, 0xfffffbff, RZ, 0xc0, !PT ;  /* 0xfffffbff10107812 */ /* 0x000fe200078ec0ff */
[----:B------:R-:W-:Y:S01]  /*11c90*/  ULEA.HI.SX32 UR41, UR5, UR41, 0x1c ;  /* 0x0000002905297291 */ /* 0x000fe2000f8fe23f */
[----:B------:R-:W-:Y:S02]  /*11ca0*/  LOP3.LUT R0, R36, 0x70, R3, 0xf8, !PT ;  /* 0x0000007024007812 */ /* 0x000fe400078ef803 */
[----:B------:R-:W-:Y:S02]  /*11cb0*/  @P1 LOP3.LUT R16, R16, 0x400, RZ, 0xfc, !PT ;  /* 0x0000040010101812 */ /* 0x000fe400078efcff */
[----:B------:R-:W-:Y:S02]  /*11cc0*/  ISETP.GE.AND P1, PT, R2, UR9, PT ;  /* 0x0000000902007c0c */ /* 0x000fe4000bf26270 */
[----:B------:R-:W-:-:S04]  /*11cd0*/  LOP3.LUT R16, R16, 0xffffffef, RZ, 0xc0, !PT ;  /* 0xffffffef10107812 */ /* 0x000fc800078ec0ff */
        /* <DEDUP_REMOVED lines=12> */
[----:B------:R-:W-:-:S04]  /*11da0*/  @P2 LOP3.LUT R16, R16, 0x4, RZ, 0xfc, !PT ;  /* 0x0000000410102812 */ /* 0x000fc800078efcff */
[----:B------:R-:W-:-:S04]  /*11db0*/  LOP3.LUT R16, R16, 0xfffff7ff, RZ, 0xc0, !PT ;  /* 0xfffff7ff10107812 */ /* 0x000fc800078ec0ff */
[----:B------:R-:W-:-:S04]  /*11dc0*/  LOP3.LUT R16, R16, 0xffffffdf, RZ, 0xc0, !PT ;  /* 0xffffffdf10107812 */ /* 0x000fc800078ec0ff */
[----:B------:R-:W-:-:S04]  /*11dd0*/  @P1 LOP3.LUT R16, R16, 0x20, RZ, 0xfc, !PT ;  /* 0x0000002010101812 */ /* 0x000fc800078efcff */
[----:B-1----:R-:W-:-:S07]  /*11de0*/  @P0 LOP3.LUT R16, R16, 0x800, RZ, 0xfc, !PT ;  /* 0x0000080010100812 */ /* 0x002fce00078efcff */
.L_x_1123:
[----:B------:R-:W-:Y:S01]  /*11df0*/  ULDC UR7, c[0x0][0xc60] ;  /* 0x0003180000077ab9 */ /* 0x000fe20000000800 */
[C---:B------:R-:W-:Y:S01]  /*11e00*/  R2UR UR42, R34.reuse ;  /* 0x00000000222a72ca */ /* 0x040fe200000e0000 */
[----:B------:R-:W-:Y:S01]  /*11e10*/  UISETP.NE.AND UP0, UPT, UR7, 0x1, UPT ;  /* 0x000000010700788c */ /* 0x000fe2000bf05270 */
[----:B------:R-:W-:-:S10]  /*11e20*/  R2UR UR6, R34 ;  /* 0x00000000220672ca */ /* 0x000fd400000e0000 */
        /* <DEDUP_REMOVED lines=9> */
[----:B0----5:R-:W-:Y:S05]  /*11ec0*/  @P0 BRA `(.L_x_1069) ;  /* 0x0000000000200947 */ /* 0x021fea0003800000 */
        /* <DEDUP_REMOVED lines=8> */
.L_x_1069:
[----:B------:R-:W-:Y:S01]  /*11f50*/  ULDC UR8, c[0x0][0xc54] ;  /* 0x0003150000087ab9 */ /* 0x000fe20000000800 */
[----:B------:R-:W-:Y:S01]  /*11f60*/  UMOV UR6, UR7 ;  /* 0x0000000700067c82 */ /* 0x000fe20008000000 */
[----:B------:R-:W-:-:S11]  /*11f70*/  UISETP.NE.AND UP0, UPT, UR8, 0x1, UPT ;  /* 0x000000010800788c */ /* 0x000fd6000bf05270 */
[----:B------:R-:W-:Y:S02]  /*11f80*/  @UP0 ULDC.64 UR10, c[0x0][0xc58] ;  /* 0x00031600000a0ab9 */ /* 0x000fe40000000a00 */
[----:B------:R-:W-:-:S04]  /*11f90*/  UIMAD.WIDE.U32 UR4, UR7, UR10, URZ ;  /* 0x0000000a070472a5 */ /* 0x000fc8000f8e003f */
[----:B------:R-:W-:-:S04]  /*11fa0*/  @UP0 USHF.R.U32.HI UR6, URZ, UR11, UR5 ;  /* 0x0000000b3f060299 */ /* 0x000fc80008011605 */
[----:B------:R-:W-:-:S12]  /*11fb0*/  UIMAD UR4, UR6, UR8, URZ ;  /* 0x00000008060472a4 */ /* 0x000fd8000f8e023f */
.L_x_1070:
[----:B------:R-:W-:Y:S01]  /*11fc0*/  ULDC UR5, c[0x0][0xc48] ;  /* 0x0003120000057ab9 */ /* 0x000fe20000000800 */
[----:B------:R-:W-:Y:S01]  /*11fd0*/  ULDC.64 UR8, c[0x0][0xa28] ;  /* 0x00028a0000087ab9 */ /* 0x000fe20000000a00 */
[----:B------:R-:W-:Y:S01]  /*11fe0*/  UISETP.NE.AND UP1, UPT, UR5, 0x1, UPT ;  /* 0x000000010500788c */ /* 0x000fe2000bf25270 */
[----:B------:R-:W-:Y:S01]  /*11ff0*/  IMAD.MOV.U32 R32, RZ, RZ, RZ ;  /* 0x000000ffff207224 */ /* 0x000fe200078e00ff */
[----:B------:R-:W-:Y:S02]  /*12000*/  UIADD3 UR4, UR7, -UR4, URZ ;  /* 0x8000000407047290 */ /* 0x000fe4000fffe03f */
[----:B------:R-:W-:Y:S01]  /*12010*/  UISETP.NE.U32.AND UP0, UPT, UR8, URZ, UPT ;  /* 0x0000003f0800728c */ /* 0x000fe2000bf05070 */
[----:B------:R-:W-:Y:S02]  /*12020*/  ULDC UR5, c[0x0][0xc54] ;  /* 0x0003150000057ab9 */ /* 0x000fe40000000800 */
[----:B------:R-:W-:Y:S02]  /*12030*/  UIMAD UR42, UR42, UR5, UR4 ;  /* 0x000000052a2a72a4 */ /* 0x000fe4000f8e0204 */
[----:B------:R-:W-:-:S02]  /*12040*/  UISETP.NE.AND.EX UP0, UPT, UR9, URZ, UPT, UP0 ;  /* 0x0000003f0900728c */ /* 0x000fc4000bf05300 */
[----:B------:R-:W-:Y:S01]  /*12050*/  @UP1 ULDC UR4, c[0x0][0xc4c] ;  /* 0x0003130000041ab9 */ /* 0x000fe20000000800 */
[----:B------:R-:W-:Y:S01]  /*12060*/  @UP1 ULDC UR7, c[0x0][0xc50] ;  /* 0x0003140000071ab9 */ /* 0x000fe20000000800 */
[----:B------:R-:W-:Y:S02]  /*12070*/  UIMAD.WIDE.U32 UR4, UR42, UR4, URZ ;  /* 0x000000042a0472a5 */ /* 0x000fe4000f8e003f */
[----:B------:R-:W-:Y:S01]  /*12080*/  UMOV UR43, UR42 ;  /* 0x0000002a002b7c82 */ /* 0x000fe20008000000 */
[----:B------:R-:W-:Y:S01]  /*12090*/  ULOP3.LUT UR6, UR6, 0x1ffffff, URZ, 0x3c, !UPT ;  /* 0x01ffffff06067892 */ /* 0x000fe2000f8e3c3f */
[----:B------:R-:W-:Y:S01]  /*120a0*/  PLOP3.LUT P0, PT, PT, PT, UP0, 0x80, 0x0 ;  /* 0x000000000000781c */ /* 0x000fe20003f0f008 */
[----:B------:R-:W-:-:S03]  /*120b0*/  @UP1 USHF.R.U32.HI UR43, URZ, UR7, UR5 ;  /* 0x000000073f2b1299 */ /* 0x000fc60008011605 */
[----:B------:R-:W-:Y:S02]  /*120c0*/  @UP0 ULDC.64 UR4, c[0x0][0xa28] ;  /* 0x00028a0000040ab9 */ /* 0x000fe40000000a00 */
[----:B------:R-:W-:-:S06]  /*120d0*/  @UP0 UIMAD.WIDE UR4, UR43, 0x4, UR4 ;  /* 0x000000042b0408a5 */ /* 0x000fcc000f8e0204 */
[----:B------:R-:W-:Y:S01]  /*120e0*/  IMAD.U32 R3, RZ, RZ, UR5 ;  /* 0x00000005ff037e24 */ /* 0x000fe2000f8e00ff */
[----:B------:R-:W-:Y:S01]  /*120f0*/  ULDC UR5, c[0x0][0x448] ;  /* 0x0001120000057ab9 */ /* 0x000fe20000000800 */
[----:B------:R-:W-:Y:S01]  /*12100*/  IMAD.U32 R2, RZ, RZ, UR4 ;  /* 0x00000004ff027e24 */ /* 0x000fe2000f8e00ff */
[----:B------:R-:W-:Y:S01]  /*12110*/  ULDC UR4, c[0x0][0xc3c] ;  /* 0x00030f0000047ab9 */ /* 0x000fe20000000800 */
[----:B------:R-:W-:Y:S02]  /*12120*/  UISETP.NE.AND UP2, UPT, UR5, 0x1, UPT ;  /* 0x000000010500788c */ /* 0x000fe4000bf45270 */
[----:B------:R-:W-:Y:S01]  /*12130*/  UIADD3 UR6, UR6, UR4, URZ ;  /* 0x0000000406067290 */ /* 0x000fe2000fffe03f */
[----:B------:R0:W5:Y:S01]  /*12140*/  @P0 LDG.E R32, desc[UR36][R2.64] ;  /* 0x0000002402200981 */ /* 0x000162000c1e1900 */
[----:B------:R-:W-:Y:S02]  /*12150*/  UP2UR UR50, UPR, URZ, 0x4 ;  /* 0x000000043f327883 */ /* 0x000fe40008000000 */
[----:B------:R-:W-:-:S04]  /*12160*/  USHF.L.U32 UR44, UR6, 0x7, URZ ;  /* 0x00000007062c7899 */ /* 0x000fc8000800063f */
[----:B------:R-:W-:Y:S01]  /*12170*/  UIADD3 UR6, UR44, 0x7f, URZ ;  /* 0x0000007f2c067890 */ /* 0x000fe2000fffe03f */
[----:B------:R-:W-:Y:S01]  /*12180*/  @UP2 ULDC UR4, c[0x0][0x44c] ;  /* 0x0001130000042ab9 */ /* 0x000fe20000000800 */
[----:B------:R-:W-:Y:S02]  /*12190*/  @UP2 ULDC UR7, c[0x0][0x450] ;  /* 0x0001140000072ab9 */ /* 0x000fe40000000800 */
[----:B------:R-:W-:-:S04]  /*121a0*/  UIMAD.WIDE.U32 UR4, UR6, UR4, URZ ;  /* 0x00000004060472a5 */ /* 0x000fc8000f8e003f */
[----:B------:R-:W-:-:S03]  /*121b0*/  @UP2 USHF.R.U32.HI UR6, URZ, UR7, UR5 ;  /* 0x000000073f062299 */ /* 0x000fc60008011605 */
[----:B------:R-:W-:Y:S01]  /*121c0*/  ULDC.64 UR4, c[0x0][0x9e0] ;  /* 0x0002780000047ab9 */ /* 0x000fe20000000a00 */
[----:B------:R-:W-:Y:S02]  /*121d0*/  UIADD3 UR6, UR49, UR6, URZ ;  /* 0x0000000631067290 */ /* 0x000fe4000fffe03f */
[----:B------:R-:W-:Y:S02]  /*121e0*/  UISETP.GE.AND UP0, UPT, UR5, 0x1, UPT ;  /* 0x000000010500788c */ /* 0x000fe4000bf06270 */
[----:B------:R-:W-:-:S04]  /*121f0*/  UIADD3 UR4, UR6, UR4, URZ ;  /* 0x0000000406047290 */ /* 0x000fc8000fffe03f */
[----:B------:R-:W-:-:S13]  /*12200*/  PLOP3.LUT P0, PT, PT, PT, UP0, 0x40, 0x0 ;  /* 0x000000000000781c */ /* 0x000fda0003f0e808 */
[----:B0-----:R-:W-:Y:S05]  /*12210*/  @P0 BRA `(.L_x_1071) ;  /* 0x0000000000440947 */ /* 0x001fea0003800000 */
[----:B------:R-:W-:Y:S01]  /*12220*/  ISETP.LT.AND P0, PT, RZ, UR6, PT ;  /* 0x00000006ff007c0c */ /* 0x000fe2000bf01270 */
[----:B------:R-:W-:-:S12]  /*12230*/  UIADD3 UR8, UR6, -0x1, URZ ;  /* 0xffffffff06087890 */ /* 0x000fd8000fffe03f */
[----:B------:R-:W-:Y:S05]  /*12240*/  @P0 BRA `(.L_x_1072) ;  /* 0x00000000001c0947 */ /* 0x000fea0003800000 */
[----:B------:R-:W-:Y:S02]  /*12250*/  UISETP.NE.AND UP1, UPT, UR5, 0x1, UPT ;  /* 0x000000010500788c */ /* 0x000fe4000bf25270 */
[----:B------:R-:W-:-:S09]  /*12260*/  UIADD3 UR8, -UR6, URZ, URZ ;  /* 0x0000003f06087290 */ /* 0x000fd2000fffe13f */
[----:B------:R-:W-:Y:S02]  /*12270*/  @UP1 ULDC.64 UR10, c[0x0][0x9e8] ;  /* 0x00027a00000a1ab9 */ /* 0x000fe40000000a00 */
[----:B------:R-:W-:-:S04]  /*12280*/  UIMAD.WIDE.U32 UR6, UR8, UR10, URZ ;  /* 0x0000000a080672a5 */ /* 0x000fc8000f8e003f */
[----:B------:R-:W-:-:S04]  /*12290*/  @UP1 USHF.R.U32.HI UR8, URZ, UR11, UR7 ;  /* 0x0000000b3f081299 */ /* 0x000fc80008011607 */
[----:B------:R-:W-:Y:S01]  /*122a0*/  ULOP3.LUT UR8, URZ, UR8, URZ, 0x33, !UPT ;  /* 0x000000083f087292 */ /* 0x000fe2000f8e333f */
[----:B------:R-:W-:Y:S11]  /*122b0*/  BRA `(.L_x_1073) ;  /* 0x0000000000107947 */ /* 0x000ff60003800000 */
.L_x_1072:
[----:B------:R-:W-:-:S11]  /*122c0*/  UISETP.NE.AND UP1, UPT, UR5, 0x1, UPT ;  /* 0x000000010500788c */ /* 0x000fd6000bf25270 */
[----:B------:R-:W-:Y:S02]  /*122d0*/  @UP1 ULDC.64 UR10, c[0x0][0x9e8] ;  /* 0x00027a00000a1ab9 */ /* 0x000fe40000000a00 */
[----:B------:R-:W-:-:S04]  /*122e0*/  UIMAD.WIDE.U32 UR6, UR8, UR10, URZ ;  /* 0x0000000a080672a5 */ /* 0x000fc8000f8e003f */
[----:B------:R-:W-:-:S12]  /*122f0*/  @UP1 USHF.R.U32.HI UR8, URZ, UR11, UR7 ;  /* 0x0000000b3f081299 */ /* 0x000fd80008011607 */
.L_x_1073:
[----:B------:R-:W-:-:S04]  /*12300*/  UIMAD UR8, UR8, UR5, UR5 ;  /* 0x00000005080872a4 */ /* 0x000fc8000f8e0205 */
[----:B------:R-:W-:-:S04]  /*12310*/  UISETP.LT.AND UP1, UPT, UR4, UR8, UPT ;  /* 0x000000080400728c */ /* 0x000fc8000bf21270 */
[----:B------:R-:W-:-:S12]  /*12320*/  USEL UR4, UR4, UR8, UP1 ;  /* 0x0000000804047287 */ /* 0x000fd80008800000 */
.L_x_1071:
[----:B------:R-:W-:Y:S01]  /*12330*/  UISETP.NE.AND UP1, UPT, UR50, URZ, UPT ;  /* 0x0000003f3200728c */ /* 0x000fe2000bf25270 */
[----:B------:R-:W-:Y:S01]  /*12340*/  PLOP3.LUT P0, PT, PT, PT, UP0, 0x40, 0x0 ;  /* 0x000000000000781c */ /* 0x000fe20003f0e808 */
[----:B------:R-:W-:Y:S01]  /*12350*/  UIADD3 UR6, UR4, 0x5f, URZ ;  /* 0x0000005f04067890 */ /* 0x000fe2000fffe03f */
[----:B------:R-:W-:-:S03]  /*12360*/  UMOV UR10, UR44 ;  /* 0x0000002c000a7c82 */ /* 0x000fc60008000000 */
[----:B------:R-:W-:-:S04]  /*12370*/  UIMAD.WIDE UR6, UR6, 0x2aaaaaab, URZ ;  /* 0x2aaaaaab060678a5 */ /* 0x000fc8000f8e023f */
[----:B------:R-:W-:Y:S01]  /*12380*/  USHF.R.U32.HI UR4, URZ, 0x1f, UR7 ;  /* 0x0000001f3f047899 */ /* 0x000fe20008011607 */
[----:B------:R-:W-:Y:S02]  /*12390*/  @UP1 ULDC UR8, c[0x0][0x44c] ;  /* 0x0001130000081ab9 */ /* 0x000fe40000000800 */
[----:B------:R-:W-:Y:S01]  /*123a0*/  @UP1 ULDC UR6, c[0x0][0x450] ;  /* 0x0001140000061ab9 */ /* 0x000fe20000000800 */
[----:B------:R-:W-:Y:S02]  /*123b0*/  UIMAD.WIDE.U32 UR8, UR44, UR8, URZ ;  /* 0x000000082c0872a5 */ /* 0x000fe4000f8e003f */
[----:B------:R-:W-:Y:S02]  /*123c0*/  ULEA.HI.SX32 UR4, UR7, UR4, 0x1c ;  /* 0x0000000407047291 */ /* 0x000fe4000f8fe23f */
[----:B------:R-:W-:Y:S02]  /*123d0*/  @UP1 USHF.R.U32.HI UR10, URZ, UR6, UR9 ;  /* 0x000000063f0a1299 */ /* 0x000fe40008011609 */
[----:B------:R-:W-:-:S02]  /*123e0*/  UISETP.LT.AND UP1, UPT, UR41, UR4, UPT ;  /* 0x000000042900728c */ /* 0x000fc4000bf21270 */
[----:B------:R-:W-:Y:S01]  /*123f0*/  UIADD3 UR6, UR40, UR10, URZ ;  /* 0x0000000a28067290 */ /* 0x000fe2000fffe03f */
[----:B------:R-:W-:Y:S01]  /*12400*/  ULDC UR8, c[0x0][0x9dc] ;  /* 0x0002770000087ab9 */ /* 0x000fe20000000800 */
[----:B------:R-:W-:Y:S02]  /*12410*/  USEL UR45, UR41, UR4, UP1 ;  /* 0x00000004292d7287 */ /* 0x000fe40008800000 */
[----:B------:R-:W-:Y:S01]  /*12420*/  UIADD3 UR8, UR6, -UR8, URZ ;  /* 0x8000000806087290 */ /* 0x000fe2000fffe03f */
[----:B------:R-:W-:Y:S11]  /*12430*/  @P0 BRA `(.L_x_1074) ;  /* 0x0000000000480947 */ /* 0x000ff60003800000 */
[----:B------:R-:W-:Y:S02]  /*12440*/  UMOV UR4, UR6 ;  /* 0x0000000600047c82 */ /* 0x000fe40008000000 */
[----:B------:R-:W-:-:S06]  /*12450*/  UISETP.GT.AND UP0, UPT, UR4, -0x1, UPT ;  /* 0xffffffff0400788c */ /* 0x000fcc000bf04270 */
[----:B------:R-:W-:-:S13]  /*12460*/  PLOP3.LUT P0, PT, PT, PT, UP0, 0x80, 0x0 ;  /* 0x000000000000781c */ /* 0x000fda0003f0f008 */
[----:B------:R-:W-:Y:S05]  /*12470*/  @P0 BRA `(.L_x_1075) ;  /* 0x00000000001c0947 */ /* 0x000fea0003800000 */
[----:B------:R-:W-:Y:S02]  /*12480*/  UISETP.NE.AND UP0, UPT, UR5, 0x1, UPT ;  /* 0x000000010500788c */ /* 0x000fe4000bf05270 */
[----:B------:R-:W-:-:S09]  /*12490*/  ULOP3.LUT UR4, URZ, UR4, URZ, 0x33, !UPT ;  /* 0x000000043f047292 */ /* 0x000fd2000f8e333f */
[----:B------:R-:W-:Y:S02]  /*124a0*/  @UP0 ULDC.64 UR10, c[0x0][0x9e8] ;  /* 0x00027a00000a0ab9 */ /* 0x000fe40000000a00 */
[----:B------:R-:W-:-:S04]  /*124b0*/  UIMAD.WIDE.U32 UR6, UR4, UR10, URZ ;  /* 0x0000000a040672a5 */ /* 0x000fc8000f8e003f */
[----:B------:R-:W-:-:S04]  /*124c0*/  @UP0 USHF.R.U32.HI UR4, URZ, UR11, UR7 ;  /* 0x0000000b3f040299 */ /* 0x000fc80008011607 */
[----:B------:R-:W-:Y:S01]  /*124d0*/  ULOP3.LUT UR4, URZ, UR4, URZ, 0x33, !UPT ;  /* 0x000000043f047292 */ /* 0x000fe2000f8e333f */
[----:B------:R-:W-:Y:S11]  /*124e0*/  BRA `(.L_x_1076) ;  /* 0x0000000000107947 */ /* 0x000ff60003800000 */
.L_x_1075:
[----:B------:R-:W-:-:S11]  /*124f0*/  UISETP.NE.AND UP0, UPT, UR5, 0x1, UPT ;  /* 0x000000010500788c */ /* 0x000fd6000bf05270 */
[----:B------:R-:W-:Y:S02]  /*12500*/  @UP0 ULDC.64 UR10, c[0x0][0x9e8] ;  /* 0x00027a00000a0ab9 */ /* 0x000fe40000000a00 */
[----:B------:R-:W-:-:S04]  /*12510*/  UIMAD.WIDE.U32 UR6, UR4, UR10, URZ ;  /* 0x0000000a040672a5 */ /* 0x000fc8000f8e003f */
[----:B------:R-:W-:-:S12]  /*12520*/  @UP0 USHF.R.U32.HI UR4, URZ, UR11, UR7 ;  /* 0x0000000b3f040299 */ /* 0x000fd80008011607 */
.L_x_1076:
[----:B------:R-:W-:-:S04]  /*12530*/  UIMAD UR4, UR4, UR5, URZ ;  /* 0x00000005040472a4 */ /* 0x000fc8000f8e023f */
[----:B------:R-:W-:-:S04]  /*12540*/  UISETP.LT.AND UP0, UPT, UR8, UR4, UPT ;  /* 0x000000040800728c */ /* 0x000fc8000bf01270 */
[----:B------:R-:W-:-:S12]  /*12550*/  USEL UR8, UR8, UR4, !UP0 ;  /* 0x0000000408087287 */ /* 0x000fd8000c000000 */
.L_x_1074:
[----:B------:R-:W-:Y:S01]  /*12560*/  UIMAD.WIDE UR4, UR8, 0x2aaaaaab, URZ ;  /* 0x2aaaaaab080478a5 */ /* 0x000fe2000f8e023f */
[----:B------:R-:W-:Y:S03]  /*12570*/  BSSY B7, `(.L_x_1077) ;  /* 0x0000341000077945 */ /* 0x000fe60003800000 */
[----:B------:R-:W-:-:S04]  /*12580*/  USHF.R.U32.HI UR4, URZ, 0x1f, UR5 ;  /* 0x0000001f3f047899 */ /* 0x000fc80008011605 */
[----:B------:R-:W-:-:S04]  /*12590*/  ULEA.HI.SX32 UR4, UR5, UR4, 0x1c ;  /* 0x0000000405047291 */ /* 0x000fc8000f8fe23f */
[----:B------:R-:W-:-:S04]  /*125a0*/  UISETP.LT.AND UP0, UPT, URZ, UR4, UPT ;  /* 0x000000043f00728c */ /* 0x000fc8000bf01270 */
[----:B------:R-:W-:-:S04]  /*125b0*/  USEL UR46, URZ, UR4, !UP0 ;  /* 0x000000043f2e7287 */ /* 0x000fc8000c000000 */
[----:B------:R-:W-:-:S06]  /*125c0*/  UISETP.GT.AND UP0, UPT, UR45, UR46, UPT ;  /* 0x0000002e2d00728c */ /* 0x000fcc000bf04270 */
[----:B------:R-:W-:-:S13]  /*125d0*/  PLOP3.LUT P0, PT, PT, PT, UP0, 0x80, 0x0 ;  /* 0x000000000000781c */ /* 0x000fda0003f0f008 */
[----:B------:R-:W-:Y:S05]  /*125e0*/  @P0 BRA `(.L_x_1078) ;  /* 0x0000000000440947 */ /* 0x000fea0003800000 */
[----:B------:R-:W0:Y:S02]  /*125f0*/  S2R R0, SR_TID.X ;  /* 0x0000000000007919 */ /* 0x000e240000002100 */
[----:B0-----:R-:W-:-:S04]  /*12600*/  LOP3.LUT R0, R0, 0x7f, RZ, 0xc0, !PT ;  /* 0x0000007f00007812 */ /* 0x001fc800078ec0ff */
[----:B------:R-:W-:-:S13]  /*12610*/  ISETP.NE.AND P2, PT, R0, RZ, PT ;  /* 0x000000ff0000720c */ /* 0x000fda0003f45270 */
[----:B------:R-:W-:Y:S05]  /*12620*/  @P2 BRA `(.L_x_1079) ;  /* 0x0000003000d42947 */ /* 0x000fea0003800000 */
[----:B------:R-:W0:Y:S01]  /*12630*/  S2R R7, SR_LANEID ;  /* 0x0000000000077919 */ /* 0x000e220000000000 */
[----:B------:R-:W-:Y:S01]  /*12640*/  VOTEU.ANY UR4, UPT, PT ;  /* 0x0000000000047886 */ /* 0x000fe200038e0100 */
[----:B------:R-:W1:Y:S01]  /*12650*/  LDC.64 R2, c[0x0][0xc80] ;  /* 0x00032000ff027b82 */ /* 0x000e620000000a00 */
[----:B------:R-:W0:Y:S08]  /*12660*/  FLO.U32 R0, UR4 ;  /* 0x0000000400007d00 */ /* 0x000e3000080e0000 */
[----:B------:R-:W1:Y:S01]  /*12670*/  POPC R5, UR4 ;  /* 0x0000000400057d09 */ /* 0x000e620008000000 */
[----:B0-----:R-:W-:-:S13]  /*12680*/  ISETP.EQ.U32.AND P0, PT, R0, R7, PT ;  /* 0x000000070000720c */ /* 0x001fda0003f02070 */
[----:B-1----:R-:W2:Y:S01]  /*12690*/  @P0 ATOMG.E.ADD.STRONG.GPU PT, R3, desc[UR36][R2.64], R5 ;  /* 0x00000005020309a8 */ /* 0x002ea200081ee1e4 */
[----:B------:R-:W0:Y:S02]  /*126a0*/  S2R R4, SR_LTMASK ;  /* 0x0000000000047919 */ /* 0x000e240000003900 */
[----:B0-----:R-:W-:-:S04]  /*126b0*/  LOP3.LUT R4, R4, UR4, RZ, 0xc0, !PT ;  /* 0x0000000404047c12 */ /* 0x001fc8000f8ec0ff */
[----:B------:R-:W0:Y:S01]  /*126c0*/  POPC R7, R4 ;  /* 0x0000000400077309 */ /* 0x000e220000000000 */
[----:B--2---:R-:W0:Y:S02]  /*126d0*/  SHFL.IDX PT, R0, R3, R0, 0x1f ;  /* 0x00001f0003007589 */ /* 0x004e2400000e0000 */
[----:B0-----:R-:W-:Y:S01]  /*126e0*/  IADD3 R34, R0, UR47, R7 ;  /* 0x0000002f00227c10 */ /* 0x001fe2000fffe007 */
[----:B------:R-:W-:Y:S06]  /*126f0*/  BRA `(.L_x_1079) ;  /* 0x0000003000a07947 */ /* 0x000fec0003800000 */
.L_x_1078:
[----:B------:R-:W-:Y:S01]  /*12700*/  VIADD R0, R17, 0x1e400 ;  /* 0x0001e40011007836 */ /* 0x000fe20000000000 */
[----:B------:R-:W-:Y:S04]  /*12710*/  BSSY B6, `(.L_x_1080) ;  /* 0x0000013000067945 */ /* 0x000fe80003800000 */
[----:B------:R-:W-:-:S13]  /*12720*/  LOP3.LUT P0, RZ, R0, 0x3ff, RZ, 0xc0, !PT ;  /* 0x000003ff00ff7812 */ /* 0x000fda000780c0ff */
[----:B------:R-:W-:Y:S05]  /*12730*/  @!P0 BRA `(.L_x_1081) ;  /* 0x0000000000408947 */ /* 0x000fea0003800000 */
[----:B------:R-:W-:Y:S01]  /*12740*/  MOV R2, 0x0 ;  /* 0x0000000000027802 */ /* 0x000fe20000000f00 */
[----:B------:R-:W-:Y:S01]  /*12750*/  ULDC.64 UR4, c[0x4][0x88] ;  /* 0x0100220000047ab9 */ /* 0x000fe20000000a00 */
[----:B------:R-:W-:Y:S01]  /*12760*/  ULDC.64 UR6, c[0x4][0x90] ;  /* 0x0100240000067ab9 */ /* 0x000fe20000000a00 */
[----:B------:R-:W-:Y:S02]  /*12770*/  IMAD.U32 R4, RZ, RZ, UR4 ;  /* 0x00000004ff047e24 */ /* 0x000fe4000f8e00ff */
[----:B------:R-:W-:Y:S01]  /*12780*/  IMAD.U32 R5, RZ, RZ, UR5 ;  /* 0x00000005ff057e24 */ /* 0x000fe2000f8e00ff */
[----:B------:R-:W0:Y:S01]  /*12790*/  LDC.64 R2, c[0x4][R2] ;  /* 0x0100000002027b82 */ /* 0x000e220000000a00 */
[----:B------:R-:W-:Y:S01]  /*127a0*/  ULDC.64 UR4, c[0x4][0x8] ;  /* 0x0100020000047ab9 */ /* 0x000fe20000000a00 */
[----:B------:R-:W-:Y:S02]  /*127b0*/  IMAD.U32 R6, RZ, RZ, UR6 ;  /* 0x00000006ff067e24 */ /* 0x000fe4000f8e00ff */
[----:B------:R-:W-:-:S02]  /*127c0*/  IMAD.U32 R7, RZ, RZ, UR7 ;  /* 0x00000007ff077e24 */ /* 0x000fc4000f8e00ff */
[----:B------:R-:W-:Y:S02]  /*127d0*/  IMAD.U32 R10, RZ, RZ, UR4 ;  /* 0x00000004ff0a7e24 */ /* 0x000fe4000f8e00ff */
[----:B------:R-:W-:Y:S02]  /*127e0*/  IMAD.U32 R11, RZ, RZ, UR5 ;  /* 0x00000005ff0b7e24 */ /* 0x000fe4000f8e00ff */
[----:B------:R-:W-:Y:S02]  /*127f0*/  IMAD.MOV.U32 R8, RZ, RZ, 0x70 ;  /* 0x00000070ff087424 */ /* 0x000fe400078e00ff */
[----:B------:R-:W-:Y:S02]  /*12800*/  IMAD.MOV.U32 R12, RZ, RZ, 0x1 ;  /* 0x00000001ff0c7424 */ /* 0x000fe400078e00ff */
[----:B------:R-:W-:-:S07]  /*12810*/  IMAD.MOV.U32 R13, RZ, RZ, RZ ;  /* 0x000000ffff0d7224 */ /* 0x000fce00078e00ff */
[----:B------:R-:W-:-:S07]  /*12820*/  LEPC R20, `(.L_x_1081) ;  /* 0x000000001014794e */ /* 0x000fce0000000000 */
[----:B0----5:R-:W-:Y:S05]  /*12830*/  CALL.ABS.NOINC R2 ;  /* 0x0000000002007343 */ /* 0x021fea0003c00000 */
.L_x_1081:
[----:B------:R-:W-:Y:S05]  /*12840*/  BSYNC B6 ;  /* 0x0000000000067941 */ /* 0x000fea0003800000 */
.L_x_1080:
        /* <DEDUP_REMOVED lines=19> */
[----:B-1---5:R-:W-:Y:S05]  /*12980*/  CALL.ABS.NOINC R2 ;  /* 0x0000000002007343 */ /* 0x022fea0003c00000 */
.L_x_1084:
[----:B------:R0:W1:Y:S01]  /*12990*/  LDC.64 R2, c[0x4][R18] ;  /* 0x0100000012027b82 */ /* 0x0000620000000a00 */
[----:B------:R-:W-:Y:S01]  /*129a0*/  ULDC.64 UR4, c[0x4][0x88] ;  /* 0x0100220000047ab9 */ /* 0x000fe20000000a00 */
[----:B------:R-:W-:Y:S01]  /*129b0*/  ULDC.64 UR6, c[0x4][0x90] ;  /* 0x0100240000067ab9 */ /* 0x000fe20000000a00 */
[----:B------:R-:W-:Y:S02]  /*129c0*/  IMAD.U32 R4, RZ, RZ, UR4 ;  /* 0x00000004ff047e24 */ /* 0x000fe4000f8e00ff */
        /* <DEDUP_REMOVED lines=11> */
.L_x_1083:
[----:B------:R-:W-:Y:S05]  /*12a80*/  BSYNC B6 ;  /* 0x0000000000067941 */ /* 0x000fea0003800000 */
.L_x_1082:
[----:B------:R-:W-:Y:S01]  /*12a90*/  ULDC.64 UR4, c[0x0][0x9f8] ;  /* 0x00027e0000047ab9 */ /* 0x000fe20000000a00 */
[----:B------:R-:W-:Y:S01]  /*12aa0*/  IMAD.U32 R29, RZ, RZ, UR43 ;  /* 0x0000002bff1d7e24 */ /* 0x000fe2000f8e00ff */
[----:B------:R-:W-:Y:S01]  /*12ab0*/  UISETP.NE.U32.AND UP0, UPT, UR4, URZ, UPT ;  /* 0x0000003f0400728c */ /* 0x000fe2000bf05070 */
[----:B------:R-:W0:Y:S03]  /*12ac0*/  LDC R10, c[0x0][0x430] ;  /* 0x00010c00ff0a7b82 */ /* 0x000e260000000800 */
[----:B------:R-:W-:-:S06]  /*12ad0*/  UISETP.NE.AND.EX UP0, UPT, UR5, URZ, UPT, UP0 ;  /* 0x0000003f0500728c */ /* 0x000fcc000bf05300 */
[----:B------:R-:W-:-:S05]  /*12ae0*/  PLOP3.LUT P0, PT, PT, PT, UP0, 0x80, 0x0 ;  /* 0x000000000000781c */ /* 0x000fca0003f0f008 */
[----:B------:R-:W-:Y:S02]  /*12af0*/  @UP0 ULDC.64 UR4, c[0x0][0x9f8] ;  /* 0x00027e0000040ab9 */ /* 0x000fe40000000a00 */
[----:B------:R-:W-:-:S06]  /*12b00*/  @UP0 UIMAD.WIDE UR4, UR43, 0x4, UR4 ;  /* 0x000000042b0408a5 */ /* 0x000fcc000f8e0204 */
[----:B------:R-:W-:Y:S01]  /*12b10*/  IMAD.U32 R2, RZ, RZ, UR4 ;  /* 0x00000004ff027e24 */ /* 0x000fe2000f8e00ff */
[----:B------:R-:W-:Y:S01]  /*12b20*/  ULDC UR4, c[0x0][0xc48] ;  /* 0x0003120000047ab9 */ /* 0x000fe20000000800 */
[----:B------:R-:W-:-:S05]  /*12b30*/  IMAD.U32 R3, RZ, RZ, UR5 ;  /* 0x00000005ff037e24 */ /* 0x000fca000f8e00ff */
[----:B------:R1:W5:Y:S01]  /*12b40*/  @P0 LDG.E R29, desc[UR36][R2.64] ;  /* 0x00000024021d0981 */ /* 0x000362000c1e1900 */
[----:B------:R-:W-:Y:S01]  /*12b50*/  UMOV UR5, 0xffffffff ;  /* 0xffffffff00057882 */ /* 0x000fe20000000000 */
[----:B------:R-:W-:Y:S02]  /*12b60*/  IMAD.U32 R22, RZ, RZ, UR4 ;  /* 0x00000004ff167e24 */ /* 0x000fe4000f8e00ff */
[----:B------:R-:W-:Y:S05]  /*12b70*/  BRA.DIV UR5, `(.L_x_1085) ;  /* 0x0000003605ac7947 */ /* 0x000fea000b800000 */
.L_x_1139:
[----:B------:R-:W2:Y:S01]  /*12b80*/  S2R R8, SR_TID.X ;  /* 0x0000000000087919 */ /* 0x000ea20000002100 */
[----:B------:R-:W-:Y:S01]  /*12b90*/  UIADD3 UR4, UR45, -0x1, URZ ;  /* 0xffffffff2d047890 */ /* 0x000fe2000fffe03f */
[----:B0-----:R-:W-:Y:S02]  /*12ba0*/  ISETP.NE.AND P1, PT, R10, 0x1, PT ;  /* 0x000000010a00780c */ /* 0x001fe40003f25270 */
[----:B-----5:R-:W-:Y:S02]  /*12bb0*/  SHF.R.S32.HI R33, RZ, 0x1f, R29 ;  /* 0x0000001fff217819 */ /* 0x020fe4000001141d */
[----:B------:R-:W-:Y:S01]  /*12bc0*/  LOP3.LUT R16, R16, 0xfffffeff, RZ, 0xc0, !PT ;  /* 0xfffffeff10107812 */ /* 0x000fe200078ec0ff */
[----:B------:R-:W-:-:S08]  /*12bd0*/  IMAD.U32 R7, RZ, RZ, UR4 ;  /* 0x00000004ff077e24 */ /* 0x000fd0000f8e00ff */
[----:B-1----:R-:W0:Y:S01]  /*12be0*/  @P1 LDC R3, c[0x0][0x434] ;  /* 0x00010d00ff031b82 */ /* 0x002e220000000800 */
[----:B------:R-:W-:-:S07]  /*12bf0*/  @P1 LOP3.LUT R16, R16, 0x100, RZ, 0xfc, !PT ;  /* 0x0000010010101812 */ /* 0x000fce00078efcff */
[----:B------:R-:W1:Y:S01]  /*12c00*/  @P1 LDC R5, c[0x0][0x438] ;  /* 0x00010e00ff051b82 */ /* 0x000e620000000800 */
[----:B--2---:R-:W-:-:S05]  /*12c10*/  IMAD.SHL.U32 R8, R8, 0x10, RZ ;  /* 0x0000001008087824 */ /* 0x004fca00078e00ff */
[----:B------:R-:W-:-:S05]  /*12c20*/  LOP3.LUT R8, R36, 0x70, R8, 0xf8, !PT ;  /* 0x0000007024087812 */ /* 0x000fca00078ef808 */
[----:B------:R-:W-:-:S04]  /*12c30*/  IMAD R7, R7, 0x60, R8 ;  /* 0x0000006007077824 */ /* 0x000fc800078e0208 */
[C---:B------:R-:W-:Y:S01]  /*12c40*/  IMAD.IADD R0, R7.reuse, 0x1, R32 ;  /* 0x0000000107007824 */ /* 0x040fe200078e0220 */
[----:B------:R-:W-:-:S03]  /*12c50*/  ISETP.GE.AND P0, PT, R7, UR38, PT ;  /* 0x0000002607007c0c */ /* 0x000fc6000bf06270 */
[----:B0-----:R-:W-:Y:S01]  /*12c60*/  @P1 IMAD.HI.U32 R2, R0, R3, RZ ;  /* 0x0000000300021227 */ /* 0x001fe200078e00ff */
[----:B------:R-:W-:-:S03]  /*12c70*/  ISETP.GT.U32.OR P0, PT, R8, 0x5f, P0 ;  /* 0x0000005f0800780c */ /* 0x000fc60000704470 */
[----:B------:R-:W-:Y:S01]  /*12c80*/  IMAD.MOV.U32 R9, RZ, RZ, R0 ;  /* 0x000000ffff097224 */ /* 0x000fe200078e0000 */
[----:B-1----:R-:W-:-:S09]  /*12c90*/  @P1 SHF.R.U32.HI R9, RZ, R5, R2 ;  /* 0x00000005ff091219 */ /* 0x002fd20000011602 */
[----:B------:R-:W0:Y:S01]  /*12ca0*/  @!P0 LDC.64 R6, c[0x0][0x428] ;  /* 0x00010a00ff068b82 */ /* 0x000e220000000a00 */
[----:B------:R-:W-:-:S07]  /*12cb0*/  @!P0 SHF.R.S32.HI R3, RZ, 0x1f, R9 ;  /* 0x0000001fff038819 */ /* 0x000fce0000011409 */
[----:B------:R-:W1:Y:S01]  /*12cc0*/  @!P0 LDC.64 R4, c[0x0][0x418] ;  /* 0x00010600ff048b82 */ /* 0x000e620000000a00 */
[----:B0-----:R-:W-:-:S04]  /*12cd0*/  @!P0 IMAD R2, R33, R6, RZ ;  /* 0x0000000621028224 */ /* 0x001fc800078e02ff */
[----:B------:R-:W-:Y:S02]  /*12ce0*/  @!P0 IMAD R7, R29, R7, R2 ;  /* 0x000000071d078224 */ /* 0x000fe400078e0202 */
[----:B------:R-:W-:-:S04]  /*12cf0*/  @!P0 IMAD.MOV.U32 R2, RZ, RZ, R9 ;  /* 0x000000ffff028224 */ /* 0x000fc800078e0009 */
[----:B------:R-:W-:-:S04]  /*12d00*/  @!P0 IMAD.WIDE.U32 R2, R29, R6, R2 ;  /* 0x000000061d028225 */ /* 0x000fc800078e0002 */
[----:B------:R-:W-:Y:S01]  /*12d10*/  @!P0 IMAD.IADD R3, R3, 0x1, R7 ;  /* 0x0000000103038824 */ /* 0x000fe200078e0207 */
[----:B-1----:R-:W-:Y:S01]  /*12d20*/  @!P0 LEA R4, P1, R2, R4, 0x2 ;  /* 0x0000000402048211 */ /* 0x002fe200078210ff */
[----:B------:R-:W-:-:S03]  /*12d30*/  IMAD.MOV.U32 R6, RZ, RZ, RZ ;  /* 0x000000ffff067224 */ /* 0x000fc600078e00ff */
[----:B------:R-:W-:Y:S01]  /*12d40*/  @!P0 LEA.HI.X R5, R2, R5, R3, 0x2, P1 ;  /* 0x0000000502058211 */ /* 0x000fe200008f1403 */
[----:B------:R-:W-:-:S04]  /*12d50*/  IMAD.MOV R7, RZ, RZ, -R9 ;  /* 0x000000ffff077224 */ /* 0x000fc800078e0a09 */
[----:B------:R0:W5:Y:S01]  /*12d60*/  @!P0 LDG.E R6, desc[UR36][R4.64] ;  /* 0x0000002404068981 */ /* 0x000162000c1e1900 */
[----:B------:R-:W-:Y:S01]  /*12d70*/  ISETP.GT.U32.AND P0, PT, R8, 0x5f, PT ;  /* 0x0000005f0800780c */ /* 0x000fe20003f04070 */
[----:B------:R-:W-:Y:S01]  /*12d80*/  IMAD R3, RZ, RZ, -UR43 ;  /* 0x8000002bff037e24 */ /* 0x000fe2000f8e02ff */
[----:B------:R-:W-:Y:S01]  /*12d90*/  LOP3.LUT R16, R16, 0xffffff7f, RZ, 0xc0, !PT ;  /* 0xffffff7f10107812 */ /* 0x000fe200078ec0ff */
[----:B------:R-:W-:Y:S02]  /*12da0*/  IMAD.U32 R24, RZ, RZ, UR4 ;  /* 0x00000004ff187e24 */ /* 0x000fe4000f8e00ff */
[----:B------:R-:W-:Y:S02]  /*12db0*/  IMAD R22, R22, R3, UR42 ;  /* 0x0000002a16167e24 */ /* 0x000fe4000f8e0203 */
[----:B0-----:R-:W-:-:S03]  /*12dc0*/  IMAD R5, R10, R7, R0 ;  /* 0x000000070a057224 */ /* 0x001fc600078e0200 */
[----:B------:R-:W-:Y:S01]  /*12dd0*/  SHF.R.S32.HI R28, RZ, 0x1f, R22 ;  /* 0x0000001fff1c7819 */ /* 0x000fe20000011416 */
[----:B------:R-:W-:-:S05]  /*12de0*/  IMAD.U32 R0, RZ, RZ, UR48 ;  /* 0x00000030ff007e24 */ /* 0x000fca000f8e00ff */
[----:B------:R-:W-:-:S13]  /*12df0*/  ISETP.NE.AND P2, PT, R0, 0x3, PT ;  /* 0x000000030000780c */ /* 0x000fda0003f45270 */
[----:B------:R-:W-:-:S04]  /*12e00*/  @P2 LOP3.LUT R16, R16, 0x80, RZ, 0xfc, !PT ;  /* 0x0000008010102812 */ /* 0x000fc800078efcff */
[----:B------:R-:W-:-:S04]  /*12e10*/  LOP3.LUT R16, R16, 0xffffffbf, RZ, 0xc0, !PT ;  /* 0xffffffbf10107812 */ /* 0x000fc800078ec0ff */
[----:B------:R-:W-:Y:S01]  /*12e20*/  @P0 LOP3.LUT R16, R16, 0x40, RZ, 0xfc, !PT ;  /* 0x0000004010100812 */ /* 0x000fe200078efcff */
[----:B------:R-:W-:Y:S06]  /*12e30*/  @!P2 BRA `(.L_x_1086) ;  /* 0x000000000004a947 */ /* 0x000fec0003800000 */
[----:B------:R-:W-:Y:S01]  /*12e40*/  BPT.TRAP 0x1 ;  /* 0x000000040000795c */ /* 0x000fe20000300000 */
.L_x_1086:
[----:B------:R-:W-:Y:S01]  /*12e50*/  SHF.R.S32.HI R7, RZ, 0x1f, R5 ;  /* 0x0000001fff077819 */ /* 0x000fe20000011405 */
[----:B------:R-:W-:Y:S01]  /*12e60*/  ULDC.64 UR4, c[0x0][0x328] ;  /* 0x0000ca0000047ab9 */ /* 0x000fe20000000a00 */
[----:B-----5:R-:W-:Y:S01]  /*12e70*/  SHF.R.S32.HI R4, RZ, 0x1f, R6 ;  /* 0x0000001fff047819 */ /* 0x020fe20000011406 */
[----:B------:R-:W-:Y:S01]  /*12e80*/  IMAD.WIDE.U32 R2, R5, UR4, RZ ;  /* 0x0000000405027c25 */ /* 0x000fe2000f8e00ff */
[----:B------:R-:W-:Y:S03]  /*12e90*/  BSSY B0, `(.L_x_1087) ;  /* 0x0000015000007945 */ /* 0x000fe60003800000 */
[----:B------:R-:W-:-:S04]  /*12ea0*/  IMAD R0, R7, UR4, RZ ;  /* 0x0000000407007c24 */ /* 0x000fc8000f8e02ff */
[----:B------:R-:W-:Y:S01]  /*12eb0*/  IMAD R9, R5, UR5, R0 ;  /* 0x0000000505097c24 */ /* 0x000fe2000f8e0200 */
[----:B------:R-:W-:Y:S01]  /*12ec0*/  ULDC.64 UR4, c[0x0][0x338] ;  /* 0x0000ce0000047ab9 */ /* 0x000fe20000000a00 */
[----:B------:R-:W-:Y:S02]  /*12ed0*/  IMAD R0, R23, 0x8, R17 ;  /* 0x0000000817007824 */ /* 0x000fe400078e0211 */
[----:B------:R-:W-:Y:S02]  /*12ee0*/  IMAD.IADD R3, R3, 0x1, R9 ;  /* 0x0000000103037824 */ /* 0x000fe400078e0209 */
[----:B------:R-:W-:Y:S02]  /*12ef0*/  IMAD R9, R4, UR4, RZ ;  /* 0x0000000404097c24 */ /* 0x000fe4000f8e02ff */
[----:B------:R-:W-:-:S04]  /*12f00*/  IMAD.WIDE.U32 R2, R6, UR4, R2 ;  /* 0x0000000406027c25 */ /* 0x000fc8000f8e0002 */
[----:B------:R-:W-:Y:S01]  /*12f10*/  IMAD R9, R6, UR5, R9 ;  /* 0x0000000506097c24 */ /* 0x000fe2000f8e0209 */
        /* <DEDUP_REMOVED lines=8> */
[----:B------:R-:W-:-:S04]  /*12fa0*/  SHF.L.U32 R3, R26, 0x1f, RZ ;  /* 0x0000001f1a037819 */ /* 0x000fc800000006ff */
[----:B------:R-:W-:-:S06]  /*12fb0*/  LEA.HI.X R19, R2, UR5, R19, 0x1, P0 ;  /* 0x0000000502137c11 */ /* 0x000fcc00080f0c13 */
[----:B------:R-:W0:Y:S02]  /*12fc0*/  SYNCS.PHASECHK.TRANS64.TRYWAIT P0, [R0+URZ+0x30840], R3 ;  /* 0x03084003000075a7 */ /* 0x000e24000800017f */
[----:B0-----:R-:W-:Y:S05]  /*12fd0*/  @!P0 BRA `(.L_x_1088) ;  /* 0x0000003000c08947 */ /* 0x001fea0003800000 */
.L_x_1140:
[----:B------:R-:W-:Y:S05]  /*12fe0*/  BSYNC B0 ;  /* 0x0000000000007941 */ /* 0x000fea0003800000 */
.L_x_1087:
        /* <DEDUP_REMOVED lines=12> */
[----:B------:R-:W-:Y:S01]  /*130b0*/  ULDC.64 UR4, c[0x0][0x308] ;  /* 0x0000c20000047ab9 */ /* 0x000fe20000000a00 */
[----:B------:R-:W-:Y:S02]  /*130c0*/  IMAD.MOV.U32 R7, RZ, RZ, -0x60 ;  /* 0xffffffa0ff077424 */ /* 0x000fe400078e00ff */
[----:B------:R-:W-:Y:S02]  /*130d0*/  IMAD.IADD R3, R3, 0x1, R5 ;  /* 0x0000000103037824 */ /* 0x000fe400078e0205 */
[----:B------:R-:W-:Y:S02]  /*130e0*/  IMAD R5, R28, UR4, RZ ;  /* 0x000000041c057c24 */ /* 0x000fe4000f8e02ff */
[----:B------:R-:W-:-:S04]  /*130f0*/  IMAD.WIDE.U32 R2, R22, UR4, R2 ;  /* 0x0000000416027c25 */ /* 0x000fc8000f8e0002 */
[----:B------:R-:W-:Y:S01]  /*13100*/  IMAD R5, R22, UR5, R5 ;  /* 0x0000000516057c24 */ /* 0x000fe2000f8e0205 */
[----:B------:R-:W-:Y:S01]  /*13110*/  ULDC.64 UR4, c[0x0][0x2e8] ;  /* 0x0000ba0000047ab9 */ /* 0x000fe20000000a00 */
[----:B------:R-:W-:Y:S01]  /*13120*/  IMAD R7, R24, R7, UR38 ;  /* 0x0000002618077e24 */ /* 0x000fe2000f8e0207 */
[C---:B------:R-:W-:Y:S01]  /*13130*/  LEA R4, P0, R2.reuse, UR4, 0x1 ;  /* 0x0000000402047c11 */ /* 0x040fe2000f8008ff */
[----:B------:R-:W-:Y:S01]  /*13140*/  IMAD.IADD R3, R3, 0x1, R5 ;  /* 0x0000000103037824 */ /* 0x000fe200078e0205 */
[----:B------:R-:W-:Y:S01]  /*13150*/  UMOV UR4, 0xffffffff ;  /* 0xffffffff00047882 */ /* 0x000fe20000000000 */
[----:B------:R-:W-:Y:S02]  /*13160*/  IMAD.IADD R7, R7, 0x1, -R36 ;  /* 0x0000000107077824 */ /* 0x000fe400078e0a24 */
[----:B------:R-:W-:Y:S01]  /*13170*/  IMAD R5, R23, 0x4800, R30 ;  /* 0x0000480017057824 */ /* 0x000fe200078e021e */
[----:B------:R-:W-:Y:S02]  /*13180*/  LEA.HI.X R6, R2, UR5, R3, 0x1, P0 ;  /* 0x0000000502067c11 */ /* 0x000fe400080f0c03 */
[----:B------:R-:W-:Y:S01]  /*13190*/  ISETP.GE.AND P0, PT, R7, 0x1, PT ;  /* 0x000000010700780c */ /* 0x000fe20003f06270 */
[----:B------:R-:W-:-:S12]  /*131a0*/  BRA.DIV UR4, `(.L_x_1089) ;  /* 0x0000003204607947 */ /* 0x000fd8000b800000 */
[----:B------:R-:W0:Y:S01]  /*131b0*/  SHFL.IDX PT, R14, R4, RZ, 0x181f ;  /* 0x00181fff040e7589 */ /* 0x000e2200000e0000 */
[----:B------:R-:W-:-:S03]  /*131c0*/  @P0 IMAD R9, R5, 0x2, R17 ;  /* 0x0000000205090824 */ /* 0x000fc600078e0211 */
[----:B------:R-:W1:Y:S04]  /*131d0*/  SHFL.IDX PT, R2, R6, RZ, 0x181f ;  /* 0x00181fff06027589 */ /* 0x000e6800000e0000 */
[----:B------:R-:W-:Y:S01]  /*131e0*/  SHFL.IDX PT, R8, R6, 0x1, 0x181f ;  /* 0x00381f0006087f89 */ /* 0x000fe200000e0000 */
[----:B0-----:R-:W-:-:S05]  /*131f0*/  @P0 LEA R14, P1, R37, R14, 0x1 ;  /* 0x0000000e250e0211 */ /* 0x001fca00078208ff */
[----:B-1----:R-:W-:Y:S02]  /*13200*/  @P0 IMAD.X R3, RZ, RZ, R2, P1 ;  /* 0x000000ffff030224 */ /* 0x002fe400008e0602 */
[----:B------:R-:W-:Y:S02]  /*13210*/  @P0 IMAD.MOV.U32 R2, RZ, RZ, R14 ;  /* 0x000000ffff020224 */ /* 0x000fe400078e000e */
[----:B------:R-:W0:Y:S04]  /*13220*/  SHFL.IDX PT, R14, R4, 0x1, 0x181f ;  /* 0x00381f00040e7f89 */ /* 0x000e2800000e0000 */
[----:B------:R-:W-:Y:S04]  /*13230*/  @P0 LDGSTS.E.BYPASS.LTC128B.128 [R9+0x1e400], desc[UR36][R2.64], !P4 ;  /* 0x1e40000002090fae */ /* 0x000fe8000e101d64 */
[----:B------:R-:W-:Y:S04]  /*13240*/  @P0 LDGSTS.E.BYPASS.LTC128B.128 [R9+0x21400], desc[UR36][R2.64+0x80], !P3 ;  /* 0x2140008002090fae */ /* 0x000fe8000d901d64 */
[----:B------:R1:W-:Y:S01]  /*13250*/  @P0 LDGSTS.E.BYPASS.LTC128B.128 [R9+0x24400], desc[UR36][R2.64+0x100], !P2 ;  /* 0x2440010002090fae */ /* 0x0003e2000d101d64 */
[----:B------:R-:W-:-:S13]  /*13260*/  ISETP.GE.AND P0, PT, R7, 0x11, PT ;  /* 0x000000110700780c */ /* 0x000fda0003f06270 */
[----:B0-----:R-:W-:Y:S01]  /*13270*/  @P0 LEA R14, P1, R37, R14, 0x1 ;  /* 0x0000000e250e0211 */ /* 0x001fe200078208ff */
[----:B------:R-:W-:-:S04]  /*13280*/  @P0 IMAD R25, R5, 0x2, R17 ;  /* 0x0000000205190824 */ /* 0x000fc800078e0211 */
[----:B------:R-:W-:Y:S02]  /*13290*/  @P0 IMAD.X R21, RZ, RZ, R8, P1 ;  /* 0x000000ffff150224 */ /* 0x000fe400008e0608 */
[----:B-1----:R-:W-:Y:S01]  /*132a0*/  @P0 IMAD.MOV.U32 R2, RZ, RZ, R14 ;  /* 0x000000ffff020224 */ /* 0x002fe200078e000e */
[----:B------:R-:W-:Y:S01]  /*132b0*/  SHFL.IDX PT, R8, R6, 0x2, 0x181f ;  /* 0x00581f0006087f89 */ /* 0x000fe200000e0000 */
[----:B------:R-:W-:-:S03]  /*132c0*/  @P0 IMAD.MOV.U32 R3, RZ, RZ, R21 ;  /* 0x000000ffff030224 */ /* 0x000fc600078e0015 */
        /* <DEDUP_REMOVED lines=31> */
[----:B------:R0:W1:Y:S01]  /*134c0*/  SHFL.IDX PT, R8, R6, 0x5, 0x181f ;  /* 0x00b81f0006087f89 */ /* 0x00006200000e0000 */
[----:B------:R-:W-:-:S03]  /*134d0*/  @P0 IMAD.MOV.U32 R3, RZ, RZ, R9 ;  /* 0x000000ffff030224 */ /* 0x000fc600078e0009 */
[----:B------:R0:W2:Y:S04]  /*134e0*/  SHFL.IDX PT, R14, R4, 0x5, 0x181f ;  /* 0x00b81f00040e7f89 */ /* 0x0000a800000e0000 */
[----:B------:R0:W-:Y:S04]  /*134f0*/  @P0 LDGSTS.E.BYPASS.LTC128B.128 [R21+0x20400], desc[UR36][R2.64], !P4 ;  /* 0x2040000002150fae */ /* 0x0001e8000e101d64 */
[----:B------:R0:W-:Y:S04]  /*13500*/  @P0 LDGSTS.E.BYPASS.LTC128B.128 [R21+0x23400], desc[UR36][R2.64+0x80], !P3 ;  /* 0x2340008002150fae */ /* 0x0001e8000d901d64 */
[----:B------:R0:W-:Y:S02]  /*13510*/  @P0 LDGSTS.E.BYPASS.LTC128B.128 [R21+0x26400], desc[UR36][R2.64+0x100], !P2 ;  /* 0x2640010002150fae */ /* 0x0001e4000d101d64 */
.L_x_1154:
[----:B------:R-:W-:-:S13]  /*13520*/  ISETP.GE.AND P0, PT, R7, 0x51, PT ;  /* 0x000000510700780c */ /* 0x000fda0003f06270 */
[----:B0-2---:R-:W-:Y:S01]  /*13530*/  @P0 LEA R2, P1, R37, R14, 0x1 ;  /* 0x0000000e25020211 */ /* 0x005fe200078208ff */
[----:B------:R-:W-:-:S04]  /*13540*/  @P0 IMAD R5, R5, 0x2, R17 ;  /* 0x0000000205050824 */ /* 0x000fc800078e0211 */
[----:B-1----:R-:W-:-:S05]  /*13550*/  @P0 IMAD.X R3, RZ, RZ, R8, P1 ;  /* 0x000000ffff030224 */ /* 0x002fca00008e0608 */
        /* <DEDUP_REMOVED lines=8> */
.L_x_1090:
        /* <DEDUP_REMOVED lines=10> */
.L_x_1091:
[----:B------:R1:W-:Y:S02]  /*13680*/  SYNCS.ARRIVE.TRANS64.A1T0 RZ, [R0+URZ+0x30830], RZ ;  /* 0x030830ff00ff79a7 */ /* 0x0003e4000810003f */
[----:B------:R-:W-:Y:S05]  /*13690*/  WARPSYNC.ALL ;  /* 0x0000000000007948 */ /* 0x000fea0003800000 */
[----:B------:R-:W-:Y:S01]  /*136a0*/  BSSY B6, `(.L_x_1092) ;  /* 0x0000015000067945 */ /* 0x000fe20003800000 */
[----:B-1----:R-:W-:Y:S01]  /*136b0*/  VIADD R0, R17, 0x12400 ;  /* 0x0001240011007836 */ /* 0x002fe20000000000 */
[----:B------:R-:W-:Y:S04]  /*136c0*/  BAR.SYNC.DEFER_BLOCKING 0x8, 0x180 ;  /* 0x0206000000007b1d */ /* 0x000fe80000010000 */
[----:B------:R-:W-:-:S13]  /*136d0*/  LOP3.LUT P0, RZ, R0, 0x3ff, RZ, 0xc0, !PT ;  /* 0x000003ff00ff7812 */ /* 0x000fda000780c0ff */
[----:B------:R-:W-:Y:S05]  /*136e0*/  @!P0 BRA `(.L_x_1093) ;  /* 0x0000000000408947 */ /* 0x000fea0003800000 */
[----:B0-----:R-:W-:Y:S01]  /*136f0*/  MOV R2, 0x0 ;  /* 0x0000000000027802 */ /* 0x001fe20000000f00 */
[----:B------:R-:W-:Y:S01]  /*13700*/  ULDC.64 UR6, c[0x4][0x88] ;  /* 0x0100220000067ab9 */ /* 0x000fe20000000a00 */
[----:B------:R-:W-:Y:S01]  /*13710*/  ULDC.64 UR8, c[0x4][0x90] ;  /* 0x0100240000087ab9 */ /* 0x000fe20000000a00 */
[----:B------:R-:W-:Y:S01]  /*13720*/  ULDC.64 UR4, c[0x4][0x20] ;  /* 0x0100080000047ab9 */ /* 0x000fe20000000a00 */
[----:B------:R-:W-:Y:S02]  /*13730*/  IMAD.U32 R4, RZ, RZ, UR6 ;  /* 0x00000006ff047e24 */ /* 0x000fe4000f8e00ff */
[----:B------:R-:W0:Y:S01]  /*13740*/  LDC.64 R2, c[0x4][R2] ;  /* 0x0100000002027b82 */ /* 0x000e220000000a00 */
[----:B------:R-:W-:Y:S02]  /*13750*/  IMAD.U32 R5, RZ, RZ, UR7 ;  /* 0x00000007ff057e24 */ /* 0x000fe4000f8e00ff */
        /* <DEDUP_REMOVED lines=8> */
[----:B0-----:R-:W-:Y:S05]  /*137e0*/  CALL.ABS.NOINC R2 ;  /* 0x0000000002007343 */ /* 0x001fea0003c00000 */
.L_x_1093:
[----:B------:R-:W-:Y:S05]  /*137f0*/  BSYNC B6 ;  /* 0x0000000000067941 */ /* 0x000fea0003800000 */
.L_x_1092:
[----:B0-----:R-:W0:Y:S01]  /*13800*/  S2R R2, SR_TID.X ;  /* 0x0000000000027919 */ /* 0x001e220000002100 */
[----:B------:R-:W-:Y:S01]  /*13810*/  UISETP.NE.AND UP0, UPT, UR50, URZ, UPT ;  /* 0x0000003f3200728c */ /* 0x000fe2000bf05270 */
[----:B------:R-:W-:Y:S01]  /*13820*/  R2UR UR6, R28 ;  /* 0x000000001c0672ca */ /* 0x000fe200000e0000 */
[----:B------:R-:W-:Y:S01]  /*13830*/  ULDC.64 UR8, c[0x0][0x2d8] ;  /* 0x0000b60000087ab9 */ /* 0x000fe20000000a00 */
[----:B------:R-:W-:Y:S02]  /*13840*/  R2UR UR7, R22 ;  /* 0x00000000160772ca */ /* 0x000fe400000e0000 */
[C---:B------:R-:W-:Y:S02]  /*13850*/  LOP3.LUT P3, RZ, R16.reuse, 0x800, RZ, 0xc0, !PT ;  /* 0x0000080010ff7812 */ /* 0x040fe4000786c0ff */
[----:B------:R-:W-:Y:S02]  /*13860*/  PLOP3.LUT P0, PT, PT, PT, UP0, 0x80, 0x0 ;  /* 0x000000000000781c */ /* 0x000fe40003f0f008 */
[----:B------:R-:W-:-:S02]  /*13870*/  LOP3.LUT P4, RZ, R16, 0x400, RZ, 0xc0, !PT ;  /* 0x0000040010ff7812 */ /* 0x000fc4000788c0ff */
[----:B------:R-:W-:Y:S01]  /*13880*/  @UP0 ULDC UR4, c[0x0][0x44c] ;  /* 0x0001130000040ab9 */ /* 0x000fe20000000800 */
[----:B------:R-:W-:Y:S02]  /*13890*/  LOP3.LUT P5, RZ, R16, 0x200, RZ, 0xc0, !PT ;  /* 0x0000020010ff7812 */ /* 0x000fe400078ac0ff */
[----:B------:R-:W-:-:S04]  /*138a0*/  UIMAD UR6, UR6, UR8, URZ ;  /* 0x00000008060672a4 */ /* 0x000fc8000f8e023f */
[----:B------:R-:W-:Y:S02]  /*138b0*/  UIMAD UR7, UR7, UR9, UR6 ;  /* 0x00000009070772a4 */ /* 0x000fe4000f8e0206 */
[----:B------:R-:W-:Y:S01]  /*138c0*/  USHF.R.S32.HI UR6, URZ, 0x1f, UR43 ;  /* 0x0000001f3f067899 */ /* 0x000fe2000801142b */
[----:B0-----:R-:W-:-:S05]  /*138d0*/  IMAD.SHL.U32 R2, R2, 0x10, RZ ;  /* 0x0000001002027824 */ /* 0x001fca00078e00ff */
[----:B------:R-:W-:-:S05]  /*138e0*/  LOP3.LUT R2, R36, 0x70, R2, 0xf8, !PT ;  /* 0x0000007024027812 */ /* 0x000fca00078ef802 */
[----:B------:R-:W-:-:S04]  /*138f0*/  VIADD R0, R2, UR44 ;  /* 0x0000002c02007c36 */ /* 0x000fc80008000000 */
[----:B------:R-:W-:Y:S01]  /*13900*/  @P0 IMAD.HI.U32 R3, R0, UR4, RZ ;  /* 0x0000000400030c27 */ /* 0x000fe2000f8e00ff */
[----:B------:R-:W-:Y:S01]  /*13910*/  PLOP3.LUT P0, PT, PT, PT, UP0, 0x80, 0x0 ;  /* 0x000000000000781c */ /* 0x000fe20003f0f008 */
[----:B------:R-:W-:Y:S02]  /*13920*/  @UP0 ULDC UR4, c[0x0][0x450] ;  /* 0x0001140000040ab9 */ /* 0x000fe40000000800 */
[----:B------:R-:W-:-:S10]  /*13930*/  IMAD.MOV.U32 R2, RZ, RZ, R0 ;  /* 0x000000ffff027224 */ /* 0x000fd400078e0000 */
[----:B------:R-:W-:Y:S02]  /*13940*/  @P0 SHF.R.U32.HI R2, RZ, UR4, R3 ;  /* 0x00000004ff020c19 */ /* 0x000fe40008011603 */
[----:B------:R-:W-:-:S03]  /*13950*/  R2UR UR4, R22 ;  /* 0x00000000160472ca */ /* 0x000fc600000e0000 */
[----:B------:R-:W-:-:S10]  /*13960*/  IMAD.MOV R5, RZ, RZ, -R2 ;  /* 0x000000ffff057224 */ /* 0x000fd400078e0a02 */
[----:B------:R-:W-:-:S03]  /*13970*/  UIMAD.WIDE.U32 UR4, UR4, UR8, URZ ;  /* 0x00000008040472a5 */ /* 0x000fc6000f8e003f */
[----:B------:R-:W-:Y:S01]  /*13980*/  ULDC.64 UR8, c[0x0][0x2e0] ;  /* 0x0000b80000087ab9 */ /* 0x000fe20000000a00 */
[----:B------:R-:W-:Y:S02]  /*13990*/  UIADD3 UR5, UR5, UR7, URZ ;  /* 0x0000000705057290 */ /* 0x000fe4000fffe03f */
[----:B------:R-:W-:Y:S01]  /*139a0*/  UIMAD UR6, UR6, UR8, URZ ;  /* 0x00000008060672a4 */ /* 0x000fe2000f8e023f */
[----:B------:R-:W-:Y:S01]  /*139b0*/  ULDC UR7, c[0x0][0x448] ;  /* 0x0001120000077ab9 */ /* 0x000fe20000000800 */
[----:B------:R-:W-:Y:S01]  /*139c0*/  UIMAD.WIDE.U32 UR4, UR43, UR8, UR4 ;  /* 0x000000082b0472a5 */ /* 0x000fe2000f8e0004 */
[----:B------:R-:W-:Y:S01]  /*139d0*/  IMAD R5, R5, UR7, R0 ;  /* 0x0000000705057c24 */ /* 0x000fe2000f8e0200 */
[----:B------:R-:W-:Y:S01]  /*139e0*/  UIMAD UR6, UR43, UR9, UR6 ;  /* 0x000000092b0672a4 */ /* 0x000fe2000f8e0206 */
[----:B------:R-:W-:Y:S02]  /*139f0*/  SHF.R.S32.HI R0, RZ, 0x1f, R2 ;  /* 0x0000001fff007819 */ /* 0x000fe40000011402 */
[----:B------:R-:W-:Y:S01]  /*13a00*/  ULDC.64 UR8, c[0x0][0x2d0] ;  /* 0x0000b40000087ab9 */ /* 0x000fe20000000a00 */
[----:B------:R-:W-:Y:S01]  /*13a10*/  UIADD3 UR5, UR5, UR6, URZ ;  /* 0x0000000605057290 */ /* 0x000fe2000fffe03f */
[----:B------:R-:W-:-:S02]  /*13a20*/  IMAD.U32 R9, RZ, RZ, UR8 ;  /* 0x00000008ff097e24 */ /* 0x000fc4000f8e00ff */
[----:B------:R-:W-:Y:S01]  /*13a30*/  IMAD R3, R0, UR8, RZ ;  /* 0x0000000800037c24 */ /* 0x000fe2000f8e02ff */
[----:B------:R-:W-:-:S03]  /*13a40*/  SHF.R.S32.HI R0, RZ, 0x1f, R5 ;  /* 0x0000001fff007819 */ /* 0x000fc60000011405 */
[C---:B------:R-:W-:Y:S02]  /*13a50*/  IMAD R7, R2.reuse, UR9, R3 ;  /* 0x0000000902077c24 */ /* 0x040fe4000f8e0203 */
[----:B------:R-:W-:Y:S01]  /*13a60*/  IMAD.WIDE.U32 R2, R2, R9, UR4 ;  /* 0x0000000402027e25 */ /* 0x000fe2000f8e0009 */
        /* <DEDUP_REMOVED lines=12> */
[----:B------:R-:W-:-:S03]  /*13b30*/  VIADD R4, R36, UR44 ;  /* 0x0000002c24047c36 */ /* 0x000fc60008000000 */
[----:B------:R-:W1:Y:S01]  /*13b40*/  SHFL.IDX PT, R2, R5, RZ, 0x181f ;  /* 0x00181fff05027589 */ /* 0x000e6200000e0000 */
[C---:B------:R-:W-:Y:S01]  /*13b50*/  VIADD R7, R4.reuse, 0x10 ;  /* 0x0000001004077836 */ /* 0x040fe20000000000 */
[----:B------:R-:W-:Y:S02]  /*13b60*/  ISETP.GE.AND P0, PT, R4, UR39, PT ;  /* 0x0000002704007c0c */ /* 0x000fe4000bf06270 */
[----:B------:R-:W-:Y:S11]  /*13b70*/  SHFL.IDX PT, R6, R5, 0x1, 0x181f ;  /* 0x00381f0005067f89 */ /* 0x000ff600000e0000 */
        /* <DEDUP_REMOVED lines=11> */
[----:B------:R-:W-:Y:S01]  /*13c30*/  SHFL.IDX PT, R6, R5, 0x2, 0x181f ;  /* 0x00581f0005067f89 */ /* 0x000fe200000e0000 */
[----:B------:R-:W-:Y:S02]  /*13c40*/  @!P0 IMAD.MOV.U32 R3, RZ, RZ, R7 ;  /* 0x000000ffff038224 */ /* 0x000fe400078e0007 */
[----:B------:R-:W-:Y:S01]  /*13c50*/  VIADD R7, R4, 0x20 ;  /* 0x0000002004077836 */ /* 0x000fe20000000000 */
        /* <DEDUP_REMOVED lines=52> */
[----:B------:R0:W1:Y:S01]  /*13fa0*/  SHFL.IDX PT, R6, R5, 0x7, 0x181f ;  /* 0x00f81f0005067f89 */ /* 0x00006200000e0000 */
[----:B------:R-:W-:-:S03]  /*13fb0*/  @!P0 IMAD.MOV.U32 R3, RZ, RZ, R7 ;  /* 0x000000ffff038224 */ /* 0x000fc600078e0007 */
[----:B------:R0:W2:Y:S04]  /*13fc0*/  SHFL.IDX PT, R14, R0, 0x7, 0x181f ;  /* 0x00f81f00000e7f89 */ /* 0x0000a800000e0000 */
[----:B------:R0:W-:Y:S04]  /*13fd0*/  @!P0 LDGSTS.E.BYPASS.LTC128B.128 [R31+0x15400], desc[UR36][R2.64], !P3 ;  /* 0x15400000021f8fae */ /* 0x0001e8000d901d64 */
[----:B------:R0:W-:Y:S04]  /*13fe0*/  @!P0 LDGSTS.E.BYPASS.LTC128B.128 [R31+0x19400], desc[UR36][R2.64+0x80], !P4 ;  /* 0x19400080021f8fae */ /* 0x0001e8000e101d64 */
[----:B------:R0:W-:Y:S02]  /*13ff0*/  @!P0 LDGSTS.E.BYPASS.LTC128B.128 [R31+0x1d400], desc[UR36][R2.64+0x100], !P5 ;  /* 0x1d400100021f8fae */ /* 0x0001e4000e901d64 */
.L_x_1171:
[----:B------:R-:W-:-:S05]  /*14000*/  VIADD R4, R4, 0x70 ;  /* 0x0000007004047836 */ /* 0x000fca0000000000 */
[----:B------:R-:W-:-:S13]  /*14010*/  ISETP.GE.AND P0, PT, R4, UR39, PT ;  /* 0x0000002704007c0c */ /* 0x000fda000bf06270 */
[----:B0-2---:R-:W-:-:S05]  /*14020*/  @!P0 LEA R2, P1, R37, R14, 0x1 ;  /* 0x0000000e25028211 */ /* 0x005fca00078208ff */
[----:B-1----:R-:W-:-:S05]  /*14030*/  @!P0 IMAD.X R3, RZ, RZ, R6, P1 ;  /* 0x000000ffff038224 */ /* 0x002fca00008e0606 */
[----:B------:R-:W-:Y:S01]  /*14040*/  @!PT LDS RZ, [RZ] ;  /* 0x00000000fffff984 */ /* 0x000fe20000000800 */
[----:B------:R-:W-:Y:S01]  /*14050*/  @!PT LDS RZ, [RZ] ;  /* 0x00000000fffff984 */ /* 0x000fe20000000800 */
[----:B------:R-:W-:Y:S01]  /*14060*/  @!PT LDS RZ, [RZ] ;  /* 0x00000000fffff984 */ /* 0x000fe20000000800 */
[----:B------:R0:W-:Y:S04]  /*14070*/  @!P0 LDGSTS.E.BYPASS.LTC128B.128 [R31+0x15c00], desc[UR36][R2.64], !P3 ;  /* 0x15c00000021f8fae */ /* 0x0001e8000d901d64 */
[----:B------:R0:W-:Y:S04]  /*14080*/  @!P0 LDGSTS.E.BYPASS.LTC128B.128 [R31+0x19c00], desc[UR36][R2.64+0x80], !P4 ;  /* 0x19c00080021f8fae */ /* 0x0001e8000e101d64 */
[----:B------:R0:W-:Y:S01]  /*14090*/  @!P0 LDGSTS.E.BYPASS.LTC128B.128 [R31+0x1dc00], desc[UR36][R2.64+0x100], !P5 ;  /* 0x1dc00100021f8fae */ /* 0x0001e2000e901d64 */
[----:B------:R-:W-:Y:S01]  /*140a0*/  PLOP3.LUT P0, PT, PT, PT, PT, 0x80, 0x0 ;  /* 0x000000000000781c */ /* 0x000fe20003f0f070 */
[----:B------:R-:W-:-:S12]  /*140b0*/  NOP ;  /* 0x0000000000007918 */ /* 0x000fd80000000000 */
.L_x_1095:
[----:B------:R-:W-:Y:S02]  /*140c0*/  PLOP3.LUT P1, PT, P1, P0, PT, 0xa2, 0x0 ;  /* 0x000000000000781c */ /* 0x000fe40000f21472 */
[----:B------:R-:W-:-:S08]  /*140d0*/  @P0 R2UR P1, UR4, R17 ;  /* 0x00000000110402ca */ /* 0x000fd00000020000 */
[----:B------:R-:W-:-:S05]  /*140e0*/  @P0 PLOP3.LUT P0, PT, P1, PT, PT, 0x80, 0x0 ;  /* 0x000000000000081c */ /* 0x000fca0000f0f070 */
[----:B------:R-:W-:Y:S01]  /*140f0*/  @!P1 SYNCS.ARRIVE.TRANS64.RED.A0T1 RZ, [UR4+0x30800], RZ ;  /* 0x030800ffffff99a7 */ /* 0x000fe20008200404 */
[----:B------:R-:W-:Y:S07]  /*14100*/  @!P1 ARRIVES.LDGSTSBAR.64.TRANSCNT [UR4+0x30800] ;  /* 0x03080000ff0099b0 */ /* 0x000fee0008000a84 */
[----:B------:R-:W-:Y:S05]  /*14110*/  @P0 BRA.U.ANY `(.L_x_1095) ;  /* 0xfffffffd00e80947 */ /* 0x000fea000393ffff */
[----:B0-----:R-:W2:Y:S02]  /*14120*/  LDL.LU R2, [R1] ;  /* 0x0000000001027983 */ /* 0x001ea40000300800 */
[----:B--2---:R-:W-:-:S05]  /*14130*/  VIADD R2, R2, 0x1 ;  /* 0x0000000102027836 */ /* 0x004fca0000000000 */
[----:B------:R0:W-:Y:S01]  /*14140*/  STL [R1], R2 ;  /* 0x0000000201007387 */ /* 0x0001e20000100800 */
[----:B------:R-:W-:-:S04]  /*14150*/  LEA.HI R0, R2, R2, RZ, 0x1 ;  /* 0x0000000202007211 */ /* 0x000fc800078f08ff */
        /* <DEDUP_REMOVED lines=8> */
.L_x_1172:
[----:B------:R-:W-:Y:S05]  /*141e0*/  BSYNC B0 ;  /* 0x0000000000007941 */ /* 0x000fea0003800000 */
.L_x_1096:
[----:B------:R-:W-:-:S04]  /*141f0*/  UIADD3 UR4, UR45, -0x2, URZ ;  /* 0xfffffffe2d047890 */ /* 0x000fc8000fffe03f */
[----:B------:R-:W-:-:S06]  /*14200*/  UISETP.GE.AND UP0, UPT, UR4, UR46, UPT ;  /* 0x0000002e0400728c */ /* 0x000fcc000bf06270 */
[----:B------:R-:W-:-:S13]  /*14210*/  PLOP3.LUT P0, PT, PT, PT, UP0, 0x40, 0x0 ;  /* 0x000000000000781c */ /* 0x000fda0003f0e808 */
[----:B------:R-:W-:Y:S05]  /*14220*/  @P0 BRA `(.L_x_1098) ;  /* 0x0000000c00f80947 */ /* 0x000fea0003800000 */
[----:B------:R-:W-:Y:S01]  /*14230*/  BSSY B0, `(.L_x_1098) ;  /* 0x00000fd000007945 */ /* 0x000fe20003800000 */
[----:B------:R-:W-:Y:S02]  /*14240*/  IMAD.MOV.U32 R9, RZ, RZ, R23 ;  /* 0x000000ffff097224 */ /* 0x000fe400078e0017 */
[----:B------:R-:W-:Y:S02]  /*14250*/  IMAD.MOV.U32 R20, RZ, RZ, R26 ;  /* 0x000000ffff147224 */ /* 0x000fe400078e001a */
[----:B------:R-:W-:Y:S02]  /*14260*/  IMAD.MOV.U32 R27, RZ, RZ, R24 ;  /* 0x000000ffff1b7224 */ /* 0x000fe400078e0018 */
[----:B------:R-:W-:-:S07]  /*14270*/  IMAD.U32 R8, RZ, RZ, UR4 ;  /* 0x00000004ff087e24 */ /* 0x000fce000f8e00ff */
.L_x_1111:
[----:B------:R-:W1:Y:S01]  /*14280*/  LDC R3, c[0x0][0x430] ;  /* 0x00010c00ff037b82 */ /* 0x000e620000000800 */
[----:B0-----:R-:W0:Y:S01]  /*14290*/  S2R R0, SR_TID.X ;  /* 0x0000000000007919 */ /* 0x001e220000002100 */
[----:B------:R-:W-:Y:S01]  /*142a0*/  IMAD R10, R8, 0x60, R32 ;  /* 0x00000060080a7824 */ /* 0x000fe200078e0220 */
[----:B------:R-:W-:Y:S01]  /*142b0*/  LOP3.LUT P1, RZ, R16, 0x80, RZ, 0xc0, !PT ;  /* 0x0000008010ff7812 */ /* 0x000fe2000782c0ff */
[----:B------:R-:W-:Y:S01]  /*142c0*/  VIADD R23, R9, 0x1 ;  /* 0x0000000109177836 */ /* 0x000fe20000000000 */
[----:B-1----:R-:W-:Y:S01]  /*142d0*/  ISETP.NE.AND P0, PT, R3, 0x1, PT ;  /* 0x000000010300780c */ /* 0x002fe20003f05270 */
[----:B0-----:R-:W-:-:S12]  /*142e0*/  IMAD.SHL.U32 R0, R0, 0x10, RZ ;  /* 0x0000001000007824 */ /* 0x001fd800078e00ff */
[----:B------:R-:W0:Y:S01]  /*142f0*/  @P0 LDC R3, c[0x0][0x434] ;  /* 0x00010d00ff030b82 */ /* 0x000e220000000800 */
[----:B------:R-:W-:-:S04]  /*14300*/  LOP3.LUT R0, R36, 0x70, R0, 0xf8, !PT ;  /* 0x0000007024007812 */ /* 0x000fc800078ef800 */
[C---:B------:R-:W-:Y:S01]  /*14310*/  ISETP.GT.U32.AND P2, PT, R0.reuse, 0x5f, PT ;  /* 0x0000005f0000780c */ /* 0x040fe20003f44070 */
[----:B------:R-:W-:Y:S02]  /*14320*/  IMAD.IADD R10, R0, 0x1, R10 ;  /* 0x00000001000a7824 */ /* 0x000fe400078e020a */
[----:B------:R-:W1:Y:S02]  /*14330*/  @P0 LDC R5, c[0x0][0x438] ;  /* 0x00010e00ff050b82 */ /* 0x000e640000000800 */
[----:B------:R-:W-:-:S08]  /*14340*/  IMAD.MOV.U32 R11, RZ, RZ, R10 ;  /* 0x000000ffff0b7224 */ /* 0x000fd000078e000a */
[----:B------:R-:W2:Y:S01]  /*14350*/  @!P2 LDC.64 R6, c[0x0][0x428] ;  /* 0x00010a00ff06ab82 */ /* 0x000ea20000000a00 */
[----:B0-----:R-:W-:-:S05]  /*14360*/  @P0 IMAD.HI.U32 R0, R10, R3, RZ ;  /* 0x000000030a000227 */ /* 0x001fca00078e00ff */
[----:B-1----:R-:W-:Y:S02]  /*14370*/  @P0 SHF.R.U32.HI R11, RZ, R5, R0 ;  /* 0x00000005ff0b0219 */ /* 0x002fe40000011600 */
[----:B------:R-:W0:Y:S02]  /*14380*/  @!P2 LDC.64 R4, c[0x0][0x418] ;  /* 0x00010600ff04ab82 */ /* 0x000e240000000a00 */
[--C-:B------:R-:W-:Y:S01]  /*14390*/  @!P2 SHF.R.S32.HI R3, RZ, 0x1f, R11.reuse ;  /* 0x0000001fff03a819 */ /* 0x100fe2000001140b */
[----:B------:R-:W-:Y:S02]  /*143a0*/  @!P2 IMAD.MOV.U32 R2, RZ, RZ, R11 ;  /* 0x000000ffff02a224 */ /* 0x000fe400078e000b */
[-C--:B--2---:R-:W-:Y:S02]  /*143b0*/  @!P2 IMAD R0, R33, R6.reuse, RZ ;  /* 0x000000062100a224 */ /* 0x084fe400078e02ff */
[----:B------:R-:W-:-:S04]  /*143c0*/  @!P2 IMAD.WIDE.U32 R2, R29, R6, R2 ;  /* 0x000000061d02a225 */ /* 0x000fc800078e0002 */
[----:B------:R-:W-:-:S04]  /*143d0*/  @!P2 IMAD R7, R29, R7, R0 ;  /* 0x000000071d07a224 */ /* 0x000fc800078e0200 */
[----:B------:R-:W-:Y:S01]  /*143e0*/  @!P2 IMAD.IADD R0, R7, 0x1, R3 ;  /* 0x000000010700a824 */ /* 0x000fe200078e0203 */
[----:B0-----:R-:W-:-:S04]  /*143f0*/  @!P2 LEA R4, P0, R2, R4, 0x2 ;  /* 0x000000040204a211 */ /* 0x001fc800078010ff */
[----:B------:R-:W-:Y:S01]  /*14400*/  @!P2 LEA.HI.X R5, R2, R5, R0, 0x2, P0 ;  /* 0x000000050205a211 */ /* 0x000fe200000f1400 */
[----:B------:R-:W-:Y:S01]  /*14410*/  IMAD.MOV.U32 R0, RZ, RZ, RZ ;  /* 0x000000ffff007224 */ /* 0x000fe200078e00ff */
[C---:B------:R-:W-:Y:S01]  /*14420*/  ISETP.NE.AND P0, PT, R23.reuse, 0x2, PT ;  /* 0x000000021700780c */ /* 0x040fe20003f05270 */
[----:B------:R-:W-:Y:S01]  /*14430*/  IMAD.MOV R7, RZ, RZ, -R11 ;  /* 0x000000ffff077224 */ /* 0x000fe200078e0a0b */
[----:B------:R-:W-:Y:S05]  /*14440*/  YIELD ;  /* 0x0000000000007946 */ /* 0x000fea0003800000 */
[----:B------:R-:W-:Y:S01]  /*14450*/  ULDC UR4, c[0x0][0x430] ;  /* 0x00010c0000047ab9 */ /* 0x000fe20000000800 */
[----:B------:R-:W-:Y:S01]  /*14460*/  SEL R3, RZ, 0x1, P0 ;  /* 0x00000001ff037807 */ /* 0x000fe20000000000 */
[----:B------:R0:W5:Y:S01]  /*14470*/  @!P2 LDG.E R0, desc[UR36][R4.64] ;  /* 0x000000240400a981 */ /* 0x000162000c1e1900 */
[----:B------:R-:W-:Y:S01]  /*14480*/  SEL R23, R23, RZ, P0 ;  /* 0x000000ff17177207 */ /* 0x000fe20000000000 */
[----:B------:R-:W-:Y:S01]  /*14490*/  IMAD.MOV.U32 R24, RZ, RZ, R8 ;  /* 0x000000ffff187224 */ /* 0x000fe200078e0008 */
[----:B------:R-:W-:Y:S01]  /*144a0*/  LOP3.LUT R26, R20, R3, RZ, 0x3c, !PT ;  /* 0x00000003141a7212 */ /* 0x000fe200078e3cff */
[----:B0-----:R-:W-:Y:S01]  /*144b0*/  IMAD R5, R7, UR4, R10 ;  /* 0x0000000407057c24 */ /* 0x001fe2000f8e020a */
[----:B------:R-:W-:Y:S06]  /*144c0*/  @!P1 BRA `(.L_x_1099) ;  /* 0x0000000000049947 */ /* 0x000fec0003800000 */
[----:B------:R-:W-:Y:S01]  /*144d0*/  BPT.TRAP 0x1 ;  /* 0x000000040000795c */ /* 0x000fe20000300000 */
.L_x_1099:
[----:B------:R-:W-:Y:S01]  /*144e0*/  IMAD R6, R23, 0x8, R17 ;  /* 0x0000000817067824 */ /* 0x000fe200078e0211 */
[----:B------:R-:W-:Y:S01]  /*144f0*/  SHF.L.U32 R3, R26, 0x1f, RZ ;  /* 0x0000001f1a037819 */ /* 0x000fe200000006ff */
[----:B------:R-:W-:Y:S03]  /*14500*/  BSSY B1, `(.L_x_1100) ;  /* 0x0000003000017945 */ /* 0x000fe60003800000 */
[----:B------:R-:W0:Y:S02]  /*14510*/  SYNCS.PHASECHK.TRANS64.TRYWAIT P0, [R6+URZ+0x30840], R3 ;  /* 0x03084003060075a7 */ /* 0x000e24000800017f */
[----:B0-----:R-:W-:Y:S05]  /*14520*/  @!P0 BRA `(.L_x_1101) ;  /* 0x0000003000248947 */ /* 0x001fea0003800000 */
.L_x_1173:
[----:B------:R-:W-:Y:S05]  /*14530*/  BSYNC B1 ;  /* 0x0000000000017941 */ /* 0x000fea0003800000 */
.L_x_1100:
[----:B------:R-:W-:Y:S01]  /*14540*/  SHF.R.S32.HI R21, RZ, 0x1f, R5 ;  /* 0x0000001fff157819 */ /* 0x000fe20000011405 */
[----:B------:R-:W-:Y:S01]  /*14550*/  ULDC.64 UR4, c[0x0][0x300] ;  /* 0x0000c00000047ab9 */ /* 0x000fe20000000a00 */
[----:B-----5:R-:W-:Y:S01]  /*14560*/  SHF.R.S32.HI R25, RZ, 0x1f, R0 ;  /* 0x0000001fff197819 */ /* 0x020fe20000011400 */
[----:B------:R-:W-:Y:S01]  /*14570*/  IMAD R8, R23, 0x4800, R30 ;  /* 0x0000480017087824 */ /* 0x000fe200078e021e */
        /* <DEDUP_REMOVED lines=16> */
[----:B------:R-:W-:-:S03]  /*14680*/  ULDC.64 UR4, c[0x0][0x2e8] ;  /* 0x0000ba0000047ab9 */ /* 0x000fc60000000a00 */
[----:B------:R-:W-:Y:S01]  /*14690*/  IMAD.IADD R3, R7, 0x1, R3 ;  /* 0x0000000107037824 */ /* 0x000fe200078e0203 */
[----:B------:R-:W-:Y:S01]  /*146a0*/  LEA R7, P0, R2, UR4, 0x1 ;  /* 0x0000000402077c11 */ /* 0x000fe2000f8008ff */
[----:B------:R-:W-:-:S03]  /*146b0*/  UMOV UR4, 0xffffffff ;  /* 0xffffffff00047882 */ /* 0x000fc60000000000 */
[----:B------:R-:W-:Y:S01]  /*146c0*/  LEA.HI.X R10, R2, UR5, R3, 0x1, P0 ;  /* 0x00000005020a7c11 */ /* 0x000fe200080f0c03 */
[----:B------:R-:W-:Y:S08]  /*146d0*/  BRA.DIV UR4, `(.L_x_1102) ;  /* 0x0000002e04cc7947 */ /* 0x000ff0000b800000 */
[----:B------:R-:W0:Y:S01]  /*146e0*/  SHFL.IDX PT, R14, R7, RZ, 0x181f ;  /* 0x00181fff070e7589 */ /* 0x000e2200000e0000 */
[----:B------:R-:W-:Y:S02]  /*146f0*/  IMAD.SHL.U32 R4, R37, 0x2, RZ ;  /* 0x0000000225047824 */ /* 0x000fe400078e00ff */
[----:B------:R-:W-:Y:S01]  /*14700*/  IMAD R8, R8, 0x2, R17 ;  /* 0x0000000208087824 */ /* 0x000fe200078e0211 */
        /* <DEDUP_REMOVED lines=16> */
[----:B------:R-:W0:Y:S03]  /*14810*/  SHFL.IDX PT, R14, R7, 0x3, 0x181f ;  /* 0x00781f00070e7f89 */ /* 0x000e2600000e0000 */
[----:B------:R-:W-:Y:S02]  /*14820*/  IMAD.X R3, RZ, RZ, R35, P0 ;  /* 0x000000ffff037224 */ /* 0x000fe400000e0623 */
        /* <DEDUP_REMOVED lines=18> */
.L_x_1187:
[----:B0-2---:R-:W-:-:S05]  /*14950*/  IADD3 R2, P0, R14, R4, RZ ;  /* 0x000000040e027210 */ /* 0x005fca0007f1e0ff */
[----:B-1----:R-:W-:Y:S01]  /*14960*/  IMAD.X R3, RZ, RZ, R35, P0 ;  /* 0x000000ffff037224 */ /* 0x002fe200000e0623 */
[----:B------:R-:W-:-:S04]  /*14970*/  PLOP3.LUT P0, PT, PT, PT, PT, 0x80, 0x0 ;  /* 0x000000000000781c */ /* 0x000fc80003f0f070 */
[----:B------:R-:W-:Y:S01]  /*14980*/  @!PT LDS RZ, [RZ] ;  /* 0x00000000fffff984 */ /* 0x000fe20000000800 */
[----:B------:R-:W-:Y:S01]  /*14990*/  @!PT LDS RZ, [RZ] ;  /* 0x00000000fffff984 */ /* 0x000fe20000000800 */
[----:B------:R-:W-:Y:S01]  /*149a0*/  @!PT LDS RZ, [RZ] ;  /* 0x00000000fffff984 */ /* 0x000fe20000000800 */
[----:B------:R0:W-:Y:S04]  /*149b0*/  LDGSTS.E.BYPASS.LTC128B.128 [R8+0x20c00], desc[UR36][R2.64], !P3 ;  /* 0x20c0000002087fae */ /* 0x0001e8000d901d64 */
[----:B------:R0:W-:Y:S04]  /*149c0*/  LDGSTS.E.BYPASS.LTC128B.128 [R8+0x23c00], desc[UR36][R2.64+0x80], !P2 ;  /* 0x23c0008002087fae */ /* 0x0001e8000d101d64 */
[----:B------:R0:W-:Y:S01]  /*149d0*/  LDGSTS.E.BYPASS.LTC128B.128 [R8+0x26c00], desc[UR36][R2.64+0x100], !P1 ;  /* 0x26c0010002087fae */ /* 0x0001e2000c901d64 */
[----:B------:R-:W-:Y:S01]  /*149e0*/  NOP ;  /* 0x0000000000007918 */ /* 0x000fe20000000000 */
.L_x_1103:
        /* <DEDUP_REMOVED lines=10> */
.L_x_1104:
[----:B------:R1:W-:Y:S01]  /*14a90*/  SYNCS.ARRIVE.TRANS64.A1T0 RZ, [R6+URZ+0x30830], RZ ;  /* 0x030830ff06ff79a7 */ /* 0x0003e2000810003f */
[----:B------:R-:W-:Y:S05]  /*14aa0*/  @!P2 BRA `(.L_x_1105) ;  /* 0x000000000004a947 */ /* 0x000fea0003800000 */
[----:B------:R-:W-:Y:S01]  /*14ab0*/  BPT.TRAP 0x1 ;  /* 0x000000040000795c */ /* 0x000fe20000300000 */
.L_x_1105:
[----:B0-----:R-:W-:Y:S01]  /*14ac0*/  SHF.L.U32 R3, R20, 0x1f, RZ ;  /* 0x0000001f14037819 */ /* 0x001fe200000006ff */
[----:B-1----:R-:W-:Y:S01]  /*14ad0*/  IMAD R6, R9, 0x8, R17 ;  /* 0x0000000809067824 */ /* 0x002fe200078e0211 */
[----:B------:R-:W-:Y:S03]  /*14ae0*/  BSSY B1, `(.L_x_1106) ;  /* 0x0000003000017945 */ /* 0x000fe60003800000 */
[----:B------:R-:W0:Y:S02]  /*14af0*/  SYNCS.PHASECHK.TRANS64.TRYWAIT P0, [R6+URZ+0x30860], R3 ;  /* 0x03086003060075a7 */ /* 0x000e24000800017f */
[----:B0-----:R-:W-:Y:S05]  /*14b00*/  @!P0 BRA `(.L_x_1107) ;  /* 0x0000003000788947 */ /* 0x001fea0003800000 */
.L_x_1188:
[----:B------:R-:W-:Y:S05]  /*14b10*/  BSYNC B1 ;  /* 0x0000000000017941 */ /* 0x000fea0003800000 */
.L_x_1106:
[----:B------:R-:W-:Y:S01]  /*14b20*/  IMAD.MOV.U32 R2, RZ, RZ, -0x60 ;  /* 0xffffffa0ff027424 */ /* 0x000fe200078e00ff */
[----:B------:R-:W-:Y:S01]  /*14b30*/  UMOV UR4, 0xffffffff ;  /* 0xffffffff00047882 */ /* 0x000fe20000000000 */
[C---:B------:R-:W-:Y:S01]  /*14b40*/  LOP3.LUT P3, RZ, R16.reuse, 0x20, RZ, 0xc0, !PT ;  /* 0x0000002010ff7812 */ /* 0x040fe2000786c0ff */
[----:B------:R-:W-:Y:S01]  /*14b50*/  IMAD R7, R9, 0x4800, R30 ;  /* 0x0000480009077824 */ /* 0x000fe200078e021e */
[C---:B------:R-:W-:Y:S01]  /*14b60*/  LOP3.LUT P2, RZ, R16.reuse, 0x10, RZ, 0xc0, !PT ;  /* 0x0000001010ff7812 */ /* 0x040fe2000784c0ff */
[----:B0-----:R-:W-:Y:S01]  /*14b70*/  IMAD R3, R27, R2, UR38 ;  /* 0x000000261b037e24 */ /* 0x001fe2000f8e0202 */
[----:B------:R-:W-:-:S03]  /*14b80*/  LOP3.LUT P1, RZ, R16, 0x8, RZ, 0xc0, !PT ;  /* 0x0000000810ff7812 */ /* 0x000fc6000782c0ff */
[----:B------:R-:W-:Y:S01]  /*14b90*/  IMAD.IADD R8, R3, 0x1, -R36 ;  /* 0x0000000103087824 */ /* 0x000fe200078e0a24 */
[----:B------:R-:W-:Y:S09]  /*14ba0*/  BRA.DIV UR4, `(.L_x_1108) ;  /* 0x0000003204647947 */ /* 0x000ff2000b800000 */
[----:B------:R-:W0:Y:S01]  /*14bb0*/  SHFL.IDX PT, R14, R18, RZ, 0x181f ;  /* 0x00181fff120e7589 */ /* 0x000e2200000e0000 */
[----:B------:R-:W-:-:S03]  /*14bc0*/  IMAD R7, R7, 0x2, R17 ;  /* 0x0000000207077824 */ /* 0x000fc600078e0211 */
[----:B------:R-:W1:Y:S01]  /*14bd0*/  SHFL.IDX PT, R3, R19, RZ, 0x181f ;  /* 0x00181fff13037589 */ /* 0x000e6200000e0000 */
[----:B0-----:R-:W-:-:S03]  /*14be0*/  IADD3 R2, P0, R14, R4, RZ ;  /* 0x000000040e027210 */ /* 0x001fc60007f1e0ff */
[----:B------:R-:W0:Y:S02]  /*14bf0*/  SHFL.IDX PT, R14, R18, 0x1, 0x181f ;  /* 0x00381f00120e7f89 */ /* 0x000e2400000e0000 */
[----:B-1----:R-:W-:Y:S01]  /*14c00*/  IMAD.X R3, RZ, RZ, R3, P0 ;  /* 0x000000ffff037224 */ /* 0x002fe200000e0603 */
[----:B------:R-:W-:-:S13]  /*14c10*/  ISETP.LT.OR P0, PT, R8, 0x1, P3 ;  /* 0x000000010800780c */ /* 0x000fda0001f01670 */
[----:B------:R-:W-:Y:S01]  /*14c20*/  LDGSTS.E.BYPASS.LTC128B.128 [R7+0x400], desc[UR36][R2.64], !P0 ;  /* 0x0040000002077fae */ /* 0x000fe2000c101d64 */
[----:B------:R-:W-:-:S13]  /*14c30*/  ISETP.LT.OR P0, PT, R8, 0x1, P2 ;  /* 0x000000010800780c */ /* 0x000fda0001701670 */
[----:B------:R-:W-:Y:S01]  /*14c40*/  LDGSTS.E.BYPASS.LTC128B.128 [R7+0x3400], desc[UR36][R2.64+0x80], !P0 ;  /* 0x0340008002077fae */ /* 0x000fe2000c101d64 */
[----:B------:R-:W-:-:S13]  /*14c50*/  ISETP.LT.OR P0, PT, R8, 0x1, P1 ;  /* 0x000000010800780c */ /* 0x000fda0000f01670 */
[----:B------:R1:W-:Y:S04]  /*14c60*/  LDGSTS.E.BYPASS.LTC128B.128 [R7+0x6400], desc[UR36][R2.64+0x100], !P0 ;  /* 0x0640010002077fae */ /* 0x0003e8000c101d64 */
[----:B-1----:R-:W1:Y:S01]  /*14c70*/  SHFL.IDX PT, R3, R19, 0x1, 0x181f ;  /* 0x00381f0013037f89 */ /* 0x002e6200000e0000 */
        /* <DEDUP_REMOVED lines=31> */
[----:B------:R-:W2:Y:S04]  /*14e70*/  SHFL.IDX PT, R19, R19, 0x5, 0x181f ;  /* 0x00b81f0013137f89 */ /* 0x000ea800000e0000 */
[----:B------:R3:W4:Y:S01]  /*14e80*/  SHFL.IDX PT, R14, R18, 0x5, 0x181f ;  /* 0x00b81f00120e7f89 */ /* 0x00072200000e0000 */
[----:B-1----:R-:W-:Y:S01]  /*14e90*/  IMAD.X R3, RZ, RZ, R3, P0 ;  /* 0x000000ffff037224 */ /* 0x002fe200000e0603 */
[----:B------:R-:W-:-:S13]  /*14ea0*/  ISETP.LT.OR P0, PT, R8, 0x41, P3 ;  /* 0x000000410800780c */ /* 0x000fda0001f01670 */
[----:B------:R3:W-:Y:S01]  /*14eb0*/  LDGSTS.E.BYPASS.LTC128B.128 [R7+0x2400], desc[UR36][R2.64], !P0 ;  /* 0x0240000002077fae */ /* 0x0007e2000c101d64 */
[----:B------:R-:W-:-:S13]  /*14ec0*/  ISETP.LT.OR P0, PT, R8, 0x41, P2 ;  /* 0x000000410800780c */ /* 0x000fda0001701670 */
[----:B------:R3:W-:Y:S01]  /*14ed0*/  LDGSTS.E.BYPASS.LTC128B.128 [R7+0x5400], desc[UR36][R2.64+0x80], !P0 ;  /* 0x0540008002077fae */ /* 0x0007e2000c101d64 */
[----:B------:R-:W-:-:S13]  /*14ee0*/  ISETP.LT.OR P0, PT, R8, 0x41, P1 ;  /* 0x000000410800780c */ /* 0x000fda0000f01670 */
[----:B--2-4-:R3:W-:Y:S02]  /*14ef0*/  LDGSTS.E.BYPASS.LTC128B.128 [R7+0x8400], desc[UR36][R2.64+0x100], !P0 ;  /* 0x0840010002077fae */ /* 0x0147e4000c101d64 */
.L_x_1202:
        /* <DEDUP_REMOVED lines=16> */
[----:B------:R-:W-:Y:S02]  /*15000*/  IMAD.IADD R3, R3, 0x1, R9 ;  /* 0x0000000103037824 */ /* 0x000fe400078e0209 */
[----:B------:R-:W-:Y:S02]  /*15010*/  IMAD R25, R25, UR4, RZ ;  /* 0x0000000419197c24 */ /* 0x000fe4000f8e02ff */
[----:B------:R-:W-:-:S04]  /*15020*/  IMAD.WIDE.U32 R2, R0, UR4, R2 ;  /* 0x0000000400027c25 */ /* 0x000fc8000f8e0002 */
[----:B------:R-:W-:Y:S01]  /*15030*/  IMAD R25, R0, UR5, R25 ;  /* 0x0000000500197c24 */ /* 0x000fe2000f8e0219 */
[----:B------:R-:W-:Y:S01]  /*15040*/  ULDC.64 UR4, c[0x0][0x330] ;  /* 0x0000cc0000047ab9 */ /* 0x000fe20000000a00 */
[----:B------:R-:W-:Y:S01]  /*15050*/  NOP ;  /* 0x0000000000007918 */ /* 0x000fe20000000000 */
[----:B------:R-:W-:Y:S02]  /*15060*/  IMAD R5, R28, UR4, RZ ;  /* 0x000000041c057c24 */ /* 0x000fe4000f8e02ff */
[----:B------:R-:W-:Y:S02]  /*15070*/  IMAD.IADD R3, R3, 0x1, R25 ;  /* 0x0000000103037824 */ /* 0x000fe400078e0219 */
[C---:B------:R-:W-:Y:S02]  /*15080*/  IMAD R5, R22.reuse, UR5, R5 ;  /* 0x0000000516057c24 */ /* 0x040fe4000f8e0205 */
[----:B------:R-:W-:Y:S01]  /*15090*/  IMAD.WIDE.U32 R2, R22, UR4, R2 ;  /* 0x0000000416027c25 */ /* 0x000fe2000f8e0002 */
[----:B------:R-:W-:-:S03]  /*150a0*/  ULDC.64 UR4, c[0x0][0x318] ;  /* 0x0000c60000047ab9 */ /* 0x000fc60000000a00 */
[----:B------:R-:W-:Y:S01]  /*150b0*/  IMAD.IADD R3, R5, 0x1, R3 ;  /* 0x0000000105037824 */ /* 0x000fe200078e0203 */
[----:B------:R-:W-:-:S04]  /*150c0*/  LEA R18, P0, R2, UR4, 0x1 ;  /* 0x0000000402127c11 */ /* 0x000fc8000f8008ff */
[----:B------:R-:W-:Y:S02]  /*150d0*/  LEA.HI.X R19, R2, UR5, R3, 0x1, P0 ;  /* 0x0000000502137c11 */ /* 0x000fe400080f0c03 */
[----:B------:R-:W-:-:S13]  /*150e0*/  PLOP3.LUT P0, PT, PT, PT, PT, 0x80, 0x0 ;  /* 0x000000000000781c */ /* 0x000fda0003f0f070 */
.L_x_1109:
        /* <DEDUP_REMOVED lines=10> */
.L_x_1110:
[C---:B------:R-:W-:Y:S01]  /*15190*/  ISETP.GT.AND P0, PT, R24.reuse, UR46, PT ;  /* 0x0000002e18007c0c */ /* 0x040fe2000bf04270 */
[----:B------:R1:W-:Y:S01]  /*151a0*/  SYNCS.ARRIVE.TRANS64.A1T0 RZ, [R6+URZ+0x30850], RZ ;  /* 0x030850ff06ff79a7 */ /* 0x0003e2000810003f */
[----:B------:R-:W-:Y:S02]  /*151b0*/  VIADD R8, R24, 0xffffffff ;  /* 0xffffffff18087836 */ /* 0x000fe40000000000 */
[----:B------:R-:W-:Y:S02]  /*151c0*/  IMAD.MOV.U32 R9, RZ, RZ, R23 ;  /* 0x000000ffff097224 */ /* 0x000fe400078e0017 */
[----:B------:R-:W-:Y:S02]  /*151d0*/  IMAD.MOV.U32 R20, RZ, RZ, R26 ;  /* 0x000000ffff147224 */ /* 0x000fe400078e001a */
[----:B------:R-:W-:-:S05]  /*151e0*/  IMAD.MOV.U32 R27, RZ, RZ, R24 ;  /* 0x000000ffff1b7224 */ /* 0x000fca00078e0018 */
[----:B-1----:R-:W-:Y:S05]  /*151f0*/  @P0 BRA `(.L_x_1111) ;  /* 0xfffffff000200947 */ /* 0x002fea000383ffff */
[----:B------:R-:W-:Y:S05]  /*15200*/  BSYNC B0 ;  /* 0x0000000000007941 */ /* 0x000fea0003800000 */
.L_x_1098:
[----:B0-----:R-:W0:Y:S01]  /*15210*/  S2R R0, SR_TID.X ;  /* 0x0000000000007919 */ /* 0x001e220000002100 */
[----:B------:R-:W-:Y:S01]  /*15220*/  BSSY B0, `(.L_x_1112) ;  /* 0x0000010000007945 */ /* 0x000fe20003800000 */
        /* <DEDUP_REMOVED lines=14> */
[----:B0-----:R-:W-:-:S07]  /*15310*/  IADD3 R34, R0, UR47, R7 ;  /* 0x0000002f00227c10 */ /* 0x001fce000fffe007 */
.L_x_1113:
[----:B------:R-:W-:Y:S05]  /*15320*/  BSYNC B0 ;  /* 0x0000000000007941 */ /* 0x000fea0003800000 */
.L_x_1112:
[----:B------:R-:W-:-:S13]  /*15330*/  LOP3.LUT P0, RZ, R16, 0x80, RZ, 0xc0, !PT ;  /* 0x0000008010ff7812 */ /* 0x000fda000780c0ff */
[----:B------:R-:W-:Y:S05]  /*15340*/  @!P0 BRA `(.L_x_1114) ;  /* 0x0000000000048947 */ /* 0x000fea0003800000 */
[----:B------:R-:W-:Y:S01]  /*15350*/  BPT.TRAP 0x1 ;  /* 0x000000040000795c */ /* 0x000fe20000300000 */
.L_x_1114:
[----:B------:R-:W-:Y:S01]  /*15360*/  IMAD R4, R23, 0x8, R17 ;  /* 0x0000000817047824 */ /* 0x000fe200078e0211 */
[----:B------:R-:W-:Y:S01]  /*15370*/  SHF.L.U32 R3, R26, 0x1f, RZ ;  /* 0x0000001f1a037819 */ /* 0x000fe200000006ff */
[----:B------:R-:W-:Y:S01]  /*15380*/  IMAD.MOV.U32 R5, RZ, RZ, -0x60 ;  /* 0xffffffa0ff057424 */ /* 0x000fe200078e00ff */
[----:B------:R-:W-:Y:S02]  /*15390*/  BSSY B0, `(.L_x_1115) ;  /* 0x0000004000007945 */ /* 0x000fe40003800000 */
[----:B------:R-:W0:Y:S01]  /*153a0*/  SYNCS.PHASECHK.TRANS64.TRYWAIT P0, [R4+URZ+0x30860], R3 ;  /* 0x03086003040075a7 */ /* 0x000e22000800017f */
[----:B------:R-:W-:Y:S01]  /*153b0*/  IMAD R5, R24, R5, UR38 ;  /* 0x0000002618057e24 */ /* 0x000fe2000f8e0205 */
[----:B0-----:R-:W-:Y:S06]  /*153c0*/  @!P0 BRA `(.L_x_1116) ;  /* 0x0000003000588947 */ /* 0x001fec0003800000 */
.L_x_1203:
[----:B------:R-:W-:Y:S05]  /*153d0*/  BSYNC B0 ;  /* 0x0000000000007941 */ /* 0x000fea0003800000 */
.L_x_1115:
        /* <DEDUP_REMOVED lines=8> */
[----:B------:R-:W-:-:S03]  /*15460*/  IMAD.SHL.U32 R6, R37, 0x2, RZ ;  /* 0x0000000225067824 */ /* 0x000fc600078e00ff */
[----:B------:R-:W0:Y:S04]  /*15470*/  SHFL.IDX PT, R0, R19, RZ, 0x181f ;  /* 0x00181fff13007589 */ /* 0x000e2800000e0000 */
[----:B------:R-:W-:Y:S01]  /*15480*/  SHFL.IDX PT, R7, R19, 0x1, 0x181f ;  /* 0x00381f0013077f89 */ /* 0x000fe200000e0000 */
[----:B-1----:R-:W-:-:S03]  /*15490*/  IADD3 R2, P0, R14, R6, RZ ;  /* 0x000000060e027210 */ /* 0x002fc60007f1e0ff */
[----:B------:R-:W1:Y:S02]  /*154a0*/  SHFL.IDX PT, R14, R18, 0x1, 0x181f ;  /* 0x00381f00120e7f89 */ /* 0x000e6400000e0000 */
[----:B0-----:R-:W-:Y:S01]  /*154b0*/  IMAD.X R3, RZ, RZ, R0, P0 ;  /* 0x000000ffff037224 */ /* 0x001fe200000e0600 */
[----:B------:R-:W-:Y:S01]  /*154c0*/  ISETP.LT.OR P0, PT, R5, 0x1, P4 ;  /* 0x000000010500780c */ /* 0x000fe20002701670 */
[----:B------:R-:W-:-:S12]  /*154d0*/  IMAD R0, R8, 0x2, R17 ;  /* 0x0000000208007824 */ /* 0x000fd800078e0211 */
[----:B------:R-:W-:Y:S01]  /*154e0*/  LDGSTS.E.BYPASS.LTC128B.128 [R0+0x400], desc[UR36][R2.64], !P0 ;  /* 0x0040000002007fae */ /* 0x000fe2000c101d64 */
[----:B------:R-:W-:-:S13]  /*154f0*/  ISETP.LT.OR P0, PT, R5, 0x1, P3 ;  /* 0x000000010500780c */ /* 0x000fda0001f01670 */
[----:B------:R-:W-:Y:S01]  /*15500*/  LDGSTS.E.BYPASS.LTC128B.128 [R0+0x3400], desc[UR36][R2.64+0x80], !P0 ;  /* 0x0340008002007fae */ /* 0x000fe2000c101d64 */
[----:B------:R-:W-:-:S13]  /*15510*/  ISETP.LT.OR P0, PT, R5, 0x1, P1 ;  /* 0x000000010500780c */ /* 0x000fda0000f01670 */
[----:B------:R1:W-:Y:S02]  /*15520*/  LDGSTS.E.BYPASS.LTC128B.128 [R0+0x6400], desc[UR36][R2.64+0x100], !P0 ;  /* 0x0640010002007fae */ /* 0x0003e4000c101d64 */
[----:B-1----:R-:W-:Y:S02]  /*15530*/  IADD3 R2, P0, R14, R6, RZ ;  /* 0x000000060e027210 */ /* 0x002fe40007f1e0ff */
[----:B------:R-:W0:Y:S03]  /*15540*/  SHFL.IDX PT, R14, R18, 0x2, 0x181f ;  /* 0x00581f00120e7f89 */ /* 0x000e2600000e0000 */
[----:B------:R-:W-:Y:S01]  /*15550*/  IMAD.X R3, RZ, RZ, R7, P0 ;  /* 0x000000ffff037224 */ /* 0x000fe200000e0607 */
[----:B------:R-:W-:Y:S01]  /*15560*/  ISETP.LT.OR P0, PT, R5, 0x11, P4 ;  /* 0x000000110500780c */ /* 0x000fe20002701670 */
[----:B------:R-:W1:-:S12]  /*15570*/  SHFL.IDX PT, R7, R19, 0x2, 0x181f ;  /* 0x00581f0013077f89 */ /* 0x000e5800000e0000 */
[----:B------:R-:W-:Y:S01]  /*15580*/  LDGSTS.E.BYPASS.LTC128B.128 [R0+0xc00], desc[UR36][R2.64], !P0 ;  /* 0x00c0000002007fae */ /* 0x000fe2000c101d64 */
[----:B------:R-:W-:-:S13]  /*15590*/  ISETP.LT.OR P0, PT, R5, 0x11, P3 ;  /* 0x000000110500780c */ /* 0x000fda0001f01670 */
[----:B------:R-:W-:Y:S01]  /*155a0*/  LDGSTS.E.BYPASS.LTC128B.128 [R0+0x3c00], desc[UR36][R2.64+0x80], !P0 ;  /* 0x03c0008002007fae */ /* 0x000fe2000c101d64 */
[----:B------:R-:W-:-:S13]  /*155b0*/  ISETP.LT.OR P0, PT, R5, 0x11, P1 ;  /* 0x000000110500780c */ /* 0x000fda0000f01670 */
[----:B------:R0:W-:Y:S02]  /*155c0*/  LDGSTS.E.BYPASS.LTC128B.128 [R0+0x6c00], desc[UR36][R2.64+0x100], !P0 ;  /* 0x06c0010002007fae */ /* 0x0001e4000c101d64 */
[----:B0-----:R-:W-:Y:S02]  /*155d0*/  IADD3 R2, P0, R14, R6, RZ ;  /* 0x000000060e027210 */ /* 0x001fe40007f1e0ff */
[----:B------:R-:W0:Y:S03]  /*155e0*/  SHFL.IDX PT, R14, R18, 0x3, 0x181f ;  /* 0x00781f00120e7f89 */ /* 0x000e2600000e0000 */
[----:B-1----:R-:W-:Y:S01]  /*155f0*/  IMAD.X R3, RZ, RZ, R7, P0 ;  /* 0x000000ffff037224 */ /* 0x002fe200000e0607 */
        /* <DEDUP_REMOVED lines=18> */
[----:B------:R2:W3:Y:S03]  /*15720*/  SHFL.IDX PT, R14, R18, 0x5, 0x181f ;  /* 0x00b81f00120e7f89 */ /* 0x0004e600000e0000 */
[----:B-1----:R-:W-:Y:S01]  /*15730*/  IMAD.X R3, RZ, RZ, R7, P0 ;  /* 0x000000ffff037224 */ /* 0x002fe200000e0607 */
[----:B------:R-:W-:Y:S01]  /*15740*/  ISETP.LT.OR P0, PT, R5, 0x41, P4 ;  /* 0x000000410500780c */ /* 0x000fe20002701670 */
[----:B------:R2:W1:-:S12]  /*15750*/  SHFL.IDX PT, R7, R19, 0x5, 0x181f ;  /* 0x00b81f0013077f89 */ /* 0x00045800000e0000 */
[----:B------:R2:W-:Y:S01]  /*15760*/  LDGSTS.E.BYPASS.LTC128B.128 [R0+0x2400], desc[UR36][R2.64], !P0 ;  /* 0x0240000002007fae */ /* 0x0005e2000c101d64 */
[----:B------:R-:W-:-:S13]  /*15770*/  ISETP.LT.OR P0, PT, R5, 0x41, P3 ;  /* 0x000000410500780c */ /* 0x000fda0001f01670 */
[----:B------:R2:W-:Y:S01]  /*15780*/  LDGSTS.E.BYPASS.LTC128B.128 [R0+0x5400], desc[UR36][R2.64+0x80], !P0 ;  /* 0x0540008002007fae */ /* 0x0005e2000c101d64 */
[----:B------:R-:W-:-:S13]  /*15790*/  ISETP.LT.OR P0, PT, R5, 0x41, P1 ;  /* 0x000000410500780c */ /* 0x000fda0000f01670 */
[----:B-1-3--:R2:W-:Y:S02]  /*157a0*/  LDGSTS.E.BYPASS.LTC128B.128 [R0+0x8400], desc[UR36][R2.64+0x100], !P0 ;  /* 0x0840010002007fae */ /* 0x00a5e4000c101d64 */
.L_x_1217:
[----:B0-2---:R-:W-:-:S05]  /*157b0*/  IADD3 R2, P0, R14, R6, RZ ;  /* 0x000000060e027210 */ /* 0x005fca0007f1e0ff */
[----:B------:R-:W-:Y:S01]  /*157c0*/  IMAD.X R3, RZ, RZ, R7, P0 ;  /* 0x000000ffff037224 */ /* 0x000fe200000e0607 */
        /* <DEDUP_REMOVED lines=11> */
.L_x_1118:
        /* <DEDUP_REMOVED lines=10> */
.L_x_1119:
[----:B------:R1:W-:Y:S01]  /*15920*/  SYNCS.ARRIVE.TRANS64.A1T0 RZ, [R4+URZ+0x30850], RZ ;  /* 0x030850ff04ff79a7 */ /* 0x0003e2000810003f */
[----:B------:R-:W-:-:S05]  /*15930*/  VIADD R23, R23, 0x1 ;  /* 0x0000000117177836 */ /* 0x000fca0000000000 */
[----:B------:R-:W-:-:S04]  /*15940*/  ISETP.NE.AND P0, PT, R23, 0x2, PT ;  /* 0x000000021700780c */ /* 0x000fc80003f05270 */
[----:B0-----:R-:W-:Y:S02]  /*15950*/  SEL R3, RZ, 0x1, P0 ;  /* 0x00000001ff037807 */ /* 0x001fe40000000000 */
[----:B------:R-:W-:Y:S02]  /*15960*/  SEL R23, R23, RZ, P0 ;  /* 0x000000ff17177207 */ /* 0x000fe40000000000 */
[----:B-1----:R-:W-:-:S07]  /*15970*/  LOP3.LUT R26, R26, R3, RZ, 0x3c, !PT ;  /* 0x000000031a1a7212 */ /* 0x002fce00078e3cff */
.L_x_1079:
[----:B------:R-:W-:Y:S05]  /*15980*/  BSYNC B7 ;  /* 0x0000000000077941 */ /* 0x000fea0003800000 */
.L_x_1077:
[----:B------:R-:W-:-:S13]  /*15990*/  LOP3.LUT P0, RZ, R16, 0x1000, RZ, 0xc0, !PT ;  /* 0x0000100010ff7812 */ /* 0x000fda000780c0ff */
[----:B------:R-:W-:Y:S05]  /*159a0*/  @!P0 BRA `(.L_x_1120) ;  /* 0x0000000000248947 */ /* 0x000fea0003800000 */
[----:B------:R-:W-:Y:S05]  /*159b0*/  WARPSYNC.ALL ;  /* 0x0000000000007948 */ /* 0x000fea0003800000 */
[----:B------:R-:W0:Y:S08]  /*159c0*/  S2UR UR5, SR_CgaCtaId ;  /* 0x00000000000579c3 */ /* 0x000e300000008800 */
[----:B------:R-:W-:Y:S06]  /*159d0*/  BAR.SYNC.DEFER_BLOCKING 0x5, 0x180 ;  /* 0x0146000000007b1d */ /* 0x000fec0000010000 */
[----:B------:R-:W-:-:S02]  /*159e0*/  UMOV UR4, 0x400 ;  /* 0x0000040000047882 */ /* 0x000fc40000000000 */
[----:B0-----:R-:W-:-:S06]  /*159f0*/  ULEA UR4, UR5, UR4, 0x18 ;  /* 0x0000000405047291 */ /* 0x001fcc000f8ec03f */
[----:B------:R-:W-:-:S05]  /*15a00*/  IMAD.U32 R17, RZ, RZ, UR4 ;  /* 0x00000004ff117e24 */ /* 0x000fca000f8e00ff */
[----:B------:R0:W1:Y:S01]  /*15a10*/  LDS R34, [R17+0x308d0] ;  /* 0x0308d00011227984 */ /* 0x0000620000000800 */
[----:B------:R-:W-:Y:S06]  /*15a20*/  BAR.ARV 0x4, 0x180 ;  /* 0x0106000000007b1d */ /* 0x000fec0000002000 */
[----:B------:R-:W-:Y:S05]  /*15a30*/  BRA `(.L_x_1121) ;  /* 0x00000000002c7947 */ /* 0x000fea0003800000 */
.L_x_1120:
[----:B------:R-:W-:-:S03]  /*15a40*/  UMOV UR4, 0xffffffff ;  /* 0xffffffff00047882 */ /* 0x000fc60000000000 */
[----:B------:R-:W-:Y:S05]  /*15a50*/  BRA.DIV UR4, `(.L_x_1122) ;  /* 0x0000003204f87947 */ /* 0x000fea000b800000 */
[----:B------:R0:W1:Y:S02]  /*15a60*/  SHFL.IDX PT, R14, R34, RZ, 0x1f ;  /* 0x00001fff220e7589 */ /* 0x00006400000e0000 */
.L_x_1220:
[----:B------:R-:W2:Y:S01]  /*15a70*/  @!P2 S2R R3, SR_CgaCtaId ;  /* 0x000000000003a919 */ /* 0x000ea20000008800 */
[----:B------:R-:W-:Y:S05]  /*15a80*/  WARPSYNC.ALL ;  /* 0x0000000000007948 */ /* 0x000fea0003800000 */
[----:B------:R-:W-:Y:S01]  /*15a90*/  BAR.SYNC.DEFER_BLOCKING 0x4, 0x180 ;  /* 0x0106000000007b1d */ /* 0x000fe20000010000 */
[----:B------:R-:W-:-:S04]  /*15aa0*/  @!P2 MOV R0, 0x400 ;  /* 0x000004000000a802 */ /* 0x000fc80000000f00 */
[----:B--2---:R-:W-:-:S05]  /*15ab0*/  @!P2 LEA R17, R3, R0, 0x18 ;  /* 0x000000000311a211 */ /* 0x004fca00078ec0ff */
[----:B------:R0:W-:Y:S02]  /*15ac0*/  @!P2 STS [R17+0x308d0], R34 ;  /* 0x0308d0221100a388 */ /* 0x0001e40000000800 */
[----:B01----:R-:W-:Y:S01]  /*15ad0*/  IMAD.MOV.U32 R34, RZ, RZ, R14 ;  /* 0x000000ffff227224 */ /* 0x003fe200078e000e */
[----:B------:R-:W-:Y:S06]  /*15ae0*/  BAR.ARV 0x5, 0x180 ;  /* 0x0146000000007b1d */ /* 0x000fec0000002000 */
.L_x_1121:
[----:B------:R-:W-:Y:S02]  /*15af0*/  ULDC UR4, c[0x0][0xc38] ;  /* 0x00030e0000047ab9 */ /* 0x000fe40000000800 */
[----:B-1----:R-:W-:-:S13]  /*15b00*/  ISETP.GE.AND P0, PT, R34, UR4, PT ;  /* 0x0000000422007c0c */ /* 0x002fda000bf06270 */
[----:B------:R-:W-:Y:S05]  /*15b10*/  @!P0 BRA `(.L_x_1123) ;  /* 0xffffffc000b48947 */ /* 0x000fea000383ffff */
.L_x_1068:
[----:B------:R-:W2:Y:S01]  /*15b20*/  LDL.LU R0, [R1] ;  /* 0x0000000001007983 */ /* 0x000ea20000300800 */
[----:B------:R-:W-:Y:S01]  /*15b30*/  BSSY B0, `(.L_x_1124) ;  /* 0x000000b000007945 */ /* 0x000fe20003800000 */
[----:B------:R-:W1:Y:S01]  /*15b40*/  S2R R5, SR_CgaCtaId ;  /* 0x0000000000057919 */ /* 0x000e620000008800 */
[----:B--2---:R-:W-:-:S05]  /*15b50*/  VIADD R0, R0, 0x1 ;  /* 0x0000000100007836 */ /* 0x004fca0000000000 */
[----:B------:R-:W-:-:S04]  /*15b60*/  LEA.HI R2, R0, R0, RZ, 0x1 ;  /* 0x0000000000027211 */ /* 0x000fc800078f08ff */
[----:B------:R-:W-:Y:S02]  /*15b70*/  LOP3.LUT R3, R2, 0xfffffffe, RZ, 0xc0, !PT ;  /* 0xfffffffe02037812 */ /* 0x000fe400078ec0ff */
[----:B------:R-:W-:-:S03]  /*15b80*/  MOV R2, 0x400 ;  /* 0x0000040000027802 */ /* 0x000fc60000000f00 */
[----:B------:R-:W-:Y:S01]  /*15b90*/  IMAD.IADD R0, R0, 0x1, -R3 ;  /* 0x0000000100007824 */ /* 0x000fe200078e0a03 */
[----:B-1----:R-:W-:-:S04]  /*15ba0*/  LEA R4, R5, R2, 0x18 ;  /* 0x0000000205047211 */ /* 0x002fc800078ec0ff */
[----:B------:R-:W-:-:S04]  /*15bb0*/  SHF.L.U32 R0, R0, 0x1f, RZ ;  /* 0x0000001f00007819 */ /* 0x000fc800000006ff */
[----:B------:R-:W1:Y:S02]  /*15bc0*/  SYNCS.PHASECHK.TRANS64.TRYWAIT P0, [R4+URZ+0x30820], R0 ;  /* 0x03082000040075a7 */ /* 0x000e64000800017f */
[----:B-1----:R-:W-:Y:S05]  /*15bd0*/  @!P0 BRA `(.L_x_1125) ;  /* 0x0000003000c08947 */ /* 0x002fea0003800000 */
.L_x_1221:
[----:B------:R-:W-:Y:S05]  /*15be0*/  BSYNC B0 ;  /* 0x0000000000007941 */ /* 0x000fea0003800000 */
.L_x_1124:
[----:B------:R-:W-:-:S03]  /*15bf0*/  UMOV UR4, 0xffffffff ;  /* 0xffffffff00047882 */ /* 0x000fc60000000000 */
[----:B------:R-:W-:Y:S05]  /*15c00*/  BRA.DIV UR4, `(.L_x_1126) ;  /* 0x0000003204c87947 */ /* 0x000fea000b800000 */
[----:B-1----:R-:W1:Y:S02]  /*15c10*/  S2R R0, SR_TID.X ;  /* 0x0000000000007919 */ /* 0x002e640000002100 */
[----:B-1----:R-:W-:-:S04]  /*15c20*/  SHF.R.U32.HI R0, RZ, 0x5, R0 ;  /* 0x00000005ff007819 */ /* 0x002fc80000011600 */
[----:B------:R-:W-:-:S05]  /*15c30*/  LOP3.LUT R0, R0, 0x3, RZ, 0xc0, !PT ;  /* 0x0000000300007812 */ /* 0x000fca00078ec0ff */
[----:B------:R1:W2:Y:S02]  /*15c40*/  SHFL.IDX PT, R14, R0, RZ, 0x1f ;  /* 0x00001fff000e7589 */ /* 0x0002a400000e0000 */
.L_x_1224:
[----:B--2---:R-:W-:Y:S01]  /*15c50*/  ISETP.NE.AND P0, PT, R14, RZ, PT ;  /* 0x000000ff0e00720c */ /* 0x004fe20003f05270 */
[----:B------:R-:W-:-:S12]  /*15c60*/  BSSY B0, `(.L_x_1127) ;  /* 0x0000026000007945 */ /* 0x000fd80003800000 */
[----:B------:R-:W-:Y:S05]  /*15c70*/  @P0 BRA `(.L_x_1128) ;  /* 0x0000000000900947 */ /* 0x000fea0003800000 */
[----:B------:R-:W-:-:S03]  /*15c80*/  UMOV UR4, 0xffffffff ;  /* 0xffffffff00047882 */ /* 0x000fc60000000000 */
[----:B------:R-:W-:Y:S05]  /*15c90*/  BRA.DIV UR4, `(.L_x_1129) ;  /* 0x0000003204d87947 */ /* 0x000fea000b800000 */
[----:B------:R-:W-:-:S13]  /*15ca0*/  ELECT P6, URZ, PT ;  /* 0x00000000003f782f */ /* 0x000fda00038c0000 */
.L_x_1227:
[----:B------:R-:W-:Y:S05]  /*15cb0*/  @!P6 BRA `(.L_x_1128) ;  /* 0x000000000080e947 */ /* 0x000fea0003800000 */
[----:B-1----:R-:W2:Y:S02]  /*15cc0*/  LDL R0, [R1+0x4] ;  /* 0x0000040001007983 */ /* 0x002ea40000100800 */
[----:B--2---:R-:W-:-:S13]  /*15cd0*/  R2UR UR4, R0 ;  /* 0x00000000000472ca */ /* 0x004fda00000e0000 */
[----:B------:R-:W-:-:S06]  /*15ce0*/  ULOP3.LUT UR4, UR4, 0x2, URZ, 0xfc, !UPT ;  /* 0x0000000204047892 */ /* 0x000fcc000f8efc3f */
[----:B------:R-:W-:-:S05]  /*15cf0*/  IMAD.U32 R0, RZ, RZ, UR4 ;  /* 0x00000004ff007e24 */ /* 0x000fca000f8e00ff */
[----:B------:R-:W-:-:S13]  /*15d00*/  ISETP.NE.AND P0, PT, R0, 0x3, PT ;  /* 0x000000030000780c */ /* 0x000fda0003f05270 */
[----:B------:R-:W-:Y:S05]  /*15d10*/  @!P0 BRA `(.L_x_1130) ;  /* 0x0000000000048947 */ /* 0x000fea0003800000 */
[----:B------:R-:W-:Y:S01]  /*15d20*/  BPT.TRAP 0x1 ;  /* 0x000000040000795c */ /* 0x000fe20000300000 */
.L_x_1130:
[C---:B------:R-:W-:Y:S01]  /*15d30*/  IMAD R5, R23.reuse, 0x8, R4 ;  /* 0x0000000817057824 */ /* 0x040fe200078e0204 */
[----:B------:R-:W-:Y:S01]  /*15d40*/  SHF.L.U32 R0, R26, 0x1f, RZ ;  /* 0x0000001f1a007819 */ /* 0x000fe200000006ff */
[----:B------:R-:W-:-:S03]  /*15d50*/  VIADD R23, R23, 0x1 ;  /* 0x0000000117177836 */ /* 0x000fc60000000000 */
[----:B------:R-:W1:Y:S02]  /*15d60*/  SYNCS.PHASECHK.TRANS64.TRYWAIT P1, [R5+URZ+0x30840], R0 ;  /* 0x03084000050075a7 */ /* 0x000e64000802017f */
[----:B------:R-:W-:-:S04]  /*15d70*/  ISETP.NE.AND P2, PT, R23, 0x2, PT ;  /* 0x000000021700780c */ /* 0x000fc80003f45270 */
[----:B------:R-:W-:Y:S01]  /*15d80*/  SEL R3, RZ, 0x1, P2 ;  /* 0x00000001ff037807 */ /* 0x000fe20001000000 */
[----:B-1----:R-:W-:Y:S08]  /*15d90*/  @!P1 BRA `(.L_x_1131) ;  /* 0x0000003000b89947 */ /* 0x002ff00003800000 */
.L_x_1228:
[----:B------:R-:W-:Y:S02]  /*15da0*/  SEL R23, R23, RZ, P2 ;  /* 0x000000ff17177207 */ /* 0x000fe40001000000 */
[----:B------:R-:W-:Y:S01]  /*15db0*/  LOP3.LUT R2, R26, R3, RZ, 0x3c, !PT ;  /* 0x000000031a027212 */ /* 0x000fe200078e3cff */
[----:B------:R-:W-:Y:S06]  /*15dc0*/  @!P0 BRA `(.L_x_1132) ;  /* 0x0000000000048947 */ /* 0x000fec0003800000 */
[----:B------:R-:W-:Y:S01]  /*15dd0*/  BPT.TRAP 0x1 ;  /* 0x000000040000795c */ /* 0x000fe20000300000 */
.L_x_1132:
[----:B------:R-:W-:Y:S01]  /*15de0*/  IMAD R23, R23, 0x8, R4 ;  /* 0x0000000817177824 */ /* 0x000fe200078e0204 */
[----:B------:R-:W-:-:S04]  /*15df0*/  SHF.L.U32 R2, R2, 0x1f, RZ ;  /* 0x0000001f02027819 */ /* 0x000fc800000006ff */
[----:B------:R-:W2:Y:S02]  /*15e00*/  SYNCS.PHASECHK.TRANS64.TRYWAIT P1, [R23+URZ+0x30840], R2 ;  /* 0x03084002170075a7 */ /* 0x000ea4000802017f */
[----:B--2---:R-:W-:Y:S05]  /*15e10*/  @!P1 BRA `(.L_x_1133) ;  /* 0x0000003000ac9947 */ /* 0x004fea0003800000 */
.L_x_1229:
[----:B------:R-:W-:Y:S05]  /*15e20*/  @!P0 BRA `(.L_x_1134) ;  /* 0x0000000000048947 */ /* 0x000fea0003800000 */
[----:B------:R-:W-:Y:S01]  /*15e30*/  BPT.TRAP 0x1 ;  /* 0x000000040000795c */ /* 0x000fe20000300000 */
.L_x_1134:
[----:B------:R-:W3:Y:S02]  /*15e40*/  SYNCS.PHASECHK.TRANS64.TRYWAIT P1, [R5+URZ+0x30860], R0 ;  /* 0x03086000050075a7 */ /* 0x000ee4000802017f */
[----:B---3--:R-:W-:Y:S05]  /*15e50*/  @!P1 BRA `(.L_x_1135) ;  /* 0x0000003000b09947 */ /* 0x008fea0003800000 */
.L_x_1230:
[----:B------:R-:W-:Y:S05]  /*15e60*/  @!P0 BRA `(.L_x_1136) ;  /* 0x0000000000048947 */ /* 0x000fea0003800000 */
[----:B------:R-:W-:Y:S01]  /*15e70*/  BPT.TRAP 0x1 ;  /* 0x000000040000795c */ /* 0x000fe20000300000 */
.L_x_1136:
[----:B----4-:R4:W0:Y:S02]  /*15e80*/  SYNCS.PHASECHK.TRANS64.TRYWAIT P0, [R23+URZ+0x30860], R2 ;  /* 0x03086002170075a7 */ /* 0x010824000800017f */
[----:B0-----:R-:W-:Y:S05]  /*15e90*/  @!P0 NANOSLEEP.SYNCS 0x989680 ;  /* 0x009896800000895d */ /* 0x001fea0003900000 */
[----:B------:R-:W0:Y:S02]  /*15ea0*/  @!P0 SYNCS.PHASECHK.TRANS64 P0, [R23+URZ+0x30860], R2 ;  /* 0x03086002170085a7 */ /* 0x000e24000800007f */
[----:B0-----:R-:W-:Y:S05]  /*15eb0*/  @!P0 BRA `(.L_x_1136) ;  /* 0xfffffffc00f08947 */ /* 0x001fea000383ffff */
.L_x_1128:
[----:B------:R-:W-:Y:S05]  /*15ec0*/  BSYNC B0 ;  /* 0x0000000000007941 */ /* 0x000fea0003800000 */
.L_x_1127:
[----:B------:R-:W-:Y:S05]  /*15ed0*/  EXIT ;  /* 0x000000000000794d */ /* 0x000fea0003800000 */
.L_x_973:
[----:B0-----:R-:W-:-:S04]  /*15ee0*/  IMAD.U32 R3, RZ, RZ, UR40 ;  /* 0x00000028ff037e24 */ /* 0x001fc8000f8e00ff */
[----:B------:R0:W1:Y:S03]  /*15ef0*/  SYNCS.PHASECHK.TRANS64.TRYWAIT P1, [R3+URZ+0x30800], R0 ;  /* 0x03080000030075a7 */ /* 0x000066000802017f */
[----:B-1----:R-:W-:Y:S05]  /*15f00*/  @!P1 NANOSLEEP.SYNCS 0x989680 ;  /* 0x009896800000995d */ /* 0x002fea0003900000 */
[----:B------:R-:W1:Y:S02]  /*15f10*/  @!P1 SYNCS.PHASECHK.TRANS64 P1, [R3+URZ+0x30800], R0 ;  /* 0x03080000030095a7 */ /* 0x000e64000802007f */
[----:B-1----:R-:W-:Y:S05]  /*15f20*/  @!P1 BRA `(.L_x_973) ;  /* 0xfffffffc00ec9947 */ /* 0x002fea000383ffff */
[----:B------:R-:W-:Y:S05]  /*15f30*/  BRA `(.L_x_1137) ;  /* 0xfffffebc00047947 */ /* 0x000fea000383ffff */
.L_x_977:
[----:B-1----:R1:W2:Y:S02]  /*15f40*/  SYNCS.PHASECHK.TRANS64.TRYWAIT P1, [R13+URZ+0x30830], R0 ;  /* 0x030830000d0075a7 */ /* 0x0022a4000802017f */
[----:B--2---:R-:W-:Y:S05]  /*15f50*/  @!P1 NANOSLEEP.SYNCS 0x989680 ;  /* 0x009896800000995d */ /* 0x004fea0003900000 */
[----:B------:R-:W2:Y:S02]  /*15f60*/  @!P1 SYNCS.PHASECHK.TRANS64 P1, [R13+URZ+0x30830], R0 ;  /* 0x030830000d0095a7 */ /* 0x000ea4000802007f */
[----:B--2---:R-:W-:Y:S05]  /*15f70*/  @!P1 BRA `(.L_x_977) ;  /* 0xfffffffc00f09947 */ /* 0x004fea000383ffff */
[----:B------:R-:W-:Y:S05]  /*15f80*/  BRA `(.L_x_976) ;  /* 0xfffffebc00207947 */ /* 0x000fea000383ffff */
.L_x_994:
[----:B-1----:R-:W-:-:S04]  /*15f90*/  IMAD.U32 R10, RZ, RZ, UR7 ;  /* 0x00000007ff0a7e24 */ /* 0x002fc8000f8e00ff */
[----:B------:R1:W2:Y:S03]  /*15fa0*/  SYNCS.PHASECHK.TRANS64.TRYWAIT P1, [R10+URZ+0x30830], R9 ;  /* 0x030830090a0075a7 */ /* 0x0002a6000802017f */
[----:B--2---:R-:W-:Y:S05]  /*15fb0*/  @!P1 NANOSLEEP.SYNCS 0x989680 ;  /* 0x009896800000995d */ /* 0x004fea0003900000 */
[----:B------:R-:W2:Y:S02]  /*15fc0*/  @!P1 SYNCS.PHASECHK.TRANS64 P1, [R10+URZ+0x30830], R9 ;  /* 0x030830090a0095a7 */ /* 0x000ea4000802007f */
[----:B--2---:R-:W-:Y:S05]  /*15fd0*/  @!P1 BRA `(.L_x_994) ;  /* 0xfffffffc00ec9947 */ /* 0x004fea000383ffff */
[----:B------:R-:W-:Y:S05]  /*15fe0*/  BRA `(.L_x_993) ;  /* 0xfffffeec00fc7947 */ /* 0x000fea000383ffff */
.L_x_998:
[----:B01----:R-:W-:-:S04]  /*15ff0*/  IMAD.U32 R9, RZ, RZ, UR6 ;  /* 0x00000006ff097e24 */ /* 0x003fc8000f8e00ff */
[----:B------:R0:W1:Y:S03]  /*16000*/  SYNCS.PHASECHK.TRANS64.TRYWAIT P1, [R9+URZ+0x30850], R0 ;  /* 0x03085000090075a7 */ /* 0x000066000802017f */
[----:B-1----:R-:W-:Y:S05]  /*16010*/  @!P1 NANOSLEEP.SYNCS 0x989680 ;  /* 0x009896800000995d */ /* 0x002fea0003900000 */
[----:B------:R-:W1:Y:S02]  /*16020*/  @!P1 SYNCS.PHASECHK.TRANS64 P1, [R9+URZ+0x30850], R0 ;  /* 0x03085000090095a7 */ /* 0x000e64000802007f */
[----:B-1----:R-:W-:Y:S05]  /*16030*/  @!P1 BRA `(.L_x_998) ;  /* 0xfffffffc00ec9947 */ /* 0x002fea000383ffff */
[----:B------:R-:W-:Y:S05]  /*16040*/  BRA `(.L_x_997) ;  /* 0xfffffef800ac7947 */ /* 0x000fea000383ffff */
.L_x_1017:
[----:B-1----:R-:W-:-:S04]  /*16050*/  IMAD.U32 R10, RZ, RZ, UR7 ;  /* 0x00000007ff0a7e24 */ /* 0x002fc8000f8e00ff */
[----:B------:R1:W2:Y:S03]  /*16060*/  SYNCS.PHASECHK.TRANS64.TRYWAIT P1, [R10+URZ+0x30830], R9 ;  /* 0x030830090a0075a7 */ /* 0x0002a6000802017f */
[----:B--2---:R-:W-:Y:S05]  /*16070*/  @!P1 NANOSLEEP.SYNCS 0x989680 ;  /* 0x009896800000995d */ /* 0x004fea0003900000 */
[----:B------:R-:W2:Y:S02]  /*16080*/  @!P1 SYNCS.PHASECHK.TRANS64 P1, [R10+URZ+0x30830], R9 ;  /* 0x030830090a0095a7 */ /* 0x000ea4000802007f */
[----:B--2---:R-:W-:Y:S05]  /*16090*/  @!P1 BRA `(.L_x_1017) ;  /* 0xfffffffc00ec9947 */ /* 0x004fea000383ffff */
[----:B------:R-:W-:Y:S05]  /*160a0*/  BRA `(.L_x_1016) ;  /* 0xffffff2800307947 */ /* 0x000fea000383ffff */
.L_x_1021:
[----:B01----:R-:W-:-:S04]  /*160b0*/  IMAD.U32 R9, RZ, RZ, UR6 ;  /* 0x00000006ff097e24 */ /* 0x003fc8000f8e00ff */
[----:B------:R0:W1:Y:S03]  /*160c0*/  SYNCS.PHASECHK.TRANS64.TRYWAIT P1, [R9+URZ+0x30850], R0 ;  /* 0x03085000090075a7 */ /* 0x000066000802017f */
[----:B-1----:R-:W-:Y:S05]  /*160d0*/  @!P1 NANOSLEEP.SYNCS 0x989680 ;  /* 0x009896800000995d */ /* 0x002fea0003900000 */
[----:B------:R-:W1:Y:S02]  /*160e0*/  @!P1 SYNCS.PHASECHK.TRANS64 P1, [R9+URZ+0x30850], R0 ;  /* 0x03085000090095a7 */ /* 0x000e64000802007f */
[----:B-1----:R-:W-:Y:S05]  /*160f0*/  @!P1 BRA `(.L_x_1021) ;  /* 0xfffffffc00ec9947 */ /* 0x002fea000383ffff */
[----:B------:R-:W-:Y:S05]  /*16100*/  BRA `(.L_x_1020) ;  /* 0xffffff3000e07947 */ /* 0x000fea000383ffff */
.L_x_1029:
[----:B-1----:R-:W-:-:S04]  /*16110*/  IMAD.U32 R10, RZ, RZ, UR6 ;  /* 0x00000006ff0a7e24 */ /* 0x002fc8000f8e00ff */
[----:B------:R1:W2:Y:S03]  /*16120*/  SYNCS.PHASECHK.TRANS64.TRYWAIT P1, [R10+URZ+0x30830], R9 ;  /* 0x030830090a0075a7 */ /* 0x0002a6000802017f */
[----:B--2---:R-:W-:Y:S05]  /*16130*/  @!P1 NANOSLEEP.SYNCS 0x989680 ;  /* 0x009896800000995d */ /* 0x004fea0003900000 */
[----:B------:R-:W2:Y:S02]  /*16140*/  @!P1 SYNCS.PHASECHK.TRANS64 P1, [R10+URZ+0x30830], R9 ;  /* 0x030830090a0095a7 */ /* 0x000ea4000802007f */
[----:B--2---:R-:W-:Y:S05]  /*16150*/  @!P1 BRA `(.L_x_1029) ;  /* 0xfffffffc00ec9947 */ /* 0x004fea000383ffff */
[----:B------:R-:W-:Y:S05]  /*16160*/  BRA `(.L_x_1028) ;  /* 0xffffff4c002c7947 */ /* 0x000fea000383ffff */
.L_x_1033:
[----:B01----:R-:W-:-:S04]  /*16170*/  IMAD.U32 R9, RZ, RZ, UR10 ;  /* 0x0000000aff097e24 */ /* 0x003fc8000f8e00ff */
[----:B------:R0:W1:Y:S03]  /*16180*/  SYNCS.PHASECHK.TRANS64.TRYWAIT P1, [R9+URZ+0x30850], R0 ;  /* 0x03085000090075a7 */ /* 0x000066000802017f */
[----:B-1----:R-:W-:Y:S05]  /*16190*/  @!P1 NANOSLEEP.SYNCS 0x989680 ;  /* 0x009896800000995d */ /* 0x002fea0003900000 */
[----:B------:R-:W1:Y:S02]  /*161a0*/  @!P1 SYNCS.PHASECHK.TRANS64 P1, [R9+URZ+0x30850], R0 ;  /* 0x03085000090095a7 */ /* 0x000e64000802007f */
[----:B-1----:R-:W-:Y:S05]  /*161b0*/  @!P1 BRA `(.L_x_1033) ;  /* 0xfffffffc00ec9947 */ /* 0x002fea000383ffff */
[----:B------:R-:W-:Y:S05]  /*161c0*/  BRA `(.L_x_1032) ;  /* 0xffffff5400dc7947 */ /* 0x000fea000383ffff */
.L_x_1048:
[----:B-1----:R-:W-:-:S04]  /*161d0*/  IMAD.U32 R5, RZ, RZ, UR5 ;  /* 0x00000005ff057e24 */ /* 0x002fc8000f8e00ff */
[----:B------:R1:W2:Y:S03]  /*161e0*/  SYNCS.PHASECHK.TRANS64.TRYWAIT P1, [R5+URZ+0x30850], R0 ;  /* 0x03085000050075a7 */ /* 0x0002a6000802017f */
[----:B--2---:R-:W-:Y:S05]  /*161f0*/  @!P1 NANOSLEEP.SYNCS 0x989680 ;  /* 0x009896800000995d */ /* 0x004fea0003900000 */
[----:B------:R-:W2:Y:S02]  /*16200*/  @!P1 SYNCS.PHASECHK.TRANS64 P1, [R5+URZ+0x30850], R0 ;  /* 0x03085000050095a7 */ /* 0x000ea4000802007f */
[----:B--2---:R-:W-:Y:S05]  /*16210*/  @!P1 BRA `(.L_x_1048) ;  /* 0xfffffffc00ec9947 */ /* 0x004fea000383ffff */
[----:B------:R-:W-:Y:S05]  /*16220*/  BRA `(.L_x_1047) ;  /* 0xffffff8800107947 */ /* 0x000fea000383ffff */
.L_x_1085:
[----:B------:R-:W2:Y:S01]  /*16230*/  S2R R18, SR_TID.X ;  /* 0x0000000000127919 */ /* 0x000ea20000002100 */
[----:B------:R-:W-:Y:S02]  /*16240*/  IMAD.MOV.U32 R12, RZ, RZ, RZ ;  /* 0x000000ffff0c7224 */ /* 0x000fe400078e00ff */
[----:B------:R-:W-:Y:S02]  /*16250*/  IMAD.MOV.U32 R11, RZ, RZ, 0x1f ;  /* 0x0000001fff0b7424 */ /* 0x000fe400078e00ff */
[----:B------:R-:W-:Y:S01]  /*16260*/  IMAD.MOV.U32 R15, RZ, RZ, -0x1 ;  /* 0xffffffffff0f7424 */ /* 0x000fe200078e00ff */
[----:B--2---:R-:W-:-:S04]  /*16270*/  SHF.R.U32.HI R18, RZ, 0x5, R18 ;  /* 0x00000005ff127819 */ /* 0x004fc80000011612 */
[----:B------:R-:W-:-:S05]  /*16280*/  LOP3.LUT R18, R18, 0x3, RZ, 0xc0, !PT ;  /* 0x0000000312127812 */ /* 0x000fca00078ec0ff */
[----:B------:R-:W-:-:S07]  /*16290*/  IMAD.MOV.U32 R13, RZ, RZ, R18 ;  /* 0x000000ffff0d7224 */ /* 0x000fce00078e0012 */
[----:B01---5:R-:W-:Y:S05]  /*162a0*/  WARPSYNC.COLLECTIVE R15, `(.L_x_1138) ;  /* 0x000000000f087348 */ /* 0x023fea0003c00000 */
[----:B------:R2:W3:Y:S02]  /*162b0*/  SHFL.IDX P6, R14, R13, R12, R11 ;  /* 0x0000000c0d0e7389 */ /* 0x0004e400000c000b */
[----:B0123-5:R-:W-:Y:S01]  /*162c0*/  ENDCOLLECTIVE ;  /* 0x000000000000791b */ /* 0x02ffe20003800000 */
.L_x_1138:
[----:B------:R-:W-:Y:S05]  /*162d0*/  BRA `(.L_x_1139) ;  /* 0xffffffc800287947 */ /* 0x000fea000383ffff */
.L_x_1088:
[----:B0-----:R0:W1:Y:S02]  /*162e0*/  SYNCS.PHASECHK.TRANS64.TRYWAIT P0, [R0+URZ+0x30840], R3 ;  /* 0x03084003000075a7 */ /* 0x001064000800017f */
[----:B-1----:R-:W-:Y:S05]  /*162f0*/  @!P0 NANOSLEEP.SYNCS 0x989680 ;  /* 0x009896800000895d */ /* 0x002fea0003900000 */
[----:B------:R-:W1:Y:S02]  /*16300*/  @!P0 SYNCS.PHASECHK.TRANS64 P0, [R0+URZ+0x30840], R3 ;  /* 0x03084003000085a7 */ /* 0x000e64000800007f */
[----:B-1----:R-:W-:Y:S05]  /*16310*/  @!P0 BRA `(.L_x_1088) ;  /* 0xfffffffc00f08947 */ /* 0x002fea000383ffff */
[----:B------:R-:W-:Y:S05]  /*16320*/  BRA `(.L_x_1140) ;  /* 0xffffffcc002c7947 */ /* 0x000fea000383ffff */
.L_x_1089:
[----:B------:R-:W-:Y:S01]  /*16330*/  BSSY B0, `(.L_x_1141) ;  /* 0x0000008000007945 */ /* 0x000fe20003800000 */
[----:B------:R-:W-:Y:S02]  /*16340*/  IMAD.MOV.U32 R13, RZ, RZ, R6 ;  /* 0x000000ffff0d7224 */ /* 0x000fe400078e0006 */
[----:B------:R-:W-:Y:S02]  /*16350*/  IMAD.MOV.U32 R12, RZ, RZ, RZ ;  /* 0x000000ffff0c7224 */ /* 0x000fe400078e00ff */
[----:B------:R-:W-:Y:S02]  /*16360*/  IMAD.MOV.U32 R11, RZ, RZ, 0x181f ;  /* 0x0000181fff0b7424 */ /* 0x000fe400078e00ff */
[----:B------:R-:W-:-:S07]  /*16370*/  IMAD.MOV.U32 R15, RZ, RZ, -0x1 ;  /* 0xffffffffff0f7424 */ /* 0x000fce00078e00ff */
[----:B------:R-:W-:Y:S05]  /*16380*/  WARPSYNC.COLLECTIVE R15, `(.L_x_1142) ;  /* 0x000000000f087348 */ /* 0x000fea0003c00000 */
[----:B------:R0:W1:Y:S02]  /*16390*/  SHFL.IDX P6, R14, R13, R12, R11 ;  /* 0x0000000c0d0e7389 */ /* 0x00006400000c000b */
[----:B01----:R-:W-:Y:S01]  /*163a0*/  ENDCOLLECTIVE ;  /* 0x000000000000791b */ /* 0x003fe20003800000 */
.L_x_1142:
[----:B------:R-:W-:Y:S05]  /*163b0*/  BSYNC B0 ;  /* 0x0000000000007941 */ /* 0x000fea0003800000 */
.L_x_1141:
[----:B------:R-:W-:Y:S02]  /*163c0*/  IMAD.MOV.U32 R13, RZ, RZ, R4 ;  /* 0x000000ffff0d7224 */ /* 0x000fe400078e0004 */
[----:B------:R-:W-:Y:S02]  /*163d0*/  IMAD.MOV.U32 R12, RZ, RZ, RZ ;  /* 0x000000ffff0c7224 */ /* 0x000fe400078e00ff */
[----:B------:R-:W-:Y:S02]  /*163e0*/  IMAD.MOV.U32 R11, RZ, RZ, 0x181f ;  /* 0x0000181fff0b7424 */ /* 0x000fe400078e00ff */
[----:B------:R-:W-:Y:S02]  /*163f0*/  IMAD.MOV.U32 R15, RZ, RZ, -0x1 ;  /* 0xffffffffff0f7424 */ /* 0x000fe400078e00ff */
[----:B------:R-:W-:Y:S02]  /*16400*/  IMAD.MOV.U32 R2, RZ, RZ, R14 ;  /* 0x000000ffff027224 */ /* 0x000fe400078e000e */
[----:B------:R-:W-:-:S07]  /*16410*/  @P0 IMAD R9, R5, 0x2, R17 ;  /* 0x0000000205090824 */ /* 0x000fce00078e0211 */
[----:B------:R-:W-:Y:S05]  /*16420*/  WARPSYNC.COLLECTIVE R15, `(.L_x_1143) ;  /* 0x000000000f087348 */ /* 0x000fea0003c00000 */
[----:B------:R0:W1:Y:S02]  /*16430*/  SHFL.IDX P6, R14, R13, R12, R11 ;  /* 0x0000000c0d0e7389 */ /* 0x00006400000c000b */
[----:B01----:R-:W-:Y:S01]  /*16440*/  ENDCOLLECTIVE ;  /* 0x000000000000791b */ /* 0x003fe20003800000 */
.L_x_1143:
[----:B------:R-:W-:Y:S02]  /*16450*/  IMAD.MOV.U32 R13, RZ, RZ, R6 ;  /* 0x000000ffff0d7224 */ /* 0x000fe400078e0006 */
[----:B------:R-:W-:Y:S01]  /*16460*/  IMAD.MOV.U32 R12, RZ, RZ, 0x1 ;  /* 0x00000001ff0c7424 */ /* 0x000fe200078e00ff */
[----:B------:R-:W-:-:S05]  /*16470*/  @P0 LEA R14, P1, R37, R14, 0x1 ;  /* 0x0000000e250e0211 */ /* 0x000fca00078208ff */
[----:B------:R-:W-:Y:S02]  /*16480*/  @P0 IMAD.X R3, RZ, RZ, R2, P1 ;  /* 0x000000ffff030224 */ /* 0x000fe400008e0602 */
[----:B------:R-:W-:-:S07]  /*16490*/  @P0 IMAD.MOV.U32 R2, RZ, RZ, R14 ;  /* 0x000000ffff020224 */ /* 0x000fce00078e000e */
[----:B------:R-:W-:Y:S05]  /*164a0*/  WARPSYNC.COLLECTIVE R15, `(.L_x_1144) ;  /* 0x000000000f087348 */ /* 0x000fea0003c00000 */
[----:B------:R0:W1:Y:S02]  /*164b0*/  SHFL.IDX P6, R14, R13, R12, R11 ;  /* 0x0000000c0d0e7389 */ /* 0x00006400000c000b */
[----:B01----:R-:W-:Y:S01]  /*164c0*/  ENDCOLLECTIVE ;  /* 0x000000000000791b */ /* 0x003fe20003800000 */
.L_x_1144:
[----:B------:R-:W-:Y:S01]  /*164d0*/  @!PT LDS RZ, [RZ] ;  /* 0x00000000fffff984 */ /* 0x000fe20000000800 */
[----:B------:R-:W-:Y:S01]  /*164e0*/  @!PT LDS RZ, [RZ] ;  /* 0x00000000fffff984 */ /* 0x000fe20000000800 */
[----:B------:R-:W-:Y:S01]  /*164f0*/  @!PT LDS RZ, [RZ] ;  /* 0x00000000fffff984 */ /* 0x000fe20000000800 */
[----:B------:R0:W-:Y:S04]  /*16500*/  @P0 LDGSTS.E.BYPASS.LTC128B.128 [R9+0x1e400], desc[UR36][R2.64], !P4 ;  /* 0x1e40000002090fae */ /* 0x0001e8000e101d64 */
[----:B------:R0:W-:Y:S04]  /*16510*/  @P0 LDGSTS.E.BYPASS.LTC128B.128 [R9+0x21400], desc[UR36][R2.64+0x80], !P3 ;  /* 0x2140008002090fae */ /* 0x0001e8000d901d64 */
[----:B------:R0:W-:Y:S01]  /*16520*/  @P0 LDGSTS.E.BYPASS.LTC128B.128 [R9+0x24400], desc[UR36][R2.64+0x100], !P2 ;  /* 0x2440010002090fae */ /* 0x0001e2000d101d64 */
[----:B------:R-:W-:Y:S01]  /*16530*/  ISETP.GE.AND P0, PT, R7, 0x11, PT ;  /* 0x000000110700780c */ /* 0x000fe20003f06270 */
[----:B------:R-:W-:-:S02]  /*16540*/  IMAD.MOV.U32 R13, RZ, RZ, R4 ;  /* 0x000000ffff0d7224 */ /* 0x000fc400078e0004 */
[----:B------:R-:W-:-:S10]  /*16550*/  IMAD.MOV.U32 R8, RZ, RZ, R14 ;  /* 0x000000ffff087224 */ /* 0x000fd400078e000e */
[----:B0-----:R-:W-:Y:S05]  /*16560*/  WARPSYNC.COLLECTIVE R15, `(.L_x_1145) ;  /* 0x000000000f087348 */ /* 0x001fea0003c00000 */
[----:B------:R1:W2:Y:S02]  /*16570*/  SHFL.IDX P6, R14, R13, R12, R11 ;  /* 0x0000000c0d0e7389 */ /* 0x0002a400000c000b */
[----:B012---:R-:W-:Y:S01]  /*16580*/  ENDCOLLECTIVE ;  /* 0x000000000000791b */ /* 0x007fe20003800000 */
.L_x_1145:
[----:B------:R-:W-:Y:S02]  /*16590*/  @P0 IMAD R25, R5, 0x2, R17 ;  /* 0x0000000205190824 */ /* 0x000fe400078e0211 */
[----:B------:R-:W-:Y:S02]  /*165a0*/  IMAD.MOV.U32 R13, RZ, RZ, R6 ;  /* 0x000000ffff0d7224 */ /* 0x000fe400078e0006 */
[----:B------:R-:W-:Y:S01]  /*165b0*/  IMAD.MOV.U32 R12, RZ, RZ, 0x2 ;  /* 0x00000002ff0c7424 */ /* 0x000fe200078e00ff */
[----:B------:R-:W-:-:S05]  /*165c0*/  @P0 LEA R14, P1, R37, R14, 0x1 ;  /* 0x0000000e250e0211 */ /* 0x000fca00078208ff */
[----:B------:R-:W-:-:S08]  /*165d0*/  @P0 IMAD.MOV.U32 R2, RZ, RZ, R14 ;  /* 0x000000ffff020224 */ /* 0x000fd000078e000e */
[----:B------:R-:W-:Y:S05]  /*165e0*/  WARPSYNC.COLLECTIVE R15, `(.L_x_1146) ;  /* 0x000000000f087348 */ /* 0x000fea0003c00000 */
[----:B------:R0:W1:Y:S02]  /*165f0*/  SHFL.IDX P6, R14, R13, R12, R11 ;  /* 0x0000000c0d0e7389 */ /* 0x00006400000c000b */
[----:B01----:R-:W-:Y:S01]  /*16600*/  ENDCOLLECTIVE ;  /* 0x000000000000791b */ /* 0x003fe20003800000 */
.L_x_1146:
[----:B------:R-:W-:-:S04]  /*16610*/  @P0 IMAD.X R21, RZ, RZ, R8, P1 ;  /* 0x000000ffff150224 */ /* 0x000fc800008e0608 */
[----:B------:R-:W-:-:S05]  /*16620*/  @P0 IMAD.MOV.U32 R3, RZ, RZ, R21 ;  /* 0x000000ffff030224 */ /* 0x000fca00078e0015 */
[----:B------:R-:W-:Y:S01]  /*16630*/  @!PT LDS RZ, [RZ] ;  /* 0x00000000fffff984 */ /* 0x000fe20000000800 */
[----:B------:R-:W-:Y:S01]  /*16640*/  @!PT LDS RZ, [RZ] ;  /* 0x00000000fffff984 */ /* 0x000fe20000000800 */
[----:B------:R-:W-:Y:S01]  /*16650*/  @!PT LDS RZ, [RZ] ;  /* 0x00000000fffff984 */ /* 0x000fe20000000800 */
[----:B------:R0:W-:Y:S01]  /*16660*/  @P0 LDGSTS.E.BYPASS.LTC128B.128 [R25+0x1ec00], desc[UR36][R2.64], !P4 ;  /* 0x1ec0000002190fae */ /* 0x0001e2000e101d64 */
[----:B------:R-:W-:-:S03]  /*16670*/  IMAD.MOV.U32 R13, RZ, RZ, R4 ;  /* 0x000000ffff0d7224 */ /* 0x000fc600078e0004 */
[----:B------:R0:W-:Y:S04]  /*16680*/  @P0 LDGSTS.E.BYPASS.LTC128B.128 [R25+0x21c00], desc[UR36][R2.64+0x80], !P3 ;  /* 0x21c0008002190fae */ /* 0x0001e8000d901d64 */
[----:B------:R0:W-:Y:S01]  /*16690*/  @P0 LDGSTS.E.BYPASS.LTC128B.128 [R25+0x24c00], desc[UR36][R2.64+0x100], !P2 ;  /* 0x24c0010002190fae */ /* 0x0001e2000d101d64 */
[----:B------:R-:W-:Y:S01]  /*166a0*/  ISETP.GE.AND P0, PT, R7, 0x21, PT ;  /* 0x000000210700780c */ /* 0x000fe20003f06270 */
[----:B------:R-:W-:-:S12]  /*166b0*/  IMAD.MOV.U32 R8, RZ, RZ, R14 ;  /* 0x000000ffff087224 */ /* 0x000fd800078e000e */
[----:B0-----:R-:W-:Y:S05]  /*166c0*/  WARPSYNC.COLLECTIVE R15, `(.L_x_1147) ;  /* 0x000000000f087348 */ /* 0x001fea0003c00000 */
[----:B------:R1:W2:Y:S02]  /*166d0*/  SHFL.IDX P6, R14, R13, R12, R11 ;  /* 0x0000000c0d0e7389 */ /* 0x0002a400000c000b */
[----:B012---:R-:W-:Y:S01]  /*166e0*/  ENDCOLLECTIVE ;  /* 0x000000000000791b */ /* 0x007fe20003800000 */
.L_x_1147:
        /* <DEDUP_REMOVED lines=8> */
.L_x_1148:
        /* <DEDUP_REMOVED lines=14> */
.L_x_1149:
        /* <DEDUP_REMOVED lines=8> */
.L_x_1150:
        /* <DEDUP_REMOVED lines=14> */
.L_x_1151:
        /* <DEDUP_REMOVED lines=8> */
.L_x_1152:
        /* <DEDUP_REMOVED lines=9> */
[----:B------:R-:W-:-:S07]  /*16ac0*/  IMAD.MOV.U32 R8, RZ, RZ, R14 ;  /* 0x000000ffff087224 */ /* 0x000fce00078e000e */
[----:B0-----:R-:W-:Y:S05]  /*16ad0*/  WARPSYNC.COLLECTIVE R15, `(.L_x_1153) ;  /* 0x000000000f087348 */ /* 0x001fea0003c00000 */
[----:B------:R1:W2:Y:S02]  /*16ae0*/  SHFL.IDX P6, R14, R13, R12, R11 ;  /* 0x0000000c0d0e7389 */ /* 0x0002a400000c000b */
[----:B012---:R-:W-:Y:S01]  /*16af0*/  ENDCOLLECTIVE ;  /* 0x000000000000791b */ /* 0x007fe20003800000 */
.L_x_1153:
[----:B------:R-:W-:Y:S05]  /*16b00*/  BRA `(.L_x_1154) ;  /* 0xffffffc800847947 */ /* 0x000fea000383ffff */
.L_x_1094:
[----:B------:R-:W-:Y:S02]  /*16b10*/  IMAD.MOV.U32 R13, RZ, RZ, R5 ;  /* 0x000000ffff0d7224 */ /* 0x000fe400078e0005 */
[----:B------:R-:W-:Y:S02]  /*16b20*/  IMAD.MOV.U32 R12, RZ, RZ, RZ ;  /* 0x000000ffff0c7224 */ /* 0x000fe400078e00ff */
[----:B------:R-:W-:Y:S02]  /*16b30*/  IMAD.MOV.U32 R11, RZ, RZ, 0x181f ;  /* 0x0000181fff0b7424 */ /* 0x000fe400078e00ff */
[----:B------:R-:W-:Y:S02]  /*16b40*/  IMAD.MOV.U32 R15, RZ, RZ, -0x1 ;  /* 0xffffffffff0f7424 */ /* 0x000fe400078e00ff */
[----:B------:R-:W-:-:S07]  /*16b50*/  VIADD R4, R36, UR44 ;  /* 0x0000002c24047c36 */ /* 0x000fce0008000000 */
[----:B------:R-:W-:Y:S05]  /*16b60*/  WARPSYNC.COLLECTIVE R15, `(.L_x_1155) ;  /* 0x000000000f087348 */ /* 0x000fea0003c00000 */
[----:B------:R0:W1:Y:S02]  /*16b70*/  SHFL.IDX P6, R14, R13, R12, R11 ;  /* 0x0000000c0d0e7389 */ /* 0x00006400000c000b */
[----:B01----:R-:W-:Y:S01]  /*16b80*/  ENDCOLLECTIVE ;  /* 0x000000000000791b */ /* 0x003fe20003800000 */
.L_x_1155:
[C---:B------:R-:W-:Y:S01]  /*16b90*/  VIADD R6, R4.reuse, 0x10 ;  /* 0x0000001004067836 */ /* 0x040fe20000000000 */
[----:B------:R-:W-:Y:S01]  /*16ba0*/  ISETP.GE.AND P0, PT, R4, UR39, PT ;  /* 0x0000002704007c0c */ /* 0x000fe2000bf06270 */
[----:B------:R-:W-:Y:S02]  /*16bb0*/  IMAD.MOV.U32 R13, RZ, RZ, R0 ;  /* 0x000000ffff0d7224 */ /* 0x000fe400078e0000 */
[----:B------:R-:W-:-:S10]  /*16bc0*/  IMAD.MOV.U32 R2, RZ, RZ, R14 ;  /* 0x000000ffff027224 */ /* 0x000fd400078e000e */
[----:B------:R-:W-:Y:S05]  /*16bd0*/  WARPSYNC.COLLECTIVE R15, `(.L_x_1156) ;  /* 0x000000000f087348 */ /* 0x000fea0003c00000 */
[----:B------:R0:W1:Y:S02]  /*16be0*/  SHFL.IDX P6, R14, R13, R12, R11 ;  /* 0x0000000c0d0e7389 */ /* 0x00006400000c000b */
[----:B01----:R-:W-:Y:S01]  /*16bf0*/  ENDCOLLECTIVE ;  /* 0x000000000000791b */ /* 0x003fe20003800000 */
.L_x_1156:
[----:B------:R-:W-:Y:S02]  /*16c00*/  IMAD.MOV.U32 R13, RZ, RZ, R5 ;  /* 0x000000ffff0d7224 */ /* 0x000fe400078e0005 */
[----:B------:R-:W-:Y:S01]  /*16c10*/  IMAD.MOV.U32 R12, RZ, RZ, 0x1 ;  /* 0x00000001ff0c7424 */ /* 0x000fe200078e00ff */
[----:B------:R-:W-:-:S05]  /*16c20*/  @!P0 LEA R14, P1, R37, R14, 0x1 ;  /* 0x0000000e250e8211 */ /* 0x000fca00078208ff */
[----:B------:R-:W-:Y:S02]  /*16c30*/  @!P0 IMAD.X R3, RZ, RZ, R2, P1 ;  /* 0x000000ffff038224 */ /* 0x000fe400008e0602 */
[----:B------:R-:W-:-:S07]  /*16c40*/  @!P0 IMAD.MOV.U32 R2, RZ, RZ, R14 ;  /* 0x000000ffff028224 */ /* 0x000fce00078e000e */
[----:B------:R-:W-:Y:S05]  /*16c50*/  WARPSYNC.COLLECTIVE R15, `(.L_x_1157) ;  /* 0x000000000f087348 */ /* 0x000fea0003c00000 */
[----:B------:R0:W1:Y:S02]  /*16c60*/  SHFL.IDX P6, R14, R13, R12, R11 ;  /* 0x0000000c0d0e7389 */ /* 0x00006400000c000b */
[----:B01----:R-:W-:Y:S01]  /*16c70*/  ENDCOLLECTIVE ;  /* 0x000000000000791b */ /* 0x003fe20003800000 */
.L_x_1157:
[----:B------:R-:W-:Y:S01]  /*16c80*/  @!PT LDS RZ, [RZ] ;  /* 0x00000000fffff984 */ /* 0x000fe20000000800 */
[----:B------:R-:W-:Y:S01]  /*16c90*/  @!PT LDS RZ, [RZ] ;  /* 0x00000000fffff984 */ /* 0x000fe20000000800 */
[----:B------:R-:W-:Y:S01]  /*16ca0*/  @!PT LDS RZ, [RZ] ;  /* 0x00000000fffff984 */ /* 0x000fe20000000800 */
[----:B------:R0:W-:Y:S04]  /*16cb0*/  @!P0 LDGSTS.E.BYPASS.LTC128B.128 [R31+0x12400], desc[UR36][R2.64], !P3 ;  /* 0x12400000021f8fae */ /* 0x0001e8000d901d64 */
[----:B------:R0:W-:Y:S04]  /*16cc0*/  @!P0 LDGSTS.E.BYPASS.LTC128B.128 [R31+0x16400], desc[UR36][R2.64+0x80], !P4 ;  /* 0x16400080021f8fae */ /* 0x0001e8000e101d64 */
[----:B------:R0:W-:Y:S01]  /*16cd0*/  @!P0 LDGSTS.E.BYPASS.LTC128B.128 [R31+0x1a400], desc[UR36][R2.64+0x100], !P5 ;  /* 0x1a400100021f8fae */ /* 0x0001e2000e901d64 */
[----:B------:R-:W-:Y:S01]  /*16ce0*/  ISETP.GE.AND P0, PT, R6, UR39, PT ;  /* 0x0000002706007c0c */ /* 0x000fe2000bf06270 */
[----:B------:R-:W-:-:S02]  /*16cf0*/  IMAD.MOV.U32 R13, RZ, RZ, R0 ;  /* 0x000000ffff0d7224 */ /* 0x000fc400078e0000 */
[----:B------:R-:W-:-:S10]  /*16d00*/  IMAD.MOV.U32 R6, RZ, RZ, R14 ;  /* 0x000000ffff067224 */ /* 0x000fd400078e000e */
[----:B0-----:R-:W-:Y:S05]  /*16d10*/  WARPSYNC.COLLECTIVE R15, `(.L_x_1158) ;  /* 0x000000000f087348 */ /* 0x001fea0003c00000 */
[----:B------:R1:W2:Y:S02]  /*16d20*/  SHFL.IDX P6, R14, R13, R12, R11 ;  /* 0x0000000c0d0e7389 */ /* 0x0002a400000c000b */
[----:B012---:R-:W-:Y:S01]  /*16d30*/  ENDCOLLECTIVE ;  /* 0x000000000000791b */ /* 0x007fe20003800000 */
.L_x_1158:
[----:B------:R-:W-:Y:S02]  /*16d40*/  IMAD.MOV.U32 R13, RZ, RZ, R5 ;  /* 0x000000ffff0d7224 */ /* 0x000fe400078e0005 */
[----:B------:R-:W-:Y:S01]  /*16d50*/  IMAD.MOV.U32 R12, RZ, RZ, 0x2 ;  /* 0x00000002ff0c7424 */ /* 0x000fe200078e00ff */
[----:B------:R-:W-:-:S05]  /*16d60*/  @!P0 LEA R14, P1, R37, R14, 0x1 ;  /* 0x0000000e250e8211 */ /* 0x000fca00078208ff */
[----:B------:R-:W-:-:S08]  /*16d70*/  @!P0 IMAD.MOV.U32 R2, RZ, RZ, R14 ;  /* 0x000000ffff028224 */ /* 0x000fd000078e000e */
[----:B------:R-:W-:Y:S05]  /*16d80*/  WARPSYNC.COLLECTIVE R15, `(.L_x_1159) ;  /* 0x000000000f087348 */ /* 0x000fea0003c00000 */
[----:B------:R0:W1:Y:S02]  /*16d90*/  SHFL.IDX P6, R14, R13, R12, R11 ;  /* 0x0000000c0d0e7389 */ /* 0x00006400000c000b */
[----:B01----:R-:W-:Y:S01]  /*16da0*/  ENDCOLLECTIVE ;  /* 0x000000000000791b */ /* 0x003fe20003800000 */
.L_x_1159:
[----:B------:R-:W-:Y:S02]  /*16db0*/  @!P0 IMAD.X R7, RZ, RZ, R6, P1 ;  /* 0x000000ffff078224 */ /* 0x000fe400008e0606 */
[----:B------:R-:W-:Y:S02]  /*16dc0*/  VIADD R6, R4, 0x20 ;  /* 0x0000002004067836 */ /* 0x000fe40000000000 */
[----:B------:R-:W-:-:S05]  /*16dd0*/  @!P0 IMAD.MOV.U32 R3, RZ, RZ, R7 ;  /* 0x000000ffff038224 */ /* 0x000fca00078e0007 */
        /* <DEDUP_REMOVED lines=12> */
.L_x_1160:
[----:B------:R-:W-:Y:S02]  /*16ea0*/  IMAD.MOV.U32 R13, RZ, RZ, R5 ;  /* 0x000000ffff0d7224 */ /* 0x000fe400078e0005 */
[----:B------:R-:W-:Y:S01]  /*16eb0*/  IMAD.MOV.U32 R12, RZ, RZ, 0x3 ;  /* 0x00000003ff0c7424 */ /* 0x000fe200078e00ff */
[----:B------:R-:W-:-:S05]  /*16ec0*/  @!P0 LEA R14, P1, R37, R14, 0x1 ;  /* 0x0000000e250e8211 */ /* 0x000fca00078208ff */
[----:B------:R-:W-:-:S08]  /*16ed0*/  @!P0 IMAD.MOV.U32 R2, RZ, RZ, R14 ;  /* 0x000000ffff028224 */ /* 0x000fd000078e000e */
[----:B------:R-:W-:Y:S05]  /*16ee0*/  WARPSYNC.COLLECTIVE R15, `(.L_x_1161) ;  /* 0x000000000f087348 */ /* 0x000fea0003c00000 */
[----:B------:R0:W1:Y:S02]  /*16ef0*/  SHFL.IDX P6, R14, R13, R12, R11 ;  /* 0x0000000c0d0e7389 */ /* 0x00006400000c000b */
[----:B01----:R-:W-:Y:S01]  /*16f00*/  ENDCOLLECTIVE ;  /* 0x000000000000791b */ /* 0x003fe20003800000 */
.L_x_1161:
        /* <DEDUP_REMOVED lines=15> */
.L_x_1162:
[----:B------:R-:W-:Y:S02]  /*17000*/  IMAD.MOV.U32 R13, RZ, RZ, R5 ;  /* 0x000000ffff0d7224 */ /* 0x000fe400078e0005 */
[----:B------:R-:W-:Y:S01]  /*17010*/  IMAD.MOV.U32 R12, RZ, RZ, 0x4 ;  /* 0x00000004ff0c7424 */ /* 0x000fe200078e00ff */
[----:B------:R-:W-:-:S05]  /*17020*/  @!P0 LEA R14, P1, R37, R14, 0x1 ;  /* 0x0000000e250e8211 */ /* 0x000fca00078208ff */
[----:B------:R-:W-:-:S08]  /*17030*/  @!P0 IMAD.MOV.U32 R2, RZ, RZ, R14 ;  /* 0x000000ffff028224 */ /* 0x000fd000078e000e */
[----:B------:R-:W-:Y:S05]  /*17040*/  WARPSYNC.COLLECTIVE R15, `(.L_x_1163) ;  /* 0x000000000f087348 */ /* 0x000fea0003c00000 */
[----:B------:R0:W1:Y:S02]  /*17050*/  SHFL.IDX P6, R14, R13, R12, R11 ;  /* 0x0000000c0d0e7389 */ /* 0x00006400000c000b */
[----:B01----:R-:W-:Y:S01]  /*17060*/  ENDCOLLECTIVE ;  /* 0x000000000000791b */ /* 0x003fe20003800000 */
.L_x_1163:
        /* <DEDUP_REMOVED lines=15> */
.L_x_1164:
[----:B------:R-:W-:Y:S02]  /*17160*/  IMAD.MOV.U32 R13, RZ, RZ, R5 ;  /* 0x000000ffff0d7224 */ /* 0x000fe400078e0005 */
[----:B------:R-:W-:Y:S01]  /*17170*/  IMAD.MOV.U32 R12, RZ, RZ, 0x5 ;  /* 0x00000005ff0c7424 */ /* 0x000fe200078e00ff */
[----:B------:R-:W-:-:S05]  /*17180*/  @!P0 LEA R14, P1, R37, R14, 0x1 ;  /* 0x0000000e250e8211 */ /* 0x000fca00078208ff */
[----:B------:R-:W-:-:S08]  /*17190*/  @!P0 IMAD.MOV.U32 R2, RZ, RZ, R14 ;  /* 0x000000ffff028224 */ /* 0x000fd000078e000e */
[----:B------:R-:W-:Y:S05]  /*171a0*/  WARPSYNC.COLLECTIVE R15, `(.L_x_1165) ;  /* 0x000000000f087348 */ /* 0x000fea0003c00000 */
[----:B------:R0:W1:Y:S02]  /*171b0*/  SHFL.IDX P6, R14, R13, R12, R11 ;  /* 0x0000000c0d0e7389 */ /* 0x00006400000c000b */
[----:B01----:R-:W-:Y:S01]  /*171c0*/  ENDCOLLECTIVE ;  /* 0x000000000000791b */ /* 0x003fe20003800000 */
.L_x_1165:
        /* <DEDUP_REMOVED lines=15> */
.L_x_1166:
[----:B------:R-:W-:Y:S02]  /*172c0*/  IMAD.MOV.U32 R13, RZ, RZ, R5 ;  /* 0x000000ffff0d7224 */ /* 0x000fe400078e0005 */
[----:B------:R-:W-:Y:S01]  /*172d0*/  IMAD.MOV.U32 R12, RZ, RZ, 0x6 ;  /* 0x00000006ff0c7424 */ /* 0x000fe200078e00ff */
[----:B------:R-:W-:-:S05]  /*172e0*/  @!P0 LEA R14, P1, R37, R14, 0x1 ;  /* 0x0000000e250e8211 */ /* 0x000fca00078208ff */
[----:B------:R-:W-:-:S08]  /*172f0*/  @!P0 IMAD.MOV.U32 R2, RZ, RZ, R14 ;  /* 0x000000ffff028224 */ /* 0x000fd000078e000e */
[----:B------:R-:W-:Y:S05]  /*17300*/  WARPSYNC.COLLECTIVE R15, `(.L_x_1167) ;  /* 0x000000000f087348 */ /* 0x000fea0003c00000 */
[----:B------:R0:W1:Y:S02]  /*17310*/  SHFL.IDX P6, R14, R13, R12, R11 ;  /* 0x0000000c0d0e7389 */ /* 0x00006400000c000b */
[----:B01----:R-:W-:Y:S01]  /*17320*/  ENDCOLLECTIVE ;  /* 0x000000000000791b */ /* 0x003fe20003800000 */
.L_x_1167:
        /* <DEDUP_REMOVED lines=15> */
.L_x_1168:
[----:B------:R-:W-:Y:S02]  /*17420*/  IMAD.MOV.U32 R13, RZ, RZ, R5 ;  /* 0x000000ffff0d7224 */ /* 0x000fe400078e0005 */
[----:B------:R-:W-:Y:S01]  /*17430*/  IMAD.MOV.U32 R12, RZ, RZ, 0x7 ;  /* 0x00000007ff0c7424 */ /* 0x000fe200078e00ff */
[----:B------:R-:W-:-:S05]  /*17440*/  @!P0 LEA R14, P1, R37, R14, 0x1 ;  /* 0x0000000e250e8211 */ /* 0x000fca00078208ff */
[----:B------:R-:W-:-:S08]  /*17450*/  @!P0 IMAD.MOV.U32 R2, RZ, RZ, R14 ;  /* 0x000000ffff028224 */ /* 0x000fd000078e000e */
[----:B------:R-:W-:Y:S05]  /*17460*/  WARPSYNC.COLLECTIVE R15, `(.L_x_1169) ;  /* 0x000000000f087348 */ /* 0x000fea0003c00000 */
[----:B------:R0:W1:Y:S02]  /*17470*/  SHFL.IDX P6, R14, R13, R12, R11 ;  /* 0x0000000c0d0e7389 */ /* 0x00006400000c000b */
[----:B01----:R-:W-:Y:S01]  /*17480*/  ENDCOLLECTIVE ;  /* 0x000000000000791b */ /* 0x003fe20003800000 */
.L_x_1169:
[----:B------:R-:W-:-:S04]  /*17490*/  @!P0 IMAD.X R7, RZ, RZ, R6, P1 ;  /* 0x000000ffff078224 */ /* 0x000fc800008e0606 */
        /* <DEDUP_REMOVED lines=8> */
[----:B------:R-:W-:-:S07]  /*17520*/  IMAD.MOV.U32 R6, RZ, RZ, R14 ;  /* 0x000000ffff067224 */ /* 0x000fce00078e000e */
[----:B0-----:R-:W-:Y:S05]  /*17530*/  WARPSYNC.COLLECTIVE R15, `(.L_x_1170) ;  /* 0x000000000f087348 */ /* 0x001fea0003c00000 */
[----:B------:R1:W2:Y:S02]  /*17540*/  SHFL.IDX P6, R14, R13, R12, R11 ;  /* 0x0000000c0d0e7389 */ /* 0x0002a400000c000b */
[----:B012---:R-:W-:Y:S01]  /*17550*/  ENDCOLLECTIVE ;  /* 0x000000000000791b */ /* 0x007fe20003800000 */
.L_x_1170:
[----:B------:R-:W-:Y:S05]  /*17560*/  BRA `(.L_x_1171) ;  /* 0xffffffc800a47947 */ /* 0x000fea000383ffff */
.L_x_1097:
[----:B0-----:R0:W1:Y:S02]  /*17570*/  SYNCS.PHASECHK.TRANS64.TRYWAIT P0, [R17+URZ+0x30820], R0 ;  /* 0x03082000110075a7 */ /* 0x001064000800017f */
[----:B-1----:R-:W-:Y:S05]  /*17580*/  @!P0 NANOSLEEP.SYNCS 0x989680 ;  /* 0x009896800000895d */ /* 0x002fea0003900000 */
[----:B------:R-:W1:Y:S02]  /*17590*/  @!P0 SYNCS.PHASECHK.TRANS64 P0, [R17+URZ+0x30820], R0 ;  /* 0x03082000110085a7 */ /* 0x000e64000800007f */
[----:B-1----:R-:W-:Y:S05]  /*175a0*/  @!P0 BRA `(.L_x_1097) ;  /* 0xfffffffc00f08947 */ /* 0x002fea000383ffff */
[----:B------:R-:W-:Y:S05]  /*175b0*/  BRA `(.L_x_1172) ;  /* 0xffffffcc00087947 */ /* 0x000fea000383ffff */
.L_x_1101:
[----:B0-----:R0:W1:Y:S02]  /*175c0*/  SYNCS.PHASECHK.TRANS64.TRYWAIT P0, [R6+URZ+0x30840], R3 ;  /* 0x03084003060075a7 */ /* 0x001064000800017f */
[----:B-1----:R-:W-:Y:S05]  /*175d0*/  @!P0 NANOSLEEP.SYNCS 0x989680 ;  /* 0x009896800000895d */ /* 0x002fea0003900000 */
[----:B------:R-:W1:Y:S02]  /*175e0*/  @!P0 SYNCS.PHASECHK.TRANS64 P0, [R6+URZ+0x30840], R3 ;  /* 0x03084003060085a7 */ /* 0x000e64000800007f */
[----:B-1----:R-:W-:Y:S05]  /*175f0*/  @!P0 BRA `(.L_x_1101) ;  /* 0xfffffffc00f08947 */ /* 0x002fea000383ffff */
[----:B------:R-:W-:Y:S05]  /*17600*/  BRA `(.L_x_1173) ;  /* 0xffffffcc00c87947 */ /* 0x000fea000383ffff */
.L_x_1102:
        /* <DEDUP_REMOVED lines=8> */
.L_x_1175:
[----:B------:R-:W-:Y:S05]  /*17690*/  BSYNC B1 ;  /* 0x0000000000017941 */ /* 0x000fea0003800000 */
.L_x_1174:
[----:B------:R-:W-:Y:S02]  /*176a0*/  IMAD.MOV.U32 R13, RZ, RZ, R7 ;  /* 0x000000ffff0d7224 */ /* 0x000fe400078e0007 */
[----:B------:R-:W-:Y:S02]  /*176b0*/  IMAD.MOV.U32 R12, RZ, RZ, RZ ;  /* 0x000000ffff0c7224 */ /* 0x000fe400078e00ff */
[----:B------:R-:W-:Y:S02]  /*176c0*/  IMAD.MOV.U32 R11, RZ, RZ, 0x181f ;  /* 0x0000181fff0b7424 */ /* 0x000fe400078e00ff */
[----:B------:R-:W-:Y:S02]  /*176d0*/  IMAD.MOV.U32 R15, RZ, RZ, -0x1 ;  /* 0xffffffffff0f7424 */ /* 0x000fe400078e00ff */
[----:B------:R-:W-:Y:S02]  /*176e0*/  IMAD.MOV.U32 R3, RZ, RZ, R14 ;  /* 0x000000ffff037224 */ /* 0x000fe400078e000e */
[----:B------:R-:W-:-:S07]  /*176f0*/  IMAD.SHL.U32 R4, R37, 0x2, RZ ;  /* 0x0000000225047824 */ /* 0x000fce00078e00ff */
[----:B------:R-:W-:Y:S05]  /*17700*/  WARPSYNC.COLLECTIVE R15, `(.L_x_1176) ;  /* 0x000000000f087348 */ /* 0x000fea0003c00000 */
[----:B------:R0:W1:Y:S02]  /*17710*/  SHFL.IDX P6, R14, R13, R12, R11 ;  /* 0x0000000c0d0e7389 */ /* 0x00006400000c000b */
[----:B01----:R-:W-:Y:S01]  /*17720*/  ENDCOLLECTIVE ;  /* 0x000000000000791b */ /* 0x003fe20003800000 */
.L_x_1176:
[----:B------:R-:W-:Y:S02]  /*17730*/  IMAD R8, R8, 0x2, R17 ;  /* 0x0000000208087824 */ /* 0x000fe400078e0211 */
[----:B------:R-:W-:Y:S02]  /*17740*/  IMAD.MOV.U32 R13, RZ, RZ, R10 ;  /* 0x000000ffff0d7224 */ /* 0x000fe400078e000a */
[----:B------:R-:W-:Y:S01]  /*17750*/  IMAD.MOV.U32 R12, RZ, RZ, 0x1 ;  /* 0x00000001ff0c7424 */ /* 0x000fe200078e00ff */
[----:B------:R-:W-:-:S13]  /*17760*/  IADD3 R2, P0, R14, R4, RZ ;  /* 0x000000040e027210 */ /* 0x000fda0007f1e0ff */
[----:B------:R-:W-:Y:S05]  /*17770*/  WARPSYNC.COLLECTIVE R15, `(.L_x_1177) ;  /* 0x000000000f087348 */ /* 0x000fea0003c00000 */
[----:B------:R0:W1:Y:S02]  /*17780*/  SHFL.IDX P6, R14, R13, R12, R11 ;  /* 0x0000000c0d0e7389 */ /* 0x00006400000c000b */
[----:B01----:R-:W-:Y:S01]  /*17790*/  ENDCOLLECTIVE ;  /* 0x000000000000791b */ /* 0x003fe20003800000 */
.L_x_1177:
[----:B------:R-:W-:-:S05]  /*177a0*/  IMAD.X R3, RZ, RZ, R3, P0 ;  /* 0x000000ffff037224 */ /* 0x000fca00000e0603 */
[----:B------:R-:W-:Y:S01]  /*177b0*/  @!PT LDS RZ, [RZ] ;  /* 0x00000000fffff984 */ /* 0x000fe20000000800 */
[----:B------:R-:W-:Y:S01]  /*177c0*/  @!PT LDS RZ, [RZ] ;  /* 0x00000000fffff984 */ /* 0x000fe20000000800 */
[----:B------:R-:W-:Y:S01]  /*177d0*/  @!PT LDS RZ, [RZ] ;  /* 0x00000000fffff984 */ /* 0x000fe20000000800 */
[----:B------:R-:W-:Y:S04]  /*177e0*/  LDGSTS.E.BYPASS.LTC128B.128 [R8+0x1e400], desc[UR36][R2.64], !P3 ;  /* 0x1e40000002087fae */ /* 0x000fe8000d901d64 */
[----:B------:R-:W-:Y:S01]  /*177f0*/  LDGSTS.E.BYPASS.LTC128B.128 [R8+0x21400], desc[UR36][R2.64+0x80], !P2 ;  /* 0x2140008002087fae */ /* 0x000fe2000d101d64 */
[----:B------:R-:W-:-:S03]  /*17800*/  IMAD.MOV.U32 R13, RZ, RZ, R7 ;  /* 0x000000ffff0d7224 */ /* 0x000fc600078e0007 */
[----:B------:R0:W-:Y:S02]  /*17810*/  LDGSTS.E.BYPASS.LTC128B.128 [R8+0x24400], desc[UR36][R2.64+0x100], !P1 ;  /* 0x2440010002087fae */ /* 0x0001e4000c901d64 */
[----:B0-----:R-:W-:-:S07]  /*17820*/  IMAD.MOV.U32 R3, RZ, RZ, R14 ;  /* 0x000000ffff037224 */ /* 0x001fce00078e000e */
[----:B------:R-:W-:Y:S05]  /*17830*/  WARPSYNC.COLLECTIVE R15, `(.L_x_1178) ;  /* 0x000000000f087348 */ /* 0x000fea0003c00000 */
[----:B------:R0:W1:Y:S02]  /*17840*/  SHFL.IDX P6, R14, R13, R12, R11 ;  /* 0x0000000c0d0e7389 */ /* 0x00006400000c000b */
[----:B01----:R-:W-:Y:S01]  /*17850*/  ENDCOLLECTIVE ;  /* 0x000000000000791b */ /* 0x003fe20003800000 */
.L_x_1178:
[----:B------:R-:W-:Y:S02]  /*17860*/  IMAD.MOV.U32 R13, RZ, RZ, R10 ;  /* 0x000000ffff0d7224 */ /* 0x000fe400078e000a */
[----:B------:R-:W-:Y:S01]  /*17870*/  IMAD.MOV.U32 R12, RZ, RZ, 0x2 ;  /* 0x00000002ff0c7424 */ /* 0x000fe200078e00ff */
[----:B------:R-:W-:-:S13]  /*17880*/  IADD3 R2, P0, R14, R4, RZ ;  /* 0x000000040e027210 */ /* 0x000fda0007f1e0ff */
[----:B------:R-:W-:Y:S05]  /*17890*/  WARPSYNC.COLLECTIVE R15, `(.L_x_1179) ;  /* 0x000000000f087348 */ /* 0x000fea0003c00000 */
[----:B------:R0:W1:Y:S02]  /*178a0*/  SHFL.IDX P6, R14, R13, R12, R11 ;  /* 0x0000000c0d0e7389 */ /* 0x00006400000c000b */
[----:B01----:R-:W-:Y:S01]  /*178b0*/  ENDCOLLECTIVE ;  /* 0x000000000000791b */ /* 0x003fe20003800000 */
.L_x_1179:
        /* <DEDUP_REMOVED lines=12> */
.L_x_1180:
[----:B------:R-:W-:Y:S02]  /*17980*/  IMAD.MOV.U32 R13, RZ, RZ, R10 ;  /* 0x000000ffff0d7224 */ /* 0x000fe400078e000a */
[----:B------:R-:W-:Y:S01]  /*17990*/  IMAD.MOV.U32 R12, RZ, RZ, 0x3 ;  /* 0x00000003ff0c7424 */ /* 0x000fe200078e00ff */
[----:B------:R-:W-:-:S13]  /*179a0*/  IADD3 R2, P0, R14, R4, RZ ;  /* 0x000000040e027210 */ /* 0x000fda0007f1e0ff */
[----:B------:R-:W-:Y:S05]  /*179b0*/  WARPSYNC.COLLECTIVE R15, `(.L_x_1181) ;  /* 0x000000000f087348 */ /* 0x000fea0003c00000 */
[----:B------:R0:W1:Y:S02]  /*179c0*/  SHFL.IDX P6, R14, R13, R12, R11 ;  /* 0x0000000c0d0e7389 */ /* 0x00006400000c000b */
[----:B01----:R-:W-:Y:S01]  /*179d0*/  ENDCOLLECTIVE ;  /* 0x000000000000791b */ /* 0x003fe20003800000 */
.L_x_1181:
        /* <DEDUP_REMOVED lines=12> */
.L_x_1182:
[----:B------:R-:W-:Y:S02]  /*17aa0*/  IMAD.MOV.U32 R13, RZ, RZ, R10 ;  /* 0x000000ffff0d7224 */ /* 0x000fe400078e000a */
[----:B------:R-:W-:Y:S01]  /*17ab0*/  IMAD.MOV.U32 R12, RZ, RZ, 0x4 ;  /* 0x00000004ff0c7424 */ /* 0x000fe200078e00ff */
[----:B------:R-:W-:-:S13]  /*17ac0*/  IADD3 R2, P0, R14, R4, RZ ;  /* 0x000000040e027210 */ /* 0x000fda0007f1e0ff */
[----:B------:R-:W-:Y:S05]  /*17ad0*/  WARPSYNC.COLLECTIVE R15, `(.L_x_1183) ;  /* 0x000000000f087348 */ /* 0x000fea0003c00000 */
[----:B------:R0:W1:Y:S02]  /*17ae0*/  SHFL.IDX P6, R14, R13, R12, R11 ;  /* 0x0000000c0d0e7389 */ /* 0x00006400000c000b */
[----:B01----:R-:W-:Y:S01]  /*17af0*/  ENDCOLLECTIVE ;  /* 0x000000000000791b */ /* 0x003fe20003800000 */
.L_x_1183:
        /* <DEDUP_REMOVED lines=12> */
.L_x_1184:
[----:B------:R-:W-:Y:S02]  /*17bc0*/  IMAD.MOV.U32 R13, RZ, RZ, R10 ;  /* 0x000000ffff0d7224 */ /* 0x000fe400078e000a */
[----:B------:R-:W-:Y:S01]  /*17bd0*/  IMAD.MOV.U32 R12, RZ, RZ, 0x5 ;  /* 0x00000005ff0c7424 */ /* 0x000fe200078e00ff */
[----:B------:R-:W-:-:S13]  /*17be0*/  IADD3 R2, P0, R14, R4, RZ ;  /* 0x000000040e027210 */ /* 0x000fda0007f1e0ff */
[----:B------:R-:W-:Y:S05]  /*17bf0*/  WARPSYNC.COLLECTIVE R15, `(.L_x_1185) ;  /* 0x000000000f087348 */ /* 0x000fea0003c00000 */
[----:B------:R0:W1:Y:S02]  /*17c00*/  SHFL.IDX P6, R14, R13, R12, R11 ;  /* 0x0000000c0d0e7389 */ /* 0x00006400000c000b */
[----:B01----:R-:W-:Y:S01]  /*17c10*/  ENDCOLLECTIVE ;  /* 0x000000000000791b */ /* 0x003fe20003800000 */
.L_x_1185:
        /* <DEDUP_REMOVED lines=12> */
.L_x_1186:
[----:B------:R-:W-:Y:S05]  /*17ce0*/  BRA `(.L_x_1187) ;  /* 0xffffffcc00187947 */ /* 0x000fea000383ffff */
.L_x_1107:
[----:B0-----:R0:W1:Y:S02]  /*17cf0*/  SYNCS.PHASECHK.TRANS64.TRYWAIT P0, [R6+URZ+0x30860], R3 ;  /* 0x03086003060075a7 */ /* 0x001064000800017f */
[----:B-1----:R-:W-:Y:S05]  /*17d00*/  @!P0 NANOSLEEP.SYNCS 0x989680 ;  /* 0x009896800000895d */ /* 0x002fea0003900000 */
[----:B------:R-:W1:Y:S02]  /*17d10*/  @!P0 SYNCS.PHASECHK.TRANS64 P0, [R6+URZ+0x30860], R3 ;  /* 0x03086003060085a7 */ /* 0x000e64000800007f */
[----:B-1----:R-:W-:Y:S05]  /*17d20*/  @!P0 BRA `(.L_x_1107) ;  /* 0xfffffffc00f08947 */ /* 0x002fea000383ffff */
[----:B------:R-:W-:Y:S05]  /*17d30*/  BRA `(.L_x_1188) ;  /* 0xffffffcc00747947 */ /* 0x000fea000383ffff */
.L_x_1108:
        /* <DEDUP_REMOVED lines=8> */
.L_x_1190:
[----:B------:R-:W-:Y:S05]  /*17dc0*/  BSYNC B1 ;  /* 0x0000000000017941 */ /* 0x000fea0003800000 */
.L_x_1189:
[----:B------:R-:W-:Y:S02]  /*17dd0*/  IMAD.MOV.U32 R13, RZ, RZ, R18 ;  /* 0x000000ffff0d7224 */ /* 0x000fe400078e0012 */
[----:B------:R-:W-:Y:S02]  /*17de0*/  IMAD.MOV.U32 R12, RZ, RZ, RZ ;  /* 0x000000ffff0c7224 */ /* 0x000fe400078e00ff */
[----:B------:R-:W-:Y:S02]  /*17df0*/  IMAD.MOV.U32 R11, RZ, RZ, 0x181f ;  /* 0x0000181fff0b7424 */ /* 0x000fe400078e00ff */
[----:B------:R-:W-:Y:S02]  /*17e00*/  IMAD.MOV.U32 R15, RZ, RZ, -0x1 ;  /* 0xffffffffff0f7424 */ /* 0x000fe400078e00ff */
[----:B------:R-:W-:Y:S02]  /*17e10*/  IMAD.MOV.U32 R3, RZ, RZ, R14 ;  /* 0x000000ffff037224 */ /* 0x000fe400078e000e */
[----:B------:R-:W-:-:S07]  /*17e20*/  IMAD R7, R7, 0x2, R17 ;  /* 0x0000000207077824 */ /* 0x000fce00078e0211 */
[----:B------:R-:W-:Y:S05]  /*17e30*/  WARPSYNC.COLLECTIVE R15, `(.L_x_1191) ;  /* 0x000000000f087348 */ /* 0x000fea0003c00000 */
[----:B------:R0:W1:Y:S02]  /*17e40*/  SHFL.IDX P6, R14, R13, R12, R11 ;  /* 0x0000000c0d0e7389 */ /* 0x00006400000c000b */
[----:B01----:R-:W-:Y:S01]  /*17e50*/  ENDCOLLECTIVE ;  /* 0x000000000000791b */ /* 0x003fe20003800000 */
.L_x_1191:
[----:B------:R-:W-:Y:S02]  /*17e60*/  IMAD.MOV.U32 R13, RZ, RZ, R19 ;  /* 0x000000ffff0d7224 */ /* 0x000fe400078e0013 */
[----:B------:R-:W-:Y:S01]  /*17e70*/  IMAD.MOV.U32 R12, RZ, RZ, 0x1 ;  /* 0x00000001ff0c7424 */ /* 0x000fe200078e00ff */
[----:B------:R-:W-:-:S13]  /*17e80*/  IADD3 R2, P0, R14, R4, RZ ;  /* 0x000000040e027210 */ /* 0x000fda0007f1e0ff */
[----:B------:R-:W-:Y:S05]  /*17e90*/  WARPSYNC.COLLECTIVE R15, `(.L_x_1192) ;  /* 0x000000000f087348 */ /* 0x000fea0003c00000 */
[----:B------:R0:W1:Y:S02]  /*17ea0*/  SHFL.IDX P6, R14, R13, R12, R11 ;  /* 0x0000000c0d0e7389 */ /* 0x00006400000c000b */
[----:B01----:R-:W-:Y:S01]  /*17eb0*/  ENDCOLLECTIVE ;  /* 0x000000000000791b */ /* 0x003fe20003800000 */
.L_x_1192:
        /* <DEDUP_REMOVED lines=15> */
.L_x_1193:
[----:B------:R-:W-:Y:S02]  /*17fb0*/  IMAD.MOV.U32 R13, RZ, RZ, R19 ;  /* 0x000000ffff0d7224 */ /* 0x000fe400078e0013 */
[----:B------:R-:W-:Y:S01]  /*17fc0*/  IMAD.MOV.U32 R12, RZ, RZ, 0x2 ;  /* 0x00000002ff0c7424 */ /* 0x000fe200078e00ff */
[----:B------:R-:W-:-:S13]  /*17fd0*/  IADD3 R2, P0, R14, R4, RZ ;  /* 0x000000040e027210 */ /* 0x000fda0007f1e0ff */
[----:B------:R-:W-:Y:S05]  /*17fe0*/  WARPSYNC.COLLECTIVE R15, `(.L_x_1194) ;  /* 0x000000000f087348 */ /* 0x000fea0003c00000 */
[----:B------:R0:W1:Y:S02]  /*17ff0*/  SHFL.IDX P6, R14, R13, R12, R11 ;  /* 0x0000000c0d0e7389 */ /* 0x00006400000c000b */
[----:B01----:R-:W-:Y:S01]  /*18000*/  ENDCOLLECTIVE ;  /* 0x000000000000791b */ /* 0x003fe20003800000 */
.L_x_1194:
        /* <DEDUP_REMOVED lines=15> */
.L_x_1195:
[----:B------:R-:W-:Y:S02]  /*18100*/  IMAD.MOV.U32 R13, RZ, RZ, R19 ;  /* 0x000000ffff0d7224 */ /* 0x000fe400078e0013 */
[----:B------:R-:W-:Y:S01]  /*18110*/  IMAD.MOV.U32 R12, RZ, RZ, 0x3 ;  /* 0x00000003ff0c7424 */ /* 0x000fe200078e00ff */
[----:B------:R-:W-:-:S13]  /*18120*/  IADD3 R2, P0, R14, R4, RZ ;  /* 0x000000040e027210 */ /* 0x000fda0007f1e0ff */
[----:B------:R-:W-:Y:S05]  /*18130*/  WARPSYNC.COLLECTIVE R15, `(.L_x_1196) ;  /* 0x000000000f087348 */ /* 0x000fea0003c00000 */
[----:B------:R0:W1:Y:S02]  /*18140*/  SHFL.IDX P6, R14, R13, R12, R11 ;  /* 0x0000000c0d0e7389 */ /* 0x00006400000c000b */
[----:B01----:R-:W-:Y:S01]  /*18150*/  ENDCOLLECTIVE ;  /* 0x000000000000791b */ /* 0x003fe20003800000 */
.L_x_1196:
        /* <DEDUP_REMOVED lines=15> */
.L_x_1197:
[----:B------:R-:W-:Y:S02]  /*18250*/  IMAD.MOV.U32 R13, RZ, RZ, R19 ;  /* 0x000000ffff0d7224 */ /* 0x000fe400078e0013 */
[----:B------:R-:W-:Y:S01]  /*18260*/  IMAD.MOV.U32 R12, RZ, RZ, 0x4 ;  /* 0x00000004ff0c7424 */ /* 0x000fe200078e00ff */
[----:B------:R-:W-:-:S13]  /*18270*/  IADD3 R2, P0, R14, R4, RZ ;  /* 0x000000040e027210 */ /* 0x000fda0007f1e0ff */
[----:B------:R-:W-:Y:S05]  /*18280*/  WARPSYNC.COLLECTIVE R15, `(.L_x_1198) ;  /* 0x000000000f087348 */ /* 0x000fea0003c00000 */
[----:B------:R0:W1:Y:S02]  /*18290*/  SHFL.IDX P6, R14, R13, R12, R11 ;  /* 0x0000000c0d0e7389 */ /* 0x00006400000c000b */
[----:B01----:R-:W-:Y:S01]  /*182a0*/  ENDCOLLECTIVE ;  /* 0x000000000000791b */ /* 0x003fe20003800000 */
.L_x_1198:
        /* <DEDUP_REMOVED lines=15> */
.L_x_1199:
[----:B------:R-:W-:Y:S02]  /*183a0*/  IMAD.MOV.U32 R13, RZ, RZ, R19 ;  /* 0x000000ffff0d7224 */ /* 0x000fe400078e0013 */
[----:B------:R-:W-:Y:S01]  /*183b0*/  IMAD.MOV.U32 R12, RZ, RZ, 0x5 ;  /* 0x00000005ff0c7424 */ /* 0x000fe200078e00ff */
[----:B------:R-:W-:-:S13]  /*183c0*/  IADD3 R2, P0, R14, R4, RZ ;  /* 0x000000040e027210 */ /* 0x000fda0007f1e0ff */
[----:B------:R-:W-:Y:S05]  /*183d0*/  WARPSYNC.COLLECTIVE R15, `(.L_x_1200) ;  /* 0x000000000f087348 */ /* 0x000fea0003c00000 */
[----:B------:R0:W1:Y:S02]  /*183e0*/  SHFL.IDX P6, R14, R13, R12, R11 ;  /* 0x0000000c0d0e7389 */ /* 0x00006400000c000b */
[----:B01----:R-:W-:Y:S01]  /*183f0*/  ENDCOLLECTIVE ;  /* 0x000000000000791b */ /* 0x003fe20003800000 */
.L_x_1200:
        /* <DEDUP_REMOVED lines=12> */
.L_x_1201:
[----:B------:R-:W-:Y:S01]  /*184c0*/  @!PT LDS RZ, [RZ] ;  /* 0x00000000fffff984 */ /* 0x000fe20000000800 */
[----:B------:R-:W-:Y:S01]  /*184d0*/  @!PT LDS RZ, [RZ] ;  /* 0x00000000fffff984 */ /* 0x000fe20000000800 */
[----:B------:R-:W-:Y:S01]  /*184e0*/  @!PT LDS RZ, [RZ] ;  /* 0x00000000fffff984 */ /* 0x000fe20000000800 */
[----:B------:R0:W-:Y:S01]  /*184f0*/  LDGSTS.E.BYPASS.LTC128B.128 [R7+0x5400], desc[UR36][R2.64+0x80], !P0 ;  /* 0x0540008002077fae */ /* 0x0001e2000c101d64 */
[----:B------:R-:W-:-:S13]  /*18500*/  ISETP.LT.OR P0, PT, R8, 0x41, P1 ;  /* 0x000000410800780c */ /* 0x000fda0000f01670 */
[----:B------:R0:W-:Y:S01]  /*18510*/  LDGSTS.E.BYPASS.LTC128B.128 [R7+0x8400], desc[UR36][R2.64+0x100], !P0 ;  /* 0x0840010002077fae */ /* 0x0001e2000c101d64 */
[----:B------:R-:W-:Y:S05]  /*18520*/  BRA `(.L_x_1202) ;  /* 0xffffffc800747947 */ /* 0x000fea000383ffff */
.L_x_1116:
[----:B0-----:R0:W1:Y:S02]  /*18530*/  SYNCS.PHASECHK.TRANS64.TRYWAIT P0, [R4+URZ+0x30860], R3 ;  /* 0x03086003040075a7 */ /* 0x001064000800017f */
[----:B-1----:R-:W-:Y:S05]  /*18540*/  @!P0 NANOSLEEP.SYNCS 0x989680 ;  /* 0x009896800000895d */ /* 0x002fea0003900000 */
[----:B------:R-:W1:Y:S02]  /*18550*/  @!P0 SYNCS.PHASECHK.TRANS64 P0, [R4+URZ+0x30860], R3 ;  /* 0x03086003040085a7 */ /* 0x000e64000800007f */
[----:B-1----:R-:W-:Y:S05]  /*18560*/  @!P0 BRA `(.L_x_1116) ;  /* 0xfffffffc00f08947 */ /* 0x002fea000383ffff */
[----:B------:R-:W-:Y:S05]  /*18570*/  BRA `(.L_x_1203) ;  /* 0xffffffcc00947947 */ /* 0x000fea000383ffff */
.L_x_1117:
[----:B------:R-:W-:Y:S01]  /*18580*/  BSSY B0, `(.L_x_1204) ;  /* 0x0000008000007945 */ /* 0x000fe20003800000 */
[----:B------:R-:W-:Y:S02]  /*18590*/  IMAD.MOV.U32 R13, RZ, RZ, R19 ;  /* 0x000000ffff0d7224 */ /* 0x000fe400078e0013 */
[----:B------:R-:W-:Y:S02]  /*185a0*/  IMAD.MOV.U32 R12, RZ, RZ, RZ ;  /* 0x000000ffff0c7224 */ /* 0x000fe400078e00ff */
[----:B------:R-:W-:Y:S02]  /*185b0*/  IMAD.MOV.U32 R11, RZ, RZ, 0x181f ;  /* 0x0000181fff0b7424 */ /* 0x000fe400078e00ff */
[----:B------:R-:W-:-:S07]  /*185c0*/  IMAD.MOV.U32 R15, RZ, RZ, -0x1 ;  /* 0xffffffffff0f7424 */ /* 0x000fce00078e00ff */
[----:B0-----:R-:W-:Y:S05]  /*185d0*/  WARPSYNC.COLLECTIVE R15, `(.L_x_1205) ;  /* 0x000000000f087348 */ /* 0x001fea0003c00000 */
[----:B------:R1:W2:Y:S02]  /*185e0*/  SHFL.IDX P6, R14, R13, R12, R11 ;  /* 0x0000000c0d0e7389 */ /* 0x0002a400000c000b */
[----:B012---:R-:W-:Y:S01]  /*185f0*/  ENDCOLLECTIVE ;  /* 0x000000000000791b */ /* 0x007fe20003800000 */
.L_x_1205:
[----:B------:R-:W-:Y:S05]  /*18600*/  BSYNC B0 ;  /* 0x0000000000007941 */ /* 0x000fea0003800000 */
.L_x_1204:
        /* <DEDUP_REMOVED lines=9> */
.L_x_1206:
[----:B------:R-:W-:Y:S02]  /*186a0*/  IMAD.MOV.U32 R13, RZ, RZ, R19 ;  /* 0x000000ffff0d7224 */ /* 0x000fe400078e0013 */
[----:B------:R-:W-:Y:S01]  /*186b0*/  IMAD.MOV.U32 R12, RZ, RZ, 0x1 ;  /* 0x00000001ff0c7424 */ /* 0x000fe200078e00ff */
[----:B------:R-:W-:-:S13]  /*186c0*/  IADD3 R2, P0, R14, R6, RZ ;  /* 0x000000060e027210 */ /* 0x000fda0007f1e0ff */
[----:B------:R-:W-:Y:S05]  /*186d0*/  WARPSYNC.COLLECTIVE R15, `(.L_x_1207) ;  /* 0x000000000f087348 */ /* 0x000fea0003c00000 */
[----:B------:R0:W1:Y:S02]  /*186e0*/  SHFL.IDX P6, R14, R13, R12, R11 ;  /* 0x0000000c0d0e7389 */ /* 0x00006400000c000b */
[----:B01----:R-:W-:Y:S01]  /*186f0*/  ENDCOLLECTIVE ;  /* 0x000000000000791b */ /* 0x003fe20003800000 */
.L_x_1207:
[----:B------:R-:W-:Y:S01]  /*18700*/  IMAD.X R3, RZ, RZ, R0, P0 ;  /* 0x000000ffff037224 */ /* 0x000fe200000e0600 */
[----:B------:R-:W-:Y:S01]  /*18710*/  ISETP.LT.OR P0, PT, R5, 0x1, P4 ;  /* 0x000000010500780c */ /* 0x000fe20002701670 */
[----:B------:R-:W-:Y:S02]  /*18720*/  IMAD R0, R8, 0x2, R17 ;  /* 0x0000000208007824 */ /* 0x000fe400078e0211 */
[----:B------:R-:W-:-:S10]  /*18730*/  IMAD.MOV.U32 R13, RZ, RZ, R18 ;  /* 0x000000ffff0d7224 */ /* 0x000fd400078e0012 */
        /* <DEDUP_REMOVED lines=9> */
.L_x_1208:
        /* <DEDUP_REMOVED lines=12> */
.L_x_1209:
        /* <DEDUP_REMOVED lines=12> */
.L_x_1210:
        /* <DEDUP_REMOVED lines=12> */
.L_x_1211:
        /* <DEDUP_REMOVED lines=12> */
.L_x_1212:
        /* <DEDUP_REMOVED lines=12> */
.L_x_1213:
        /* <DEDUP_REMOVED lines=12> */
.L_x_1214:
        /* <DEDUP_REMOVED lines=12> */
.L_x_1215:
        /* <DEDUP_REMOVED lines=12> */
.L_x_1216:
[----:B------:R-:W-:Y:S01]  /*18dd0*/  @!PT LDS RZ, [RZ] ;  /* 0x00000000fffff984 */ /* 0x000fe20000000800 */
[----:B------:R-:W-:Y:S01]  /*18de0*/  @!PT LDS RZ, [RZ] ;  /* 0x00000000fffff984 */ /* 0x000fe20000000800 */
[----:B------:R-:W-:Y:S01]  /*18df0*/  @!PT LDS RZ, [RZ] ;  /* 0x00000000fffff984 */ /* 0x000fe20000000800 */
[----:B------:R0:W-:Y:S01]  /*18e00*/  LDGSTS.E.BYPASS.LTC128B.128 [R0+0x5400], desc[UR36][R2.64+0x80], !P0 ;  /* 0x0540008002007fae */ /* 0x0001e2000c101d64 */
[----:B------:R-:W-:-:S13]  /*18e10*/  ISETP.LT.OR P0, PT, R5, 0x41, P1 ;  /* 0x000000410500780c */ /* 0x000fda0000f01670 */
[----:B------:R0:W-:Y:S01]  /*18e20*/  LDGSTS.E.BYPASS.LTC128B.128 [R0+0x8400], desc[UR36][R2.64+0x100], !P0 ;  /* 0x0840010002007fae */ /* 0x0001e2000c101d64 */
[----:B------:R-:W-:Y:S05]  /*18e30*/  BRA `(.L_x_1217) ;  /* 0xffffffc8005c7947 */ /* 0x000fea000383ffff */
.L_x_1122:
[----:B------:R-:W-:Y:S01]  /*18e40*/  BSSY B0, `(.L_x_1218) ;  /* 0x0000008000007945 */ /* 0x000fe20003800000 */
[----:B------:R-:W-:Y:S02]  /*18e50*/  IMAD.MOV.U32 R13, RZ, RZ, R34 ;  /* 0x000000ffff0d7224 */ /* 0x000fe400078e0022 */
[----:B------:R-:W-:Y:S02]  /*18e60*/  IMAD.MOV.U32 R12, RZ, RZ, RZ ;  /* 0x000000ffff0c7224 */ /* 0x000fe400078e00ff */
[----:B------:R-:W-:Y:S02]  /*18e70*/  IMAD.MOV.U32 R11, RZ, RZ, 0x1f ;  /* 0x0000001fff0b7424 */ /* 0x000fe400078e00ff */
[----:B------:R-:W-:-:S07]  /*18e80*/  IMAD.MOV.U32 R15, RZ, RZ, -0x1 ;  /* 0xffffffffff0f7424 */ /* 0x000fce00078e00ff */
[----:B-----5:R-:W-:Y:S05]  /*18e90*/  WARPSYNC.COLLECTIVE R15, `(.L_x_1219) ;  /* 0x000000000f087348 */ /* 0x020fea0003c00000 */
[----:B------:R0:W1:Y:S02]  /*18ea0*/  SHFL.IDX P6, R14, R13, R12, R11 ;  /* 0x0000000c0d0e7389 */ /* 0x00006400000c000b */
[----:B01---5:R-:W-:Y:S01]  /*18eb0*/  ENDCOLLECTIVE ;  /* 0x000000000000791b */ /* 0x023fe20003800000 */
.L_x_1219:
[----:B------:R-:W-:Y:S05]  /*18ec0*/  BSYNC B0 ;  /* 0x0000000000007941 */ /* 0x000fea0003800000 */
.L_x_1218:
[----:B------:R-:W-:Y:S05]  /*18ed0*/  BRA `(.L_x_1220) ;  /* 0xffffffc800e47947 */ /* 0x000fea000383ffff */
.L_x_1125:
[----:B-1----:R1:W2:Y:S02]  /*18ee0*/  SYNCS.PHASECHK.TRANS64.TRYWAIT P0, [R4+URZ+0x30820], R0 ;  /* 0x03082000040075a7 */ /* 0x0022a4000800017f */
[----:B--2---:R-:W-:Y:S05]  /*18ef0*/  @!P0 NANOSLEEP.SYNCS 0x989680 ;  /* 0x009896800000895d */ /* 0x004fea0003900000 */
[----:B------:R-:W2:Y:S02]  /*18f00*/  @!P0 SYNCS.PHASECHK.TRANS64 P0, [R4+URZ+0x30820], R0 ;  /* 0x03082000040085a7 */ /* 0x000ea4000800007f */
[----:B--2---:R-:W-:Y:S05]  /*18f10*/  @!P0 BRA `(.L_x_1125) ;  /* 0xfffffffc00f08947 */ /* 0x004fea000383ffff */
[----:B------:R-:W-:Y:S05]  /*18f20*/  BRA `(.L_x_1221) ;  /* 0xffffffcc002c7947 */ /* 0x000fea000383ffff */
.L_x_1126:
[----:B------:R-:W2:Y:S01]  /*18f30*/  S2R R2, SR_TID.X ;  /* 0x0000000000027919 */ /* 0x000ea20000002100 */
[----:B------:R-:W-:Y:S01]  /*18f40*/  BSSY B0, `(.L_x_1222) ;  /* 0x000000a000007945 */ /* 0x000fe20003800000 */
        /* <DEDUP_REMOVED lines=9> */
.L_x_1223:
[----:B------:R-:W-:Y:S05]  /*18fe0*/  BSYNC B0 ;  /* 0x0000000000007941 */ /* 0x000fea0003800000 */
.L_x_1222:
[----:B------:R-:W-:Y:S05]  /*18ff0*/  BRA `(.L_x_1224) ;  /* 0xffffffcc00147947 */ /* 0x000fea000383ffff */
.L_x_1129:
[----:B------:R-:W-:Y:S01]  /*19000*/  BSSY B1, `(.L_x_1225) ;  /* 0x0000006000017945 */ /* 0x000fe20003800000 */
[----:B------:R-:W-:-:S07]  /*19010*/  IMAD.MOV.U32 R15, RZ, RZ, -0x1 ;  /* 0xffffffffff0f7424 */ /* 0x000fce00078e00ff */
[----:B01---5:R-:W-:Y:S05]  /*19020*/  WARPSYNC.COLLECTIVE R15, `(.L_x_1226) ;  /* 0x000000000f0c7348 */ /* 0x023fea0003c00000 */
[----:B------:R-:W-:Y:S02]  /*19030*/  ELECT P6, UR62, PT ;  /* 0x00000000003e782f */ /* 0x000fe400038c0000 */
[----:B------:R-:W-:Y:S01]  /*19040*/  MOV R14, UR62 ;  /* 0x0000003e000e7c02 */ /* 0x000fe20008000f00 */
[----:B01---5:R-:W-:Y:S10]  /*19050*/  ENDCOLLECTIVE ;  /* 0x000000000000791b */ /* 0x023ff40003800000 */
.L_x_1226:
[----:B------:R-:W-:Y:S05]  /*19060*/  BSYNC B1 ;  /* 0x0000000000017941 */ /* 0x000fea0003800000 */
.L_x_1225:
[----:B------:R-:W-:Y:S05]  /*19070*/  BRA `(.L_x_1227) ;  /* 0xffffffcc000c7947 */ /* 0x000fea000383ffff */
.L_x_1131:
[----:B-1----:R1:W2:Y:S02]  /*19080*/  SYNCS.PHASECHK.TRANS64.TRYWAIT P1, [R5+URZ+0x30840], R0 ;  /* 0x03084000050075a7 */ /* 0x0022a4000802017f */
[----:B--2---:R-:W-:Y:S05]  /*19090*/  @!P1 NANOSLEEP.SYNCS 0x989680 ;  /* 0x009896800000995d */ /* 0x004fea0003900000 */
[----:B------:R-:W2:Y:S02]  /*190a0*/  @!P1 SYNCS.PHASECHK.TRANS64 P1, [R5+URZ+0x30840], R0 ;  /* 0x03084000050095a7 */ /* 0x000ea4000802007f */
[----:B--2---:R-:W-:Y:S05]  /*190b0*/  @!P1 BRA `(.L_x_1131) ;  /* 0xfffffffc00f09947 */ /* 0x004fea000383ffff */
[----:B------:R-:W-:Y:S05]  /*190c0*/  BRA `(.L_x_1228) ;  /* 0xffffffcc00347947 */ /* 0x000fea000383ffff */
.L_x_1133:
[----:B--2---:R2:W3:Y:S02]  /*190d0*/  SYNCS.PHASECHK.TRANS64.TRYWAIT P1, [R23+URZ+0x30840], R2 ;  /* 0x03084002170075a7 */ /* 0x0044e4000802017f */
[----:B---3--:R-:W-:Y:S05]  /*190e0*/  @!P1 NANOSLEEP.SYNCS 0x989680 ;  /* 0x009896800000995d */ /* 0x008fea0003900000 */
[----:B------:R-:W3:Y:S02]  /*190f0*/  @!P1 SYNCS.PHASECHK.TRANS64 P1, [R23+URZ+0x30840], R2 ;  /* 0x03084002170095a7 */ /* 0x000ee4000802007f */
[----:B---3--:R-:W-:Y:S05]  /*19100*/  @!P1 BRA `(.L_x_1133) ;  /* 0xfffffffc00f09947 */ /* 0x008fea000383ffff */
[----:B------:R-:W-:Y:S05]  /*19110*/  BRA `(.L_x_1229) ;  /* 0xffffffcc00407947 */ /* 0x000fea000383ffff */
.L_x_1135:
[----:B---3--:R3:W4:Y:S02]  /*19120*/  SYNCS.PHASECHK.TRANS64.TRYWAIT P1, [R5+URZ+0x30860], R0 ;  /* 0x03086000050075a7 */ /* 0x008724000802017f */
[----:B----4-:R-:W-:Y:S05]  /*19130*/  @!P1 NANOSLEEP.SYNCS 0x989680 ;  /* 0x009896800000995d */ /* 0x010fea0003900000 */
[----:B------:R-:W4:Y:S02]  /*19140*/  @!P1 SYNCS.PHASECHK.TRANS64 P1, [R5+URZ+0x30860], R0 ;  /* 0x03086000050095a7 */ /* 0x000f24000802007f */
[----:B----4-:R-:W-:Y:S05]  /*19150*/  @!P1 BRA `(.L_x_1135) ;  /* 0xfffffffc00f09947 */ /* 0x010fea000383ffff */
[----:B------:R-:W-:Y:S05]  /*19160*/  BRA `(.L_x_1230) ;  /* 0xffffffcc003c7947 */ /* 0x000fea000383ffff */
.L_x_1231:
        /* <DEDUP_REMOVED lines=9> */
.L_x_3236:


//--------------------- .text._ZN7cutlass13device_kernelIN5flash11enable_sm90INS1_16FlashAttnFwdSm90INS1_25CollectiveMainloopFwdSm90ILi2EN4cute5tupleIJNS5_1CILi1EEES8_S8_EEENS6_IJNS7_ILi128EEENS7_ILi96EEENS7_ILi192EEEEEELi192ENS_6half_tEfNS_4arch4Sm90ELb0ELb1ELb1ELb1ELb1ELb0ELb0ELb1ELb1ELb1ELb0ELb0EEENS1_21CollectiveEpilogueFwdINS6_IJSA_SC_SB_EEES9_SE_SG_Li256ELb1ELb1ELb0ELb0EEENS1_36VarlenDynamicPersistentTileSchedulerILi128ELi96ELi256ELi128ELb0ELb1ELb1ELb1ELb0ELb1EEEEEEEEEvNT_6ParamsE --------------------------
	.section	.text._ZN7cutlass13device_kernelIN5flash11enable_sm90INS1_16FlashAttnFwdSm90INS1_25CollectiveMainloopFwdSm90ILi2EN4cute5tupleIJNS5_1CILi1EEES8_S8_EEENS6_IJNS7_ILi128EEENS7_ILi96EEENS7_ILi192EEEEEELi192ENS_6half_tEfNS_4arch4Sm90ELb0ELb1ELb1ELb1ELb1ELb0ELb0ELb1ELb1ELb1ELb0ELb0EEENS1_21CollectiveEpilogueFwdINS6_IJSA_SC_SB_EEES9_SE_SG_Li256ELb1ELb1ELb0ELb0EEENS1_36VarlenDynamicPersistentTileSchedulerILi128ELi96ELi256ELi128ELb0ELb1ELb1ELb1ELb0ELb1EEEEEEEEEvNT_6ParamsE,"ax",@progbits
	.align	128
.text._ZN7cutlass13device_kernelIN5flash11enable_sm90INS1_16FlashAttnFwdSm90INS1_25CollectiveMainloopFwdSm90ILi2EN4cute5tupleIJNS5_1CILi1EEES8_S8_EEENS6_IJNS7_ILi128EEENS7_ILi96EEENS7_ILi192EEEEEELi192ENS_6half_tEfNS_4arch4Sm90ELb0ELb1ELb1ELb1ELb1ELb0ELb0ELb1ELb1ELb1ELb0ELb0EEENS1_21CollectiveEpilogueFwdINS6_IJSA_SC_SB_EEES9_SE_SG_Li256ELb1ELb1ELb0ELb0EEENS1_36VarlenDynamicPersistentTileSchedulerILi128ELi96ELi256ELi128ELb0ELb1ELb1ELb1ELb0ELb1EEEEEEEEEvNT_6ParamsE:
        .type           _ZN7cutlass13device_kernelIN5flash11enable_sm90INS1_16FlashAttnFwdSm90INS1_25CollectiveMainloopFwdSm90ILi2EN4cute5tupleIJNS5_1CILi1EEES8_S8_EEENS6_IJNS7_ILi128EEENS7_ILi96EEENS7_ILi192EEEEEELi192ENS_6half_tEfNS_4arch4Sm90ELb0ELb1ELb1ELb1ELb1ELb0ELb0ELb1ELb1ELb1ELb0ELb0EEENS1_21CollectiveEpilogueFwdINS6_IJSA_SC_SB_EEES9_SE_SG_Li256ELb1ELb1ELb0ELb0EEENS1_36VarlenDynamicPersistentTileSchedulerILi128ELi96ELi256ELi128ELb0ELb1ELb1ELb1ELb0ELb1EEEEEEEEEvNT_6ParamsE,@function
        .size           _ZN7cutlass13device_kernelIN5flash11enable_sm90INS1_16FlashAttnFwdSm90INS1_25CollectiveMainloopFwdSm90ILi2EN4cute5tupleIJNS5_1CILi1EEES8_S8_EEENS6_IJNS7_ILi128EEENS7_ILi96EEENS7_ILi192EEEEEELi192ENS_6half_tEfNS_4arch4Sm90ELb0ELb1ELb1ELb1ELb1ELb0ELb0ELb1ELb1ELb1ELb0ELb0EEENS1_21CollectiveEpilogueFwdINS6_IJSA_SC_SB_EEES9_SE_SG_Li256ELb1ELb1ELb0ELb0EEENS1_36VarlenDynamicPersistentTileSchedulerILi128ELi96ELi256ELi128ELb0ELb1ELb1ELb1ELb0ELb1EEEEEEEEEvNT_6ParamsE,(.L_x_3237 - _ZN7cutlass13device_kernelIN5flash11enable_sm90INS1_16FlashAttnFwdSm90INS1_25CollectiveMainloopFwdSm90ILi2EN4cute5tupleIJNS5_1CILi1EEES8_S8_EEENS6_IJNS7_ILi128EEENS7_ILi96EEENS7_ILi192EEEEEELi192ENS_6half_tEfNS_4arch4Sm90ELb0ELb1ELb1ELb1ELb1ELb0ELb0ELb1ELb1ELb1ELb0ELb0EEENS1_21CollectiveEpilogueFwdINS6_IJSA_SC_SB_EEES9_SE_SG_Li256ELb1ELb1ELb0ELb0EEENS1_36VarlenDynamicPersistentTileSchedulerILi128ELi96ELi256ELi128ELb0ELb1ELb1ELb1ELb0ELb1EEEEEEEEEvNT_6ParamsE)
        .other          _ZN7cutlass13device_kernelIN5flash11enable_sm90INS1_16FlashAttnFwdSm90INS1_25CollectiveMainloopFwdSm90ILi2EN4cute5tupleIJNS5_1CILi1EEES8_S8_EEENS6_IJNS7_ILi128EEENS7_ILi96EEENS7_ILi192EEEEEELi192ENS_6half_tEfNS_4arch4Sm90ELb0ELb1ELb1ELb1ELb1ELb0ELb0ELb1ELb1ELb1ELb0ELb0EEENS1_21CollectiveEpilogueFwdINS6_IJSA_SC_SB_EEES9_SE_SG_Li256ELb1ELb1ELb0ELb0EEENS1_36VarlenDynamicPersistentTileSchedulerILi128ELi96ELi256ELi128ELb0ELb1ELb1ELb1ELb0ELb1EEEEEEEEEvNT_6ParamsE,@"STO_CUDA_ENTRY STV_DEFAULT"
_ZN7cutlass13device_kernelIN5flash11enable_sm90INS1_16FlashAttnFwdSm90INS1_25CollectiveMainloopFwdSm90ILi2EN4cute5tupleIJNS5_1CILi1EEES8_S8_EEENS6_IJNS7_ILi128EEENS7_ILi96EEENS7_ILi192EEEEEELi192ENS_6half_tEfNS_4arch4Sm90ELb0ELb1ELb1ELb1ELb1ELb0ELb0ELb1ELb1ELb1ELb0ELb0EEENS1_21CollectiveEpilogueFwdINS6_IJSA_SC_SB_EEES9_SE_SG_Li256ELb1ELb1ELb0ELb0EEENS1_36VarlenDynamicPersistentTileSchedulerILi128ELi96ELi256ELi128ELb0ELb1ELb1ELb1ELb0ELb1EEEEEEEEEvNT_6ParamsE:
        /* <DEDUP_REMOVED lines=45> */
.L_x_1232:
        /* <DEDUP_REMOVED lines=22> */
.L_x_1233:
        /* <DEDUP_REMOVED lines=18> */
.L_x_1234:
        /* <DEDUP_REMOVED lines=22> */
.L_x_1235:
        /* <DEDUP_REMOVED lines=22> */
.L_x_1236:
[----:B------:R-:W-:Y:S01]  /*0810*/  ISETP.NE.AND P0, PT, R3, RZ, PT ;  /* 0x000000ff0300720c */ /* 0x000fe20003f05270 */
[----:B------:R-:W-:Y:S01]  /*0820*/  IMAD.MOV.U32 R3, RZ, RZ, 0x1 ;  /* 0x00000001ff037424 */ /* 0x000fe200078e00ff */
[----:B------:R-:W-:Y:S01]  /*0830*/  NOP ;  /* 0x0000000000007918 */ /* 0x000fe20000000000 */
[----:B------:R-:W-:-:S03]  /*0840*/  ULDC.64 UR36, c[0x0][0x208] ;  /* 0x0000820000247ab9 */ /* 0x000fc60000000a00 */
[----:B------:R-:W-:-:S05]  /*0850*/  SEL R3, R3, 0x2, !P0 ;  /* 0x0000000203037807 */ /* 0x000fca0004000000 */
[----:B------:R0:W-:Y:S02]  /*0860*/  STL [R1+0x10], R3 ;  /* 0x0000100301007387 */ /* 0x0001e40000100800 */
[----:B01234-:R-:W-:Y:S06]  /*0870*/  BAR.SYNC.DEFER_BLOCKING 0x0 ;  /* 0x0000000000007b1d */ /* 0x01ffec0000010000 */
[----:B------:R-:W-:Y:S05]  /*0880*/  @!P0 BRA `(.L_x_1237) ;  /* 0x0000011000288947 */ /* 0x000fea0003800000 */
.L_x_1238:
[----:B------:R-:W-:-:S08]  /*0890*/  NOP ;  /* 0x0000000000007918 */ /* 0x000fd00000000000 */
[----:B------:R-:W0:Y:S02]  /*08a0*/  USETMAXREG.TRY_ALLOC.CTAPOOL UP0, 0xe8 ;  /* 0x000000e8000079c8 */ /* 0x000e240008000600 */
[----:B0-----:R-:W-:-:S13]  /*08b0*/  PLOP3.LUT P0, PT, PT, PT, UP0, 0x80, 0x0 ;  /* 0x000000000000781c */ /* 0x001fda0003f0f008 */
[----:B------:R-:W-:Y:S05]  /*08c0*/  @!P0 BRA `(.L_x_1238) ;  /* 0xfffffffc00f08947 */ /* 0x000fea000383ffff */
[----:B------:R-:W0:Y:S08]  /*08d0*/  S2UR UR5, SR_CgaCtaId ;  /* 0x00000000000579c3 */ /* 0x000e300000008800 */
[----:B------:R-:W-:Y:S06]  /*08e0*/  BAR.ARV 0x8, 0x180 ;  /* 0x0206000000007b1d */ /* 0x000fec0000002000 */
[----:B------:R-:W-:-:S02]  /*08f0*/  UMOV UR4, 0x400 ;  /* 0x0000040000047882 */ /* 0x000fc40000000000 */
[----:B------:R-:W-:Y:S01]  /*0900*/  BAR.SYNC.DEFER_BLOCKING 0x5, 0x180 ;  /* 0x0146000000007b1d */ /* 0x000fe20000010000 */
[----:B0-----:R-:W-:-:S09]  /*0910*/  ULEA UR4, UR5, UR4, 0x18 ;  /* 0x0000000405047291 */ /* 0x001fd2000f8ec03f */
[----:B------:R-:W0:Y:S01]  /*0920*/  LDS.128 R40, [UR4+0x308d0] ;  /* 0x0308d004ff287984 */ /* 0x000e220008000c00 */
[----:B------:R-:W-:Y:S01]  /*0930*/  ULDC UR4, c[0x0][0xc3c] ;  /* 0x00030f0000047ab9 */ /* 0x000fe20000000800 */
[----:B------:R-:W-:Y:S06]  /*0940*/  BAR.ARV 0x4, 0x180 ;  /* 0x0106000000007b1d */ /* 0x000fec0000002000 */
[----:B0-----:R-:W-:-:S13]  /*0950*/  ISETP.GE.AND P0, PT, R43, UR4, PT ;  /* 0x000000042b007c0c */ /* 0x001fda000bf06270 */
[----:B------:R-:W-:Y:S05]  /*0960*/  @P0 EXIT ;  /* 0x000000000000094d */ /* 0x000fea0003800000 */
[----:B------:R-:W2:Y:S01]  /*0970*/  LDL.LU R10, [R1+0x10] ;  /* 0x00001000010a7983 */ /* 0x000ea20000300800 */
[----:B------:R-:W-:Y:S01]  /*0980*/  VIADD R210, R0, 0xffffff80 ;  /* 0xffffff8000d27836 */ /* 0x000fe20000000000 */
[----:B------:R-:W-:Y:S01]  /*0990*/  UMOV UR39, URZ ;  /* 0x0000003f00277c82 */ /* 0x000fe20008000000 */
[----:B------:R-:W-:Y:S01]  /*09a0*/  IMAD.MOV.U32 R201, RZ, RZ, RZ ;  /* 0x000000ffffc97224 */ /* 0x000fe200078e00ff */
[----:B------:R-:W-:Y:S02]  /*09b0*/  UMOV UR38, URZ ;  /* 0x0000003f00267c82 */ /* 0x000fe40008000000 */
[----:B------:R-:W-:-:S04]  /*09c0*/  SHF.R.S32.HI R3, RZ, 0x1f, R210 ;  /* 0x0000001fff037819 */ /* 0x000fc800000114d2 */
[CC--:B------:R-:W-:Y:S02]  /*09d0*/  LEA.HI R5, R3.reuse, R210.reuse, RZ, 0x7 ;  /* 0x000000d203057211 */ /* 0x0c0fe400078f38ff */
[-C--:B------:R-:W-:Y:S02]  /*09e0*/  LEA.HI R0, R3, R210.reuse, RZ, 0x4 ;  /* 0x000000d203007211 */ /* 0x080fe400078f20ff */
[----:B------:R-:W-:Y:S02]  /*09f0*/  LOP3.LUT R7, R5, 0xffffff80, RZ, 0xc0, !PT ;  /* 0xffffff8005077812 */ /* 0x000fe400078ec0ff */
[----:B------:R-:W-:Y:S02]  /*0a00*/  SHF.R.S32.HI R9, RZ, 0x4, R0 ;  /* 0x00000004ff097819 */ /* 0x000fe40000011400 */
[----:B------:R-:W-:Y:S01]  /*0a10*/  LEA.HI R2, R3, R210, RZ, 0x5 ;  /* 0x000000d203027211 */ /* 0x000fe200078f28ff */
[----:B------:R-:W-:Y:S01]  /*0a20*/  IMAD.IADD R202, R210, 0x1, -R7 ;  /* 0x00000001d2ca7824 */ /* 0x000fe200078e0a07 */
[----:B------:R-:W-:-:S02]  /*0a30*/  LOP3.LUT R7, R0, 0x3fffff0, RZ, 0xc0, !PT ;  /* 0x03fffff000077812 */ /* 0x000fc400078ec0ff */
[----:B------:R-:W-:Y:S01]  /*0a40*/  LEA.HI R0, R0, R9, RZ, 0x1 ;  /* 0x0000000900007211 */ /* 0x000fe200078f08ff */
[----:B------:R-:W-:Y:S01]  /*0a50*/  IMAD.SHL.U32 R2, R2, 0x20, RZ ;  /* 0x0000002002027824 */ /* 0x000fe200078e00ff */
[----:B------:R-:W-:Y:S01]  /*0a60*/  SHF.R.S32.HI R11, RZ, 0x1f, R202 ;  /* 0x0000001fff0b7819 */ /* 0x000fe200000114ca */
[----:B------:R-:W-:Y:S01]  /*0a70*/  IMAD.IADD R7, R210, 0x1, -R7 ;  /* 0x00000001d2077824 */ /* 0x000fe200078e0a07 */
[----:B------:R-:W-:Y:S02]  /*0a80*/  LOP3.LUT R0, R0, 0x1ffffffe, RZ, 0xc0, !PT ;  /* 0x1ffffffe00007812 */ /* 0x000fe400078ec0ff */
[----:B------:R-:W-:Y:S02]  /*0a90*/  LEA.HI R4, R11, R202, RZ, 0x2 ;  /* 0x000000ca0b047211 */ /* 0x000fe400078f10ff */
[----:B------:R-:W-:Y:S01]  /*0aa0*/  LEA.HI R8, R3, R210, RZ, 0x2 ;  /* 0x000000d203087211 */ /* 0x000fe200078f10ff */
[----:B------:R-:W-:Y:S01]  /*0ab0*/  IMAD.IADD R0, R9, 0x1, -R0 ;  /* 0x0000000109007824 */ /* 0x000fe200078e0a00 */
[----:B------:R-:W-:-:S02]  /*0ac0*/  SHF.R.S32.HI R6, RZ, 0x2, R4 ;  /* 0x00000002ff067819 */ /* 0x000fc40000011404 */
[----:B------:R-:W-:Y:S02]  /*0ad0*/  SHF.R.S32.HI R13, RZ, 0x1f, R4 ;  /* 0x0000001fff0d7819 */ /* 0x000fe40000011404 */
[----:B------:R-:W-:Y:S02]  /*0ae0*/  LOP3.LUT R9, R8, 0xfffffffc, RZ, 0xc0, !PT ;  /* 0xfffffffc08097812 */ /* 0x000fe400078ec0ff */
[----:B------:R-:W-:Y:S02]  /*0af0*/  LEA.HI R3, R3, R210, RZ, 0x3 ;  /* 0x000000d203037211 */ /* 0x000fe400078f18ff */
[----:B------:R-:W-:Y:S01]  /*0b00*/  LEA.HI R13, R13, R6, RZ, 0x3 ;  /* 0x000000060d0d7211 */ /* 0x000fe200078f18ff */
[----:B------:R-:W-:Y:S01]  /*0b10*/  IMAD.IADD R9, R210, 0x1, -R9 ;  /* 0x00000001d2097824 */ /* 0x000fe200078e0a09 */
[----:B------:R-:W-:Y:S02]  /*0b20*/  SHF.R.S32.HI R204, RZ, 0x7, R5 ;  /* 0x00000007ffcc7819 */ /* 0x000fe40000011405 */
[----:B------:R-:W-:-:S02]  /*0b30*/  LOP3.LUT R2, R2, 0xfffffc00, RZ, 0xc0, !PT ;  /* 0xfffffc0002027812 */ /* 0x000fc400078ec0ff */
[----:B------:R-:W-:Y:S02]  /*0b40*/  LOP3.LUT R197, R3, 0xfffffff8, RZ, 0xc0, !PT ;  /* 0xfffffff803c57812 */ /* 0x000fe400078ec0ff */
[----:B------:R-:W-:Y:S01]  /*0b50*/  LOP3.LUT R13, R13, 0xfffffff8, RZ, 0xc0, !PT ;  /* 0xfffffff80d0d7812 */ /* 0x000fe200078ec0ff */
[----:B------:R-:W-:Y:S01]  /*0b60*/  IMAD R7, R7, 0x40, R2 ;  /* 0x0000004007077824 */ /* 0x000fe200078e0202 */
[----:B------:R-:W-:Y:S01]  /*0b70*/  LEA.HI R11, R11, R202, RZ, 0x5 ;  /* 0x000000ca0b0b7211 */ /* 0x000fe200078f28ff */
[----:B------:R-:W-:Y:S01]  /*0b80*/  IMAD.IADD R197, R210, 0x1, -R197 ;  /* 0x00000001d2c57824 */ /* 0x000fe200078e0ac5 */
[----:B------:R-:W-:Y:S01]  /*0b90*/  LEA.HI R5, R5, R204, RZ, 0x1 ;  /* 0x000000cc05057211 */ /* 0x000fe200078f08ff */
[----:B------:R-:W-:Y:S01]  /*0ba0*/  IMAD.IADD R6, R6, 0x1, -R13 ;  /* 0x0000000106067824 */ /* 0x000fe200078e0a0d */
[----:B------:R-:W-:Y:S01]  /*0bb0*/  SHF.R.S32.HI R11, RZ, 0x5, R11 ;  /* 0x00000005ff0b7819 */ /* 0x000fe2000001140b */
[----:B------:R-:W-:Y:S01]  /*0bc0*/  IMAD.SHL.U32 R193, R197, 0x8, RZ ;  /* 0x00000008c5c17824 */ /* 0x000fe200078e00ff */
[----:B------:R-:W-:Y:S01]  /*0bd0*/  LEA.HI R2, R9, R9, RZ, 0x1 ;  /* 0x0000000909027211 */ /* 0x000fe200078f08ff */
[----:B------:R-:W-:Y:S01]  /*0be0*/  IMAD R206, R0, 0x8, R7 ;  /* 0x0000000800ce7824 */ /* 0x000fe200078e0207 */
[----:B------:R-:W-:Y:S01]  /*0bf0*/  LOP3.LUT R5, R5, 0x3fffffe, RZ, 0xc0, !PT ;  /* 0x03fffffe05057812 */ /* 0x000fe200078ec0ff */
[----:B------:R-:W-:Y:S01]  /*0c00*/  IMAD R6, R11, 0x10, R6 ;  /* 0x000000100b067824 */ /* 0x000fe200078e0206 */
[----:B------:R-:W-:Y:S01]  /*0c10*/  LOP3.LUT R2, R2, 0x1ffffffe, RZ, 0xc0, !PT ;  /* 0x1ffffffe02027812 */ /* 0x000fe200078ec0ff */
[C---:B------:R-:W-:Y:S01]  /*0c20*/  VIADD R195, R193.reuse, 0x40 ;  /* 0x00000040c1c37836 */ /* 0x040fe20000000000 */
[----:B------:R-:W-:Y:S01]  /*0c30*/  LOP3.LUT R23, R4, 0x7ffffffc, RZ, 0xc0, !PT ;  /* 0x7ffffffc04177812 */ /* 0x000fe200078ec0ff */
[----:B------:R-:W-:Y:S01]  /*0c40*/  IMAD.IADD R5, R204, 0x1, -R5 ;  /* 0x00000001cc057824 */ /* 0x000fe200078e0a05 */
[----:B------:R-:W-:Y:S01]  /*0c50*/  SHF.R.S32.HI R200, RZ, 0x3, R3 ;  /* 0x00000003ffc87819 */ /* 0x000fe20000011403 */
[----:B------:R-:W-:Y:S01]  /*0c60*/  VIADD R196, R193, 0x80 ;  /* 0x00000080c1c47836 */ /* 0x000fe20000000000 */
[----:B------:R-:W-:Y:S01]  /*0c70*/  SHF.R.S32.HI R209, RZ, 0x1f, R193 ;  /* 0x0000001fffd17819 */ /* 0x000fe200000114c1 */
[----:B------:R-:W-:Y:S01]  /*0c80*/  IMAD.IADD R2, R9, 0x1, -R2 ;  /* 0x0000000109027824 */ /* 0x000fe200078e0a02 */
[----:B------:R-:W-:Y:S01]  /*0c90*/  SHF.R.S32.HI R208, RZ, 0x1f, R195 ;  /* 0x0000001fffd07819 */ /* 0x000fe200000114c3 */
[----:B------:R-:W-:Y:S01]  /*0ca0*/  IMAD R205, R5, 0x40, R6 ;  /* 0x0000004005cd7824 */ /* 0x000fe200078e0206 */
[----:B------:R-:W-:Y:S01]  /*0cb0*/  SHF.R.S32.HI R207, RZ, 0x1f, R196 ;  /* 0x0000001fffcf7819 */ /* 0x000fe200000114c4 */
[----:B------:R-:W-:-:S02]  /*0cc0*/  IMAD.IADD R23, R202, 0x1, -R23 ;  /* 0x00000001ca177824 */ /* 0x000fc400078e0a17 */
[----:B------:R-:W-:Y:S01]  /*0cd0*/  IMAD R192, R2, 0x8, R205 ;  /* 0x0000000802c07824 */ /* 0x000fe200078e02cd */
[----:B--2---:R-:W-:-:S07]  /*0ce0*/  LOP3.LUT R19, R10, 0x1, RZ, 0xfc, !PT ;  /* 0x000000010a137812 */ /* 0x004fce00078efcff */
.L_x_1346:
[----:B0-----:R-:W0:Y:S01]  /*0cf0*/  LDC.64 R2, c[0x0][0xa28] ;  /* 0x00028a00ff027b82 */ /* 0x001e220000000a00 */
[----:B------:R-:W-:Y:S01]  /*0d00*/  IMAD.MOV.U32 R0, RZ, RZ, RZ ;  /* 0x000000ffff007224 */ /* 0x000fe200078e00ff */
[----:B------:R-:W-:Y:S01]  /*0d10*/  ULDC.64 UR4, c[0x0][0x418] ;  /* 0x0001060000047ab9 */ /* 0x000fe20000000a00 */
[----:B------:R-:W-:-:S05]  /*0d20*/  ULDC.64 UR6, c[0x0][0xa20] ;  /* 0x0002880000067ab9 */ /* 0x000fca0000000a00 */
[----:B--234-:R-:W1:Y:S01]  /*0d30*/  LDC.64 R4, c[0x0][0xa18] ;  /* 0x00028600ff047b82 */ /* 0x01ce620000000a00 */
[----:B0-----:R-:W-:-:S04]  /*0d40*/  ISETP.NE.U32.AND P0, PT, R2, RZ, PT ;  /* 0x000000ff0200720c */ /* 0x001fc80003f05070 */
[----:B------:R-:W-:Y:S02]  /*0d50*/  ISETP.NE.AND.EX P0, PT, R3, RZ, PT, P0 ;  /* 0x000000ff0300720c */ /* 0x000fe40003f05300 */
[----:B-1----:R-:W-:-:S04]  /*0d60*/  ISETP.NE.U32.AND P1, PT, R4, RZ, PT ;  /* 0x000000ff0400720c */ /* 0x002fc80003f25070 */
[----:B------:R-:W-:-:S07]  /*0d70*/  ISETP.NE.AND.EX P1, PT, R5, RZ, PT, P1 ;  /* 0x000000ff0500720c */ /* 0x000fce0003f25310 */
[----:B------:R-:W0:Y:S08]  /*0d80*/  @P0 LDC.64 R2, c[0x0][0xa28] ;  /* 0x00028a00ff020b82 */ /* 0x000e300000000a00 */
[----:B------:R-:W1:Y:S01]  /*0d90*/  @P1 LDC.64 R4, c[0x0][0xa18] ;  /* 0x00028600ff041b82 */ /* 0x000e620000000a00 */
[----:B0-----:R-:W-:-:S05]  /*0da0*/  @P0 IMAD.WIDE R2, R43, 0x4, R2 ;  /* 0x000000042b020825 */ /* 0x001fca00078e0202 */
[----:B------:R0:W5:Y:S01]  /*0db0*/  @P0 LDG.E R0, desc[UR36][R2.64] ;  /* 0x0000002402000981 */ /* 0x000162000c1e1900 */
[----:B-1----:R-:W-:-:S05]  /*0dc0*/  @P1 IMAD.WIDE R4, R43, 0x4, R4 ;  /* 0x000000042b041825 */ /* 0x002fca00078e0204 */
[----:B------:R0:W5:Y:S01]  /*0dd0*/  @P1 LDG.E R18, desc[UR36][R4.64] ;  /* 0x0000002404121981 */ /* 0x000162000c1e1900 */
[----:B------:R-:W-:Y:S01]  /*0de0*/  UISETP.NE.U32.AND UP0, UPT, UR4, URZ, UPT ;  /* 0x0000003f0400728c */ /* 0x000fe2000bf05070 */
[----:B------:R-:W-:Y:S01]  /*0df0*/  ISETP.NE.U32.AND P2, PT, RZ, UR6, PT ;  /* 0x00000006ff007c0c */ /* 0x000fe2000bf45070 */
[----:B------:R-:W-:Y:S01]  /*0e00*/  IMAD.MOV.U32 R198, RZ, RZ, R42 ;  /* 0x000000ffffc67224 */ /* 0x000fe200078e002a */
[----:B------:R-:W-:Y:S01]  /*0e10*/  ULDC UR4, c[0x0][0x424] ;  /* 0x0001090000047ab9 */ /* 0x000fe20000000800 */
[----:B------:R-:W-:Y:S01]  /*0e20*/  UISETP.NE.AND.EX UP0, UPT, UR5, URZ, UPT, UP0 ;  /* 0x0000003f0500728c */ /* 0x000fe2000bf05300 */
[----:B------:R-:W-:Y:S02]  /*0e30*/  ISETP.NE.AND.EX P2, PT, RZ, UR7, PT, P2 ;  /* 0x00000007ff007c0c */ /* 0x000fe4000bf45320 */
[----:B------:R-:W-:Y:S01]  /*0e40*/  ULDC UR5, c[0x0][0x2f0] ;  /* 0x0000bc0000057ab9 */ /* 0x000fe20000000800 */
[----:B------:R-:W-:-:S04]  /*0e50*/  USEL UR4, UR4, 0x1, UP0 ;  /* 0x0000000104047887 */ /* 0x000fc80008000000 */
[----:B------:R-:W-:Y:S01]  /*0e60*/  UIMAD UR4, UR4, UR5, URZ ;  /* 0x00000005040472a4 */ /* 0x000fe2000f8e023f */
[----:B0-----:R-:W-:Y:S11]  /*0e70*/  @P1 BRA `(.L_x_1239) ;  /* 0x0000000000281947 */ /* 0x001ff60003800000 */
[----:B------:R-:W-:Y:S01]  /*0e80*/  ULDC.64 UR6, c[0x0][0xa00] ;  /* 0x0002800000067ab9 */ /* 0x000fe20000000a00 */
[----:B-----5:R-:W0:Y:S01]  /*0e90*/  LDC R18, c[0x0][0x288] ;  /* 0x0000a200ff127b82 */ /* 0x020e220000000800 */
[----:B------:R-:W-:-:S04]  /*0ea0*/  ISETP.NE.U32.AND P0, PT, RZ, UR6, PT ;  /* 0x00000006ff007c0c */ /* 0x000fc8000bf05070 */
[----:B------:R-:W-:-:S13]  /*0eb0*/  ISETP.NE.AND.EX P0, PT, RZ, UR7, PT, P0 ;  /* 0x00000007ff007c0c */ /* 0x000fda000bf05300 */
[----:B------:R-:W-:Y:S05]  /*0ec0*/  @!P0 BRA `(.L_x_1239) ;  /* 0x0000000000148947 */ /* 0x000fea0003800000 */
[----:B------:R-:W1:Y:S02]  /*0ed0*/  LDC.64 R2, c[0x0][0xa00] ;  /* 0x00028000ff027b82 */ /* 0x000e640000000a00 */
[----:B-1----:R-:W-:-:S05]  /*0ee0*/  IMAD.WIDE R2, R43, 0x4, R2 ;  /* 0x000000042b027825 */ /* 0x002fca00078e0202 */
[----:B0-----:R-:W2:Y:S04]  /*0ef0*/  LDG.E R18, desc[UR36][R2.64] ;  /* 0x0000002402127981 */ /* 0x001ea8000c1e1900 */
[----:B------:R-:W2:Y:S02]  /*0f00*/  LDG.E R5, desc[UR36][R2.64+0x4] ;  /* 0x0000042402057981 */ /* 0x000ea4000c1e1900 */
[----:B--2---:R-:W-:-:S07]  /*0f10*/  IMAD.IADD R18, R5, 0x1, -R18 ;  /* 0x0000000105127824 */ /* 0x004fce00078e0a12 */
.L_x_1239:
[----:B------:R-:W-:Y:S02]  /*0f20*/  IMAD.U32 R17, RZ, RZ, UR4 ;  /* 0x00000004ff117e24 */ /* 0x000fe4000f8e00ff */
[----:B------:R-:W-:Y:S01]  /*0f30*/  IMAD.MOV.U32 R199, RZ, RZ, R43 ;  /* 0x000000ffffc77224 */ /* 0x000fe200078e002b */
[----:B------:R-:W-:Y:S06]  /*0f40*/  @!P2 BRA `(.L_x_1240) ;  /* 0x000000000010a947 */ /* 0x000fec0003800000 */
[----:B------:R-:W1:Y:S02]  /*0f50*/  LDC.64 R2, c[0x0][0xa20] ;  /* 0x00028800ff027b82 */ /* 0x000e640000000a00 */
[----:B-1----:R-:W-:-:S05]  /*0f60*/  IMAD.WIDE R2, R43, 0x4, R2 ;  /* 0x000000042b027825 */ /* 0x002fca00078e0202 */
[----:B------:R1:W5:Y:S01]  /*0f70*/  LDG.E R17, desc[UR36][R2.64] ;  /* 0x0000002402117981 */ /* 0x000362000c1e1900 */
[----:B------:R-:W-:Y:S05]  /*0f80*/  BRA `(.L_x_1241) ;  /* 0x0000000000247947 */ /* 0x000fea0003800000 */
.L_x_1240:
[----:B------:R-:W-:Y:S02]  /*0f90*/  ULDC.64 UR4, c[0x0][0xa08] ;  /* 0x0002820000047ab9 */ /* 0x000fe40000000a00 */
[----:B------:R-:W-:-:S04]  /*0fa0*/  ISETP.NE.U32.AND P0, PT, RZ, UR4, PT ;  /* 0x00000004ff007c0c */ /* 0x000fc8000bf05070 */
[----:B------:R-:W-:-:S13]  /*0fb0*/  ISETP.NE.AND.EX P0, PT, RZ, UR5, PT, P0 ;  /* 0x00000005ff007c0c */ /* 0x000fda000bf05300 */
[----:B------:R-:W-:Y:S05]  /*0fc0*/  @!P0 BRA `(.L_x_1241) ;  /* 0x0000000000148947 */ /* 0x000fea0003800000 */
[----:B------:R-:W1:Y:S02]  /*0fd0*/  LDC.64 R2, c[0x0][0xa08] ;  /* 0x00028200ff027b82 */ /* 0x000e640000000a00 */
[----:B-1----:R-:W-:-:S05]  /*0fe0*/  IMAD.WIDE R2, R43, 0x4, R2 ;  /* 0x000000042b027825 */ /* 0x002fca00078e0202 */
[----:B------:R-:W2:Y:S04]  /*0ff0*/  LDG.E R17, desc[UR36][R2.64] ;  /* 0x0000002402117981 */ /* 0x000ea8000c1e1900 */
[----:B------:R-:W2:Y:S02]  /*1000*/  LDG.E R4, desc[UR36][R2.64+0x4] ;  /* 0x0000042402047981 */ /* 0x000ea4000c1e1900 */
[----:B--2---:R-:W-:-:S07]  /*1010*/  IMAD.IADD R17, R4, 0x1, -R17 ;  /* 0x0000000104117824 */ /* 0x004fce00078e0a11 */
.L_x_1241:
[----:B------:R-:W2:Y:S01]  /*1020*/  LDC R203, c[0x0][0x448] ;  /* 0x00011200ffcb7b82 */ /* 0x000ea20000000800 */
[----:B------:R-:W-:Y:S01]  /*1030*/  IMAD.SHL.U32 R22, R41, 0x80, RZ ;  /* 0x0000008029167824 */ /* 0x000fe200078e00ff */
[----:B------:R-:W-:Y:S01]  /*1040*/  LOP3.LUT R16, R16, 0xffefffff, RZ, 0xc0, !PT ;  /* 0xffefffff10107812 */ /* 0x000fe200078ec0ff */
[----:B-----5:R-:W-:Y:S02]  /*1050*/  IMAD.IADD R17, R17, 0x1, -R0 ;  /* 0x0000000111117824 */ /* 0x020fe400078e0a00 */
[----:B-1----:R-:W-:-:S03]  /*1060*/  VIADD R2, R22, 0x7f ;  /* 0x0000007f16027836 */ /* 0x002fc60000000000 */
[----:B------:R-:W1:Y:S01]  /*1070*/  LDC.64 R8, c[0x0][0x9e0] ;  /* 0x00027800ff087b82 */ /* 0x000e620000000a00 */
[----:B--2---:R-:W-:Y:S02]  /*1080*/  ISETP.NE.AND P2, PT, R203, 0x1, PT ;  /* 0x00000001cb00780c */ /* 0x004fe40003f45270 */
[----:B-1----:R-:W-:-:S11]  /*1090*/  ISETP.GE.AND P1, PT, R9, 0x1, PT ;  /* 0x000000010900780c */ /* 0x002fd60003f26270 */
[----:B------:R-:W1:Y:S01]  /*10a0*/  @P2 LDC R3, c[0x0][0x44c] ;  /* 0x00011300ff032b82 */ /* 0x000e620000000800 */
[----:B------:R-:W-:-:S04]  /*10b0*/  @P2 LOP3.LUT R16, R16, 0x100000, RZ, 0xfc, !PT ;  /* 0x0010000010102812 */ /* 0x000fc800078efcff */
[----:B------:R-:W-:-:S03]  /*10c0*/  LOP3.LUT R16, R16, 0xfff7ffff, RZ, 0xc0, !PT ;  /* 0xfff7ffff10107812 */ /* 0x000fc600078ec0ff */
[----:B------:R-:W2:Y:S01]  /*10d0*/  @P2 LDC R5, c[0x0][0x450] ;  /* 0x00011400ff052b82 */ /* 0x000ea20000000800 */
[----:B------:R-:W-:Y:S01]  /*10e0*/  @P1 LOP3.LUT R16, R16, 0x80000, RZ, 0xfc, !PT ;  /* 0x0008000010101812 */ /* 0x000fe200078efcff */
[----:B-1----:R-:W-:Y:S01]  /*10f0*/  @P2 IMAD.HI.U32 R0, R2, R3, RZ ;  /* 0x0000000302002227 */ /* 0x002fe200078e00ff */
[----:B0-----:R-:W-:-:S04]  /*1100*/  IADD3 R3, R17, 0x1, -R18 ;  /* 0x0000000111037810 */ /* 0x001fc80007ffe812 */
        /* <DEDUP_REMOVED lines=14> */
.L_x_1243:
[----:B------:R-:W-:-:S13]  /*11f0*/  ISETP.NE.AND P0, PT, R9, 0x1, PT ;  /* 0x000000010900780c */ /* 0x000fda0003f05270 */
[----:B------:R-:W0:Y:S02]  /*1200*/  @P0 LDC.64 R4, c[0x0][0x9e8] ;  /* 0x00027a00ff040b82 */ /* 0x000e240000000a00 */
[----:B0-----:R-:W-:-:S05]  /*1210*/  @P0 IMAD.HI.U32 R4, R2, R4, RZ ;  /* 0x0000000402040227 */ /* 0x001fca00078e00ff */
[----:B------:R-:W-:-:S07]  /*1220*/  @P0 SHF.R.U32.HI R2, RZ, R5, R4 ;  /* 0x00000005ff020219 */ /* 0x000fce0000011604 */
.L_x_1244:
[----:B------:R-:W-:-:S05]  /*1230*/  IMAD R3, R2, R9, R9 ;  /* 0x0000000902037224 */ /* 0x000fca00078e0209 */
[----:B------:R-:W-:-:S07]  /*1240*/  VIMNMX R0, R0, R3, PT ;  /* 0x0000000300007248 */ /* 0x000fce0003fe0100 */
.L_x_1242:
[----:B------:R-:W0:Y:S01]  /*1250*/  @P2 LDC R3, c[0x0][0x44c] ;  /* 0x00011300ff032b82 */ /* 0x000e220000000800 */
[----:B------:R-:W-:Y:S01]  /*1260*/  VIADD R2, R0, 0x5f ;  /* 0x0000005f00027836 */ /* 0x000fe20000000000 */
[----:B------:R-:W-:Y:S01]  /*1270*/  ULDC UR4, c[0x0][0x9dc] ;  /* 0x0002770000047ab9 */ /* 0x000fe20000000800 */
[----:B------:R-:W-:Y:S02]  /*1280*/  VIADD R0, R17, 0x5f ;  /* 0x0000005f11007836 */ /* 0x000fe40000000000 */
[----:B------:R-:W-:Y:S02]  /*1290*/  IMAD.MOV.U32 R7, RZ, RZ, R22 ;  /* 0x000000ffff077224 */ /* 0x000fe400078e0016 */
[----:B------:R-:W-:Y:S01]  /*12a0*/  IMAD.HI R0, R0, 0x2aaaaaab, RZ ;  /* 0x2aaaaaab00007827 */ /* 0x000fe200078e02ff */
[----:B------:R-:W1:Y:S03]  /*12b0*/  @P2 LDC R4, c[0x0][0x450] ;  /* 0x00011400ff042b82 */ /* 0x000e660000000800 */
[----:B------:R-:W-:-:S04]  /*12c0*/  IMAD.HI R2, R2, 0x2aaaaaab, RZ ;  /* 0x2aaaaaab02027827 */ /* 0x000fc800078e02ff */
[----:B------:R-:W-:Y:S01]  /*12d0*/  IMAD.IADD R74, R17, 0x1, -R18 ;  /* 0x00000001114a7824 */ /* 0x000fe200078e0a12 */
[----:B------:R-:W-:-:S04]  /*12e0*/  SHF.R.U32.HI R5, RZ, 0x1f, R2 ;  /* 0x0000001fff057819 */ /* 0x000fc80000011602 */
[----:B------:R-:W-:Y:S01]  /*12f0*/  LEA.HI.SX32 R72, R2, R5, 0x1c ;  /* 0x0000000502487211 */ /* 0x000fe200078fe2ff */
[----:B0-----:R-:W-:-:S05]  /*1300*/  @P2 IMAD.HI.U32 R3, R22, R3, RZ ;  /* 0x0000000316032227 */ /* 0x001fca00078e00ff */
[----:B-1----:R-:W-:Y:S02]  /*1310*/  @P2 SHF.R.U32.HI R7, RZ, R4, R3 ;  /* 0x00000004ff072219 */ /* 0x002fe40000011603 */
[----:B------:R-:W-:-:S04]  /*1320*/  SHF.R.U32.HI R3, RZ, 0x1f, R0 ;  /* 0x0000001fff037819 */ /* 0x000fc80000011600 */
[----:B------:R-:W-:Y:S01]  /*1330*/  LEA.HI.SX32 R3, R0, R3, 0x1c ;  /* 0x0000000300037211 */ /* 0x000fe200078fe2ff */
[----:B------:R-:W-:-:S03]  /*1340*/  IMAD.IADD R0, R74, 0x1, R7 ;  /* 0x000000014a007824 */ /* 0x000fc600078e0207 */
[----:B------:R-:W-:Y:S01]  /*1350*/  VIMNMX R72, R3, R72, PT ;  /* 0x0000004803487248 */ /* 0x000fe20003fe0100 */
[----:B------:R-:W-:Y:S01]  /*1360*/  VIADD R2, R0, -UR4 ;  /* 0x8000000400027c36 */ /* 0x000fe20008000000 */
[----:B------:R-:W-:Y:S06]  /*1370*/  @!P1 BRA `(.L_x_1245) ;  /* 0x00000000003c9947 */ /* 0x000fec0003800000 */
        /* <DEDUP_REMOVED lines=9> */
.L_x_1246:
[----:B------:R-:W-:-:S13]  /*1410*/  ISETP.NE.AND P0, PT, R9, 0x1, PT ;  /* 0x000000010900780c */ /* 0x000fda0003f05270 */
[----:B------:R-:W0:Y:S02]  /*1420*/  @P0 LDC.64 R4, c[0x0][0x9e8] ;  /* 0x00027a00ff040b82 */ /* 0x000e240000000a00 */
[----:B0-----:R-:W-:-:S05]  /*1430*/  @P0 IMAD.HI.U32 R4, R0, R4, RZ ;  /* 0x0000000400040227 */ /* 0x001fca00078e00ff */
[----:B------:R-:W-:-:S07]  /*1440*/  @P0 SHF.R.U32.HI R0, RZ, R5, R4 ;  /* 0x00000005ff000219 */ /* 0x000fce0000011604 */
.L_x_1247:
[----:B------:R-:W-:-:S05]  /*1450*/  IMAD R3, R0, R9, RZ ;  /* 0x0000000900037224 */ /* 0x000fca00078e02ff */
[----:B------:R-:W-:-:S07]  /*1460*/  VIMNMX R2, R2, R3, !PT ;  /* 0x0000000302027248 */ /* 0x000fce0007fe0100 */
.L_x_1245:
[----:B------:R-:W-:Y:S01]  /*1470*/  IMAD.HI R0, R2, 0x2aaaaaab, RZ ;  /* 0x2aaaaaab02007827 */ /* 0x000fe200078e02ff */
[----:B------:R-:W-:Y:S02]  /*1480*/  PLOP3.LUT P0, PT, PT, PT, PT, 0x80, 0x0 ;  /* 0x000000000000781c */ /* 0x000fe40003f0f070 */
[----:B------:R-:W-:Y:S02]  /*1490*/  CS2R R118, SRZ ;  /* 0x0000000000767805 */ /* 0x000fe4000001ff00 */
[----:B------:R-:W-:Y:S02]  /*14a0*/  CS2R R116, SRZ ;  /* 0x0000000000747805 */ /* 0x000fe4000001ff00 */
[----:B------:R-:W-:Y:S02]  /*14b0*/  CS2R R114, SRZ ;  /* 0x0000000000727805 */ /* 0x000fe4000001ff00 */
[----:B------:R-:W-:Y:S02]  /*14c0*/  SHF.R.U32.HI R3, RZ, 0x1f, R0 ;  /* 0x0000001fff037819 */ /* 0x000fe40000011600 */
[----:B------:R-:W-:-:S02]  /*14d0*/  CS2R R112, SRZ ;  /* 0x0000000000707805 */ /* 0x000fc4000001ff00 */
[----:B------:R-:W-:Y:S02]  /*14e0*/  CS2R R110, SRZ ;  /* 0x00000000006e7805 */ /* 0x000fe4000001ff00 */
[----:B------:R-:W-:Y:S02]  /*14f0*/  CS2R R108, SRZ ;  /* 0x00000000006c7805 */ /* 0x000fe4000001ff00 */
[----:B------:R-:W-:Y:S01]  /*1500*/  LEA.HI.SX32 R3, R0, R3, 0x1c ;  /* 0x0000000300037211 */ /* 0x000fe200078fe2ff */
[----:B------:R-:W-:Y:S01]  /*1510*/  IMAD.MOV.U32 R0, RZ, RZ, RZ ;  /* 0x000000ffff007224 */ /* 0x000fe200078e00ff */
[----:B------:R-:W-:Y:S02]  /*1520*/  CS2R R106, SRZ ;  /* 0x00000000006a7805 */ /* 0x000fe4000001ff00 */
[----:B------:R-:W-:Y:S02]  /*1530*/  CS2R R104, SRZ ;  /* 0x0000000000687805 */ /* 0x000fe4000001ff00 */
[----:B------:R-:W-:-:S02]  /*1540*/  VIMNMX R194, RZ, R3, !PT ;  /* 0x00000003ffc27248 */ /* 0x000fc40007fe0100 */
[----:B------:R-:W-:Y:S02]  /*1550*/  CS2R R56, SRZ ;  /* 0x0000000000387805 */ /* 0x000fe4000001ff00 */
[----:B------:R-:W-:Y:S02]  /*1560*/  CS2R R98, SRZ ;  /* 0x0000000000627805 */ /* 0x000fe4000001ff00 */
[----:B------:R-:W-:Y:S02]  /*1570*/  CS2R R100, SRZ ;  /* 0x0000000000647805 */ /* 0x000fe4000001ff00 */
[----:B------:R-:W-:Y:S02]  /*1580*/  ISETP.GT.AND P1, PT, R72, R194, PT ;  /* 0x000000c24800720c */ /* 0x000fe40003f24270 */
        /* <DEDUP_REMOVED lines=12> */
[----:B------:R-:W-:Y:S01]  /*1650*/  CS2R R32, SRZ ;  /* 0x0000000000207805 */ /* 0x000fe2000001ff00 */
[----:B------:R-:W-:Y:S01]  /*1660*/  IMAD.MOV.U32 R73, RZ, RZ, RZ ;  /* 0x000000ffff497224 */ /* 0x000fe200078e00ff */
        /* <DEDUP_REMOVED lines=22> */
[----:B------:R-:W-:Y:S01]  /*17d0*/  CS2R R6, SRZ ;  /* 0x0000000000067805 */ /* 0x000fe2000001ff00 */
[----:B------:R-:W-:Y:S01]  /*17e0*/  IMAD.MOV.U32 R52, RZ, RZ, RZ ;  /* 0x000000ffff347224 */ /* 0x000fe200078e00ff */
[----:B------:R-:W-:Y:S01]  /*17f0*/  CS2R R4, SRZ ;  /* 0x0000000000047805 */ /* 0x000fe2000001ff00 */
        /* <DEDUP_REMOVED lines=32> */
.L_x_1249:
[----:B------:R-:W-:Y:S02]  /*1a00*/  LEA.HI R0, R201, R201, RZ, 0x1 ;  /* 0x000000c9c9007211 */ /* 0x000fe400078f08ff */
[----:B------:R-:W-:Y:S02]  /*1a10*/  ISETP.NE.AND P0, PT, R19, 0x3, PT ;  /* 0x000000031300780c */ /* 0x000fe40003f05270 */
[----:B------:R-:W-:-:S05]  /*1a20*/  LOP3.LUT R0, R0, 0xfffffffe, RZ, 0xc0, !PT ;  /* 0xfffffffe00007812 */ /* 0x000fca00078ec0ff */
[----:B------:R-:W-:-:S05]  /*1a30*/  IMAD.IADD R0, R201, 0x1, -R0 ;  /* 0x00000001c9007824 */ /* 0x000fca00078e0a00 */
[----:B------:R-:W-:-:S04]  /*1a40*/  SHF.L.U32 R0, R0, 0x1f, RZ ;  /* 0x0000001f00007819 */ /* 0x000fc800000006ff */
[----:B------:R-:W0:Y:S02]  /*1a50*/  SYNCS.PHASECHK.TRANS64.TRYWAIT P1, [UR40+0x30800], R0 ;  /* 0x03080000ff0075a7 */ /* 0x000e240008020168 */
[----:B0-----:R-:W-:Y:S05]  /*1a60*/  @!P1 BRA `(.L_x_1250) ;  /* 0x0000015800c49947 */ /* 0x001fea0003800000 */
.L_x_1441:
[----:B------:R-:W-:Y:S05]  /*1a70*/  @!P0 BRA `(.L_x_1251) ;  /* 0x0000000000048947 */ /* 0x000fea0003800000 */
[----:B------:R-:W-:Y:S01]  /*1a80*/  BPT.TRAP 0x1 ;  /* 0x000000040000795c */ /* 0x000fe20000300000 */
.L_x_1251:
[----:B------:R-:W-:Y:S02]  /*1a90*/  IMAD.U32 R13, RZ, RZ, UR38 ;  /* 0x00000026ff0d7e24 */ /* 0x000fe4000f8e00ff */
[----:B0-----:R-:W-:-:S03]  /*1aa0*/  IMAD.U32 R0, RZ, RZ, UR39 ;  /* 0x00000027ff007e24 */ /* 0x001fc6000f8e00ff */
[----:B------:R-:W-:Y:S02]  /*1ab0*/  LEA R13, R13, UR40, 0x3 ;  /* 0x000000280d0d7c11 */ /* 0x000fe4000f8e18ff */
[----:B------:R-:W-:-:S04]  /*1ac0*/  SHF.L.U32 R0, R0, 0x1f, RZ ;  /* 0x0000001f00007819 */ /* 0x000fc800000006ff */
[----:B------:R0:W1:Y:S01]  /*1ad0*/  SYNCS.PHASECHK.TRANS64.TRYWAIT P1, [R13+URZ+0x30830], R0 ;  /* 0x030830000d0075a7 */ /* 0x000062000802017f */
[----:B------:R-:W-:Y:S05]  /*1ae0*/  @!P0 BRA `(.L_x_1252) ;  /* 0x0000000000048947 */ /* 0x000fea0003800000 */
[----:B------:R-:W-:Y:S01]  /*1af0*/  BPT.TRAP 0x1 ;  /* 0x000000040000795c */ /* 0x000fe20000300000 */
.L_x_1252:
[----:B-1----:R-:W-:Y:S05]  /*1b00*/  @P1 BRA `(.L_x_1253) ;  /* 0x0000000000081947 */ /* 0x002fea0003800000 */
[----:B------:R-:W1:Y:S02]  /*1b10*/  SYNCS.PHASECHK.TRANS64.TRYWAIT P1, [R13+URZ+0x30830], R0 ;  /* 0x030830000d0075a7 */ /* 0x000e64000802017f */
[----:B-1----:R-:W-:Y:S05]  /*1b20*/  @!P1 BRA `(.L_x_1254) ;  /* 0x0000015800ac9947 */ /* 0x002fea0003800000 */
.L_x_1253:
        /* <DEDUP_REMOVED lines=99> */
.L_x_1255:
[----:B------:R-:W-:Y:S01]  /*2160*/  ISETP.NE.AND P2, PT, R203, 0x1, PT ;  /* 0x00000001cb00780c */ /* 0x000fe20003f45270 */
[----:B------:R-:W-:Y:S01]  /*2170*/  ULDC UR5, c[0x0][0x9d8] ;  /* 0x0002760000057ab9 */ /* 0x000fe20000000800 */
[----:B------:R-:W-:Y:S01]  /*2180*/  R2UR UR4, R13 ;  /* 0x000000000d0472ca */ /* 0x000fe200000e0000 */
[----:B------:R-:W-:Y:S01]  /*2190*/  FMUL.FTZ R10, R24, UR5 ;  /* 0x00000005180a7c20 */ /* 0x000fe20008410000 */
[----:B------:R-:W-:Y:S01]  /*21a0*/  FMUL.FTZ R3, R26, UR5 ;  /* 0x000000051a037c20 */ /* 0x000fe20008410000 */
[----:B01----:R-:W-:Y:S02]  /*21b0*/  IMAD.IADD R13, R192, 0x1, R22 ;  /* 0x00000001c00d7824 */ /* 0x003fe400078e0216 */
[----:B------:R-:W-:Y:S01]  /*21c0*/  FMUL.FTZ R29, R29, UR5 ;  /* 0x000000051d1d7c20 */ /* 0x000fe20008410000 */
[----:B------:R-:W-:Y:S01]  /*21d0*/  FMUL.FTZ R33, R33, UR5 ;  /* 0x0000000521217c20 */ /* 0x000fe20008410000 */
[----:B------:R-:W-:Y:S01]  /*21e0*/  FMUL.FTZ R9, R31, UR5 ;  /* 0x000000051f097c20 */ /* 0x000fe20008410000 */
[----:B------:R-:W-:Y:S01]  /*21f0*/  FMUL.FTZ R25, R25, UR5 ;  /* 0x0000000519197c20 */ /* 0x000fe20008410000 */
[----:B------:R0:W1:Y:S01]  /*2200*/  MUFU.TANH R76, R29 ;  /* 0x0000001d004c7308 */ /* 0x0000620000002400 */
[----:B------:R-:W-:-:S02]  /*2210*/  IMAD.MOV.U32 R31, RZ, RZ, -0x60 ;  /* 0xffffffa0ff1f7424 */ /* 0x000fc400078e00ff */
[----:B------:R-:W-:Y:S01]  /*2220*/  FMUL.FTZ R28, R28, UR5 ;  /* 0x000000051c1c7c20 */ /* 0x000fe20008410000 */
[----:B------:R-:W2:Y:S01]  /*2230*/  @P2 LDC R24, c[0x0][0x44c] ;  /* 0x00011300ff182b82 */ /* 0x000ea20000000800 */
[----:B------:R-:W-:Y:S01]  /*2240*/  FMUL.FTZ R0, R27, UR5 ;  /* 0x000000051b007c20 */ /* 0x000fe20008410000 */
[----:B------:R-:W-:Y:S01]  /*2250*/  UIADD3 UR4, UR4, 0x30840, URZ ;  /* 0x0003084004047890 */ /* 0x000fe2000fffe03f */
[----:B------:R-:W-:Y:S01]  /*2260*/  FMUL.FTZ R2, R30, UR5 ;  /* 0x000000051e027c20 */ /* 0x000fe20008410000 */
[----:B------:R-:W-:Y:S01]  /*2270*/  FMUL.FTZ R32, R32, UR5 ;  /* 0x0000000520207c20 */ /* 0x000fe20008410000 */
[----:B------:R-:W3:Y:S01]  /*2280*/  MUFU.TANH R77, R33 ;  /* 0x00000021004d7308 */ /* 0x000ee20000002400 */
[----:B0-----:R-:W-:Y:S01]  /*2290*/  IMAD.MOV.U32 R29, RZ, RZ, R13 ;  /* 0x000000ffff1d7224 */ /* 0x001fe200078e000d */
[----:B------:R-:W-:Y:S01]  /*22a0*/  UPRMT UR4, UR60, 0x654, UR4 ;  /* 0x000006543c047896 */ /* 0x000fe20008000004 */
[----:B------:R-:W0:Y:S01]  /*22b0*/  @P2 LDC R26, c[0x0][0x450] ;  /* 0x00011400ff1a2b82 */ /* 0x000e220000000800 */
[----:B------:R-:W-:Y:S01]  /*22c0*/  FMUL.FTZ R12, R34, UR5 ;  /* 0x00000005220c7c20 */ /* 0x000fe20008410000 */
[----:B------:R-:W-:Y:S01]  /*22d0*/  FMUL.FTZ R14, R35, UR5 ;  /* 0x00000005230e7c20 */ /* 0x000fe20008410000 */
[----:B------:R-:W-:Y:S01]  /*22e0*/  FMUL.FTZ R36, R36, UR5 ;  /* 0x0000000524247c20 */ /* 0x000fe20008410000 */
[----:B------:R-:W-:Y:S01]  /*22f0*/  FMUL.FTZ R37, R37, UR5 ;  /* 0x0000000525257c20 */ /* 0x000fe20008410000 */
[----:B------:R4:W0:Y:S01]  /*2300*/  MUFU.TANH R73, R25 ;  /* 0x0000001900497308 */ /* 0x0008220000002400 */
        /* <DEDUP_REMOVED lines=10> */
[----:B--2---:R-:W-:-:S04]  /*23b0*/  @P2 IMAD.HI.U32 R15, R13, R24, RZ ;  /* 0x000000180d0f2227 */ /* 0x004fc800078e00ff */
[----:B------:R-:W-:Y:S01]  /*23c0*/  FMUL.FTZ R49, R49, UR5 ;  /* 0x0000000531317c20 */ /* 0x000fe20008410000 */
[----:B------:R-:W-:Y:S01]  /*23d0*/  FMUL.FTZ R50, R50, UR5 ;  /* 0x0000000532327c20 */ /* 0x000fe20008410000 */
[----:B------:R-:W-:Y:S01]  /*23e0*/  FMUL.FTZ R51, R51, UR5 ;  /* 0x0000000533337c20 */ /* 0x000fe20008410000 */
[----:B------:R-:W-:Y:S01]  /*23f0*/  FMUL.FTZ R53, R53, UR5 ;  /* 0x0000000535357c20 */ /* 0x000fe20008410000 */
[----:B------:R-:W-:Y:S01]  /*2400*/  FMUL.FTZ R55, R55, UR5 ;  /* 0x0000000537377c20 */ /* 0x000fe20008410000 */
[----:B------:R-:W-:Y:S01]  /*2410*/  FMUL.FTZ R57, R57, UR5 ;  /* 0x0000000539397c20 */ /* 0x000fe20008410000 */
[----:B------:R-:W-:Y:S01]  /*2420*/  FMUL.FTZ R59, R59, UR5 ;  /* 0x000000053b3b7c20 */ /* 0x000fe20008410000 */
[----:B0-----:R-:W-:Y:S01]  /*2430*/  @P2 SHF.R.U32.HI R29, RZ, R26, R15 ;  /* 0x0000001aff1d2219 */ /* 0x001fe2000001160f */
[----:B------:R-:W-:Y:S02]  /*2440*/  IMAD R26, R72, R31, 0x61 ;  /* 0x00000061481a7424 */ /* 0x000fe400078e021f */
[----:B------:R-:W-:Y:S01]  /*2450*/  FMUL.FTZ R61, R61, UR5 ;  /* 0x000000053d3d7c20 */ /* 0x000fe20008410000 */
[----:B----4-:R-:W-:Y:S01]  /*2460*/  FMUL.FTZ R25, R63, UR5 ;  /* 0x000000053f197c20 */ /* 0x010fe20008410000 */
        /* <DEDUP_REMOVED lines=9> */
[----:B------:R2:W4:Y:S01]  /*2500*/  MUFU.TANH R75, R28 ;  /* 0x0000001c004b7308 */ /* 0x0005220000002400 */
[----:B------:R-:W-:Y:S01]  /*2510*/  FMUL.FTZ R46, R46, UR5 ;  /* 0x000000052e2e7c20 */ /* 0x000fe20008410000 */
[----:B------:R-:W-:Y:S01]  /*2520*/  FMUL.FTZ R52, R52, UR5 ;  /* 0x0000000534347c20 */ /* 0x000fe20008410000 */
[----:B------:R-:W-:Y:S01]  /*2530*/  FMUL.FTZ R62, R62, UR5 ;  /* 0x000000053e3e7c20 */ /* 0x000fe20008410000 */
[----:B------:R-:W-:Y:S01]  /*2540*/  LOP3.LUT P1, RZ, R16, 0x80000, RZ, 0xc0, !PT ;  /* 0x0008000010ff7812 */ /* 0x000fe2000782c0ff */
[----:B------:R-:W-:Y:S01]  /*2550*/  IMAD R24, R72, -0x60, R17 ;  /* 0xffffffa048187824 */ /* 0x000fe200078e0211 */
[----:B------:R-:W-:Y:S01]  /*2560*/  ULDC UR50, c[0x0][0x9dc] ;  /* 0x0002770000327ab9 */ /* 0x000fe20000000800 */
[----:B------:R-:W-:Y:S01]  /*2570*/  SYNCS.ARRIVE.TRANS64.RED.A1T0 RZ, [UR4], RZ ;  /* 0x000000ffffff79a7 */ /* 0x000fe20008100404 */
[----:B------:R-:W0:Y:S01]  /*2580*/  MUFU.TANH R10, R10 ;  /* 0x0000000a000a7308 */ /* 0x000e220000002400 */
[----:B--2---:R-:W-:-:S02]  /*2590*/  IMAD R28, R23, -0x2, R26 ;  /* 0xfffffffe171c7824 */ /* 0x004fc400078e021a */
[----:B------:R-:W-:Y:S01]  /*25a0*/  FMUL.FTZ R54, R54, UR5 ;  /* 0x0000000536367c20 */ /* 0x000fe20008410000 */
[----:B------:R-:W-:Y:S01]  /*25b0*/  ULOP3.LUT UR4, URZ, UR50, URZ, 0x33, !UPT ;  /* 0x000000323f047292 */ /* 0x000fe2000f8e333f */
[----:B------:R-:W-:Y:S01]  /*25c0*/  FMUL.FTZ R56, R56, UR5 ;  /* 0x0000000538387c20 */ /* 0x000fe20008410000 */
[----:B------:R-:W-:Y:S01]  /*25d0*/  VIADD R24, R24, 0x60 ;  /* 0x0000006018187836 */ /* 0x000fe20000000000 */
[----:B------:R-:W-:Y:S01]  /*25e0*/  IADD3 R30, -R18, R28, R17 ;  /* 0x0000001c121e7210 */ /* 0x000fe20007ffe111 */
[----:B------:R-:W-:Y:S01]  /*25f0*/  FMUL.FTZ R58, R58, UR5 ;  /* 0x000000053a3a7c20 */ /* 0x000fe20008410000 */
[----:B------:R-:W2:Y:S01]  /*2600*/  MUFU.TANH R3, R3 ;  /* 0x0000000300037308 */ /* 0x000ea20000002400 */
[----:B------:R-:W-:Y:S01]  /*2610*/  FMUL.FTZ R60, R60, UR5 ;  /* 0x000000053c3c7c20 */ /* 0x000fe20008410000 */
[----:B------:R-:W-:Y:S02]  /*2620*/  ULDC UR5, c[0x0][0x9e0] ;  /* 0x0002780000057ab9 */ /* 0x000fe40000000800 */
[----:B------:R-:W-:-:S04]  /*2630*/  VIADD R63, R30, UR5 ;  /* 0x000000051e3f7c36 */ /* 0x000fc80008000000 */
        /* <DEDUP_REMOVED lines=39> */
[----:B------:R1:W2:Y:S01]  /*28b0*/  MUFU.TANH R38, R56 ;  /* 0x0000003800267308 */ /* 0x0002a20000002400 */
[----:B-----5:R-:W-:-:S07]  /*28c0*/  IMAD R54, R23, -0x2, R24 ;  /* 0xfffffffe17367824 */ /* 0x020fce00078e0218 */
[----:B------:R5:W2:Y:S01]  /*28d0*/  MUFU.TANH R79, R58 ;  /* 0x0000003a004f7308 */ /* 0x000aa20000002400 */
[----:B-1----:R-:W-:-:S04]  /*28e0*/  VIADD R56, R30, UR4 ;  /* 0x000000041e387c36 */ /* 0x002fc80008000000 */
[----:B0-----:R-:W-:-:S03]  /*28f0*/  IMAD.IADD R31, R56, 0x1, R33 ;  /* 0x00000001381f7824 */ /* 0x001fc600078e0221 */
[----:B------:R0:W1:Y:S01]  /*2900*/  MUFU.TANH R34, R60 ;  /* 0x0000003c00227308 */ /* 0x0000620000002400 */
[----:B-----5:R-:W-:Y:S01]  /*2910*/  VIADD R58, R26, 0xffffffff ;  /* 0xffffffff1a3a7836 */ /* 0x020fe20000000000 */
[----:B------:R-:W-:Y:S01]  /*2920*/  VIADDMNMX R26, R33, R63, R54, PT ;  /* 0x0000003f211a7246 */ /* 0x000fe20003800136 */
[----:B0-----:R-:W-:Y:S01]  /*2930*/  VIADD R60, R28, 0xffffffff ;  /* 0xffffffff1c3c7836 */ /* 0x001fe20000000000 */
[----:B--234-:R-:W-:Y:S06]  /*2940*/  @!P1 BRA `(.L_x_1256) ;  /* 0x00000000005c9947 */ /* 0x01cfec0003800000 */
[----:B------:R-:W-:Y:S01]  /*2950*/  IADD3 R33, -R18, R17, R33 ;  /* 0x0000001112217210 */ /* 0x000fe20007ffe121 */
        /* <DEDUP_REMOVED lines=12> */
.L_x_1258:
[----:B------:R-:W-:Y:S02]  /*2a20*/  ULDC UR4, c[0x0][0x9e4] ;  /* 0x0002790000047ab9 */ /* 0x000fe40000000800 */
[----:B------:R-:W-:-:S05]  /*2a30*/  IMAD.U32 R28, RZ, RZ, UR4 ;  /* 0x00000004ff1c7e24 */ /* 0x000fca000f8e00ff */
[----:B------:R-:W-:-:S13]  /*2a40*/  ISETP.NE.AND P1, PT, R28, 0x1, PT ;  /* 0x000000011c00780c */ /* 0x000fda0003f25270 */
[----:B------:R-:W0:Y:S02]  /*2a50*/  @P1 LDC.64 R66, c[0x0][0x9e8] ;  /* 0x00027a00ff421b82 */ /* 0x000e240000000a00 */
[----:B0-----:R-:W-:-:S05]  /*2a60*/  @P1 IMAD.HI.U32 R24, R33, R66, RZ ;  /* 0x0000004221181227 */ /* 0x001fca00078e00ff */
[----:B------:R-:W-:-:S07]  /*2a70*/  @P1 SHF.R.U32.HI R33, RZ, R67, R24 ;  /* 0x00000043ff211219 */ /* 0x000fce0000011618 */
.L_x_1259:
[----:B------:R-:W-:Y:S05]  /*2a80*/  BSYNC B0 ;  /* 0x0000000000007941 */ /* 0x000fea0003800000 */
.L_x_1257:
[----:B------:R-:W-:-:S05]  /*2a90*/  IMAD R33, R33, R28, R60 ;  /* 0x0000001c21217224 */ /* 0x000fca00078e023c */
[----:B------:R-:W-:Y:S02]  /*2aa0*/  VIADDMNMX R26, R33, R28, R26, PT ;  /* 0x0000001c211a7246 */ /* 0x000fe4000380011a */
[----:B------:R-:W-:-:S07]  /*2ab0*/  VIMNMX R31, R31, R33, !PT ;  /* 0x000000211f1f7248 */ /* 0x000fce0007fe0100 */
.L_x_1256:
[C---:B------:R-:W-:Y:S01]  /*2ac0*/  ISETP.GE.AND P6, PT, R58.reuse, 0x9, PT ;  /* 0x000000093a00780c */ /* 0x040fe20003fc6270 */
[----:B------:R-:W0:Y:S01]  /*2ad0*/  SHFL.IDX PT, R29, R29, 0x1, 0x1c1f ;  /* 0x003c1f001d1d7f89 */ /* 0x000e2200000e0000 */
        /* <DEDUP_REMOVED lines=11> */
[----:B------:R-:W-:Y:S01]  /*2b90*/  FSEL R84, R76, -INF , !P2 ;  /* 0xff8000004c547808 */ /* 0x000fe20005000000 */
[----:B0-----:R-:W-:Y:S01]  /*2ba0*/  IMAD.IADD R33, R56, 0x1, R29 ;  /* 0x0000000138217824 */ /* 0x001fe200078e021d */
        /* <DEDUP_REMOVED lines=74> */
[----:B-1----:R-:W-:Y:S02]  /*3050*/  FSEL R34, R34, -INF , !P2 ;  /* 0xff80000022227808 */ /* 0x002fe40005000000 */
        /* <DEDUP_REMOVED lines=25> */
[----:B------:R-:W-:Y:S02]  /*31f0*/  VIADDMNMX R31, R29, R63, R54, PT ;  /* 0x0000003f1d1f7246 */ /* 0x000fe40003800136 */
[----:B------:R-:W-:-:S04]  /*3200*/  ISETP.LT.OR P5, PT, R26, 0x5a, P5 ;  /* 0x0000005a1a00780c */ /* 0x000fc80002fa1670 */
[----:B------:R-:W-:Y:S02]  /*3210*/  FSEL R26, R69, -INF , !P5 ;  /* 0xff800000451a7808 */ /* 0x000fe40006800000 */
[----:B------:R-:W-:-:S13]  /*3220*/  LOP3.LUT P5, RZ, R16, 0x80000, RZ, 0xc0, !PT ;  /* 0x0008000010ff7812 */ /* 0x000fda00078ac0ff */
[----:B------:R-:W-:Y:S05]  /*3230*/  @!P5 BRA `(.L_x_1260) ;  /* 0x00000000005cd947 */ /* 0x000fea0003800000 */
        /* <DEDUP_REMOVED lines=13> */
.L_x_1262:
[----:B------:R-:W-:Y:S02]  /*3310*/  ULDC UR4, c[0x0][0x9e4] ;  /* 0x0002790000047ab9 */ /* 0x000fe40000000800 */
[----:B------:R-:W-:-:S05]  /*3320*/  IMAD.U32 R37, RZ, RZ, UR4 ;  /* 0x00000004ff257e24 */ /* 0x000fca000f8e00ff */
[----:B------:R-:W-:-:S13]  /*3330*/  ISETP.NE.AND P5, PT, R37, 0x1, PT ;  /* 0x000000012500780c */ /* 0x000fda0003fa5270 */
[----:B------:R-:W0:Y:S02]  /*3340*/  @P5 LDC.64 R48, c[0x0][0x9e8] ;  /* 0x00027a00ff305b82 */ /* 0x000e240000000a00 */
[----:B0-----:R-:W-:-:S05]  /*3350*/  @P5 IMAD.HI.U32 R10, R29, R48, RZ ;  /* 0x000000301d0a5227 */ /* 0x001fca00078e00ff */
[----:B------:R-:W-:-:S07]  /*3360*/  @P5 SHF.R.U32.HI R29, RZ, R49, R10 ;  /* 0x00000031ff1d5219 */ /* 0x000fce000001160a */
.L_x_1263:
[----:B------:R-:W-:Y:S05]  /*3370*/  BSYNC B0 ;  /* 0x0000000000007941 */ /* 0x000fea0003800000 */
.L_x_1261:
[----:B------:R-:W-:-:S05]  /*3380*/  IMAD R10, R29, R37, R60 ;  /* 0x000000251d0a7224 */ /* 0x000fca00078e023c */
[----:B------:R-:W-:Y:S02]  /*3390*/  VIADDMNMX R31, R10, R37, R31, PT ;  /* 0x000000250a1f7246 */ /* 0x000fe4000380011f */
[----:B------:R-:W-:-:S07]  /*33a0*/  VIMNMX R33, R33, R10, !PT ;  /* 0x0000000a21217248 */ /* 0x000fce0007fe0100 */
.L_x_1260:
[C---:B------:R-:W-:Y:S01]  /*33b0*/  ISETP.GT.AND P1, PT, R33.reuse, 0x1, !P1 ;  /* 0x000000012100780c */ /* 0x040fe20004f24270 */
[----:B------:R-:W-:Y:S01]  /*33c0*/  ULDC UR4, c[0x0][0x988] ;  /* 0x0002620000047ab9 */ /* 0x000fe20000000800 */
[----:B------:R-:W-:Y:S02]  /*33d0*/  ISETP.GT.AND P6, PT, R33, 0x8, !P6 ;  /* 0x000000082100780c */ /* 0x000fe400077c4270 */
        /* <DEDUP_REMOVED lines=9> */
[----:B------:R-:W-:Y:S01]  /*3470*/  FSEL R58, R9, -INF , !P1 ;  /* 0xff800000093a7808 */ /* 0x000fe20004800000 */
[----:B------:R-:W-:Y:S01]  /*3480*/  IMAD.U32 R9, RZ, RZ, UR4 ;  /* 0x00000004ff097e24 */ /* 0x000fe2000f8e00ff */
[----:B------:R-:W-:-:S02]  /*3490*/  ISETP.NE.AND P1, PT, R66, RZ, PT ;  /* 0x000000ff4200720c */ /* 0x000fc40003f25270 */
[C---:B------:R-:W-:Y:S02]  /*34a0*/  ISETP.GT.AND P4, PT, R33.reuse, RZ, !P4 ;  /* 0x000000ff2100720c */ /* 0x040fe40006784270 */
[----:B------:R-:W-:Y:S02]  /*34b0*/  ISETP.GT.AND P1, PT, R33, 0x10, !P1 ;  /* 0x000000102100780c */ /* 0x000fe40004f24270 */
[C---:B------:R-:W-:Y:S02]  /*34c0*/  ISETP.LT.OR P4, PT, R31.reuse, 0x1, P4 ;  /* 0x000000011f00780c */ /* 0x040fe40002781670 */
[----:B------:R-:W-:Y:S02]  /*34d0*/  ISETP.LT.OR P1, PT, R31, 0x11, P1 ;  /* 0x000000111f00780c */ /* 0x000fe40000f21670 */
[----:B------:R-:W-:Y:S02]  /*34e0*/  ISETP.GT.AND P2, PT, R33, 0x51, !P2 ;  /* 0x000000512100780c */ /* 0x000fe40005744270 */
[----:B------:R-:W-:-:S02]  /*34f0*/  FSEL R60, R12, -INF , !P1 ;  /* 0xff8000000c3c7808 */ /* 0x000fc40004800000 */
[----:B------:R-:W-:Y:S02]  /*3500*/  ISETP.NE.AND P1, PT, R67, RZ, PT ;  /* 0x000000ff4300720c */ /* 0x000fe40003f25270 */
[C---:B------:R-:W-:Y:S02]  /*3510*/  ISETP.GT.AND P3, PT, R33.reuse, 0x58, !P3 ;  /* 0x000000582100780c */ /* 0x040fe40005f64270 */
[----:B------:R-:W-:Y:S02]  /*3520*/  ISETP.GT.AND P1, PT, R33, 0x11, !P1 ;  /* 0x000000112100780c */ /* 0x000fe40004f24270 */
[C---:B------:R-:W-:Y:S02]  /*3530*/  ISETP.LT.OR P2, PT, R31.reuse, 0x52, P2 ;  /* 0x000000521f00780c */ /* 0x040fe40001741670 */
[C---:B------:R-:W-:Y:S02]  /*3540*/  ISETP.LT.OR P1, PT, R31.reuse, 0x12, P1 ;  /* 0x000000121f00780c */ /* 0x040fe40000f21670 */
[----:B------:R-:W-:-:S02]  /*3550*/  ISETP.LT.OR P3, PT, R31, 0x59, P3 ;  /* 0x000000591f00780c */ /* 0x000fc40001f61670 */
[----:B------:R-:W-:Y:S02]  /*3560*/  FSEL R62, R14, -INF , !P1 ;  /* 0xff8000000e3e7808 */ /* 0x000fe40004800000 */
[----:B------:R-:W-:Y:S02]  /*3570*/  ISETP.GT.AND P1, PT, R33, 0x18, !P6 ;  /* 0x000000182100780c */ /* 0x000fe40007724270 */
[----:B------:R-:W-:Y:S02]  /*3580*/  ISETP.NE.AND P6, PT, R78, RZ, PT ;  /* 0x000000ff4e00720c */ /* 0x000fe40003fc5270 */
[----:B------:R-:W-:-:S04]  /*3590*/  ISETP.LT.OR P1, PT, R31, 0x19, P1 ;  /* 0x000000191f00780c */ /* 0x000fc80000f21670 */
        /* <DEDUP_REMOVED lines=37> */
[----:B------:R-:W-:Y:S01]  /*37f0*/  FSEL R76, R47, -INF , !P1 ;  /* 0xff8000002f4c7808 */ /* 0x000fe20004800000 */
[----:B------:R-:W-:Y:S01]  /*3800*/  IMAD.MOV.U32 R47, RZ, RZ, R22 ;  /* 0x000000ffff2f7224 */ /* 0x000fe200078e0016 */
        /* <DEDUP_REMOVED lines=23> */
[----:B------:R-:W-:Y:S02]  /*3980*/  ISETP.LT.OR P1, PT, R31, 0x3a, P1 ;  /* 0x0000003a1f00780c */ /* 0x000fe40000f21670 */
[----:B------:R-:W-:Y:S01]  /*3990*/  FMNMX.FTZ R3, R21, R54, !PT ;  /* 0x0000003615037209 */ /* 0x000fe20007810000 */
[----:B------:R-:W0:Y:S01]  /*39a0*/  SHFL.BFLY PT, R10, R27, 0x1, 0x1f ;  /* 0x0c201f001b0a7f89 */ /* 0x000e2200000e0000 */
[----:B------:R-:W-:Y:S02]  /*39b0*/  FSEL R14, R55, -INF , !P1 ;  /* 0xff800000370e7808 */ /* 0x000fe40004800000 */
[----:B------:R-:W-:-:S02]  /*39c0*/  ISETP.NE.AND P1, PT, R53, RZ, PT ;  /* 0x000000ff3500720c */ /* 0x000fc40003f25270 */
[----:B------:R-:W-:Y:S02]  /*39d0*/  FMNMX.FTZ R3, R56, R3, !PT ;  /* 0x0000000338037209 */ /* 0x000fe40007810000 */
[----:B------:R-:W-:Y:S02]  /*39e0*/  ISETP.GT.AND P1, PT, R33, 0x40, !P1 ;  /* 0x000000402100780c */ /* 0x000fe40004f24270 */
[----:B------:R-:W-:Y:S02]  /*39f0*/  FMNMX.FTZ R3, R58, R3, !PT ;  /* 0x000000033a037209 */ /* 0x000fe40007810000 */
[----:B------:R-:W-:-:S04]  /*3a00*/  ISETP.LT.OR P1, PT, R31, 0x41, P1 ;  /* 0x000000411f00780c */ /* 0x000fc80000f21670 */
[----:B------:R-:W-:Y:S02]  /*3a10*/  FSEL R12, R79, -INF , !P1 ;  /* 0xff8000004f0c7808 */ /* 0x000fe40004800000 */
[----:B------:R-:W-:Y:S02]  /*3a20*/  ISETP.GT.AND P1, PT, R33, 0x41, !P6 ;  /* 0x000000412100780c */ /* 0x000fe40007724270 */
[----:B------:R-:W-:Y:S02]  /*3a30*/  ISETP.NE.AND P6, PT, R61, RZ, PT ;  /* 0x000000ff3d00720c */ /* 0x000fe40003fc5270 */
[----:B------:R-:W-:Y:S02]  /*3a40*/  ISETP.LT.OR P1, PT, R31, 0x42, P1 ;  /* 0x000000421f00780c */ /* 0x000fe40000f21670 */
[----:B0-----:R-:W-:Y:S02]  /*3a50*/  FMNMX.FTZ R10, R27, R10, !PT ;  /* 0x0000000a1b0a7209 */ /* 0x001fe40007810000 */
[----:B------:R-:W-:-:S02]  /*3a60*/  FSEL R2, R59, -INF , !P1 ;  /* 0xff8000003b027808 */ /* 0x000fc40004800000 */
[----:B------:R-:W-:Y:S01]  /*3a70*/  ISETP.GT.AND P1, PT, R33, 0x48, !P5 ;  /* 0x000000482100780c */ /* 0x000fe20006f24270 */
[----:B------:R-:W-:Y:S01]  /*3a80*/  FMUL.FTZ R29, R10, R9 ;  /* 0x000000090a1d7220 */ /* 0x000fe20000410000 */
[----:B------:R-:W-:Y:S02]  /*3a90*/  ISETP.NE.AND P5, PT, R85, RZ, PT ;  /* 0x000000ff5500720c */ /* 0x000fe40003fa5270 */
[----:B------:R-:W-:-:S04]  /*3aa0*/  ISETP.LT.OR P1, PT, R31, 0x49, P1 ;  /* 0x000000491f00780c */ /* 0x000fc80000f21670 */
[----:B------:R-:W-:Y:S02]  /*3ab0*/  FSEL R0, R80, -INF , !P1 ;  /* 0xff80000050007808 */ /* 0x000fe40004800000 */
[----:B------:R-:W-:-:S04]  /*3ac0*/  FSETP.NEU.FTZ.AND P1, PT, R10, -INF , PT ;  /* 0xff8000000a00780b */ /* 0x000fc80003f3d000 */
[----:B------:R-:W-:Y:S02]  /*3ad0*/  FSEL R29, R29, RZ, P1 ;  /* 0x000000ff1d1d7208 */ /* 0x000fe40000800000 */
[----:B------:R-:W-:Y:S02]  /*3ae0*/  ISETP.GT.AND P1, PT, R33, 0x49, !P5 ;  /* 0x000000492100780c */ /* 0x000fe40006f24270 */
[----:B------:R-:W-:Y:S01]  /*3af0*/  ISETP.NE.AND P5, PT, R65, RZ, PT ;  /* 0x000000ff4100720c */ /* 0x000fe20003fa5270 */
[-CC-:B------:R-:W-:Y:S01]  /*3b00*/  FFMA.FTZ R27, R82, R9.reuse, -R29.reuse ;  /* 0x00000009521b7223 */ /* 0x180fe2000001081d */
[----:B------:R-:W-:Y:S01]  /*3b10*/  ISETP.LT.OR P1, PT, R31, 0x4a, P1 ;  /* 0x0000004a1f00780c */ /* 0x000fe20000f21670 */
[-CC-:B------:R-:W-:Y:S01]  /*3b20*/  FFMA.FTZ R35, R84, R9.reuse, -R29.reuse ;  /* 0x0000000954237223 */ /* 0x180fe2000001081d */
[----:B------:R-:W-:Y:S01]  /*3b30*/  ISETP.GT.AND P4, PT, R33, 0x59, !P5 ;  /* 0x000000592100780c */ /* 0x000fe20006f84270 */
[-CC-:B------:R-:W-:Y:S01]  /*3b40*/  FFMA.FTZ R37, R86, R9.reuse, -R29.reuse ;  /* 0x0000000956257223 */ /* 0x180fe2000001081d */
[----:B------:R-:W-:Y:S01]  /*3b50*/  FSEL R80, R25, -INF , !P1 ;  /* 0xff80000019507808 */ /* 0x000fe20004800000 */
[--C-:B------:R-:W-:Y:S01]  /*3b60*/  FFMA.FTZ R188, R188, R9, -R29.reuse ;  /* 0x00000009bcbc7223 */ /* 0x100fe2000001081d */
[----:B------:R-:W-:Y:S01]  /*3b70*/  FMNMX.FTZ R25, R60, R3, !PT ;  /* 0x000000033c197209 */ /* 0x000fe20007810000 */
[--C-:B------:R-:W-:Y:S01]  /*3b80*/  FFMA.FTZ R190, R190, R9, -R29.reuse ;  /* 0x00000009bebe7223 */ /* 0x100fe2000001081d */
[----:B------:R-:W-:Y:S01]  /*3b90*/  ISETP.GT.AND P1, PT, R33, 0x50, !P6 ;  /* 0x000000502100780c */ /* 0x000fe20007724270 */
[----:B------:R0:W-:Y:S01]  /*3ba0*/  MUFU.EX2 R3, R27 ;  /* 0x0000001b00037308 */ /* 0x0001e20000000800 */
[----:B------:R-:W-:Y:S01]  /*3bb0*/  FMNMX.FTZ R25, R62, R25, !PT ;  /* 0x000000193e197209 */ /* 0x000fe20007810000 */
[-CC-:B------:R-:W-:Y:S01]  /*3bc0*/  FFMA.FTZ R26, R26, R9.reuse, -R29.reuse ;  /* 0x000000091a1a7223 */ /* 0x180fe2000001081d */
[----:B------:R-:W-:Y:S01]  /*3bd0*/  ISETP.LT.OR P1, PT, R31, 0x51, P1 ;  /* 0x000000511f00780c */ /* 0x000fe20000f21670 */
[--C-:B------:R-:W-:Y:S01]  /*3be0*/  FFMA.FTZ R39, R90, R9, -R29.reuse ;  /* 0x000000095a277223 */ /* 0x100fe2000001081d */
[----:B------:R-:W-:Y:S01]  /*3bf0*/  FMNMX.FTZ R25, R48, R25, !PT ;  /* 0x0000001930197209 */ /* 0x000fe20007810000 */
[-CC-:B------:R-:W-:Y:S01]  /*3c00*/  FFMA.FTZ R41, R92, R9.reuse, -R29.reuse ;  /* 0x000000095c297223 */ /* 0x180fe2000001081d */
[----:B------:R-:W-:Y:S01]  /*3c10*/  FSEL R82, R11, -INF , !P1 ;  /* 0xff8000000b527808 */ /* 0x000fe20004800000 */
[--C-:B------:R-:W-:Y:S01]  /*3c20*/  FFMA.FTZ R11, R96, R9, -R29.reuse ;  /* 0x00000009600b7223 */ /* 0x100fe2000001081d */
[----:B------:R-:W-:Y:S01]  /*3c30*/  FMNMX.FTZ R25, R64, R25, !PT ;  /* 0x0000001940197209 */ /* 0x000fe20007810000 */
[--C-:B0-----:R-:W-:Y:S01]  /*3c40*/  FFMA.FTZ R27, R88, R9, -R29.reuse ;  /* 0x00000009581b7223 */ /* 0x101fe2000001081d */
[----:B------:R-:W-:Y:S01]  /*3c50*/  FSEL R84, R8, -INF , !P2 ;  /* 0xff80000008547808 */ /* 0x000fe20005000000 */
[----:B------:R-:W-:Y:S01]  /*3c60*/  MUFU.EX2 R180, R11 ;  /* 0x0000000b00b47308 */ /* 0x000fe20000000800 */
[----:B------:R-:W-:Y:S01]  /*3c70*/  FMNMX.FTZ R25, R66, R25, !PT ;  /* 0x0000001942197209 */ /* 0x000fe20007810000 */
[-CC-:B------:R-:W-:Y:S01]  /*3c80*/  FFMA.FTZ R52, R52, R9.reuse, -R29.reuse ;  /* 0x0000000934347223 */ /* 0x180fe2000001081d */
[----:B------:R-:W-:Y:S01]  /*3c90*/  ISETP.LT.OR P4, PT, R31, 0x5a, P4 ;  /* 0x0000005a1f00780c */ /* 0x000fe20002781670 */
[--C-:B------:R-:W-:Y:S01]  /*3ca0*/  FFMA.FTZ R46, R46, R9, -R29.reuse ;  /* 0x000000092e2e7223 */ /* 0x100fe2000001081d */
[----:B------:R-:W-:Y:S01]  /*3cb0*/  FMNMX.FTZ R25, R68, R25, !PT ;  /* 0x0000001944197209 */ /* 0x000fe20007810000 */
[--C-:B------:R-:W-:Y:S01]  /*3cc0*/  FFMA.FTZ R44, R44, R9, -R29.reuse ;  /* 0x000000092c2c7223 */ /* 0x100fe2000001081d */
[----:B------:R-:W-:Y:S01]  /*3cd0*/  FSEL R86, R15, -INF , !P3 ;  /* 0xff8000000f567808 */ /* 0x000fe20005800000 */
[----:B------:R-:W0:Y:S01]  /*3ce0*/  MUFU.EX2 R188, R188 ;  /* 0x000000bc00bc7308 */ /* 0x000e220000000800 */
[----:B------:R-:W-:Y:S01]  /*3cf0*/  FMNMX.FTZ R25, R70, R25, !PT ;  /* 0x0000001946197209 */ /* 0x000fe20007810000 */
[-CC-:B------:R-:W-:Y:S01]  /*3d00*/  FFMA.FTZ R42, R42, R9.reuse, -R29.reuse ;  /* 0x000000092a2a7223 */ /* 0x180fe2000001081d */
[----:B------:R-:W-:Y:S01]  /*3d10*/  FSEL R88, R13, -INF , !P4 ;  /* 0xff8000000d587808 */ /* 0x000fe20006000000 */
[--C-:B------:R-:W-:Y:S01]  /*3d20*/  FFMA.FTZ R13, R98, R9, -R29.reuse ;  /* 0x00000009620d7223 */ /* 0x100fe2000001081d */
[----:B------:R-:W-:Y:S01]  /*3d30*/  FMNMX.FTZ R25, R76, R25, !PT ;  /* 0x000000194c197209 */ /* 0x000fe20007810000 */
[-CC-:B------:R-:W-:Y:S01]  /*3d40*/  FFMA.FTZ R40, R40, R9.reuse, -R29.reuse ;  /* 0x0000000928287223 */ /* 0x180fe2000001081d */
[--C-:B------:R-:W-:Y:S01]  /*3d50*/  FFMA.FTZ R38, R38, R9, -R29.reuse ;  /* 0x0000000926267223 */ /* 0x100fe2000001081d */
[----:B------:R-:W1:Y:S01]  /*3d60*/  MUFU.EX2 R190, R190 ;  /* 0x000000be00be7308 */ /* 0x000e620000000800 */
[----:B------:R-:W-:Y:S01]  /*3d70*/  FMNMX.FTZ R25, R78, R25, !PT ;  /* 0x000000194e197209 */ /* 0x000fe20007810000 */
[-CC-:B------:R-:W-:Y:S01]  /*3d80*/  FFMA.FTZ R36, R36, R9.reuse, -R29.reuse ;  /* 0x0000000924247223 */ /* 0x180fe2000001081d */
[-CC-:B------:R-:W-:Y:S01]  /*3d90*/  FFMA.FTZ R34, R34, R9.reuse, -R29.reuse ;  /* 0x0000000922227223 */ /* 0x180fe2000001081d */
[--C-:B------:R-:W-:Y:S01]  /*3da0*/  FFMA.FTZ R32, R32, R9, -R29.reuse ;  /* 0x0000000920207223 */ /* 0x100fe2000001081d */
[----:B------:R-:W-:Y:S01]  /*3db0*/  FMNMX.FTZ R25, R50, R25, !PT ;  /* 0x0000001932197209 */ /* 0x000fe20007810000 */
[-CC-:B------:R-:W-:Y:S01]  /*3dc0*/  FFMA.FTZ R30, R30, R9.reuse, -R29.reuse ;  /* 0x000000091e1e7223 */ /* 0x180fe2000001081d */
[----:B------:R-:W-:Y:S01]  /*3dd0*/  FFMA.FTZ R28, R28, R9, -R29 ;  /* 0x000000091c1c7223 */ /* 0x000fe2000001081d */
[----:B------:R-:W2:Y:S01]  /*3de0*/  MUFU.EX2 R35, R35 ;  /* 0x0000002300237308 */ /* 0x000ea20000000800 */
[----:B------:R-:W-:Y:S01]  /*3df0*/  FMNMX.FTZ R25, R20, R25, !PT ;  /* 0x0000001914197209 */ /* 0x000fe20007810000 */
[----:B0-----:R-:W-:Y:S01]  /*3e00*/  FADD.FTZ R43, R188, R3 ;  /* 0x00000003bc2b7221 */ /* 0x001fe20000010000 */
[----:B------:R-:W-:Y:S01]  /*3e10*/  FFMA.FTZ R24, R24, R9, -R29 ;  /* 0x0000000918187223 */ /* 0x000fe2000001081d */
[----:B------:R-:W-:-:S02]  /*3e20*/  ISETP.NE.AND P5, PT, R203, 0x1, PT ;  /* 0x00000001cb00780c */ /* 0x000fc40003fa5270 */
[----:B------:R-:W-:Y:S02]  /*3e30*/  FMNMX.FTZ R25, R14, R25, !PT ;  /* 0x000000190e197209 */ /* 0x000fe40007810000 */
[----:B------:R-:W0:Y:S01]  /*3e40*/  MUFU.EX2 R37, R37 ;  /* 0x0000002500257308 */ /* 0x000e220000000800 */
[----:B------:R-:W-:Y:S02]  /*3e50*/  F2FP.F16.F32.PACK_AB R188, R3, R188 ;  /* 0x000000bc03bc723e */ /* 0x000fe400000000ff */
[----:B------:R-:W-:-:S04]  /*3e60*/  FMNMX.FTZ R25, R12, R25, !PT ;  /* 0x000000190c197209 */ /* 0x000fc80007810000 */
[----:B------:R-:W-:Y:S01]  /*3e70*/  FMNMX.FTZ R25, R2, R25, !PT ;  /* 0x0000001902197209 */ /* 0x000fe20007810000 */
[----:B------:R3:W4:Y:S01]  /*3e80*/  MUFU.EX2 R184, R27 ;  /* 0x0000001b00b87308 */ /* 0x0007220000000800 */
[----:B------:R-:W5:Y:S02]  /*3e90*/  @P5 LDC R49, c[0x0][0x44c] ;  /* 0x00011300ff315b82 */ /* 0x000f640000000800 */
[----:B------:R-:W-:-:S04]  /*3ea0*/  FMNMX.FTZ R25, R0, R25, !PT ;  /* 0x0000001900197209 */ /* 0x000fc80007810000 */
[----:B------:R-:W-:Y:S01]  /*3eb0*/  FMNMX.FTZ R25, R80, R25, !PT ;  /* 0x0000001950197209 */ /* 0x000fe20007810000 */
[----:B------:R-:W4:Y:S01]  /*3ec0*/  MUFU.EX2 R39, R39 ;  /* 0x0000002700277308 */ /* 0x000f220000000800 */
[----:B---3--:R-:W-:Y:S02]  /*3ed0*/  FFMA.FTZ R27, R94, R9, -R29 ;  /* 0x000000095e1b7223 */ /* 0x008fe4000001081d */
[----:B------:R-:W-:-:S04]  /*3ee0*/  FMNMX.FTZ R25, R82, R25, !PT ;  /* 0x0000001952197209 */ /* 0x000fc80007810000 */
[----:B------:R-:W-:Y:S01]  /*3ef0*/  FMNMX.FTZ R25, R84, R25, !PT ;  /* 0x0000001954197209 */ /* 0x000fe20007810000 */
[----:B------:R1:W-:Y:S03]  /*3f00*/  MUFU.EX2 R29, R26 ;  /* 0x0000001a001d7308 */ /* 0x0003e60000000800 */
[----:B------:R-:W-:-:S04]  /*3f10*/  FMNMX.FTZ R25, R86, R25, !PT ;  /* 0x0000001956197209 */ /* 0x000fc80007810000 */
[----:B------:R-:W-:Y:S01]  /*3f20*/  FMNMX.FTZ R25, R88, R25, !PT ;  /* 0x0000001958197209 */ /* 0x000fe20007810000 */
[----:B------:R-:W3:Y:S01]  /*3f30*/  MUFU.EX2 R186, R41 ;  /* 0x0000002900ba7308 */ /* 0x000ee20000000800 */
[----:B-1----:R-:W-:Y:S01]  /*3f40*/  FADD.FTZ R26, R190, R43 ;  /* 0x0000002bbe1a7221 */ /* 0x002fe20000010000 */
[----:B-----5:R-:W-:Y:S01]  /*3f50*/  @P5 IMAD.HI.U32 R49, R22, R49, RZ ;  /* 0x0000003116315227 */ /* 0x020fe200078e00ff */
[C---:B--2---:R-:W-:Y:S01]  /*3f60*/  F2FP.F16.F32.PACK_AB R190, R35.reuse, R190 ;  /* 0x000000be23be723e */ /* 0x044fe200000000ff */
[----:B------:R-:W1:Y:S02]  /*3f70*/  SHFL.BFLY PT, R8, R25, 0x2, 0x1f ;  /* 0x0c401f0019087f89 */ /* 0x000e6400000e0000 */
[----:B------:R-:W-:Y:S02]  /*3f80*/  FADD.FTZ R26, R35, R26 ;  /* 0x0000001a231a7221 */ /* 0x000fe40000010000 */
[----:B------:R-:W2:Y:S02]  /*3f90*/  MUFU.EX2 R27, R27 ;  /* 0x0000001b001b7308 */ /* 0x000ea40000000800 */
[----:B0-----:R-:W-:-:S06]  /*3fa0*/  FADD.FTZ R45, R37, R26 ;  /* 0x0000001a252d7221 */ /* 0x001fcc0000010000 */
[----:B------:R4:W-:Y:S08]  /*3fb0*/  MUFU.EX2 R41, R28 ;  /* 0x0000001c00297308 */ /* 0x0009f00000000800 */
[----:B------:R-:W-:Y:S01]  /*3fc0*/  MUFU.EX2 R13, R13 ;  /* 0x0000000d000d7308 */ /* 0x000fe20000000800 */
[C---:B----4-:R-:W-:Y:S01]  /*3fd0*/  FADD.FTZ R28, R184.reuse, R45 ;  /* 0x0000002db81c7221 */ /* 0x050fe20000010000 */
[----:B------:R-:W-:-:S02]  /*3fe0*/  F2FP.F16.F32.PACK_AB R184, R184, R37 ;  /* 0x00000025b8b8723e */ /* 0x000fc400000000ff */
[----:B-1----:R-:W-:Y:S01]  /*3ff0*/  FMNMX.FTZ R11, R25, R8, !PT ;  /* 0x00000008190b7209 */ /* 0x002fe20007810000 */
[----:B------:R-:W-:-:S03]  /*4000*/  FADD.FTZ R45, R39, R28 ;  /* 0x0000001c272d7221 */ /* 0x000fc60000010000 */
[----:B------:R-:W0:Y:S01]  /*4010*/  MUFU.EX2 R52, R52 ;  /* 0x0000003400347308 */ /* 0x000e220000000800 */
[----:B------:R-:W1:Y:S01]  /*4020*/  SHFL.BFLY PT, R8, R11, 0x1, 0x1f ;  /* 0x0c201f000b087f89 */ /* 0x000e6200000e0000 */
[C---:B---3--:R-:W-:Y:S01]  /*4030*/  FADD.FTZ R28, R186.reuse, R45 ;  /* 0x0000002dba1c7221 */ /* 0x048fe20000010000 */
[----:B------:R-:W-:-:S03]  /*4040*/  F2FP.F16.F32.PACK_AB R186, R186, R39 ;  /* 0x00000027baba723e */ /* 0x000fc600000000ff */
[----:B--2---:R-:W-:Y:S02]  /*4050*/  FADD.FTZ R45, R27, R28 ;  /* 0x0000001c1b2d7221 */ /* 0x004fe40000010000 */
[----:B------:R-:W-:Y:S01]  /*4060*/  MUFU.EX2 R46, R46 ;  /* 0x0000002e002e7308 */ /* 0x000fe20000000800 */
[----:B------:R-:W2:Y:S07]  /*4070*/  @P5 LDC R28, c[0x0][0x450] ;  /* 0x00011400ff1c5b82 */ /* 0x000eae0000000800 */
[----:B------:R-:W3:Y:S01]  /*4080*/  MUFU.EX2 R15, R44 ;  /* 0x0000002c000f7308 */ /* 0x000ee20000000800 */
[----:B0-----:R-:W-:-:S07]  /*4090*/  F2FP.F16.F32.PACK_AB R182, R52, R13 ;  /* 0x0000000d34b6723e */ /* 0x001fce00000000ff */
[----:B------:R-:W-:Y:S01]  /*40a0*/  MUFU.EX2 R42, R42 ;  /* 0x0000002a002a7308 */ /* 0x000fe20000000800 */
[----:B-1----:R-:W-:-:S04]  /*40b0*/  FMNMX.FTZ R8, R11, R8, !PT ;  /* 0x000000080b087209 */ /* 0x002fc80007810000 */
[C---:B------:R-:W-:Y:S01]  /*40c0*/  FSETP.NEU.FTZ.AND P1, PT, R8.reuse, -INF , PT ;  /* 0xff8000000800780b */ /* 0x040fe20003f3d000 */
[-C--:B------:R-:W-:Y:S02]  /*40d0*/  FMUL.FTZ R11, R8, R9.reuse ;  /* 0x00000009080b7220 */ /* 0x080fe40000410000 */
[----:B------:R-:W0:Y:S01]  /*40e0*/  MUFU.EX2 R31, R40 ;  /* 0x00000028001f7308 */ /* 0x000e220000000800 */
[----:B--2---:R-:W-:Y:S02]  /*40f0*/  @P5 SHF.R.U32.HI R47, RZ, R28, R49 ;  /* 0x0000001cff2f5219 */ /* 0x004fe40000011631 */
[----:B------:R-:W-:Y:S02]  /*4100*/  FSEL R11, R11, RZ, P1 ;  /* 0x000000ff0b0b7208 */ /* 0x000fe40000800000 */
[----:B------:R-:W-:Y:S01]  /*4110*/  LOP3.LUT P5, RZ, R16, 0x80000, RZ, 0xc0, !PT ;  /* 0x0008000010ff7812 */ /* 0x000fe200078ac0ff */
[----:B------:R-:W-:Y:S01]  /*4120*/  IMAD.IADD R74, R74, 0x1, R47 ;  /* 0x000000014a4a7824 */ /* 0x000fe200078e022f */
[----:B---3--:R-:W-:Y:S01]  /*4130*/  F2FP.F16.F32.PACK_AB R176, R15, R46 ;  /* 0x0000002e0fb0723e */ /* 0x008fe200000000ff */
[-CC-:B------:R-:W-:Y:S01]  /*4140*/  FFMA.FTZ R21, R21, R9.reuse, -R11.reuse ;  /* 0x0000000915157223 */ /* 0x180fe2000001080b */
        /* <DEDUP_REMOVED lines=14> */
[-CC-:B------:R-:W-:Y:S01]  /*4230*/  FFMA.FTZ R78, R78, R9.reuse, -R11.reuse ;  /* 0x000000094e4e7223 */ /* 0x180fe2000001080b */
        /* <DEDUP_REMOVED lines=10> */
[----:B------:R-:W-:Y:S01]  /*42e0*/  FFMA.FTZ R88, R88, R9, -R11 ;  /* 0x0000000958587223 */ /* 0x000fe2000001080b */
[----:B0-----:R-:W-:-:S03]  /*42f0*/  F2FP.F16.F32.PACK_AB R178, R31, R42 ;  /* 0x0000002a1fb2723e */ /* 0x001fc600000000ff */
[----:B------:R-:W0:Y:S01]  /*4300*/  MUFU.EX2 R191, R58 ;  /* 0x0000003a00bf7308 */ /* 0x000e220000000800 */
[----:B-1----:R-:W-:Y:S01]  /*4310*/  FADD.FTZ R43, R21, R54 ;  /* 0x00000036152b7221 */ /* 0x002fe20000010000 */
[----:B------:R-:W-:Y:S01]  /*4320*/  F2FP.F16.F32.PACK_AB R189, R54, R21 ;  /* 0x0000001536bd723e */ /* 0x000fe200000000ff */
[----:B------:R-:W-:-:S05]  /*4330*/  VIADD R21, R72, 0xfffffffe ;  /* 0xfffffffe48157836 */ /* 0x000fca0000000000 */
[----:B------:R-:W1:Y:S01]  /*4340*/  MUFU.EX2 R60, R60 ;  /* 0x0000003c003c7308 */ /* 0x000e620000000800 */
[----:B--2---:R-:W-:-:S07]  /*4350*/  FADD.FTZ R26, R56, R43 ;  /* 0x0000002b381a7221 */ /* 0x004fce0000010000 */
[----:B------:R-:W2:Y:S01]  /*4360*/  MUFU.EX2 R185, R62 ;  /* 0x0000003e00b97308 */ /* 0x000ea20000000800 */
[C---:B0-----:R-:W-:Y:S01]  /*4370*/  FADD.FTZ R43, R191.reuse, R26 ;  /* 0x0000001abf2b7221 */ /* 0x041fe20000010000 */
[----:B------:R-:W-:-:S06]  /*4380*/  F2FP.F16.F32.PACK_AB R191, R191, R56 ;  /* 0x00000038bfbf723e */ /* 0x000fcc00000000ff */
[----:B------:R-:W0:Y:S01]  /*4390*/  MUFU.EX2 R48, R48 ;  /* 0x0000003000307308 */ /* 0x000e220000000800 */
[----:B-1----:R-:W-:-:S07]  /*43a0*/  FADD.FTZ R26, R60, R43 ;  /* 0x0000002b3c1a7221 */ /* 0x002fce0000010000 */
[----:B------:R-:W1:Y:S01]  /*43b0*/  MUFU.EX2 R187, R64 ;  /* 0x0000004000bb7308 */ /* 0x000e620000000800 */
[C---:B--2---:R-:W-:Y:S01]  /*43c0*/  FADD.FTZ R43, R185.reuse, R26 ;  /* 0x0000001ab92b7221 */ /* 0x044fe20000010000 */
[C---:B------:R-:W-:Y:S01]  /*43d0*/  FADD.FTZ R26, R180.reuse, R45 ;  /* 0x0000002db41a7221 */ /* 0x040fe20000010000 */
[----:B------:R-:W-:Y:S02]  /*43e0*/  F2FP.F16.F32.PACK_AB R180, R180, R27 ;  /* 0x0000001bb4b4723e */ /* 0x000fe400000000ff */
[----:B------:R-:W-:Y:S01]  /*43f0*/  F2FP.F16.F32.PACK_AB R185, R185, R60 ;  /* 0x0000003cb9b9723e */ /* 0x000fe200000000ff */
[----:B------:R-:W-:Y:S02]  /*4400*/  FADD.FTZ R45, R13, R26 ;  /* 0x0000001a0d2d7221 */ /* 0x000fe40000010000 */
[----:B------:R-:W2:Y:S02]  /*4410*/  MUFU.EX2 R66, R66 ;  /* 0x0000004200427308 */ /* 0x000ea40000000800 */
[----:B------:R-:W-:-:S04]  /*4420*/  FADD.FTZ R45, R52, R45 ;  /* 0x0000002d342d7221 */ /* 0x000fc80000010000 */
[----:B------:R-:W-:Y:S02]  /*4430*/  FADD.FTZ R26, R46, R45 ;  /* 0x0000002d2e1a7221 */ /* 0x000fe40000010000 */
[----:B------:R-:W3:Y:S02]  /*4440*/  MUFU.EX2 R181, R68 ;  /* 0x0000004400b57308 */ /* 0x000ee40000000800 */
[----:B------:R-:W-:-:S06]  /*4450*/  FADD.FTZ R45, R15, R26 ;  /* 0x0000001a0f2d7221 */ /* 0x000fcc0000010000 */
[----:B------:R-:W4:Y:S08]  /*4460*/  MUFU.EX2 R70, R70 ;  /* 0x0000004600467308 */ /* 0x000f300000000800 */
[----:B------:R0:W-:Y:S08]  /*4470*/  MUFU.EX2 R179, R14 ;  /* 0x0000000e00b37308 */ /* 0x0001f00000000800 */
[----:B------:R-:W5:Y:S01]  /*4480*/  MUFU.EX2 R183, R76 ;  /* 0x0000004c00b77308 */ /* 0x000f620000000800 */
[----:B0-----:R-:W-:-:S04]  /*4490*/  FADD.FTZ R14, R48, R43 ;  /* 0x0000002b300e7221 */ /* 0x001fc80000010000 */
[C---:B-1----:R-:W-:Y:S01]  /*44a0*/  FADD.FTZ R43, R187.reuse, R14 ;  /* 0x0000000ebb2b7221 */ /* 0x042fe20000010000 */
[----:B------:R-:W-:Y:S02]  /*44b0*/  F2FP.F16.F32.PACK_AB R187, R187, R48 ;  /* 0x00000030bbbb723e */ /* 0x000fe400000000ff */
[----:B------:R-:W0:Y:S01]  /*44c0*/  MUFU.EX2 R78, R78 ;  /* 0x0000004e004e7308 */ /* 0x000e220000000800 */
[----:B--2---:R-:W-:-:S04]  /*44d0*/  FADD.FTZ R14, R66, R43 ;  /* 0x0000002b420e7221 */ /* 0x004fc80000010000 */
[C---:B---3--:R-:W-:Y:S01]  /*44e0*/  FADD.FTZ R43, R181.reuse, R14 ;  /* 0x0000000eb52b7221 */ /* 0x048fe20000010000 */
[----:B------:R-:W-:Y:S01]  /*44f0*/  FADD.FTZ R14, R42, R45 ;  /* 0x0000002d2a0e7221 */ /* 0x000fe20000010000 */
[----:B------:R-:W-:Y:S01]  /*4500*/  F2FP.F16.F32.PACK_AB R181, R181, R66 ;  /* 0x00000042b5b5723e */ /* 0x000fe200000000ff */
[----:B------:R-:W1:Y:S08]  /*4510*/  MUFU.EX2 R177, R50 ;  /* 0x0000003200b17308 */ /* 0x000e700000000800 */
[----:B------:R-:W2:Y:S08]  /*4520*/  MUFU.EX2 R20, R20 ;  /* 0x0000001400147308 */ /* 0x000eb00000000800 */
[----:B------:R4:W-:Y:S08]  /*4530*/  MUFU.EX2 R173, R2 ;  /* 0x0000000200ad7308 */ /* 0x0009f00000000800 */
[----:B------:R-:W3:Y:S01]  /*4540*/  MUFU.EX2 R12, R12 ;  /* 0x0000000c000c7308 */ /* 0x000ee20000000800 */
[----:B----4-:R-:W-:Y:S01]  /*4550*/  FADD.FTZ R2, R70, R43 ;  /* 0x0000002b46027221 */ /* 0x010fe20000010000 */
[----:B------:R-:W-:-:S03]  /*4560*/  FADD.FTZ R43, R31, R14 ;  /* 0x0000000e1f2b7221 */ /* 0x000fc60000010000 */
[C---:B-----5:R-:W-:Y:S01]  /*4570*/  FADD.FTZ R11, R183.reuse, R2 ;  /* 0x00000002b70b7221 */ /* 0x060fe20000010000 */
[----:B------:R-:W-:Y:S02]  /*4580*/  F2FP.F16.F32.PACK_AB R183, R183, R70 ;  /* 0x00000046b7b7723e */ /* 0x000fe400000000ff */
[----:B------:R-:W4:Y:S01]  /*4590*/  MUFU.EX2 R38, R38 ;  /* 0x0000002600267308 */ /* 0x000f220000000800 */
[----:B0-----:R-:W-:-:S04]  /*45a0*/  FADD.FTZ R2, R78, R11 ;  /* 0x0000000b4e027221 */ /* 0x001fc80000010000 */
[C---:B-1----:R-:W-:Y:S01]  /*45b0*/  FADD.FTZ R3, R177.reuse, R2 ;  /* 0x00000002b1037221 */ /* 0x042fe20000010000 */
[----:B------:R-:W-:Y:S02]  /*45c0*/  F2FP.F16.F32.PACK_AB R177, R177, R78 ;  /* 0x0000004eb1b1723e */ /* 0x000fe400000000ff */
[----:B------:R-:W0:Y:S01]  /*45d0*/  MUFU.EX2 R25, R36 ;  /* 0x0000002400197308 */ /* 0x000e220000000800 */
[----:B--2---:R-:W-:-:S04]  /*45e0*/  FADD.FTZ R2, R20, R3 ;  /* 0x0000000314027221 */ /* 0x004fc80000010000 */
[C---:B------:R-:W-:Y:S01]  /*45f0*/  FADD.FTZ R3, R179.reuse, R2 ;  /* 0x00000002b3037221 */ /* 0x040fe20000010000 */
[----:B------:R-:W-:Y:S02]  /*4600*/  F2FP.F16.F32.PACK_AB R179, R179, R20 ;  /* 0x00000014b3b3723e */ /* 0x000fe400000000ff */
[----:B------:R-:W1:Y:S01]  /*4610*/  MUFU.EX2 R0, R0 ;  /* 0x0000000000007308 */ /* 0x000e620000000800 */
[----:B---3--:R-:W-:Y:S01]  /*4620*/  FADD.FTZ R2, R12, R3 ;  /* 0x000000030c027221 */ /* 0x008fe20000010000 */
[----:B----4-:R-:W-:-:S03]  /*4630*/  FADD.FTZ R14, R38, R43 ;  /* 0x0000002b260e7221 */ /* 0x010fc60000010000 */
[C---:B------:R-:W-:Y:S01]  /*4640*/  FADD.FTZ R3, R173.reuse, R2 ;  /* 0x00000002ad037221 */ /* 0x040fe20000010000 */
[----:B------:R-:W-:Y:S02]  /*4650*/  F2FP.F16.F32.PACK_AB R173, R173, R12 ;  /* 0x0000000cadad723e */ /* 0x000fe400000000ff */
[----:B------:R-:W2:Y:S01]  /*4660*/  MUFU.EX2 R34, R34 ;  /* 0x0000002200227308 */ /* 0x000ea20000000800 */
[C---:B0-----:R-:W-:Y:S01]  /*4670*/  FADD.FTZ R11, R25.reuse, R14 ;  /* 0x0000000e190b7221 */ /* 0x041fe20000010000 */
[----:B------:R-:W-:-:S06]  /*4680*/  F2FP.F16.F32.PACK_AB R172, R25, R38 ;  /* 0x0000002619ac723e */ /* 0x000fcc00000000ff */
[----:B------:R-:W0:Y:S01]  /*4690*/  MUFU.EX2 R175, R80 ;  /* 0x0000005000af7308 */ /* 0x000e220000000800 */
[----:B-1----:R-:W-:-:S07]  /*46a0*/  FADD.FTZ R2, R0, R3 ;  /* 0x0000000300027221 */ /* 0x002fce0000010000 */
[----:B------:R-:W1:Y:S01]  /*46b0*/  MUFU.EX2 R33, R32 ;  /* 0x0000002000217308 */ /* 0x000e620000000800 */
[----:B--2---:R-:W-:-:S07]  /*46c0*/  FADD.FTZ R14, R34, R11 ;  /* 0x0000000b220e7221 */ /* 0x004fce0000010000 */
[----:B------:R-:W2:Y:S01]  /*46d0*/  MUFU.EX2 R82, R82 ;  /* 0x0000005200527308 */ /* 0x000ea20000000800 */
[C---:B0-----:R-:W-:Y:S01]  /*46e0*/  FADD.FTZ R3, R175.reuse, R2 ;  /* 0x00000002af037221 */ /* 0x041fe20000010000 */
[----:B------:R-:W-:Y:S01]  /*46f0*/  F2FP.F16.F32.PACK_AB R175, R175, R0 ;  /* 0x00000000afaf723e */ /* 0x000fe200000000ff */
[----:B------:R-:W-:-:S05]  /*4700*/  VIADD R0, R74, UR5 ;  /* 0x000000054a007c36 */ /* 0x000fca0008000000 */
[----:B------:R-:W0:Y:S01]  /*4710*/  MUFU.EX2 R30, R30 ;  /* 0x0000001e001e7308 */ /* 0x000e220000000800 */
[C---:B-1----:R-:W-:Y:S01]  /*4720*/  FADD.FTZ R11, R33.reuse, R14 ;  /* 0x0000000e210b7221 */ /* 0x042fe20000010000 */
[----:B------:R-:W-:-:S06]  /*4730*/  F2FP.F16.F32.PACK_AB R174, R33, R34 ;  /* 0x0000002221ae723e */ /* 0x000fcc00000000ff */
[----:B------:R-:W1:Y:S01]  /*4740*/  MUFU.EX2 R169, R84 ;  /* 0x0000005400a97308 */ /* 0x000e620000000800 */
[----:B--2---:R-:W-:-:S07]  /*4750*/  FADD.FTZ R2, R82, R3 ;  /* 0x0000000352027221 */ /* 0x004fce0000010000 */
[----:B------:R-:W2:Y:S01]  /*4760*/  MUFU.EX2 R86, R86 ;  /* 0x0000005600567308 */ /* 0x000ea20000000800 */
[----:B0-----:R-:W-:Y:S01]  /*4770*/  FADD.FTZ R14, R30, R11 ;  /* 0x0000000b1e0e7221 */ /* 0x001fe20000010000 */
[----:B------:R-:W-:-:S03]  /*4780*/  F2FP.F16.F32.PACK_AB R168, R41, R30 ;  /* 0x0000001e29a8723e */ /* 0x000fc600000000ff */
[----:B------:R-:W-:-:S03]  /*4790*/  FADD.FTZ R11, R41, R14 ;  /* 0x0000000e290b7221 */ /* 0x000fc60000010000 */
[----:B------:R-:W0:Y:S01]  /*47a0*/  MUFU.EX2 R24, R24 ;  /* 0x0000001800187308 */ /* 0x000e220000000800 */
[C---:B-1----:R-:W-:Y:S01]  /*47b0*/  FADD.FTZ R3, R169.reuse, R2 ;  /* 0x00000002a9037221 */ /* 0x042fe20000010000 */
[----:B------:R-:W-:-:S06]  /*47c0*/  F2FP.F16.F32.PACK_AB R169, R169, R82 ;  /* 0x00000052a9a9723e */ /* 0x000fcc00000000ff */
[----:B------:R-:W1:Y:S01]  /*47d0*/  MUFU.EX2 R171, R88 ;  /* 0x0000005800ab7308 */ /* 0x000e620000000800 */
[----:B--2---:R-:W-:Y:S01]  /*47e0*/  FADD.FTZ R2, R86, R3 ;  /* 0x0000000356027221 */ /* 0x004fe20000010000 */
[----:B0-----:R-:W-:Y:S01]  /*47f0*/  FADD.FTZ R14, R24, R11 ;  /* 0x0000000b180e7221 */ /* 0x001fe20000010000 */
[----:B------:R-:W-:-:S03]  /*4800*/  F2FP.F16.F32.PACK_AB R170, R29, R24 ;  /* 0x000000181daa723e */ /* 0x000fc600000000ff */
[----:B------:R-:W-:Y:S01]  /*4810*/  FADD.FTZ R11, R29, R14 ;  /* 0x0000000e1d0b7221 */ /* 0x000fe20000010000 */
[C---:B-1----:R-:W-:Y:S01]  /*4820*/  FADD.FTZ R3, R171.reuse, R2 ;  /* 0x00000002ab037221 */ /* 0x042fe20000010000 */
[----:B------:R-:W-:Y:S01]  /*4830*/  F2FP.F16.F32.PACK_AB R171, R171, R86 ;  /* 0x00000056abab723e */ /* 0x000fe200000000ff */
[----:B------:R-:W-:Y:S06]  /*4840*/  @!P5 BRA `(.L_x_1264) ;  /* 0x000000000048d947 */ /* 0x000fec0003800000 */
[C---:B------:R-:W-:Y:S01]  /*4850*/  ISETP.GT.AND P1, PT, R74.reuse, RZ, PT ;  /* 0x000000ff4a00720c */ /* 0x040fe20003f24270 */
[----:B------:R-:W-:-:S12]  /*4860*/  VIADD R13, R74, 0xffffffff ;  /* 0xffffffff4a0d7836 */ /* 0x000fd80000000000 */
[----:B------:R-:W-:Y:S05]  /*4870*/  @P1 BRA `(.L_x_1265) ;  /* 0x0000000000201947 */ /* 0x000fea0003800000 */
[----:B------:R-:W0:Y:S01]  /*4880*/  LDC R12, c[0x0][0x9e4] ;  /* 0x00027900ff0c7b82 */ /* 0x000e220000000800 */
[----:B------:R-:W-:Y:S02]  /*4890*/  IADD3 R13, -R74, RZ, RZ ;  /* 0x000000ff4a0d7210 */ /* 0x000fe40007ffe1ff */
[----:B0-----:R-:W-:-:S13]  /*48a0*/  ISETP.NE.AND P1, PT, R12, 0x1, PT ;  /* 0x000000010c00780c */ /* 0x001fda0003f25270 */
[----:B------:R-:W0:Y:S02]  /*48b0*/  @P1 LDC.64 R14, c[0x0][0x9e8] ;  /* 0x00027a00ff0e1b82 */ /* 0x000e240000000a00 */
[----:B0-----:R-:W-:-:S05]  /*48c0*/  @P1 IMAD.HI.U32 R2, R13, R14, RZ ;  /* 0x0000000e0d021227 */ /* 0x001fca00078e00ff */
[----:B------:R-:W-:-:S04]  /*48d0*/  @P1 SHF.R.U32.HI R13, RZ, R15, R2 ;  /* 0x0000000fff0d1219 */ /* 0x000fc80000011602 */
[----:B------:R-:W-:Y:S01]  /*48e0*/  LOP3.LUT R13, RZ, R13, RZ, 0x33, !PT ;  /* 0x0000000dff0d7212 */ /* 0x000fe200078e33ff */
[----:B------:R-:W-:Y:S06]  /*48f0*/  BRA `(.L_x_1266) ;  /* 0x0000000000147947 */ /* 0x000fec0003800000 */
.L_x_1265:
[----:B------:R-:W0:Y:S02]  /*4900*/  LDC R12, c[0x0][0x9e4] ;  /* 0x00027900ff0c7b82 */ /* 0x000e240000000800 */
[----:B0-----:R-:W-:-:S13]  /*4910*/  ISETP.NE.AND P1, PT, R12, 0x1, PT ;  /* 0x000000010c00780c */ /* 0x001fda0003f25270 */
[----:B------:R-:W0:Y:S02]  /*4920*/  @P1 LDC.64 R14, c[0x0][0x9e8] ;  /* 0x00027a00ff0e1b82 */ /* 0x000e240000000a00 */
[----:B0-----:R-:W-:-:S05]  /*4930*/  @P1 IMAD.HI.U32 R2, R13, R14, RZ ;  /* 0x0000000e0d021227 */ /* 0x001fca00078e00ff */
[----:B------:R-:W-:-:S07]  /*4940*/  @P1 SHF.R.U32.HI R13, RZ, R15, R2 ;  /* 0x0000000fff0d1219 */ /* 0x000fce0000011602 */
.L_x_1266:
[----:B------:R-:W-:-:S05]  /*4950*/  IMAD R13, R13, R12, R12 ;  /* 0x0000000c0d0d7224 */ /* 0x000fca00078e020c */
[----:B------:R-:W-:-:S07]  /*4960*/  VIMNMX R0, R0, R13, PT ;  /* 0x0000000d00007248 */ /* 0x000fce0003fe0100 */
.L_x_1264:
[----:B------:R-:W-:Y:S01]  /*4970*/  IMAD.HI R12, R0, 0x2aaaaaab, RZ ;  /* 0x2aaaaaab000c7827 */ /* 0x000fe200078e02ff */
[----:B------:R-:W-:Y:S02]  /*4980*/  CS2R R118, SRZ ;  /* 0x0000000000767805 */ /* 0x000fe4000001ff00 */
[----:B------:R-:W-:Y:S02]  /*4990*/  CS2R R116, SRZ ;  /* 0x0000000000747805 */ /* 0x000fe4000001ff00 */
[----:B------:R-:W-:Y:S01]  /*49a0*/  CS2R R114, SRZ ;  /* 0x0000000000727805 */ /* 0x000fe2000001ff00 */
[----:B------:R-:W-:Y:S01]  /*49b0*/  IMAD.MOV.U32 R2, RZ, RZ, 0x3f800000 ;  /* 0x3f800000ff027424 */ /* 0x000fe200078e00ff */
[----:B------:R-:W-:Y:S01]  /*49c0*/  SHF.R.U32.HI R13, RZ, 0x1f, R12 ;  /* 0x0000001fff0d7819 */ /* 0x000fe2000001160c */
[----:B------:R-:W-:Y:S01]  /*49d0*/  IMAD.MOV.U32 R0, RZ, RZ, 0x3f800000 ;  /* 0x3f800000ff007424 */ /* 0x000fe200078e00ff */
[----:B------:R-:W-:Y:S02]  /*49e0*/  CS2R R112, SRZ ;  /* 0x0000000000707805 */ /* 0x000fe4000001ff00 */
[----:B------:R-:W-:-:S02]  /*49f0*/  CS2R R110, SRZ ;  /* 0x00000000006e7805 */ /* 0x000fc4000001ff00 */
[----:B------:R-:W-:Y:S02]  /*4a00*/  LEA.HI.SX32 R13, R12, R13, 0x1c ;  /* 0x0000000d0c0d7211 */ /* 0x000fe400078fe2ff */
[----:B------:R-:W-:Y:S02]  /*4a10*/  CS2R R108, SRZ ;  /* 0x00000000006c7805 */ /* 0x000fe4000001ff00 */
[----:B------:R-:W-:Y:S02]  /*4a20*/  CS2R R106, SRZ ;  /* 0x00000000006a7805 */ /* 0x000fe4000001ff00 */
[----:B------:R-:W-:Y:S02]  /*4a30*/  CS2R R104, SRZ ;  /* 0x0000000000687805 */ /* 0x000fe4000001ff00 */
[----:B------:R-:W-:Y:S02]  /*4a40*/  VIMNMX R14, R194, R13, !PT ;  /* 0x0000000dc20e7248 */ /* 0x000fe40007fe0100 */
[----:B------:R-:W-:-:S02]  /*4a50*/  CS2R R102, SRZ ;  /* 0x0000000000667805 */ /* 0x000fc4000001ff00 */
[----:B------:R-:W-:Y:S02]  /*4a60*/  CS2R R100, SRZ ;  /* 0x0000000000647805 */ /* 0x000fe4000001ff00 */
[----:B------:R-:W-:Y:S02]  /*4a70*/  CS2R R98, SRZ ;  /* 0x0000000000627805 */ /* 0x000fe4000001ff00 */
[----:B------:R-:W-:Y:S02]  /*4a80*/  ISETP.GE.AND P1, PT, R21, R14, PT ;  /* 0x0000000e1500720c */ /* 0x000fe40003f26270 */
        /* <DEDUP_REMOVED lines=37> */
[----:B------:R-:W-:Y:S06]  /*4ce0*/  @!P1 BRA `(.L_x_1267) ;  /* 0x0000003400d89947 */ /* 0x000fec0003800000 */
[----:B------:R-:W-:Y:S01]  /*4cf0*/  IMAD.MOV.U32 R13, RZ, RZ, R8 ;  /* 0x000000ffff0d7224 */ /* 0x000fe200078e0008 */
[----:B------:R-:W-:Y:S01]  /*4d00*/  UMOV UR41, UR39 ;  /* 0x0000002700297c82 */ /* 0x000fe20008000000 */
[----:B------:R-:W-:Y:S01]  /*4d10*/  IMAD.MOV.U32 R12, RZ, RZ, R10 ;  /* 0x000000ffff0c7224 */ /* 0x000fe200078e000a */
[----:B------:R-:W-:Y:S01]  /*4d20*/  UMOV UR4, UR38 ;  /* 0x0000002600047c82 */ /* 0x000fe20008000000 */
[----:B------:R-:W-:Y:S01]  /*4d30*/  IMAD.MOV.U32 R15, RZ, RZ, R21 ;  /* 0x000000ffff0f7224 */ /* 0x000fe200078e0015 */
[----:B------:R-:W-:Y:S01]  /*4d40*/  ULDC UR43, c[0x0][0x9e4] ;  /* 0x00027900002b7ab9 */ /* 0x000fe20000000800 */
[----:B------:R-:W-:Y:S01]  /*4d50*/  IMAD.MOV.U32 R2, RZ, RZ, 0x3f800000 ;  /* 0x3f800000ff027424 */ /* 0x000fe200078e00ff */
[----:B------:R-:W-:Y:S01]  /*4d60*/  ULDC UR50, c[0x0][0x9dc] ;  /* 0x0002770000327ab9 */ /* 0x000fe20000000800 */
[----:B------:R-:W-:Y:S01]  /*4d70*/  IMAD.MOV.U32 R119, RZ, RZ, RZ ;  /* 0x000000ffff777224 */ /* 0x000fe200078e00ff */
[----:B------:R-:W-:Y:S01]  /*4d80*/  ULDC UR5, c[0x0][0x9d8] ;  /* 0x0002760000057ab9 */ /* 0x000fe20000000800 */
[----:B------:R-:W-:-:S05]  /*4d90*/  ULDC UR51, c[0x0][0x9e0] ;  /* 0x0002780000337ab9 */ /* 0x000fca0000000800 */
.L_x_1286:
[----:B------:R-:W-:-:S04]  /*4da0*/  UISETP.NE.AND UP0, UPT, UR4, 0x1, UPT ;  /* 0x000000010400788c */ /* 0x000fc8000bf05270 */
[----:B------:R-:W-:-:S04]  /*4db0*/  USEL UR39, URZ, 0x1, UP0 ;  /* 0x000000013f277887 */ /* 0x000fc80008000000 */
[----:B------:R-:W-:Y:S01]  /*4dc0*/  ULOP3.LUT UR39, UR41, UR39, URZ, 0x3c, !UPT ;  /* 0x0000002729277292 */ /* 0x000fe2000f8e3c3f */
[----:B------:R-:W-:Y:S11]  /*4dd0*/  @!P0 BRA `(.L_x_1268) ;  /* 0x0000000000048947 */ /* 0x000ff60003800000 */
[----:B------:R-:W-:Y:S01]  /*4de0*/  BPT.TRAP 0x1 ;  /* 0x000000040000795c */ /* 0x000fe20000300000 */
.L_x_1268:
        /* <DEDUP_REMOVED lines=9> */
.L_x_1269:
[----:B-1----:R-:W-:Y:S05]  /*4e80*/  @P1 BRA `(.L_x_1270) ;  /* 0x0000000000081947 */ /* 0x002fea0003800000 */
[----:B------:R-:W1:Y:S02]  /*4e90*/  SYNCS.PHASECHK.TRANS64.TRYWAIT P1, [UR7+0x30830], R8 ;  /* 0x03083008ff0075a7 */ /* 0x000e640008020147 */
[----:B-1----:R-:W-:Y:S05]  /*4ea0*/  @!P1 BRA `(.L_x_1271) ;  /* 0x0000012400e09947 */ /* 0x002fea0003800000 */
.L_x_1270:
        /* <DEDUP_REMOVED lines=169> */
.L_x_1272:
[----:B------:R-:W-:Y:S01]  /*5940*/  ULEA UR6, UR4, UR40, 0x3 ;  /* 0x0000002804067291 */ /* 0x000fe2000f8e183f */
[----:B------:R-:W-:-:S05]  /*5950*/  IMAD.U32 R0, RZ, RZ, UR41 ;  /* 0x00000029ff007e24 */ /* 0x000fca000f8e00ff */
[----:B------:R-:W-:-:S04]  /*5960*/  SHF.L.U32 R0, R0, 0x1f, RZ ;  /* 0x0000001f00007819 */ /* 0x000fc800000006ff */
[----:B------:R2:W3:Y:S01]  /*5970*/  SYNCS.PHASECHK.TRANS64.TRYWAIT P1, [UR6+0x30850], R0 ;  /* 0x03085000ff0075a7 */ /* 0x0004e20008020146 */
[----:B------:R-:W-:Y:S05]  /*5980*/  @!P0 BRA `(.L_x_1273) ;  /* 0x0000000000048947 */ /* 0x000fea0003800000 */
[----:B------:R-:W-:Y:S01]  /*5990*/  BPT.TRAP 0x1 ;  /* 0x000000040000795c */ /* 0x000fe20000300000 */
.L_x_1273:
[----:B---3--:R-:W-:Y:S05]  /*59a0*/  @P1 BRA `(.L_x_1274) ;  /* 0x0000000000081947 */ /* 0x008fea0003800000 */
[----:B------:R-:W3:Y:S02]  /*59b0*/  SYNCS.PHASECHK.TRANS64.TRYWAIT P1, [UR6+0x30850], R0 ;  /* 0x03085000ff0075a7 */ /* 0x000ee40008020146 */
[----:B---3--:R-:W-:Y:S05]  /*59c0*/  @!P1 BRA `(.L_x_1275) ;  /* 0x0000011c00309947 */ /* 0x008fea0003800000 */
.L_x_1274:
        /* <DEDUP_REMOVED lines=36> */
[----:B------:R-:W-:Y:S05]  /*5c10*/  @!P0 BRA `(.L_x_1276) ;  /* 0x0000000000048947 */ /* 0x000fea0003800000 */
[----:B------:R-:W-:Y:S01]  /*5c20*/  BPT.TRAP 0x1 ;  /* 0x000000040000795c */ /* 0x000fe20000300000 */
.L_x_1276:
[----:B------:R-:W-:Y:S01]  /*5c30*/  ISETP.NE.AND P2, PT, R203, 0x1, PT ;  /* 0x00000001cb00780c */ /* 0x000fe20003f45270 */
[----:B------:R-:W-:Y:S01]  /*5c40*/  FMUL.FTZ R10, R126, UR5 ;  /* 0x000000057e0a7c20 */ /* 0x000fe20008410000 */
[----:B------:R-:W-:Y:S01]  /*5c50*/  FMUL.FTZ R20, R127, UR5 ;  /* 0x000000057f147c20 */ /* 0x000fe20008410000 */
[----:B------:R-:W-:Y:S01]  /*5c60*/  FMUL.FTZ R216, R129, UR5 ;  /* 0x0000000581d87c20 */ /* 0x000fe20008410000 */
[----:B------:R-:W-:Y:S01]  /*5c70*/  FMUL.FTZ R129, R143, UR5 ;  /* 0x000000058f817c20 */ /* 0x000fe20008410000 */
[----:B------:R-:W-:Y:S01]  /*5c80*/  FMUL.FTZ R143, R153, UR5 ;  /* 0x00000005998f7c20 */ /* 0x000fe20008410000 */
[----:B------:R-:W-:Y:S02]  /*5c90*/  IMAD.IADD R153, R192, 0x1, R22 ;  /* 0x00000001c0997824 */ /* 0x000fe400078e0216 */
[----:B------:R-:W-:Y:S01]  /*5ca0*/  FMUL.FTZ R186, R121, UR5 ;  /* 0x0000000579ba7c20 */ /* 0x000fe20008410000 */
[----:B------:R-:W-:Y:S01]  /*5cb0*/  FMUL.FTZ R214, R128, UR5 ;  /* 0x0000000580d67c20 */ /* 0x000fe20008410000 */
[----:B------:R-:W-:Y:S01]  /*5cc0*/  FMUL.FTZ R121, R134, UR5 ;  /* 0x0000000586797c20 */ /* 0x000fe20008410000 */
[----:B------:R-:W-:Y:S01]  /*5cd0*/  FMUL.FTZ R128, R142, UR5 ;  /* 0x000000058e807c20 */ /* 0x000fe20008410000 */
[----:B------:R-:W-:Y:S01]  /*5ce0*/  FMUL.FTZ R142, R144, UR5 ;  /* 0x00000005908e7c20 */ /* 0x000fe20008410000 */
[----:B------:R-:W-:Y:S01]  /*5cf0*/  FMUL.FTZ R134, R150, UR5 ;  /* 0x0000000596867c20 */ /* 0x000fe20008410000 */
[----:B------:R-:W3:Y:S01]  /*5d00*/  @P2 LDC R126, c[0x0][0x44c] ;  /* 0x00011300ff7e2b82 */ /* 0x000ee20000000800 */
[----:B------:R-:W-:Y:S01]  /*5d10*/  FMUL.FTZ R144, R145, UR5 ;  /* 0x0000000591907c20 */ /* 0x000fe20008410000 */
[----:B------:R-:W-:Y:S01]  /*5d20*/  FMUL.FTZ R150, R152, UR5 ;  /* 0x0000000598967c20 */ /* 0x000fe20008410000 */
[----:B------:R-:W-:Y:S01]  /*5d30*/  FMUL.FTZ R145, R156, UR5 ;  /* 0x000000059c917c20 */ /* 0x000fe20008410000 */
[----:B01----:R-:W-:Y:S01]  /*5d40*/  FMUL.FTZ R8, R120, UR5 ;  /* 0x0000000578087c20 */ /* 0x003fe20008410000 */
[----:B------:R-:W-:Y:S01]  /*5d50*/  FMUL.FTZ R156, R161, UR5 ;  /* 0x00000005a19c7c20 */ /* 0x000fe20008410000 */
[----:B------:R-:W-:Y:S01]  /*5d60*/  FMUL.FTZ R120, R131, UR5 ;  /* 0x0000000583787c20 */ /* 0x000fe20008410000 */
[----:B------:R-:W-:Y:S01]  /*5d70*/  IMAD R161, R15, -0x60, RZ ;  /* 0xffffffa00fa17824 */ /* 0x000fe200078e02ff */
[----:B------:R-:W0:Y:S01]  /*5d80*/  @P2 LDC R127, c[0x0][0x450] ;  /* 0x00011400ff7f2b82 */ /* 0x000e220000000800 */
[----:B------:R-:W-:Y:S01]  /*5d90*/  FMUL.FTZ R131, R146, UR5 ;  /* 0x0000000592837c20 */ /* 0x000fe20008410000 */
[----:B--2---:R-:W-:Y:S01]  /*5da0*/  FMUL.FTZ R0, R122, UR5 ;  /* 0x000000057a007c20 */ /* 0x004fe20008410000 */
        /* <DEDUP_REMOVED lines=13> */
[----:B---3--:R-:W-:-:S04]  /*5e80*/  @P2 IMAD.HI.U32 R126, R153, R126, RZ ;  /* 0x0000007e997e2227 */ /* 0x008fc800078e00ff */
        /* <DEDUP_REMOVED lines=22> */
[----:B------:R-:W1:Y:S01]  /*5ff0*/  MUFU.TANH R8, R8 ;  /* 0x0000000800087308 */ /* 0x000e620000002400 */
[----:B------:R-:W-:Y:S02]  /*6000*/  UPRMT UR7, UR60, 0x654, UR7 ;  /* 0x000006543c077896 */ /* 0x000fe40008000007 */
[----:B------:R-:W-:Y:S01]  /*6010*/  ULOP3.LUT UR4, URZ, UR50, URZ, 0x33, !UPT ;  /* 0x000000323f047292 */ /* 0x000fe2000f8e333f */
[----:B------:R-:W-:Y:S01]  /*6020*/  IADD3 R127, -R18, R126, R17 ;  /* 0x0000007e127f7210 */ /* 0x000fe20007ffe111 */
[----:B------:R-:W-:-:S03]  /*6030*/  VIADD R151, R126, 0xffffffff ;  /* 0xffffffff7e977836 */ /* 0x000fc60000000000 */
[----:B------:R-:W2:Y:S01]  /*6040*/  MUFU.TANH R186, R186 ;  /* 0x000000ba00ba7308 */ /* 0x000ea20000002400 */
[C---:B------:R-:W-:Y:S01]  /*6050*/  VIADD R163, R127.reuse, UR51 ;  /* 0x000000337fa37c36 */ /* 0x040fe20008000000 */
[----:B------:R-:W-:Y:S01]  /*6060*/  SYNCS.ARRIVE.TRANS64.RED.A1T0 RZ, [UR7], RZ ;  /* 0x000000ffffff79a7 */ /* 0x000fe20008100407 */
[----:B------:R-:W-:Y:S02]  /*6070*/  VIADD R167, R127, UR4 ;  /* 0x000000047fa77c36 */ /* 0x000fe40008000000 */
[----:B0-----:R-:W-:-:S03]  /*6080*/  IMAD.IADD R155, R163, 0x1, R152 ;  /* 0x00000001a39b7824 */ /* 0x001fc600078e0298 */
        /* <DEDUP_REMOVED lines=48> */
[----:B------:R-:W-:Y:S01]  /*6390*/  IADD3 R152, -R18, R17, R152 ;  /* 0x0000001112987210 */ /* 0x000fe20007ffe198 */
        /* <DEDUP_REMOVED lines=11> */
.L_x_1279:
[----:B------:R-:W-:-:S05]  /*6450*/  IMAD.U32 R158, RZ, RZ, UR43 ;  /* 0x0000002bff9e7e24 */ /* 0x000fca000f8e00ff */
[----:B------:R-:W-:-:S13]  /*6460*/  ISETP.NE.AND P1, PT, R158, 0x1, PT ;  /* 0x000000019e00780c */ /* 0x000fda0003f25270 */
[----:B------:R-:W1:Y:S02]  /*6470*/  @P1 LDC.64 R126, c[0x0][0x9e8] ;  /* 0x00027a00ff7e1b82 */ /* 0x000e640000000a00 */
[----:B-1----:R-:W-:-:S05]  /*6480*/  @P1 IMAD.HI.U32 R126, R152, R126, RZ ;  /* 0x0000007e987e1227 */ /* 0x002fca00078e00ff */
[----:B------:R-:W-:-:S07]  /*6490*/  @P1 SHF.R.U32.HI R152, RZ, R127, R126 ;  /* 0x0000007fff981219 */ /* 0x000fce000001167e */
.L_x_1280:
[----:B------:R-:W-:Y:S05]  /*64a0*/  BSYNC B0 ;  /* 0x0000000000007941 */ /* 0x000fea0003800000 */
.L_x_1278:
[----:B------:R-:W-:-:S05]  /*64b0*/  IMAD R152, R152, R158, R151 ;  /* 0x0000009e98987224 */ /* 0x000fca00078e0297 */
[----:B------:R-:W-:Y:S02]  /*64c0*/  VIADDMNMX R155, R152, R158, R155, PT ;  /* 0x0000009e989b7246 */ /* 0x000fe4000380019b */
[----:B------:R-:W-:-:S07]  /*64d0*/  VIMNMX R157, R157, R152, !PT ;  /* 0x000000989d9d7248 */ /* 0x000fce0007fe0100 */
.L_x_1277:
[C---:B------:R-:W-:Y:S02]  /*64e0*/  ISETP.GE.AND P1, PT, R161.reuse, 0x2, PT ;  /* 0x00000002a100780c */ /* 0x040fe40003f26270 */
        /* <DEDUP_REMOVED lines=128> */
[----:B------:R-:W-:Y:S01]  /*6cf0*/  ISETP.GE.AND P6, PT, R161, 0x5a, PT ;  /* 0x0000005aa100780c */ /* 0x000fe20003fc6270 */
[----:B------:R-:W0:-:S12]  /*6d00*/  SHFL.IDX PT, R8, R153, 0x1, 0x1c1f ;  /* 0x003c1f0099087f89 */ /* 0x000e1800000e0000 */
[----:B------:R-:W-:Y:S02]  /*6d10*/  @P6 LOP3.LUT R16, R16, 0x1, RZ, 0xfc, !PT ;  /* 0x0000000110106812 */ /* 0x000fe400078efcff */
[----:B------:R-:W-:-:S04]  /*6d20*/  ISETP.GT.AND P6, PT, R157, 0x59, !P6 ;  /* 0x000000599d00780c */ /* 0x000fc800077c4270 */
[----:B------:R-:W-:-:S04]  /*6d30*/  ISETP.LT.OR P6, PT, R155, 0x5a, P6 ;  /* 0x0000005a9b00780c */ /* 0x000fc800037c1670 */
[----:B------:R-:W-:Y:S02]  /*6d40*/  FSEL R126, R165, -INF , !P6 ;  /* 0xff800000a57e7808 */ /* 0x000fe40007000000 */
[----:B------:R-:W-:Y:S01]  /*6d50*/  LOP3.LUT P6, RZ, R16, 0x80000, RZ, 0xc0, !PT ;  /* 0x0008000010ff7812 */ /* 0x000fe200078cc0ff */
[--C-:B0-----:R-:W-:Y:S02]  /*6d60*/  IMAD.IADD R141, R163, 0x1, R8.reuse ;  /* 0x00000001a38d7824 */ /* 0x101fe400078e0208 */
[----:B------:R-:W-:-:S10]  /*6d70*/  IMAD.IADD R143, R167, 0x1, R8 ;  /* 0x00000001a78f7824 */ /* 0x000fd400078e0208 */
[----:B------:R-:W-:Y:S05]  /*6d80*/  @!P6 BRA `(.L_x_1281) ;  /* 0x000000000054e947 */ /* 0x000fea0003800000 */
[----:B------:R-:W-:Y:S01]  /*6d90*/  IADD3 R145, -R18, R17, R8 ;  /* 0x0000001112917210 */ /* 0x000fe20007ffe108 */
        /* <DEDUP_REMOVED lines=11> */
.L_x_1283:
[----:B------:R-:W-:-:S05]  /*6e50*/  IMAD.U32 R168, RZ, RZ, UR43 ;  /* 0x0000002bffa87e24 */ /* 0x000fca000f8e00ff */
[----:B------:R-:W-:-:S13]  /*6e60*/  ISETP.NE.AND P6, PT, R168, 0x1, PT ;  /* 0x00000001a800780c */ /* 0x000fda0003fc5270 */
[----:B------:R-:W0:Y:S02]  /*6e70*/  @P6 LDC.64 R8, c[0x0][0x9e8] ;  /* 0x00027a00ff086b82 */ /* 0x000e240000000a00 */
[----:B0-----:R-:W-:-:S05]  /*6e80*/  @P6 IMAD.HI.U32 R8, R145, R8, RZ ;  /* 0x0000000891086227 */ /* 0x001fca00078e00ff */
[----:B------:R-:W-:-:S07]  /*6e90*/  @P6 SHF.R.U32.HI R145, RZ, R9, R8 ;  /* 0x00000009ff916219 */ /* 0x000fce0000011608 */
.L_x_1284:
[----:B------:R-:W-:Y:S05]  /*6ea0*/  BSYNC B0 ;  /* 0x0000000000007941 */ /* 0x000fea0003800000 */
.L_x_1282:
[----:B------:R-:W-:-:S05]  /*6eb0*/  IMAD R8, R145, R168, R151 ;  /* 0x000000a891087224 */ /* 0x000fca00078e0297 */
[----:B------:R-:W-:Y:S02]  /*6ec0*/  VIADDMNMX R141, R8, R168, R141, PT ;  /* 0x000000a8088d7246 */ /* 0x000fe4000380018d */
[----:B------:R-:W-:-:S07]  /*6ed0*/  VIMNMX R143, R143, R8, !PT ;  /* 0x000000088f8f7248 */ /* 0x000fce0007fe0100 */
.L_x_1281:
[C---:B------:R-:W-:Y:S02]  /*6ee0*/  ISETP.GT.AND P1, PT, R143.reuse, 0x1, !P1 ;  /* 0x000000018f00780c */ /* 0x040fe40004f24270 */
        /* <DEDUP_REMOVED lines=45> */
[----:B------:R-:W-:Y:S02]  /*71c0*/  LOP3.LUT P2, RZ, R16, 0x40, RZ, 0xc0, !PT ;  /* 0x0000004010ff7812 */ /* 0x000fe4000784c0ff */
[----:B------:R-:W-:-:S02]  /*71d0*/  ISETP.LT.OR P1, PT, R141, 0x22, P1 ;  /* 0x000000228d00780c */ /* 0x000fc40000f21670 */
[----:B------:R-:W-:Y:S02]  /*71e0*/  FMNMX.FTZ R9, R146, R9, !PT ;  /* 0x0000000992097209 */ /* 0x000fe40007810000 */
[----:B------:R-:W-:Y:S02]  /*71f0*/  FSEL R124, R124, -INF , !P1 ;  /* 0xff8000007c7c7808 */ /* 0x000fe40004800000 */
[----:B------:R-:W-:Y:S02]  /*7200*/  LOP3.LUT P1, RZ, R16, 0x4000, RZ, 0xc0, !PT ;  /* 0x0000400010ff7812 */ /* 0x000fe4000782c0ff */
[----:B------:R-:W-:Y:S02]  /*7210*/  FMNMX.FTZ R9, R148, R9, !PT ;  /* 0x0000000994097209 */ /* 0x000fe40007810000 */
[----:B------:R-:W-:Y:S02]  /*7220*/  ISETP.GT.AND P1, PT, R143, 0x28, !P1 ;  /* 0x000000288f00780c */ /* 0x000fe40004f24270 */
[----:B------:R-:W-:-:S02]  /*7230*/  LOP3.LUT P6, RZ, R16, 0x20, RZ, 0xc0, !PT ;  /* 0x0000002010ff7812 */ /* 0x000fc400078cc0ff */
        /* <DEDUP_REMOVED lines=15> */
[----:B------:R-:W-:Y:S02]  /*7330*/  FMNMX.FTZ R9, R154, R9, !PT ;  /* 0x000000099a097209 */ /* 0x000fe40007810000 */
[----:B------:R-:W-:Y:S02]  /*7340*/  FSEL R178, R131, -INF , !P1 ;  /* 0xff80000083b27808 */ /* 0x000fe40004800000 */
[----:B------:R-:W-:-:S02]  /*7350*/  LOP3.LUT P1, RZ, R16, 0x800, RZ, 0xc0, !PT ;  /* 0x0000080010ff7812 */ /* 0x000fc4000782c0ff */
[----:B------:R-:W-:Y:S02]  /*7360*/  FMNMX.FTZ R8, R126, R9, !PT ;  /* 0x000000097e087209 */ /* 0x000fe40007810000 */
[C---:B------:R-:W-:Y:S02]  /*7370*/  ISETP.GT.AND P1, PT, R143.reuse, 0x31, !P1 ;  /* 0x000000318f00780c */ /* 0x040fe40004f24270 */
[----:B------:R-:W-:Y:S01]  /*7380*/  ISETP.GT.AND P3, PT, R143, 0x50, !P3 ;  /* 0x000000508f00780c */ /* 0x000fe20005f64270 */
[----:B------:R-:W0:Y:S01]  /*7390*/  SHFL.BFLY PT, R9, R8, 0x2, 0x1f ;  /* 0x0c401f0008097f89 */ /* 0x000e2200000e0000 */
        /* <DEDUP_REMOVED lines=8> */
[----:B------:R-:W-:-:S02]  /*7420*/  ISETP.GT.AND P5, PT, R143, 0x58, !P5 ;  /* 0x000000588f00780c */ /* 0x000fc40006fa4270 */
[----:B------:R-:W-:Y:S02]  /*7430*/  FSEL R134, R134, -INF , !P1 ;  /* 0xff80000086867808 */ /* 0x000fe40004800000 */
[----:B------:R-:W-:Y:S02]  /*7440*/  LOP3.LUT P1, RZ, R16, 0x200, RZ, 0xc0, !PT ;  /* 0x0000020010ff7812 */ /* 0x000fe4000782c0ff */
[----:B------:R-:W-:Y:S02]  /*7450*/  ISETP.LT.OR P4, PT, R141, 0x52, P4 ;  /* 0x000000528d00780c */ /* 0x000fe40002781670 */
[----:B------:R-:W-:Y:S02]  /*7460*/  ISETP.GT.AND P1, PT, R143, 0x39, !P1 ;  /* 0x000000398f00780c */ /* 0x000fe40004f24270 */
[----:B0-----:R-:W-:Y:S02]  /*7470*/  FMNMX.FTZ R121, R8, R9, !PT ;  /* 0x0000000908797209 */ /* 0x001fe40007810000 */
[C---:B------:R-:W-:Y:S01]  /*7480*/  ISETP.LT.OR P1, PT, R141.reuse, 0x3a, P1 ;  /* 0x0000003a8d00780c */ /* 0x040fe20000f21670 */
[----:B------:R-:W0:Y:S01]  /*7490*/  LDC R9, c[0x0][0x988] ;  /* 0x00026200ff097b82 */ /* 0x000e220000000800 */
[----:B------:R-:W-:Y:S01]  /*74a0*/  ISETP.LT.OR P5, PT, R141, 0x59, P5 ;  /* 0x000000598d00780c */ /* 0x000fe20002fa1670 */
[----:B------:R-:W1:Y:S01]  /*74b0*/  SHFL.BFLY PT, R10, R121, 0x1, 0x1f ;  /* 0x0c201f00790a7f89 */ /* 0x000e6200000e0000 */
[----:B------:R-:W-:-:S02]  /*74c0*/  FSEL R180, R135, -INF , !P1 ;  /* 0xff80000087b47808 */ /* 0x000fc40004800000 */
[----:B------:R-:W-:-:S04]  /*74d0*/  LOP3.LUT P1, RZ, R16, 0x100, RZ, 0xc0, !PT ;  /* 0x0000010010ff7812 */ /* 0x000fc8000782c0ff */
[----:B------:R-:W-:-:S04]  /*74e0*/  ISETP.GT.AND P1, PT, R143, 0x40, !P1 ;  /* 0x000000408f00780c */ /* 0x000fc80004f24270 */
[----:B------:R-:W-:-:S04]  /*74f0*/  ISETP.LT.OR P1, PT, R141, 0x41, P1 ;  /* 0x000000418d00780c */ /* 0x000fc80000f21670 */
[----:B------:R-:W-:Y:S02]  /*7500*/  FSEL R136, R136, -INF , !P1 ;  /* 0xff80000088887808 */ /* 0x000fe40004800000 */
[----:B------:R-:W-:-:S04]  /*7510*/  LOP3.LUT P1, RZ, R16, 0x80, RZ, 0xc0, !PT ;  /* 0x0000008010ff7812 */ /* 0x000fc8000782c0ff */
[----:B------:R-:W-:Y:S02]  /*7520*/  ISETP.GT.AND P1, PT, R143, 0x41, !P1 ;  /* 0x000000418f00780c */ /* 0x000fe40004f24270 */
[----:B-1----:R-:W-:Y:S02]  /*7530*/  FMNMX.FTZ R10, R121, R10, !PT ;  /* 0x0000000a790a7209 */ /* 0x002fe40007810000 */
[----:B------:R-:W-:-:S03]  /*7540*/  ISETP.LT.OR P1, PT, R141, 0x42, P1 ;  /* 0x000000428d00780c */ /* 0x000fc60000f21670 */
[----:B0-----:R-:W-:Y:S01]  /*7550*/  FMUL.FTZ R145, R10, R9 ;  /* 0x000000090a917220 */ /* 0x001fe20000410000 */
        /* <DEDUP_REMOVED lines=18> */
[--C-:B------:R-:W-:Y:S01]  /*7680*/  FFMA.FTZ R129, R212, R9, -R145.reuse ;  /* 0x00000009d4817223 */ /* 0x100fe20000010891 */
[----:B------:R-:W-:Y:S01]  /*7690*/  FMNMX.FTZ R21, R168, R21, !PT ;  /* 0x00000015a8157209 */ /* 0x000fe20007810000 */
[-CC-:B------:R-:W-:Y:S01]  /*76a0*/  FFMA.FTZ R212, R216, R9.reuse, -R145.reuse ;  /* 0x00000009d8d47223 */ /* 0x180fe20000010891 */
[----:B------:R-:W-:Y:S01]  /*76b0*/  FSEL R216, R125, -INF , !P4 ;  /* 0xff8000007dd87808 */ /* 0x000fe20006000000 */
        /* <DEDUP_REMOVED lines=10> */
[----:B------:R-:W-:Y:S01]  /*7760*/  MUFU.EX2 R188, R188 ;  /* 0x000000bc00bc7308 */ /* 0x000fe20000000800 */
[----:B------:R-:W-:Y:S01]  /*7770*/  FSEL R143, R10, RZ, P1 ;  /* 0x000000ff0a8f7208 */ /* 0x000fe20000800000 */
        /* <DEDUP_REMOVED lines=23> */
[----:B------:R-:W-:-:S02]  /*78f0*/  FFMA.FTZ R141, R156, R9, -R145 ;  /* 0x000000099c8d7223 */ /* 0x000fc40000010891 */
        /* <DEDUP_REMOVED lines=22> */
[----:B0-----:R-:W-:Y:S01]  /*7a60*/  FMNMX.FTZ R0, R131, R0, !PT ;  /* 0x0000000083007209 */ /* 0x001fe20007810000 */
[----:B------:R-:W-:-:S06]  /*7a70*/  FFMA.FTZ R131, R166, R9, -R145 ;  /* 0x00000009a6837223 */ /* 0x000fcc0000010891 */
[----:B------:R-:W-:Y:S01]  /*7a80*/  MUFU.EX2 R144, R144 ;  /* 0x0000009000907308 */ /* 0x000fe20000000800 */
[----:B------:R-:W0:Y:S07]  /*7a90*/  SHFL.BFLY PT, R125, R0, 0x1, 0x1f ;  /* 0x0c201f00007d7f89 */ /* 0x000e2e00000e0000 */
[----:B------:R-:W-:Y:S08]  /*7aa0*/  MUFU.EX2 R135, R135 ;  /* 0x0000008700877308 */ /* 0x000ff00000000800 */
[----:B------:R-:W-:Y:S08]  /*7ab0*/  MUFU.EX2 R142, R142 ;  /* 0x0000008e008e7308 */ /* 0x000ff00000000800 */
[----:B------:R-:W-:Y:S01]  /*7ac0*/  MUFU.EX2 R133, R133 ;  /* 0x0000008500857308 */ /* 0x000fe20000000800 */
[----:B0-----:R-:W-:Y:S01]  /*7ad0*/  FMNMX.FTZ R8, R0, R125, !PT ;  /* 0x0000007d00087209 */ /* 0x001fe20007810000 */
[----:B------:R-:W-:Y:S01]  /*7ae0*/  FADD.FTZ R0, -R143, R12 ;  /* 0x0000000c8f007221 */ /* 0x000fe20000010100 */
[----:B------:R-:W-:-:S02]  /*7af0*/  FFMA.FTZ R12, R126, R9, -R145 ;  /* 0x000000097e0c7223 */ /* 0x000fc40000010891 */
[C---:B------:R-:W-:Y:S01]  /*7b00*/  FSETP.NEU.FTZ.AND P1, PT, R8.reuse, -INF , PT ;  /* 0xff8000000800780b */ /* 0x040fe20003f3d000 */
[-C--:B------:R-:W-:Y:S01]  /*7b10*/  FMUL.FTZ R143, R8, R9.reuse ;  /* 0x00000009088f7220 */ /* 0x080fe20000410000 */
[----:B------:R-:W-:Y:S01]  /*7b20*/  FMUL.FTZ R0, R0, R9 ;  /* 0x0000000900007220 */ /* 0x000fe20000410000 */
[----:B------:R-:W-:Y:S03]  /*7b30*/  MUFU.EX2 R125, R154 ;  /* 0x0000009a007d7308 */ /* 0x000fe60000000800 */
[----:B------:R-:W-:-:S05]  /*7b40*/  FSEL R143, R143, RZ, P1 ;  /* 0x000000ff8f8f7208 */ /* 0x000fca0000800000 */
[-CC-:B------:R-:W-:Y:S01]  /*7b50*/  FFMA.FTZ R126, R2, R9.reuse, -R143.reuse ;  /* 0x00000009027e7223 */ /* 0x180fe2000001088f */
[----:B------:R-:W-:Y:S01]  /*7b60*/  FSEL R2, R8, RZ, P1 ;  /* 0x000000ff08027208 */ /* 0x000fe20000800000 */
[-CC-:B------:R-:W-:Y:S01]  /*7b70*/  FFMA.FTZ R189, R226, R9.reuse, -R143.reuse ;  /* 0x00000009e2bd7223 */ /* 0x180fe2000001088f */
[----:B------:R-:W0:Y:S01]  /*7b80*/  MUFU.EX2 R0, R0 ;  /* 0x0000000000007308 */ /* 0x000e220000000800 */
[-CC-:B------:R-:W-:Y:S01]  /*7b90*/  FFMA.FTZ R191, R168, R9.reuse, -R143.reuse ;  /* 0x00000009a8bf7223 */ /* 0x180fe2000001088f */
[-C--:B------:R-:W-:Y:S01]  /*7ba0*/  FFMA.FTZ R20, R20, R9.reuse, -R143 ;  /* 0x0000000914147223 */ /* 0x080fe2000001088f */
[----:B------:R-:W-:Y:S01]  /*7bb0*/  FADD.FTZ R2, -R2, R13 ;  /* 0x0000000d02027221 */ /* 0x000fe20000010100 */
[-CC-:B------:R-:W-:Y:S01]  /*7bc0*/  FFMA.FTZ R185, R170, R9.reuse, -R143.reuse ;  /* 0x00000009aab97223 */ /* 0x180fe2000001088f */
[-CC-:B------:R-:W-:Y:S01]  /*7bd0*/  FFMA.FTZ R120, R120, R9.reuse, -R143.reuse ;  /* 0x0000000978787223 */ /* 0x180fe2000001088f */
[-CC-:B------:R-:W-:Y:S01]  /*7be0*/  FFMA.FTZ R187, R172, R9.reuse, -R143.reuse ;  /* 0x00000009acbb7223 */ /* 0x180fe2000001088f */
[-C--:B------:R-:W-:Y:S01]  /*7bf0*/  FMUL.FTZ R2, R2, R9.reuse ;  /* 0x0000000902027220 */ /* 0x080fe20000410000 */
[----:B------:R-:W-:Y:S01]  /*7c00*/  MUFU.EX2 R189, R189 ;  /* 0x000000bd00bd7308 */ /* 0x000fe20000000800 */
[-CC-:B------:R-:W-:Y:S01]  /*7c10*/  FFMA.FTZ R122, R122, R9.reuse, -R143.reuse ;  /* 0x000000097a7a7223 */ /* 0x180fe2000001088f */
[-CC-:B------:R-:W-:Y:S01]  /*7c20*/  FFMA.FTZ R181, R174, R9.reuse, -R143.reuse ;  /* 0x00000009aeb57223 */ /* 0x180fe2000001088f */
[-CC-:B------:R-:W-:Y:S01]  /*7c30*/  FFMA.FTZ R124, R124, R9.reuse, -R143.reuse ;  /* 0x000000097c7c7223 */ /* 0x180fe2000001088f */
[-CC-:B------:R-:W-:Y:S01]  /*7c40*/  FFMA.FTZ R183, R128, R9.reuse, -R143.reuse ;  /* 0x0000000980b77223 */ /* 0x180fe2000001088f */
[-CC-:B------:R-:W-:Y:S01]  /*7c50*/  FFMA.FTZ R128, R176, R9.reuse, -R143.reuse ;  /* 0x00000009b0807223 */ /* 0x180fe2000001088f */
[-CC-:B------:R-:W-:Y:S01]  /*7c60*/  FFMA.FTZ R177, R178, R9.reuse, -R143.reuse ;  /* 0x00000009b2b17223 */ /* 0x180fe2000001088f */
[----:B------:R-:W-:Y:S01]  /*7c70*/  FFMA.FTZ R132, R132, R9, -R143 ;  /* 0x0000000984847223 */ /* 0x000fe2000001088f */
[----:B------:R-:W1:Y:S01]  /*7c80*/  MUFU.EX2 R2, R2 ;  /* 0x0000000200027308 */ /* 0x000e620000000800 */
[----:B0-----:R-:W-:Y:S01]  /*7c90*/  FFMA.FTZ R11, R0, R11, R123 ;  /* 0x0000000b000b7223 */ /* 0x001fe2000001007b */
[-CC-:B------:R-:W-:Y:S01]  /*7ca0*/  FFMA.FTZ R179, R134, R9.reuse, -R143.reuse ;  /* 0x0000000986b37223 */ /* 0x180fe2000001088f */
[-CC-:B------:R-:W-:Y:S01]  /*7cb0*/  FFMA.FTZ R134, R180, R9.reuse, -R143.reuse ;  /* 0x00000009b4867223 */ /* 0x180fe2000001088f */
[-C--:B------:R-:W-:Y:S01]  /*7cc0*/  FFMA.FTZ R173, R136, R9.reuse, -R143 ;  /* 0x0000000988ad7223 */ /* 0x080fe2000001088f */
[----:B------:R-:W-:Y:S01]  /*7cd0*/  FADD.FTZ R11, R188, R11 ;  /* 0x0000000bbc0b7221 */ /* 0x000fe20000010000 */
[-CC-:B------:R-:W-:Y:S01]  /*7ce0*/  FFMA.FTZ R136, R182, R9.reuse, -R143.reuse ;  /* 0x00000009b6887223 */ /* 0x180fe2000001088f */
[-C--:B------:R-:W-:Y:S01]  /*7cf0*/  FFMA.FTZ R175, R138, R9.reuse, -R143 ;  /* 0x000000098aaf7223 */ /* 0x080fe2000001088f */
[----:B------:R-:W0:Y:S01]  /*7d00*/  MUFU.EX2 R126, R126 ;  /* 0x0000007e007e7308 */ /* 0x000e220000000800 */
[----:B------:R-:W-:Y:S01]  /*7d10*/  FADD.FTZ R154, R190, R11 ;  /* 0x0000000bbe9a7221 */ /* 0x000fe20000010000 */
[-CC-:B------:R-:W-:Y:S01]  /*7d20*/  FFMA.FTZ R169, R140, R9.reuse, -R143.reuse ;  /* 0x000000098ca97223 */ /* 0x180fe2000001088f */
[-CC-:B------:R-:W-:Y:S01]  /*7d30*/  FFMA.FTZ R138, R184, R9.reuse, -R143.reuse ;  /* 0x00000009b88a7223 */ /* 0x180fe2000001088f */
[-CC-:B------:R-:W-:Y:S01]  /*7d40*/  FFMA.FTZ R216, R216, R9.reuse, -R143.reuse ;  /* 0x00000009d8d87223 */ /* 0x180fe2000001088f */
[----:B------:R-:W-:Y:S01]  /*7d50*/  FADD.FTZ R154, R129, R154 ;  /* 0x0000009a819a7221 */ /* 0x000fe20000010000 */
[-CC-:B------:R-:W-:Y:S01]  /*7d60*/  FFMA.FTZ R218, R218, R9.reuse, -R143.reuse ;  /* 0x00000009dada7223 */ /* 0x180fe2000001088f */
[----:B------:R-:W-:Y:S01]  /*7d70*/  FFMA.FTZ R143, R160, R9, -R143 ;  /* 0x00000009a08f7223 */ /* 0x000fe2000001088f */
[----:B------:R-:W2:Y:S01]  /*7d80*/  MUFU.EX2 R191, R191 ;  /* 0x000000bf00bf7308 */ /* 0x000ea20000000800 */
[----:B-1----:R-:W-:-:S07]  /*7d90*/  FFMA.FTZ R3, R2, R3, R189 ;  /* 0x0000000302037223 */ /* 0x002fce00000100bd */
[----:B------:R-:W1:Y:S01]  /*7da0*/  MUFU.EX2 R20, R20 ;  /* 0x0000001400147308 */ /* 0x000e620000000800 */
[----:B0-----:R-:W-:-:S07]  /*7db0*/  FADD.FTZ R150, R126, R3 ;  /* 0x000000037e967221 */ /* 0x001fce0000010000 */
[----:B------:R-:W0:Y:S01]  /*7dc0*/  MUFU.EX2 R185, R185 ;  /* 0x000000b900b97308 */ /* 0x000e220000000800 */
[----:B--2---:R-:W-:-:S07]  /*7dd0*/  FADD.FTZ R3, R191, R150 ;  /* 0x00000096bf037221 */ /* 0x004fce0000010000 */
[----:B------:R-:W2:Y:S01]  /*7de0*/  MUFU.EX2 R120, R120 ;  /* 0x0000007800787308 */ /* 0x000ea20000000800 */
[----:B-1----:R-:W-:Y:S01]  /*7df0*/  FADD.FTZ R150, R20, R3 ;  /* 0x0000000314967221 */ /* 0x002fe20000010000 */
[----:B------:R-:W-:-:S04]  /*7e00*/  FADD.FTZ R3, R121, R154 ;  /* 0x0000009a79037221 */ /* 0x000fc80000010000 */
[----:B------:R-:W-:Y:S02]  /*7e10*/  FADD.FTZ R3, R212, R3 ;  /* 0x00000003d4037221 */ /* 0x000fe40000010000 */
[----:B------:R-:W1:Y:S01]  /*7e20*/  MUFU.EX2 R187, R187 ;  /* 0x000000bb00bb7308 */ /* 0x000e620000000800 */
[----:B0-----:R-:W-:Y:S01]  /*7e30*/  FADD.FTZ R11, R185, R150 ;  /* 0x00000096b90b7221 */ /* 0x001fe20000010000 */
[----:B------:R-:W-:-:S04]  /*7e40*/  FADD.FTZ R154, R186, R3 ;  /* 0x00000003ba9a7221 */ /* 0x000fc80000010000 */
[----:B------:R-:W-:Y:S02]  /*7e50*/  FADD.FTZ R154, R127, R154 ;  /* 0x0000009a7f9a7221 */ /* 0x000fe40000010000 */
[----:B------:R-:W0:Y:S01]  /*7e60*/  MUFU.EX2 R122, R122 ;  /* 0x0000007a007a7308 */ /* 0x000e220000000800 */
[----:B--2---:R-:W-:-:S07]  /*7e70*/  FADD.FTZ R150, R120, R11 ;  /* 0x0000000b78967221 */ /* 0x004fce0000010000 */
[----:B------:R-:W2:Y:S01]  /*7e80*/  MUFU.EX2 R181, R181 ;  /* 0x000000b500b57308 */ /* 0x000ea20000000800 */
[----:B-1----:R-:W-:-:S07]  /*7e90*/  FADD.FTZ R3, R187, R150 ;  /* 0x00000096bb037221 */ /* 0x002fce0000010000 */
[----:B------:R-:W1:Y:S01]  /*7ea0*/  MUFU.EX2 R124, R124 ;  /* 0x0000007c007c7308 */ /* 0x000e620000000800 */
[----:B0-----:R-:W-:Y:S01]  /*7eb0*/  FADD.FTZ R150, R122, R3 ;  /* 0x000000037a967221 */ /* 0x001fe20000010000 */
[----:B------:R-:W-:-:S06]  /*7ec0*/  FADD.FTZ R3, R21, R154 ;  /* 0x0000009a15037221 */ /* 0x000fcc0000010000 */
[----:B------:R-:W0:Y:S01]  /*7ed0*/  MUFU.EX2 R183, R183 ;  /* 0x000000b700b77308 */ /* 0x000e220000000800 */
[----:B--2---:R-:W-:Y:S01]  /*7ee0*/  FADD.FTZ R11, R181, R150 ;  /* 0x00000096b50b7221 */ /* 0x004fe20000010000 */
[----:B------:R-:W-:-:S04]  /*7ef0*/  FADD.FTZ R150, R214, R3 ;  /* 0x00000003d6967221 */ /* 0x000fc80000010000 */
[----:B------:R-:W-:Y:S02]  /*7f00*/  FADD.FTZ R3, R139, R150 ;  /* 0x000000968b037221 */ /* 0x000fe40000010000 */
        /* <DEDUP_REMOVED lines=9> */
[----:B--2---:R-:W-:Y:S01]  /*7fa0*/  FADD.FTZ R154, R128, R11 ;  /* 0x0000000b809a7221 */ /* 0x004fe20000010000 */
[----:B------:R-:W-:-:S04]  /*7fb0*/  FADD.FTZ R140, R142, R3 ;  /* 0x000000038e8c7221 */ /* 0x000fc80000010000 */
[----:B------:R-:W-:Y:S02]  /*7fc0*/  FADD.FTZ R3, R133, R140 ;  /* 0x0000008c85037221 */ /* 0x000fe40000010000 */
        /* <DEDUP_REMOVED lines=27> */
[----:B0-----:R-:W-:-:S04]  /*8180*/  FADD.FTZ R150, R141, R150 ;  /* 0x000000968d967221 */ /* 0x001fc80000010000 */
[----:B------:R-:W-:-:S03]  /*8190*/  FADD.FTZ R11, R125, R150 ;  /* 0x000000967d0b7221 */ /* 0x000fc60000010000 */
[----:B------:R-:W0:Y:S01]  /*81a0*/  MUFU.EX2 R12, R12 ;  /* 0x0000000c000c7308 */ /* 0x000e220000000800 */
[----:B--2---:R-:W-:-:S07]  /*81b0*/  FADD.FTZ R140, R216, R140 ;  /* 0x0000008cd88c7221 */ /* 0x004fce0000010000 */
[----:B------:R-:W2:Y:S01]  /*81c0*/  MUFU.EX2 R143, R143 ;  /* 0x0000008f008f7308 */ /* 0x000ea20000000800 */
[----:B-1----:R-:W-:Y:S01]  /*81d0*/  FADD.FTZ R140, R171, R140 ;  /* 0x0000008cab8c7221 */ /* 0x002fe20000010000 */
[----:B0-----:R-:W-:-:S03]  /*81e0*/  FADD.FTZ R11, R12, R11 ;  /* 0x0000000b0c0b7221 */ /* 0x001fc60000010000 */
[----:B--2---:R-:W-:Y:S01]  /*81f0*/  FADD.FTZ R3, R143, R140 ;  /* 0x0000008c8f037221 */ /* 0x004fe20000010000 */
[----:B------:R-:W-:Y:S06]  /*8200*/  @!P0 BRA `(.L_x_1285) ;  /* 0x0000000000048947 */ /* 0x000fec0003800000 */
[----:B------:R-:W-:Y:S01]  /*8210*/  BPT.TRAP 0x1 ;  /* 0x000000040000795c */ /* 0x000fe20000300000 */
.L_x_1285:
[----:B------:R-:W-:Y:S01]  /*8220*/  UIADD3 UR6, UR6, 0x30860, URZ ;  /* 0x0003086006067890 */ /* 0x000fe2000fffe03f */
[C---:B------:R-:W-:Y:S01]  /*8230*/  ISETP.GT.AND P1, PT, R15.reuse, R14, PT ;  /* 0x0000000e0f00720c */ /* 0x040fe20003f24270 */
        /* <DEDUP_REMOVED lines=32> */
[----:B------:R-:W-:-:S07]  /*8440*/  IMAD.MOV.U32 R21, RZ, RZ, R15 ;  /* 0x000000ffff157224 */ /* 0x000fce00078e000f */
.L_x_1267:
[----:B------:R-:W-:Y:S01]  /*8450*/  ISETP.NE.AND P2, PT, R203, 0x1, PT ;  /* 0x00000001cb00780c */ /* 0x000fe20003f45270 */
[----:B------:R-:W-:Y:S01]  /*8460*/  VIADD R12, R22, 0x7f ;  /* 0x0000007f160c7836 */ /* 0x000fe20000000000 */
[----:B------:R-:W-:Y:S02]  /*8470*/  LOP3.LUT P1, RZ, R16, 0x80000, RZ, 0xc0, !PT ;  /* 0x0008000010ff7812 */ /* 0x000fe4000782c0ff */
[----:B------:R-:W-:-:S09]  /*8480*/  IADD3 R15, R17, 0x1, -R18 ;  /* 0x00000001110f7810 */ /* 0x000fd20007ffe812 */
[----:B------:R-:W0:Y:S08]  /*8490*/  @P2 LDC R13, c[0x0][0x44c] ;  /* 0x00011300ff0d2b82 */ /* 0x000e300000000800 */
[----:B------:R-:W1:Y:S01]  /*84a0*/  @P2 LDC R14, c[0x0][0x450] ;  /* 0x00011400ff0e2b82 */ /* 0x000e620000000800 */
[----:B0-----:R-:W-:-:S05]  /*84b0*/  @P2 IMAD.HI.U32 R13, R12, R13, RZ ;  /* 0x0000000d0c0d2227 */ /* 0x001fca00078e00ff */
[----:B-1----:R-:W-:-:S05]  /*84c0*/  @P2 SHF.R.U32.HI R12, RZ, R14, R13 ;  /* 0x0000000eff0c2219 */ /* 0x002fca000001160d */
[----:B------:R-:W-:-:S04]  /*84d0*/  IMAD.IADD R12, R15, 0x1, R12 ;  /* 0x000000010f0c7824 */ /* 0x000fc800078e020c */
[----:B------:R-:W-:Y:S01]  /*84e0*/  VIADD R13, R12, -UR50 ;  /* 0x800000320c0d7c36 */ /* 0x000fe20008000000 */
[----:B------:R-:W-:Y:S06]  /*84f0*/  @!P1 BRA `(.L_x_1287) ;  /* 0x0000000000449947 */ /* 0x000fec0003800000 */
[----:B------:R-:W-:-:S13]  /*8500*/  ISETP.GT.AND P1, PT, R12, -0x1, PT ;  /* 0xffffffff0c00780c */ /* 0x000fda0003f24270 */
[----:B------:R-:W-:Y:S05]  /*8510*/  @P1 BRA `(.L_x_1288) ;  /* 0x0000000000201947 */ /* 0x000fea0003800000 */
[----:B------:R-:W0:Y:S01]  /*8520*/  LDC R121, c[0x0][0x9e4] ;  /* 0x00027900ff797b82 */ /* 0x000e220000000800 */
[----:B------:R-:W-:Y:S02]  /*8530*/  LOP3.LUT R15, RZ, R12, RZ, 0x33, !PT ;  /* 0x0000000cff0f7212 */ /* 0x000fe400078e33ff */
[----:B0-----:R-:W-:-:S13]  /*8540*/  ISETP.NE.AND P1, PT, R121, 0x1, PT ;  /* 0x000000017900780c */ /* 0x001fda0003f25270 */
[----:B------:R-:W0:Y:S02]  /*8550*/  @P1 LDC.64 R122, c[0x0][0x9e8] ;  /* 0x00027a00ff7a1b82 */ /* 0x000e240000000a00 */
[----:B0-----:R-:W-:-:S05]  /*8560*/  @P1 IMAD.HI.U32 R12, R15, R122, RZ ;  /* 0x0000007a0f0c1227 */ /* 0x001fca00078e00ff */
[----:B------:R-:W-:-:S04]  /*8570*/  @P1 SHF.R.U32.HI R15, RZ, R123, R12 ;  /* 0x0000007bff0f1219 */ /* 0x000fc8000001160c */
[----:B------:R-:W-:Y:S01]  /*8580*/  LOP3.LUT R12, RZ, R15, RZ, 0x33, !PT ;  /* 0x0000000fff0c7212 */ /* 0x000fe200078e33ff */
[----:B------:R-:W-:Y:S06]  /*8590*/  BRA `(.L_x_1289) ;  /* 0x0000000000147947 */ /* 0x000fec0003800000 */
.L_x_1288:
[----:B------:R-:W0:Y:S02]  /*85a0*/  LDC R121, c[0x0][0x9e4] ;  /* 0x00027900ff797b82 */ /* 0x000e240000000800 */
[----:B0-----:R-:W-:-:S13]  /*85b0*/  ISETP.NE.AND P1, PT, R121, 0x1, PT ;  /* 0x000000017900780c */ /* 0x001fda0003f25270 */
[----:B------:R-:W0:Y:S02]  /*85c0*/  @P1 LDC.64 R14, c[0x0][0x9e8] ;  /* 0x00027a00ff0e1b82 */ /* 0x000e240000000a00 */
[----:B0-----:R-:W-:-:S05]  /*85d0*/  @P1 IMAD.HI.U32 R14, R12, R14, RZ ;  /* 0x0000000e0c0e1227 */ /* 0x001fca00078e00ff */
[----:B------:R-:W-:-:S07]  /*85e0*/  @P1 SHF.R.U32.HI R12, RZ, R15, R14 ;  /* 0x0000000fff0c1219 */ /* 0x000fce000001160e */
.L_x_1289:
[----:B------:R-:W-:-:S05]  /*85f0*/  IMAD R12, R12, R121, RZ ;  /* 0x000000790c0c7224 */ /* 0x000fca00078e02ff */
[----:B------:R-:W-:-:S07]  /*8600*/  VIMNMX R13, R13, R12, !PT ;  /* 0x0000000c0d0d7248 */ /* 0x000fce0007fe0100 */
.L_x_1287:
[----:B------:R-:W-:-:S04]  /*8610*/  VIADD R13, R13, 0x5f ;  /* 0x0000005f0d0d7836 */ /* 0x000fc80000000000 */
[----:B------:R-:W-:-:S05]  /*8620*/  IMAD.HI R13, R13, 0x2aaaaaab, RZ ;  /* 0x2aaaaaab0d0d7827 */ /* 0x000fca00078e02ff */
[----:B------:R-:W-:-:S04]  /*8630*/  SHF.R.U32.HI R12, RZ, 0x1f, R13 ;  /* 0x0000001fff0c7819 */ /* 0x000fc8000001160d */
[----:B------:R-:W-:-:S04]  /*8640*/  LEA.HI.SX32 R13, R13, R12, 0x1c ;  /* 0x0000000c0d0d7211 */ /* 0x000fc800078fe2ff */
[----:B------:R-:W-:-:S04]  /*8650*/  VIMNMX R12, R194, R13, !PT ;  /* 0x0000000dc20c7248 */ /* 0x000fc80007fe0100 */
[----:B------:R-:W-:-:S13]  /*8660*/  ISETP.GE.AND P1, PT, R21, R12, PT ;  /* 0x0000000c1500720c */ /* 0x000fda0003f26270 */
[----:B------:R-:W-:Y:S05]  /*8670*/  @!P1 BRA `(.L_x_1290) ;  /* 0x0000002400189947 */ /* 0x000fea0003800000 */
[----:B------:R-:W-:Y:S01]  /*8680*/  IMAD.MOV.U32 R15, RZ, RZ, R8 ;  /* 0x000000ffff0f7224 */ /* 0x000fe200078e0008 */
[----:B------:R-:W-:Y:S01]  /*8690*/  UMOV UR41, UR39 ;  /* 0x0000002700297c82 */ /* 0x000fe20008000000 */
[----:B------:R-:W-:Y:S01]  /*86a0*/  IMAD.MOV.U32 R13, RZ, RZ, R10 ;  /* 0x000000ffff0d7224 */ /* 0x000fe200078e000a */
[----:B------:R-:W-:Y:S01]  /*86b0*/  UMOV UR4, UR38 ;  /* 0x0000002600047c82 */ /* 0x000fe20008000000 */
[----:B------:R-:W-:-:S05]  /*86c0*/  ULDC UR5, c[0x0][0x9d8] ;  /* 0x0002760000057ab9 */ /* 0x000fca0000000800 */
.L_x_1301:
[----:B------:R-:W-:-:S04]  /*86d0*/  UISETP.NE.AND UP0, UPT, UR4, 0x1, UPT ;  /* 0x000000010400788c */ /* 0x000fc8000bf05270 */
[----:B------:R-:W-:-:S04]  /*86e0*/  USEL UR39, URZ, 0x1, UP0 ;  /* 0x000000013f277887 */ /* 0x000fc80008000000 */
[----:B------:R-:W-:Y:S01]  /*86f0*/  ULOP3.LUT UR39, UR41, UR39, URZ, 0x3c, !UPT ;  /* 0x0000002729277292 */ /* 0x000fe2000f8e3c3f */
[----:B------:R-:W-:Y:S11]  /*8700*/  @!P0 BRA `(.L_x_1291) ;  /* 0x0000000000048947 */ /* 0x000ff60003800000 */
[----:B------:R-:W-:Y:S01]  /*8710*/  BPT.TRAP 0x1 ;  /* 0x000000040000795c */ /* 0x000fe20000300000 */
.L_x_1291:
        /* <DEDUP_REMOVED lines=9> */
.L_x_1292:
[----:B-1----:R-:W-:Y:S05]  /*87b0*/  @P1 BRA `(.L_x_1293) ;  /* 0x0000000000081947 */ /* 0x002fea0003800000 */
[----:B------:R-:W1:Y:S02]  /*87c0*/  SYNCS.PHASECHK.TRANS64.TRYWAIT P1, [UR7+0x30830], R8 ;  /* 0x03083008ff0075a7 */ /* 0x000e640008020147 */
[----:B-1----:R-:W-:Y:S05]  /*87d0*/  @!P1 BRA `(.L_x_1294) ;  /* 0x000000ec00c49947 */ /* 0x002fea0003800000 */
.L_x_1293:
        /* <DEDUP_REMOVED lines=169> */
.L_x_1295:
[----:B------:R-:W-:Y:S01]  /*9270*/  ULEA UR6, UR4, UR40, 0x3 ;  /* 0x0000002804067291 */ /* 0x000fe2000f8e183f */
[----:B------:R-:W-:-:S05]  /*9280*/  IMAD.U32 R0, RZ, RZ, UR41 ;  /* 0x00000029ff007e24 */ /* 0x000fca000f8e00ff */
[----:B------:R-:W-:-:S04]  /*9290*/  SHF.L.U32 R0, R0, 0x1f, RZ ;  /* 0x0000001f00007819 */ /* 0x000fc800000006ff */
[----:B------:R2:W3:Y:S01]  /*92a0*/  SYNCS.PHASECHK.TRANS64.TRYWAIT P1, [UR6+0x30850], R0 ;  /* 0x03085000ff0075a7 */ /* 0x0004e20008020146 */
[----:B------:R-:W-:Y:S05]  /*92b0*/  @!P0 BRA `(.L_x_1296) ;  /* 0x0000000000048947 */ /* 0x000fea0003800000 */
[----:B------:R-:W-:Y:S01]  /*92c0*/  BPT.TRAP 0x1 ;  /* 0x000000040000795c */ /* 0x000fe20000300000 */
.L_x_1296:
[----:B---3--:R-:W-:Y:S05]  /*92d0*/  @P1 BRA `(.L_x_1297) ;  /* 0x0000000000081947 */ /* 0x008fea0003800000 */
[----:B------:R-:W3:Y:S02]  /*92e0*/  SYNCS.PHASECHK.TRANS64.TRYWAIT P1, [UR6+0x30850], R0 ;  /* 0x03085000ff0075a7 */ /* 0x000ee40008020146 */
[----:B---3--:R-:W-:Y:S05]  /*92f0*/  @!P1 BRA `(.L_x_1298) ;  /* 0x000000e400149947 */ /* 0x008fea0003800000 */
.L_x_1297:
        /* <DEDUP_REMOVED lines=38> */
.L_x_1299:
        /* <DEDUP_REMOVED lines=38> */
[----:B------:R-:W3:Y:S01]  /*97c0*/  MUFU.TANH R122, R122 ;  /* 0x0000007a007a7308 */ /* 0x000ee20000002400 */
[----:B----4-:R-:W-:Y:S01]  /*97d0*/  FMNMX.FTZ R121, R120, R15, !PT ;  /* 0x0000000f78797209 */ /* 0x010fe20007810000 */
        /* <DEDUP_REMOVED lines=19> */
[----:B------:R-:W-:-:S03]  /*9910*/  UIADD3 UR7, UR7, 0x30840, URZ ;  /* 0x0003084007077890 */ /* 0x000fc6000fffe03f */
[----:B------:R-:W3:Y:S01]  /*9920*/  MUFU.TANH R172, R172 ;  /* 0x000000ac00ac7308 */ /* 0x000ee20000002400 */
[----:B----4-:R-:W-:Y:S01]  /*9930*/  FMNMX.FTZ R9, R170, R9, !PT ;  /* 0x00000009aa097209 */ /* 0x010fe20007810000 */
[----:B------:R-:W-:-:S06]  /*9940*/  UPRMT UR7, UR60, 0x654, UR7 ;  /* 0x000006543c077896 */ /* 0x000fcc0008000007 */
[----:B------:R-:W4:Y:S01]  /*9950*/  MUFU.TANH R126, R126 ;  /* 0x0000007e007e7308 */ /* 0x000f220000002400 */
[----:B-1----:R-:W-:Y:S02]  /*9960*/  FMNMX.FTZ R121, R124, R121, !PT ;  /* 0x000000797c797209 */ /* 0x002fe40007810000 */
[----:B------:R-:W-:Y:S05]  /*9970*/  SYNCS.ARRIVE.TRANS64.RED.A1T0 RZ, [UR7], RZ ;  /* 0x000000ffffff79a7 */ /* 0x000fea0008100407 */
[----:B------:R-:W1:Y:S01]  /*9980*/  MUFU.TANH R174, R174 ;  /* 0x000000ae00ae7308 */ /* 0x000e620000002400 */
[----:B---3--:R-:W-:-:S07]  /*9990*/  FMNMX.FTZ R9, R172, R9, !PT ;  /* 0x00000009ac097209 */ /* 0x008fce0007810000 */
[----:B------:R-:W3:Y:S01]  /*99a0*/  MUFU.TANH R128, R128 ;  /* 0x0000008000807308 */ /* 0x000ee20000002400 */
[----:B----4-:R-:W-:-:S07]  /*99b0*/  FMNMX.FTZ R121, R126, R121, !PT ;  /* 0x000000797e797209 */ /* 0x010fce0007810000 */
[----:B------:R-:W4:Y:S01]  /*99c0*/  MUFU.TANH R176, R176 ;  /* 0x000000b000b07308 */ /* 0x000f220000002400 */
[----:B-1----:R-:W-:-:S07]  /*99d0*/  FMNMX.FTZ R9, R174, R9, !PT ;  /* 0x00000009ae097209 */ /* 0x002fce0007810000 */
        /* <DEDUP_REMOVED lines=37> */
[----:B---3--:R-:W-:Y:S01]  /*9c30*/  FMNMX.FTZ R123, R146, R121, !PT ;  /* 0x00000079927b7209 */ /* 0x008fe20007810000 */
[----:B------:R-:W-:-:S06]  /*9c40*/  FMUL.FTZ R121, R165, UR5 ;  /* 0x00000005a5797c20 */ /* 0x000fcc0008410000 */
        /* <DEDUP_REMOVED lines=24> */
[----:B------:R-:W2:Y:S01]  /*9dd0*/  MUFU.TANH R228, R228 ;  /* 0x000000e400e47308 */ /* 0x000ea20000002400 */
[----:B----4-:R-:W-:-:S07]  /*9de0*/  FMNMX.FTZ R9, R226, R9, !PT ;  /* 0x00000009e2097209 */ /* 0x010fce0007810000 */
[----:B------:R-:W3:Y:S01]  /*9df0*/  MUFU.TANH R162, R162 ;  /* 0x000000a200a27308 */ /* 0x000ee20000002400 */
[----:B-1----:R-:W-:-:S07]  /*9e00*/  FMNMX.FTZ R123, R160, R123, !PT ;  /* 0x0000007ba07b7209 */ /* 0x002fce0007810000 */
[----:B------:R-:W1:Y:S01]  /*9e10*/  MUFU.TANH R121, R121 ;  /* 0x0000007900797308 */ /* 0x000e620000002400 */
[----:B--2---:R-:W-:-:S07]  /*9e20*/  FMNMX.FTZ R0, R228, R9, !PT ;  /* 0x00000009e4007209 */ /* 0x004fce0007810000 */
[----:B------:R-:W2:Y:S01]  /*9e30*/  MUFU.TANH R164, R164 ;  /* 0x000000a400a47308 */ /* 0x000ea20000002400 */
[----:B---3--:R-:W-:-:S07]  /*9e40*/  FMNMX.FTZ R123, R162, R123, !PT ;  /* 0x0000007ba27b7209 */ /* 0x008fce0007810000 */
[----:B------:R-:W3:Y:S01]  /*9e50*/  MUFU.TANH R166, R166 ;  /* 0x000000a600a67308 */ /* 0x000ee20000002400 */
[----:B-1----:R-:W-:-:S05]  /*9e60*/  FMNMX.FTZ R0, R121, R0, !PT ;  /* 0x0000000079007209 */ /* 0x002fca0007810000 */
[----:B------:R-:W1:Y:S01]  /*9e70*/  SHFL.BFLY PT, R9, R0, 0x2, 0x1f ;  /* 0x0c401f0000097f89 */ /* 0x000e6200000e0000 */
[----:B--2---:R-:W-:-:S04]  /*9e80*/  FMNMX.FTZ R123, R164, R123, !PT ;  /* 0x0000007ba47b7209 */ /* 0x004fc80007810000 */
[----:B---3--:R-:W-:-:S05]  /*9e90*/  FMNMX.FTZ R123, R166, R123, !PT ;  /* 0x0000007ba67b7209 */ /* 0x008fca0007810000 */
[----:B0-----:R-:W0:Y:S01]  /*9ea0*/  SHFL.BFLY PT, R8, R123, 0x2, 0x1f ;  /* 0x0c401f007b087f89 */ /* 0x001e2200000e0000 */
[----:B-1----:R-:W-:Y:S02]  /*9eb0*/  FMNMX.FTZ R2, R0, R9, !PT ;  /* 0x0000000900027209 */ /* 0x002fe40007810000 */
[----:B------:R-:W1:Y:S03]  /*9ec0*/  LDC R9, c[0x0][0x988] ;  /* 0x00026200ff097b82 */ /* 0x000e660000000800 */
[----:B------:R-:W2:Y:S01]  /*9ed0*/  SHFL.BFLY PT, R125, R2, 0x1, 0x1f ;  /* 0x0c201f00027d7f89 */ /* 0x000ea200000e0000 */
[----:B0-----:R-:W-:-:S05]  /*9ee0*/  FMNMX.FTZ R127, R123, R8, !PT ;  /* 0x000000087b7f7209 */ /* 0x001fca0007810000 */
[----:B------:R-:W0:Y:S01]  /*9ef0*/  SHFL.BFLY PT, R8, R127, 0x1, 0x1f ;  /* 0x0c201f007f087f89 */ /* 0x000e2200000e0000 */
[----:B--2---:R-:W-:-:S05]  /*9f00*/  FMNMX.FTZ R10, R2, R125, !PT ;  /* 0x0000007d020a7209 */ /* 0x004fca0007810000 */
[C---:B------:R-:W-:Y:S01]  /*9f10*/  FADD.FTZ R13, -R10.reuse, R13 ;  /* 0x0000000d0a0d7221 */ /* 0x040fe20000010100 */
[----:B-1----:R-:W-:-:S03]  /*9f20*/  FMUL.FTZ R141, R10, R9 ;  /* 0x000000090a8d7220 */ /* 0x002fc60000410000 */
[-C--:B------:R-:W-:Y:S01]  /*9f30*/  FMUL.FTZ R125, R13, R9.reuse ;  /* 0x000000090d7d7220 */ /* 0x080fe20000410000 */
[-CC-:B------:R-:W-:Y:S01]  /*9f40*/  FFMA.FTZ R133, R214, R9.reuse, -R141.reuse ;  /* 0x00000009d6857223 */ /* 0x180fe2000001088d */
[-CC-:B------:R-:W-:Y:S01]  /*9f50*/  FFMA.FTZ R214, R121, R9.reuse, -R141.reuse ;  /* 0x0000000979d67223 */ /* 0x180fe2000001088d */
[-CC-:B------:R-:W-:Y:S01]  /*9f60*/  FFMA.FTZ R123, R172, R9.reuse, -R141.reuse ;  /* 0x00000009ac7b7223 */ /* 0x180fe2000001088d */
[----:B------:R1:W-:Y:S01]  /*9f70*/  MUFU.EX2 R0, R125 ;  /* 0x0000007d00007308 */ /* 0x0003e20000000800 */
[-CC-:B------:R-:W-:Y:S01]  /*9f80*/  FFMA.FTZ R180, R180, R9.reuse, -R141.reuse ;  /* 0x00000009b4b47223 */ /* 0x180fe2000001088d */
[-CC-:B------:R-:W-:Y:S01]  /*9f90*/  FFMA.FTZ R131, R190, R9.reuse, -R141.reuse ;  /* 0x00000009be837223 */ /* 0x180fe2000001088d */
[----:B0-----:R-:W-:Y:S01]  /*9fa0*/  FMNMX.FTZ R8, R127, R8, !PT ;  /* 0x000000087f087209 */ /* 0x001fe20007810000 */
[-CC-:B------:R-:W-:Y:S01]  /*9fb0*/  FFMA.FTZ R127, R182, R9.reuse, -R141.reuse ;  /* 0x00000009b67f7223 */ /* 0x180fe2000001088d */
[-CC-:B------:R-:W-:Y:S01]  /*9fc0*/  FFMA.FTZ R182, R184, R9.reuse, -R141.reuse ;  /* 0x00000009b8b67223 */ /* 0x180fe2000001088d */
[-CC-:B------:R-:W-:Y:S01]  /*9fd0*/  FFMA.FTZ R172, R216, R9.reuse, -R141.reuse ;  /* 0x00000009d8ac7223 */ /* 0x180fe2000001088d */
[-C--:B------:R-:W-:Y:S01]  /*9fe0*/  FFMA.FTZ R135, R218, R9.reuse, -R141 ;  /* 0x00000009da877223 */ /* 0x080fe2000001088d */
[C---:B------:R-:W-:Y:S01]  /*9ff0*/  FADD.FTZ R13, -R8.reuse, R15 ;  /* 0x0000000f080d7221 */ /* 0x040fe20000010100 */
[-C--:B------:R-:W-:Y:S01]  /*a000*/  FMUL.FTZ R121, R8, R9.reuse ;  /* 0x0000000908797220 */ /* 0x080fe20000410000 */
[-CC-:B------:R-:W-:Y:S01]  /*a010*/  FFMA.FTZ R15, R168, R9.reuse, -R141.reuse ;  /* 0x00000009a80f7223 */ /* 0x180fe2000001088d */
[-CC-:B------:R-:W-:Y:S01]  /*a020*/  FFMA.FTZ R168, R174, R9.reuse, -R141.reuse ;  /* 0x00000009aea87223 */ /* 0x180fe2000001088d */
[-C--:B------:R-:W-:Y:S01]  /*a030*/  FMUL.FTZ R129, R13, R9.reuse ;  /* 0x000000090d817220 */ /* 0x080fe20000410000 */
[-C--:B------:R-:W-:Y:S01]  /*a040*/  FFMA.FTZ R13, R14, R9.reuse, -R141 ;  /* 0x000000090e0d7223 */ /* 0x080fe2000001088d */
[-C--:B------:R-:W-:Y:S01]  /*a050*/  FFMA.FTZ R189, R120, R9.reuse, -R121 ;  /* 0x0000000978bd7223 */ /* 0x080fe20000010879 */
[-C--:B------:R-:W-:Y:S01]  /*a060*/  FFMA.FTZ R14, R20, R9.reuse, -R141 ;  /* 0x00000009140e7223 */ /* 0x080fe2000001088d */
[-CC-:B------:R-:W-:Y:S01]  /*a070*/  FFMA.FTZ R120, R122, R9.reuse, -R121.reuse ;  /* 0x000000097a787223 */ /* 0x180fe20000010879 */
[----:B------:R0:W-:Y:S01]  /*a080*/  MUFU.EX2 R2, R129 ;  /* 0x0000008100027308 */ /* 0x0001e20000000800 */
[-C--:B------:R-:W-:Y:S01]  /*a090*/  FFMA.FTZ R191, R124, R9.reuse, -R121 ;  /* 0x000000097cbf7223 */ /* 0x080fe20000010879 */
[-C--:B------:R-:W-:Y:S01]  /*a0a0*/  FFMA.FTZ R20, R170, R9.reuse, -R141 ;  /* 0x00000009aa147223 */ /* 0x080fe2000001088d */
[-CC-:B------:R-:W-:Y:S01]  /*a0b0*/  FFMA.FTZ R122, R126, R9.reuse, -R121.reuse ;  /* 0x000000097e7a7223 */ /* 0x180fe20000010879 */
[-CC-:B------:R-:W-:Y:S01]  /*a0c0*/  FFMA.FTZ R185, R128, R9.reuse, -R121.reuse ;  /* 0x0000000980b97223 */ /* 0x180fe20000010879 */
[-C--:B------:R-:W-:Y:S01]  /*a0d0*/  FFMA.FTZ R124, R130, R9.reuse, -R121 ;  /* 0x00000009827c7223 */ /* 0x080fe20000010879 */
[-C--:B-1----:R-:W-:Y:S01]  /*a0e0*/  FFMA.FTZ R125, R176, R9.reuse, -R141 ;  /* 0x00000009b07d7223 */ /* 0x082fe2000001088d */
[-CC-:B------:R-:W-:Y:S01]  /*a0f0*/  FFMA.FTZ R187, R132, R9.reuse, -R121.reuse ;  /* 0x0000000984bb7223 */ /* 0x180fe20000010879 */
[----:B------:R-:W1:Y:S01]  /*a100*/  MUFU.EX2 R13, R13 ;  /* 0x0000000d000d7308 */ /* 0x000e620000000800 */
[-CC-:B------:R-:W-:Y:S01]  /*a110*/  FFMA.FTZ R181, R136, R9.reuse, -R121.reuse ;  /* 0x0000000988b57223 */ /* 0x180fe20000010879 */
[-C--:B------:R-:W-:Y:S01]  /*a120*/  FFMA.FTZ R128, R138, R9.reuse, -R121 ;  /* 0x000000098a807223 */ /* 0x080fe20000010879 */
[-C--:B------:R-:W-:Y:S01]  /*a130*/  FFMA.FTZ R170, R178, R9.reuse, -R141 ;  /* 0x00000009b2aa7223 */ /* 0x080fe2000001088d */
[-CC-:B------:R-:W-:Y:S01]  /*a140*/  FFMA.FTZ R126, R134, R9.reuse, -R121.reuse ;  /* 0x00000009867e7223 */ /* 0x180fe20000010879 */
[-C--:B------:R-:W-:Y:S01]  /*a150*/  FFMA.FTZ R183, R140, R9.reuse, -R121 ;  /* 0x000000098cb77223 */ /* 0x080fe20000010879 */
[-C--:B0-----:R-:W-:Y:S01]  /*a160*/  FFMA.FTZ R129, R186, R9.reuse, -R141 ;  /* 0x00000009ba817223 */ /* 0x081fe2000001088d */
[-C--:B------:R-:W-:Y:S01]  /*a170*/  FFMA.FTZ R130, R142, R9.reuse, -R121 ;  /* 0x000000098e827223 */ /* 0x080fe20000010879 */
[----:B------:R-:W0:Y:S01]  /*a180*/  MUFU.EX2 R189, R189 ;  /* 0x000000bd00bd7308 */ /* 0x000e220000000800 */
[-C--:B------:R-:W-:Y:S01]  /*a190*/  FFMA.FTZ R176, R188, R9.reuse, -R141 ;  /* 0x00000009bcb07223 */ /* 0x080fe2000001088d */
[-CC-:B------:R-:W-:Y:S01]  /*a1a0*/  FFMA.FTZ R177, R144, R9.reuse, -R121.reuse ;  /* 0x0000000990b17223 */ /* 0x180fe20000010879 */
[-C--:B------:R-:W-:Y:S01]  /*a1b0*/  FFMA.FTZ R132, R146, R9.reuse, -R121 ;  /* 0x0000000992847223 */ /* 0x080fe20000010879 */
[-C--:B------:R-:W-:Y:S01]  /*a1c0*/  FFMA.FTZ R178, R212, R9.reuse, -R141 ;  /* 0x00000009d4b27223 */ /* 0x080fe2000001088d */
[-CC-:B------:R-:W-:Y:S01]  /*a1d0*/  FFMA.FTZ R179, R148, R9.reuse, -R121.reuse ;  /* 0x0000000994b37223 */ /* 0x180fe20000010879 */
[-CC-:B------:R-:W-:Y:S01]  /*a1e0*/  FFMA.FTZ R134, R150, R9.reuse, -R121.reuse ;  /* 0x0000000996867223 */ /* 0x180fe20000010879 */
[----:B------:R-:W-:Y:S01]  /*a1f0*/  FFMA.FTZ R173, R152, R9, -R121 ;  /* 0x0000000998ad7223 */ /* 0x000fe20000010879 */
[----:B------:R-:W2:Y:S01]  /*a200*/  MUFU.EX2 R14, R14 ;  /* 0x0000000e000e7308 */ /* 0x000ea20000000800 */
[----:B-1----:R-:W-:Y:S01]  /*a210*/  FFMA.FTZ R11, R0, R11, R13 ;  /* 0x0000000b000b7223 */ /* 0x002fe2000001000d */
[-C--:B------:R-:W-:Y:S01]  /*a220*/  FFMA.FTZ R174, R220, R9.reuse, -R141 ;  /* 0x00000009dcae7223 */ /* 0x080fe2000001088d */
[-C--:B------:R-:W-:Y:S01]  /*a230*/  FFMA.FTZ R175, R156, R9.reuse, -R121 ;  /* 0x000000099caf7223 */ /* 0x080fe20000010879 */
[-CC-:B------:R-:W-:Y:S01]  /*a240*/  FFMA.FTZ R137, R222, R9.reuse, -R141.reuse ;  /* 0x00000009de897223 */ /* 0x180fe2000001088d */
[-C--:B------:R-:W-:Y:S01]  /*a250*/  FFMA.FTZ R139, R224, R9.reuse, -R141 ;  /* 0x00000009e08b7223 */ /* 0x080fe2000001088d */
[-C--:B------:R-:W-:Y:S01]  /*a260*/  FFMA.FTZ R169, R160, R9.reuse, -R121 ;  /* 0x00000009a0a97223 */ /* 0x080fe20000010879 */
[----:B------:R-:W-:Y:S01]  /*a270*/  FFMA.FTZ R212, R226, R9, -R141 ;  /* 0x00000009e2d47223 */ /* 0x000fe2000001088d */
[----:B------:R-:W1:Y:S01]  /*a280*/  MUFU.EX2 R120, R120 ;  /* 0x0000007800787308 */ /* 0x000e620000000800 */
[----:B0-----:R-:W-:Y:S01]  /*a290*/  FFMA.FTZ R3, R2, R3, R189 ;  /* 0x0000000302037223 */ /* 0x001fe200000100bd */
[-C--:B------:R-:W-:Y:S01]  /*a2a0*/  FFMA.FTZ R162, R162, R9.reuse, -R121 ;  /* 0x00000009a2a27223 */ /* 0x080fe20000010879 */
[-C--:B------:R-:W-:Y:S01]  /*a2b0*/  FFMA.FTZ R143, R228, R9.reuse, -R141 ;  /* 0x00000009e48f7223 */ /* 0x080fe2000001088d */
[----:B------:R-:W-:-:S04]  /*a2c0*/  FFMA.FTZ R164, R164, R9, -R121 ;  /* 0x00000009a4a47223 */ /* 0x000fc80000010879 */
        /* <DEDUP_REMOVED lines=33> */
[-CC-:B------:R-:W-:Y:S01]  /*a4e0*/  FFMA.FTZ R138, R158, R9.reuse, -R121.reuse ;  /* 0x000000099e8a7223 */ /* 0x180fe20000010879 */
[----:B------:R-:W-:-:S05]  /*a4f0*/  FFMA.FTZ R121, R166, R9, -R121 ;  /* 0x00000009a6797223 */ /* 0x000fca0000010879 */
        /* <DEDUP_REMOVED lines=60> */
.L_x_1300:
        /* <DEDUP_REMOVED lines=34> */
.L_x_1290:
[----:B------:R-:W-:-:S13]  /*aae0*/  ISETP.GE.AND P1, PT, R21, R194, PT ;  /* 0x000000c21500720c */ /* 0x000fda0003f26270 */
        /* <DEDUP_REMOVED lines=8> */
[----:B------:R-:W-:-:S05]  /*ab70*/  ULDC UR50, c[0x0][0x9e0] ;  /* 0x0002780000327ab9 */ /* 0x000fca0000000800 */
.L_x_1321:
[----:B------:R-:W-:-:S04]  /*ab80*/  UIADD3 UR38, UR4, 0x1, URZ ;  /* 0x0000000104267890 */ /* 0x000fc8000fffe03f */
[----:B------:R-:W-:-:S04]  /*ab90*/  UISETP.NE.AND UP0, UPT, UR38, 0x2, UPT ;  /* 0x000000022600788c */ /* 0x000fc8000bf05270 */
[----:B------:R-:W-:Y:S02]  /*aba0*/  USEL UR39, URZ, 0x1, UP0 ;  /* 0x000000013f277887 */ /* 0x000fe40008000000 */
[----:B------:R-:W-:Y:S02]  /*abb0*/  USEL UR38, UR38, URZ, UP0 ;  /* 0x0000003f26267287 */ /* 0x000fe40008000000 */
[----:B------:R-:W-:Y:S01]  /*abc0*/  ULOP3.LUT UR39, UR7, UR39, URZ, 0x3c, !UPT ;  /* 0x0000002707277292 */ /* 0x000fe2000f8e3c3f */
[----:B------:R-:W-:Y:S11]  /*abd0*/  @!P0 BRA `(.L_x_1303) ;  /* 0x0000000000048947 */ /* 0x000ff60003800000 */
[----:B------:R-:W-:Y:S01]  /*abe0*/  BPT.TRAP 0x1 ;  /* 0x000000040000795c */ /* 0x000fe20000300000 */
.L_x_1303:
[----:B------:R-:W-:Y:S01]  /*abf0*/  ULEA UR6, UR38, UR40, 0x3 ;  /* 0x0000002826067291 */ /* 0x000fe2000f8e183f */
[----:B------:R-:W-:-:S05]  /*ac00*/  IMAD.U32 R8, RZ, RZ, UR39 ;  /* 0x00000027ff087e24 */ /* 0x000fca000f8e00ff */
[----:B------:R-:W-:-:S04]  /*ac10*/  SHF.L.U32 R8, R8, 0x1f, RZ ;  /* 0x0000001f08087819 */ /* 0x000fc800000006ff */
[----:B------:R0:W1:Y:S01]  /*ac20*/  SYNCS.PHASECHK.TRANS64.TRYWAIT P1, [UR6+0x30830], R8 ;  /* 0x03083008ff0075a7 */ /* 0x0000620008020146 */
[----:B------:R-:W-:Y:S05]  /*ac30*/  @!P0 BRA `(.L_x_1304) ;  /* 0x0000000000048947 */ /* 0x000fea0003800000 */
[----:B------:R-:W-:Y:S01]  /*ac40*/  BPT.TRAP 0x1 ;  /* 0x000000040000795c */ /* 0x000fe20000300000 */
.L_x_1304:
[----:B-1----:R-:W-:Y:S05]  /*ac50*/  @P1 BRA `(.L_x_1305) ;  /* 0x0000000000081947 */ /* 0x002fea0003800000 */
[----:B------:R-:W1:Y:S02]  /*ac60*/  SYNCS.PHASECHK.TRANS64.TRYWAIT P1, [UR6+0x30830], R8 ;  /* 0x03083008ff0075a7 */ /* 0x000e640008020146 */
[----:B-1----:R-:W-:Y:S05]  /*ac70*/  @!P1 BRA `(.L_x_1306) ;  /* 0x000000c800cc9947 */ /* 0x002fea0003800000 */
.L_x_1305:
        /* <DEDUP_REMOVED lines=169> */
.L_x_1307:
[----:B------:R-:W-:Y:S01]  /*b710*/  ULEA UR6, UR4, UR40, 0x3 ;  /* 0x0000002804067291 */ /* 0x000fe2000f8e183f */
[----:B------:R-:W-:-:S05]  /*b720*/  IMAD.U32 R0, RZ, RZ, UR7 ;  /* 0x00000007ff007e24 */ /* 0x000fca000f8e00ff */
[----:B------:R-:W-:-:S04]  /*b730*/  SHF.L.U32 R0, R0, 0x1f, RZ ;  /* 0x0000001f00007819 */ /* 0x000fc800000006ff */
[----:B------:R2:W3:Y:S01]  /*b740*/  SYNCS.PHASECHK.TRANS64.TRYWAIT P1, [UR6+0x30850], R0 ;  /* 0x03085000ff0075a7 */ /* 0x0004e20008020146 */
[----:B------:R-:W-:Y:S05]  /*b750*/  @!P0 BRA `(.L_x_1308) ;  /* 0x0000000000048947 */ /* 0x000fea0003800000 */
[----:B------:R-:W-:Y:S01]  /*b760*/  BPT.TRAP 0x1 ;  /* 0x000000040000795c */ /* 0x000fe20000300000 */
.L_x_1308:
[----:B---3--:R-:W-:Y:S05]  /*b770*/  @P1 BRA `(.L_x_1309) ;  /* 0x0000000000081947 */ /* 0x008fea0003800000 */
[----:B------:R-:W3:Y:S02]  /*b780*/  SYNCS.PHASECHK.TRANS64.TRYWAIT P1, [UR6+0x30850], R0 ;  /* 0x03085000ff0075a7 */ /* 0x000ee40008020146 */
[----:B---3--:R-:W-:Y:S05]  /*b790*/  @!P1 BRA `(.L_x_1310) ;  /* 0x000000c0001c9947 */ /* 0x008fea0003800000 */
.L_x_1309:
        /* <DEDUP_REMOVED lines=38> */
.L_x_1311:
[----:B------:R-:W-:Y:S01]  /*ba00*/  ISETP.NE.AND P2, PT, R203, 0x1, PT ;  /* 0x00000001cb00780c */ /* 0x000fe20003f45270 */
[----:B------:R-:W-:Y:S01]  /*ba10*/  FMUL.FTZ R10, R126, UR5 ;  /* 0x000000057e0a7c20 */ /* 0x000fe20008410000 */
[----:B------:R-:W-:Y:S01]  /*ba20*/  FMUL.FTZ R14, R127, UR5 ;  /* 0x000000057f0e7c20 */ /* 0x000fe20008410000 */
[----:B-1----:R-:W-:Y:S01]  /*ba30*/  FMUL.FTZ R9, R140, UR5 ;  /* 0x000000058c097c20 */ /* 0x002fe20008410000 */
[----:B------:R-:W-:Y:S01]  /*ba40*/  FMUL.FTZ R140, R141, UR5 ;  /* 0x000000058d8c7c20 */ /* 0x000fe20008410000 */
[----:B------:R-:W-:Y:S01]  /*ba50*/  FMUL.FTZ R141, R144, UR5 ;  /* 0x00000005908d7c20 */ /* 0x000fe20008410000 */
[----:B------:R-:W-:Y:S01]  /*ba60*/  FMUL.FTZ R144, R149, UR5 ;  /* 0x0000000595907c20 */ /* 0x000fe20008410000 */
[----:B------:R-:W-:Y:S01]  /*ba70*/  FMUL.FTZ R149, R157, UR5 ;  /* 0x000000059d957c20 */ /* 0x000fe20008410000 */
[----:B------:R-:W-:Y:S01]  /*ba80*/  IMAD.IADD R157, R192, 0x1, R22 ;  /* 0x00000001c09d7824 */ /* 0x000fe200078e0216 */
[----:B------:R-:W-:Y:S01]  /*ba90*/  ULEA UR4, UR38, UR40, 0x3 ;  /* 0x0000002826047291 */ /* 0x000fe2000f8e183f */
[----:B------:R-:W-:Y:S01]  /*baa0*/  FMUL.FTZ R214, R128, UR5 ;  /* 0x0000000580d67c20 */ /* 0x000fe20008410000 */
[----:B------:R-:W-:Y:S01]  /*bab0*/  FMUL.FTZ R128, R143, UR5 ;  /* 0x000000058f807c20 */ /* 0x000fe20008410000 */
[----:B------:R-:W-:Y:S01]  /*bac0*/  FMUL.FTZ R143, R148, UR5 ;  /* 0x00000005948f7c20 */ /* 0x000fe20008410000 */
[----:B------:R-:W1:Y:S01]  /*bad0*/  @P2 LDC R126, c[0x0][0x44c] ;  /* 0x00011300ff7e2b82 */ /* 0x000e620000000800 */
[----:B------:R-:W-:Y:S01]  /*bae0*/  UIADD3 UR4, UR4, 0x30840, URZ ;  /* 0x0003084004047890 */ /* 0x000fe2000fffe03f */
[----:B------:R-:W-:-:S02]  /*baf0*/  IMAD R169, R21, -0x60, RZ ;  /* 0xffffffa015a97824 */ /* 0x000fc400078e02ff */
[----:B0-----:R-:W-:Y:S01]  /*bb00*/  FMUL.FTZ R8, R120, UR5 ;  /* 0x0000000578087c20 */ /* 0x001fe20008410000 */
[----:B------:R-:W-:Y:S01]  /*bb10*/  FMUL.FTZ R212, R125, UR5 ;  /* 0x000000057dd47c20 */ /* 0x000fe20008410000 */
[----:B------:R-:W-:Y:S01]  /*bb20*/  FMUL.FTZ R15, R130, UR5 ;  /* 0x00000005820f7c20 */ /* 0x000fe20008410000 */
[----:B------:R-:W-:Y:S01]  /*bb30*/  FMUL.FTZ R186, R121, UR5 ;  /* 0x0000000579ba7c20 */ /* 0x000fe20008410000 */
[----:B--2---:R-:W-:Y:S01]  /*bb40*/  FMUL.FTZ R0, R122, UR5 ;  /* 0x000000057a007c20 */ /* 0x004fe20008410000 */
[----:B------:R-:W0:Y:S01]  /*bb50*/  @P2 LDC R127, c[0x0][0x450] ;  /* 0x00011400ff7f2b82 */ /* 0x000e220000000800 */
        /* <DEDUP_REMOVED lines=37> */
[----:B------:R-:W-:Y:S01]  /*bdb0*/  FMUL.FTZ R164, R164, UR5 ;  /* 0x00000005a4a47c20 */ /* 0x000fe20008410000 */
[----:B------:R-:W-:Y:S01]  /*bdc0*/  LOP3.LUT P1, RZ, R16, 0x80000, RZ, 0xc0, !PT ;  /* 0x0008000010ff7812 */ /* 0x000fe2000782c0ff */
[----:B------:R-:W-:Y:S01]  /*bdd0*/  IMAD R126, R23, -0x2, R126 ;  /* 0xfffffffe177e7824 */ /* 0x000fe200078e027e */
[----:B------:R-:W1:Y:S01]  /*bde0*/  MUFU.TANH R8, R8 ;  /* 0x0000000800087308 */ /* 0x000e620000002400 */
[----:B------:R-:W-:Y:S01]  /*bdf0*/  SYNCS.ARRIVE.TRANS64.RED.A1T0 RZ, [UR4], RZ ;  /* 0x000000ffffff79a7 */ /* 0x000fe20008100404 */
[----:B------:R-:W-:Y:S01]  /*be00*/  ULOP3.LUT UR4, URZ, UR43, URZ, 0x33, !UPT ;  /* 0x0000002b3f047292 */ /* 0x000fe2000f8e333f */
[----:B------:R-:W-:Y:S01]  /*be10*/  VIADD R155, R126, 0xffffffff ;  /* 0xffffffff7e9b7836 */ /* 0x000fe20000000000 */
[----:B------:R-:W-:-:S04]  /*be20*/  IADD3 R127, -R18, R126, R17 ;  /* 0x0000007e127f7210 */ /* 0x000fc80007ffe111 */
[----:B------:R-:W2:Y:S01]  /*be30*/  MUFU.TANH R186, R186 ;  /* 0x000000ba00ba7308 */ /* 0x000ea20000002400 */
[C---:B------:R-:W-:Y:S02]  /*be40*/  VIADD R166, R127.reuse, UR50 ;  /* 0x000000327fa67c36 */ /* 0x040fe40008000000 */
[----:B------:R-:W-:Y:S02]  /*be50*/  VIADD R167, R127, UR4 ;  /* 0x000000047fa77c36 */ /* 0x000fe40008000000 */
[--C-:B0-----:R-:W-:Y:S02]  /*be60*/  IMAD.IADD R159, R166, 0x1, R148.reuse ;  /* 0x00000001a69f7824 */ /* 0x101fe400078e0294 */
[----:B------:R-:W-:Y:S01]  /*be70*/  IMAD.IADD R161, R167, 0x1, R148 ;  /* 0x00000001a7a17824 */ /* 0x000fe200078e0294 */
[----:B------:R-:W0:Y:S08]  /*be80*/  MUFU.TANH R0, R0 ;  /* 0x0000000000007308 */ /* 0x000e300000002400 */
        /* <DEDUP_REMOVED lines=58> */
.L_x_1314:
[----:B------:R-:W-:-:S05]  /*c230*/  IMAD.U32 R150, RZ, RZ, UR41 ;  /* 0x00000029ff967e24 */ /* 0x000fca000f8e00ff */
[----:B------:R-:W-:-:S13]  /*c240*/  ISETP.NE.AND P1, PT, R150, 0x1, PT ;  /* 0x000000019600780c */ /* 0x000fda0003f25270 */
[----:B------:R-:W1:Y:S02]  /*c250*/  @P1 LDC.64 R126, c[0x0][0x9e8] ;  /* 0x00027a00ff7e1b82 */ /* 0x000e640000000a00 */
[----:B-1----:R-:W-:-:S05]  /*c260*/  @P1 IMAD.HI.U32 R126, R148, R126, RZ ;  /* 0x0000007e947e1227 */ /* 0x002fca00078e00ff */
[----:B------:R-:W-:-:S07]  /*c270*/  @P1 SHF.R.U32.HI R148, RZ, R127, R126 ;  /* 0x0000007fff941219 */ /* 0x000fce000001167e */
.L_x_1315:
[----:B------:R-:W-:Y:S05]  /*c280*/  BSYNC B0 ;  /* 0x0000000000007941 */ /* 0x000fea0003800000 */
.L_x_1313:
[----:B------:R-:W-:-:S05]  /*c290*/  IMAD R148, R148, R150, R155 ;  /* 0x0000009694947224 */ /* 0x000fca00078e029b */
[----:B------:R-:W-:Y:S02]  /*c2a0*/  VIADDMNMX R159, R148, R150, R159, PT ;  /* 0x00000096949f7246 */ /* 0x000fe4000380019f */
[----:B------:R-:W-:-:S07]  /*c2b0*/  VIMNMX R161, R161, R148, !PT ;  /* 0x00000094a1a17248 */ /* 0x000fce0007fe0100 */
.L_x_1312:
        /* <DEDUP_REMOVED lines=94> */
[----:B------:R-:W-:Y:S01]  /*c8a0*/  ISETP.GT.AND P3, PT, R161, 0x41, !P4 ;  /* 0x00000041a100780c */ /* 0x000fe20006764270 */
[----:B------:R-:W0:Y:S03]  /*c8b0*/  SHFL.IDX PT, R145, R157, 0x1, 0x1c1f ;  /* 0x003c1f009d917f89 */ /* 0x000e2600000e0000 */
        /* <DEDUP_REMOVED lines=8> */
[----:B------:R-:W-:Y:S01]  /*c940*/  ISETP.GE.AND P4, PT, R169, 0x4a, PT ;  /* 0x0000004aa900780c */ /* 0x000fe20003f86270 */
[--C-:B0-----:R-:W-:Y:S01]  /*c950*/  IMAD.IADD R141, R166, 0x1, R145.reuse ;  /* 0x00000001a68d7824 */ /* 0x101fe200078e0291 */
[----:B------:R-:W-:Y:S01]  /*c960*/  FSEL R146, R147, -INF , !P3 ;  /* 0xff80000093927808 */ /* 0x000fe20005800000 */
[----:B------:R-:W-:Y:S01]  /*c970*/  IMAD.IADD R143, R167, 0x1, R145 ;  /* 0x00000001a78f7824 */ /* 0x000fe200078e0291 */
        /* <DEDUP_REMOVED lines=26> */
[----:B------:R-:W-:-:S04]  /*cb20*/  ISETP.GT.AND P6, PT, R161, 0x59, !P6 ;  /* 0x00000059a100780c */ /* 0x000fc800077c4270 */
        /* <DEDUP_REMOVED lines=16> */
.L_x_1318:
[----:B------:R-:W-:-:S05]  /*cc30*/  IMAD.U32 R166, RZ, RZ, UR41 ;  /* 0x00000029ffa67e24 */ /* 0x000fca000f8e00ff */
[----:B------:R-:W-:-:S13]  /*cc40*/  ISETP.NE.AND P6, PT, R166, 0x1, PT ;  /* 0x00000001a600780c */ /* 0x000fda0003fc5270 */
[----:B------:R-:W0:Y:S02]  /*cc50*/  @P6 LDC.64 R8, c[0x0][0x9e8] ;  /* 0x00027a00ff086b82 */ /* 0x000e240000000a00 */
[----:B0-----:R-:W-:-:S05]  /*cc60*/  @P6 IMAD.HI.U32 R8, R145, R8, RZ ;  /* 0x0000000891086227 */ /* 0x001fca00078e00ff */
[----:B------:R-:W-:-:S07]  /*cc70*/  @P6 SHF.R.U32.HI R145, RZ, R9, R8 ;  /* 0x00000009ff916219 */ /* 0x000fce0000011608 */
.L_x_1319:
[----:B------:R-:W-:Y:S05]  /*cc80*/  BSYNC B0 ;  /* 0x0000000000007941 */ /* 0x000fea0003800000 */
.L_x_1317:
[----:B------:R-:W-:-:S05]  /*cc90*/  IMAD R8, R145, R166, R155 ;  /* 0x000000a691087224 */ /* 0x000fca00078e029b */
[----:B------:R-:W-:Y:S02]  /*cca0*/  VIADDMNMX R141, R8, R166, R141, PT ;  /* 0x000000a6088d7246 */ /* 0x000fe4000380018d */
[----:B------:R-:W-:-:S07]  /*ccb0*/  VIMNMX R143, R143, R8, !PT ;  /* 0x000000088f8f7248 */ /* 0x000fce0007fe0100 */
.L_x_1316:
        /* <DEDUP_REMOVED lines=43> */
[C---:B------:R-:W-:Y:S02]  /*cf70*/  LOP3.LUT P1, RZ, R16.reuse, 0x8000, RZ, 0xc0, !PT ;  /* 0x0000800010ff7812 */ /* 0x040fe4000782c0ff */
[----:B------:R-:W-:Y:S02]  /*cf80*/  LOP3.LUT P2, RZ, R16, 0x40, RZ, 0xc0, !PT ;  /* 0x0000004010ff7812 */ /* 0x000fe4000784c0ff */
        /* <DEDUP_REMOVED lines=87> */
[--C-:B------:R-:W-:Y:S01]  /*d500*/  FFMA.FTZ R188, R186, R9, -R131.reuse ;  /* 0x00000009babc7223 */ /* 0x100fe20000010883 */
[----:B------:R-:W-:Y:S01]  /*d510*/  FSEL R164, R132, -INF , !P2 ;  /* 0xff80000084a47808 */ /* 0x000fe20005000000 */
[----:B------:R-:W-:Y:S01]  /*d520*/  MUFU.EX2 R123, R123 ;  /* 0x0000007b007b7308 */ /* 0x000fe20000000800 */
[----:B------:R-:W-:Y:S01]  /*d530*/  FMNMX.FTZ R15, R20, R15, !PT ;  /* 0x0000000f140f7209 */ /* 0x000fe20007810000 */
[-CC-:B------:R-:W-:Y:S01]  /*d540*/  FFMA.FTZ R190, R190, R9.reuse, -R131.reuse ;  /* 0x00000009bebe7223 */ /* 0x180fe20000010883 */
[----:B------:R-:W-:Y:S01]  /*d550*/  FSEL R145, R10, RZ, P1 ;  /* 0x000000ff0a917208 */ /* 0x000fe20000800000 */
[--C-:B------:R-:W-:Y:S01]  /*d560*/  FFMA.FTZ R186, R218, R9, -R131.reuse ;  /* 0x00000009daba7223 */ /* 0x100fe20000010883 */
[----:B------:R-:W-:Y:S01]  /*d570*/  FMNMX.FTZ R15, R120, R15, !PT ;  /* 0x0000000f780f7209 */ /* 0x000fe20007810000 */
[-CC-:B------:R-:W-:Y:S01]  /*d580*/  FFMA.FTZ R125, R220, R9.reuse, -R131.reuse ;  /* 0x00000009dc7d7223 */ /* 0x180fe20000010883 */
[--C-:B------:R-:W-:Y:S01]  /*d590*/  FFMA.FTZ R222, R222, R9, -R131.reuse ;  /* 0x00000009dede7223 */ /* 0x100fe20000010883 */
[----:B------:R-:W-:Y:S01]  /*d5a0*/  MUFU.EX2 R188, R188 ;  /* 0x000000bc00bc7308 */ /* 0x000fe20000000800 */
[----:B------:R-:W-:Y:S01]  /*d5b0*/  FMNMX.FTZ R15, R170, R15, !PT ;  /* 0x0000000faa0f7209 */ /* 0x000fe20007810000 */
[-CC-:B------:R-:W-:Y:S01]  /*d5c0*/  FFMA.FTZ R224, R224, R9.reuse, -R131.reuse ;  /* 0x00000009e0e07223 */ /* 0x180fe20000010883 */
[-CC-:B------:R-:W-:Y:S01]  /*d5d0*/  FFMA.FTZ R135, R148, R9.reuse, -R131.reuse ;  /* 0x0000000994877223 */ /* 0x180fe20000010883 */
        /* <DEDUP_REMOVED lines=14> */
[----:B------:R-:W-:-:S03]  /*d6c0*/  FFMA.FTZ R140, R140, R9, -R131 ;  /* 0x000000098c8c7223 */ /* 0x000fc60000010883 */
[----:B------:R-:W-:-:S03]  /*d6d0*/  FMNMX.FTZ R15, R130, R15, !PT ;  /* 0x0000000f820f7209 */ /* 0x000fc60007810000 */
[----:B------:R-:W-:Y:S01]  /*d6e0*/  MUFU.EX2 R121, R121 ;  /* 0x0000007900797308 */ /* 0x000fe20000000800 */
[----:B------:R-:W-:-:S04]  /*d6f0*/  FMNMX.FTZ R15, R176, R15, !PT ;  /* 0x0000000fb00f7209 */ /* 0x000fc80007810000 */
        /* <DEDUP_REMOVED lines=14> */
[----:B------:R-:W-:Y:S01]  /*d7e0*/  FMNMX.FTZ R0, R164, R133, !PT ;  /* 0x00000085a4007209 */ /* 0x000fe20007810000 */
[----:B------:R-:W-:-:S04]  /*d7f0*/  FFMA.FTZ R133, R152, R9, -R131 ;  /* 0x0000000998857223 */ /* 0x000fc80000010883 */
[----:B------:R-:W0:Y:S02]  /*d800*/  SHFL.BFLY PT, R137, R0, 0x2, 0x1f ;  /* 0x0c401f0000897f89 */ /* 0x000e2400000e0000 */
[----:B------:R-:W-:Y:S08]  /*d810*/  MUFU.EX2 R129, R129 ;  /* 0x0000008100817308 */ /* 0x000ff00000000800 */
[----:B------:R-:W-:Y:S08]  /*d820*/  MUFU.EX2 R158, R158 ;  /* 0x0000009e009e7308 */ /* 0x000ff00000000800 */
[----:B------:R-:W-:Y:S01]  /*d830*/  MUFU.EX2 R135, R135 ;  /* 0x0000008700877308 */ /* 0x000fe20000000800 */
[----:B0-----:R-:W-:Y:S01]  /*d840*/  FMNMX.FTZ R8, R0, R137, !PT ;  /* 0x0000008900087209 */ /* 0x001fe20007810000 */
[----:B------:R-:W-:Y:S01]  /*d850*/  FADD.FTZ R0, -R145, R12 ;  /* 0x0000000c91007221 */ /* 0x000fe20000010100 */
[-CC-:B------:R-:W-:Y:S01]  /*d860*/  FFMA.FTZ R137, R144, R9.reuse, -R131.reuse ;  /* 0x0000000990897223 */ /* 0x180fe20000010883 */
[----:B------:R-:W-:-:S04]  /*d870*/  FFMA.FTZ R131, R126, R9, -R131 ;  /* 0x000000097e837223 */ /* 0x000fc80000010883 */
[----:B------:R-:W-:Y:S01]  /*d880*/  MUFU.EX2 R150, R150 ;  /* 0x0000009600967308 */ /* 0x000fe20000000800 */
[----:B------:R-:W0:Y:S01]  /*d890*/  SHFL.BFLY PT, R143, R8, 0x1, 0x1f ;  /* 0x0c201f00088f7f89 */ /* 0x000e2200000e0000 */
[----:B------:R-:W-:-:S06]  /*d8a0*/  FMUL.FTZ R0, R0, R9 ;  /* 0x0000000900007220 */ /* 0x000fcc0000410000 */
[----:B------:R-:W1:Y:S08]  /*d8b0*/  MUFU.EX2 R0, R0 ;  /* 0x0000000000007308 */ /* 0x000e700000000800 */
[----:B------:R-:W-:Y:S08]  /*d8c0*/  MUFU.EX2 R133, R133 ;  /* 0x0000008500857308 */ /* 0x000ff00000000800 */
[----:B------:R-:W-:Y:S01]  /*d8d0*/  MUFU.EX2 R148, R148 ;  /* 0x0000009400947308 */ /* 0x000fe20000000800 */
[----:B0-----:R-:W-:Y:S01]  /*d8e0*/  FMNMX.FTZ R8, R8, R143, !PT ;  /* 0x0000008f08087209 */ /* 0x001fe20007810000 */
[----:B-1----:R-:W-:-:S03]  /*d8f0*/  FFMA.FTZ R11, R0, R11, R123 ;  /* 0x0000000b000b7223 */ /* 0x002fc6000001007b */
[C---:B------:R-:W-:Y:S01]  /*d900*/  FSETP.NEU.FTZ.AND P1, PT, R8.reuse, -INF , PT ;  /* 0xff8000000800780b */ /* 0x040fe20003f3d000 */
[----:B------:R-:W-:Y:S01]  /*d910*/  FMUL.FTZ R143, R8, R9 ;  /* 0x00000009088f7220 */ /* 0x000fe20000410000 */
[----:B------:R-:W-:Y:S01]  /*d920*/  FADD.FTZ R11, R188, R11 ;  /* 0x0000000bbc0b7221 */ /* 0x000fe20000010000 */
[----:B------:R-:W-:Y:S03]  /*d930*/  MUFU.EX2 R132, R132 ;  /* 0x0000008400847308 */ /* 0x000fe60000000800 */
[----:B------:R-:W-:-:S05]  /*d940*/  FSEL R143, R143, RZ, P1 ;  /* 0x000000ff8f8f7208 */ /* 0x000fca0000800000 */
[-CC-:B------:R-:W-:Y:S01]  /*d950*/  FFMA.FTZ R12, R2, R9.reuse, -R143.reuse ;  /* 0x00000009020c7223 */ /* 0x180fe2000001088f */
[----:B------:R-:W-:Y:S01]  /*d960*/  FSEL R2, R8, RZ, P1 ;  /* 0x000000ff08027208 */ /* 0x000fe20000800000 */
[-CC-:B------:R-:W-:Y:S01]  /*d970*/  FFMA.FTZ R189, R226, R9.reuse, -R143.reuse ;  /* 0x00000009e2bd7223 */ /* 0x180fe2000001088f */
[-CC-:B------:R-:W-:Y:S01]  /*d980*/  FFMA.FTZ R191, R166, R9.reuse, -R143.reuse ;  /* 0x00000009a6bf7223 */ /* 0x180fe2000001088f */
[-CC-:B------:R-:W-:Y:S01]  /*d990*/  FFMA.FTZ R14, R14, R9.reuse, -R143.reuse ;  /* 0x000000090e0e7223 */ /* 0x180fe2000001088f */
[-C--:B------:R-:W-:Y:S01]  /*d9a0*/  FFMA.FTZ R185, R168, R9.reuse, -R143 ;  /* 0x00000009a8b97223 */ /* 0x080fe2000001088f */
[----:B------:R-:W-:Y:S01]  /*d9b0*/  FADD.FTZ R2, -R2, R13 ;  /* 0x0000000d02027221 */ /* 0x000fe20000010100 */
[----:B------:R-:W-:Y:S01]  /*d9c0*/  MUFU.EX2 R12, R12 ;  /* 0x0000000c000c7308 */ /* 0x000fe20000000800 */
[-CC-:B------:R-:W-:Y:S01]  /*d9d0*/  FFMA.FTZ R20, R20, R9.reuse, -R143.reuse ;  /* 0x0000000914147223 */ /* 0x180fe2000001088f */
[-CC-:B------:R-:W-:Y:S01]  /*d9e0*/  FFMA.FTZ R187, R120, R9.reuse, -R143.reuse ;  /* 0x0000000978bb7223 */ /* 0x180fe2000001088f */
[-C--:B------:R-:W-:Y:S01]  /*d9f0*/  FMUL.FTZ R2, R2, R9.reuse ;  /* 0x0000000902027220 */ /* 0x080fe20000410000 */
[-CC-:B------:R-:W-:Y:S01]  /*da00*/  FFMA.FTZ R120, R170, R9.reuse, -R143.reuse ;  /* 0x00000009aa787223 */ /* 0x180fe2000001088f */
[-CC-:B------:R-:W-:Y:S01]  /*da10*/  FFMA.FTZ R177, R130, R9.reuse, -R143.reuse ;  /* 0x0000000982b17223 */ /* 0x180fe2000001088f */
[-C--:B------:R-:W-:Y:S01]  /*da20*/  FFMA.FTZ R130, R134, R9.reuse, -R143 ;  /* 0x0000000986827223 */ /* 0x080fe2000001088f */
[----:B------:R-:W-:Y:S01]  /*da30*/  FADD.FTZ R134, R190, R11 ;  /* 0x0000000bbe867221 */ /* 0x000fe20000010000 */
[----:B------:R-:W-:Y:S01]  /*da40*/  MUFU.EX2 R189, R189 ;  /* 0x000000bd00bd7308 */ /* 0x000fe20000000800 */
[-CC-:B------:R-:W-:Y:S01]  /*da50*/  FFMA.FTZ R181, R122, R9.reuse, -R143.reuse ;  /* 0x000000097ab57223 */ /* 0x180fe2000001088f */
[-CC-:B------:R-:W-:Y:S01]  /*da60*/  FFMA.FTZ R122, R172, R9.reuse, -R143.reuse ;  /* 0x00000009ac7a7223 */ /* 0x180fe2000001088f */
[----:B------:R-:W-:Y:S01]  /*da70*/  FADD.FTZ R134, R127, R134 ;  /* 0x000000867f867221 */ /* 0x000fe20000010000 */
[-CC-:B------:R-:W-:Y:S01]  /*da80*/  FFMA.FTZ R183, R174, R9.reuse, -R143.reuse ;  /* 0x00000009aeb77223 */ /* 0x180fe2000001088f */
[-CC-:B------:R-:W-:Y:S01]  /*da90*/  FFMA.FTZ R126, R128, R9.reuse, -R143.reuse ;  /* 0x00000009807e7223 */ /* 0x180fe2000001088f */
[-CC-:B------:R-:W-:Y:S01]  /*daa0*/  FFMA.FTZ R128, R176, R9.reuse, -R143.reuse ;  /* 0x00000009b0807223 */ /* 0x180fe2000001088f */
[-CC-:B------:R-:W-:Y:S01]  /*dab0*/  FFMA.FTZ R179, R178, R9.reuse, -R143.reuse ;  /* 0x00000009b2b37223 */ /* 0x180fe2000001088f */
[----:B------:R-:W0:Y:S01]  /*dac0*/  MUFU.EX2 R2, R2 ;  /* 0x0000000200027308 */ /* 0x000e220000000800 */
[-CC-:B------:R-:W-:Y:S01]  /*dad0*/  FFMA.FTZ R173, R180, R9.reuse, -R143.reuse ;  /* 0x00000009b4ad7223 */ /* 0x180fe2000001088f */
[-CC-:B------:R-:W-:Y:S01]  /*dae0*/  FFMA.FTZ R175, R182, R9.reuse, -R143.reuse ;  /* 0x00000009b6af7223 */ /* 0x180fe2000001088f */
[-CC-:B------:R-:W-:Y:S01]  /*daf0*/  FFMA.FTZ R169, R184, R9.reuse, -R143.reuse ;  /* 0x00000009b8a97223 */ /* 0x180fe2000001088f */
[-CC-:B------:R-:W-:Y:S01]  /*db00*/  FFMA.FTZ R214, R214, R9.reuse, -R143.reuse ;  /* 0x00000009d6d67223 */ /* 0x180fe2000001088f */
[----:B------:R-:W-:-:S03]  /*db10*/  FFMA.FTZ R216, R216, R9, -R143 ;  /* 0x00000009d8d87223 */ /* 0x000fc6000001088f */
[----:B------:R-:W1:Y:S08]  /*db20*/  MUFU.EX2 R191, R191 ;  /* 0x000000bf00bf7308 */ /* 0x000e700000000800 */
[----:B------:R-:W2:Y:S01]  /*db30*/  MUFU.EX2 R14, R14 ;  /* 0x0000000e000e7308 */ /* 0x000ea20000000800 */
[----:B0-----:R-:W-:-:S04]  /*db40*/  FFMA.FTZ R3, R2, R3, R189 ;  /* 0x0000000302037223 */ /* 0x001fc800000100bd */
[----:B------:R-:W-:-:S03]  /*db50*/  FADD.FTZ R144, R12, R3 ;  /* 0x000000030c907221 */ /* 0x000fc60000010000 */
[----:B------:R-:W0:Y:S01]  /*db60*/  MUFU.EX2 R185, R185 ;  /* 0x000000b900b97308 */ /* 0x000e220000000800 */
[----:B-1----:R-:W-:-:S07]  /*db70*/  FADD.FTZ R3, R191, R144 ;  /* 0x00000090bf037221 */ /* 0x002fce0000010000 */
[----:B------:R-:W1:Y:S01]  /*db80*/  MUFU.EX2 R20, R20 ;  /* 0x0000001400147308 */ /* 0x000e620000000800 */
[----:B--2---:R-:W-:Y:S01]  /*db90*/  FADD.FTZ R144, R14, R3 ;  /* 0x000000030e907221 */ /* 0x004fe20000010000 */
[----:B------:R-:W-:Y:S01]  /*dba0*/  FADD.FTZ R3, R121, R134 ;  /* 0x0000008679037221 */ /* 0x000fe20000010000 */
[----:B------:R-:W-:-:S03]  /*dbb0*/  FFMA.FTZ R134, R136, R9, -R143 ;  /* 0x0000000988867223 */ /* 0x000fc6000001088f */
[----:B------:R-:W-:Y:S02]  /*dbc0*/  FADD.FTZ R3, R212, R3 ;  /* 0x00000003d4037221 */ /* 0x000fe40000010000 */
[----:B------:R-:W2:Y:S01]  /*dbd0*/  MUFU.EX2 R187, R187 ;  /* 0x000000bb00bb7308 */ /* 0x000ea20000000800 */
[----:B0-----:R-:W-:Y:S01]  /*dbe0*/  FADD.FTZ R11, R185, R144 ;  /* 0x00000090b90b7221 */ /* 0x001fe20000010000 */
[----:B------:R-:W-:-:S04]  /*dbf0*/  FADD.FTZ R136, R186, R3 ;  /* 0x00000003ba887221 */ /* 0x000fc80000010000 */
[----:B------:R-:W-:Y:S02]  /*dc00*/  FADD.FTZ R136, R125, R136 ;  /* 0x000000887d887221 */ /* 0x000fe40000010000 */
[----:B------:R-:W0:Y:S01]  /*dc10*/  MUFU.EX2 R120, R120 ;  /* 0x0000007800787308 */ /* 0x000e220000000800 */
[----:B-1----:R-:W-:-:S07]  /*dc20*/  FADD.FTZ R144, R20, R11 ;  /* 0x0000000b14907221 */ /* 0x002fce0000010000 */
[----:B------:R-:W1:Y:S01]  /*dc30*/  MUFU.EX2 R181, R181 ;  /* 0x000000b500b57308 */ /* 0x000e620000000800 */
[----:B--2---:R-:W-:-:S07]  /*dc40*/  FADD.FTZ R3, R187, R144 ;  /* 0x00000090bb037221 */ /* 0x004fce0000010000 */
[----:B------:R-:W2:Y:S01]  /*dc50*/  MUFU.EX2 R122, R122 ;  /* 0x0000007a007a7308 */ /* 0x000ea20000000800 */
[----:B0-----:R-:W-:Y:S01]  /*dc60*/  FADD.FTZ R144, R120, R3 ;  /* 0x0000000378907221 */ /* 0x001fe20000010000 */
[----:B------:R-:W-:Y:S01]  /*dc70*/  FADD.FTZ R3, R15, R136 ;  /* 0x000000880f037221 */ /* 0x000fe20000010000 */
[-CC-:B------:R-:W-:Y:S01]  /*dc80*/  FFMA.FTZ R136, R138, R9.reuse, -R143.reuse ;  /* 0x000000098a887223 */ /* 0x180fe2000001088f */
[----:B------:R-:W-:-:S04]  /*dc90*/  FFMA.FTZ R143, R164, R9, -R143 ;  /* 0x00000009a48f7223 */ /* 0x000fc8000001088f */
        /* <DEDUP_REMOVED lines=9> */
[----:B0-----:R-:W-:Y:S01]  /*dd30*/  FADD.FTZ R11, R183, R152 ;  /* 0x00000098b70b7221 */ /* 0x001fe20000010000 */
[----:B------:R-:W-:-:S04]  /*dd40*/  FADD.FTZ R138, R150, R3 ;  /* 0x00000003968a7221 */ /* 0x000fc80000010000 */
[----:B------:R-:W-:Y:S02]  /*dd50*/  FADD.FTZ R3, R133, R138 ;  /* 0x0000008a85037221 */ /* 0x000fe40000010000 */
[----:B------:R-:W0:Y:S01]  /*dd60*/  MUFU.EX2 R128, R128 ;  /* 0x0000008000807308 */ /* 0x000e220000000800 */
[----:B-1----:R-:W-:Y:S01]  /*dd70*/  FADD.FTZ R144, R126, R11 ;  /* 0x0000000b7e907221 */ /* 0x002fe20000010000 */
[----:B------:R-:W-:-:S06]  /*dd80*/  FADD.FTZ R3, R148, R3 ;  /* 0x0000000394037221 */ /* 0x000fcc0000010000 */
[----:B------:R-:W1:Y:S01]  /*dd90*/  MUFU.EX2 R179, R179 ;  /* 0x000000b300b37308 */ /* 0x000e620000000800 */
[----:B--2---:R-:W-:-:S07]  /*dda0*/  FADD.FTZ R11, R177, R144 ;  /* 0x00000090b10b7221 */ /* 0x004fce0000010000 */
[----:B------:R-:W2:Y:S01]  /*ddb0*/  MUFU.EX2 R130, R130 ;  /* 0x0000008200827308 */ /* 0x000ea20000000800 */
[----:B0-----:R-:W-:-:S07]  /*ddc0*/  FADD.FTZ R144, R128, R11 ;  /* 0x0000000b80907221 */ /* 0x001fce0000010000 */
        /* <DEDUP_REMOVED lines=35> */
.L_x_1320:
        /* <DEDUP_REMOVED lines=34> */
.L_x_1302:
        /* <DEDUP_REMOVED lines=99> */
.L_x_1322:
[----:B------:R-:W-:Y:S01]  /*e850*/  ULEA UR5, UR38, UR40, 0x3 ;  /* 0x0000002826057291 */ /* 0x000fe2000f8e183f */
[----:B------:R-:W-:-:S05]  /*e860*/  IMAD.U32 R0, RZ, RZ, UR39 ;  /* 0x00000027ff007e24 */ /* 0x000fca000f8e00ff */
[----:B------:R-:W-:-:S04]  /*e870*/  SHF.L.U32 R0, R0, 0x1f, RZ ;  /* 0x0000001f00007819 */ /* 0x000fc800000006ff */
[----:B------:R0:W1:Y:S01]  /*e880*/  SYNCS.PHASECHK.TRANS64.TRYWAIT P1, [UR5+0x30850], R0 ;  /* 0x03085000ff0075a7 */ /* 0x0000620008020145 */
[----:B------:R-:W-:Y:S05]  /*e890*/  @!P0 BRA `(.L_x_1323) ;  /* 0x0000000000048947 */ /* 0x000fea0003800000 */
[----:B------:R-:W-:Y:S01]  /*e8a0*/  BPT.TRAP 0x1 ;  /* 0x000000040000795c */ /* 0x000fe20000300000 */
.L_x_1323:
[----:B-1----:R-:W-:Y:S05]  /*e8b0*/  @P1 BRA `(.L_x_1324) ;  /* 0x0000000000081947 */ /* 0x002fea0003800000 */
[----:B------:R-:W1:Y:S02]  /*e8c0*/  SYNCS.PHASECHK.TRANS64.TRYWAIT P1, [UR5+0x30850], R0 ;  /* 0x03085000ff0075a7 */ /* 0x000e640008020145 */
[----:B-1----:R-:W-:Y:S05]  /*e8d0*/  @!P1 BRA `(.L_x_1325) ;  /* 0x0000008c00e49947 */ /* 0x002fea0003800000 */
.L_x_1324:
[----:B------:R-:W-:Y:S01]  /*e8e0*/  UIADD3 UR40, UR40, 0x400, URZ ;  /* 0x0000040028287890 */ /* 0x000fe2000fffe03f */
[----:B------:R-:W-:Y:S01]  /*e8f0*/  WARPGROUP.ARRIVE ;  /* 0x00000000000079c5 */ /* 0x000fe20000000000 */
[----:B------:R-:W-:Y:S01]  /*e900*/  UMOV UR7, 0x40000040 ;  /* 0x4000004000077882 */ /* 0x000fe20000000000 */
[----:B01----:R-:W0:Y:S01]  /*e910*/  SHFL.BFLY PT, R0, R11, 0x2, 0x1f ;  /* 0x0c401f000b007f89 */ /* 0x003e2200000e0000 */
[----:B------:R-:W-:Y:S01]  /*e920*/  USHF.R.U32.HI UR40, URZ, 0x4, UR40 ;  /* 0x000000043f287899 */ /* 0x000fe20008011628 */
[----:B------:R-:W-:Y:S02]  /*e930*/  IMAD.MOV.U32 R17, RZ, RZ, RZ ;  /* 0x000000ffff117224 */ /* 0x000fe400078e00ff */
[----:B------:R-:W1:Y:S01]  /*e940*/  SHFL.BFLY PT, R2, R3, 0x2, 0x1f ;  /* 0x0c401f0003027f89 */ /* 0x000e6200000e0000 */
[----:B------:R-:W-:-:S04]  /*e950*/  ULOP3.LUT UR40, UR40, 0x3fff, URZ, 0xc0, !UPT ;  /* 0x00003fff28287892 */ /* 0x000fc8000f8ec03f */
[----:B------:R-:W-:-:S04]  /*e960*/  ULOP3.LUT UR4, UR40, 0x3000000, URZ, 0xfc, !UPT ;  /* 0x0300000028047892 */ /* 0x000fc8000f8efc3f */
[----:B------:R-:W-:-:S07]  /*e970*/  UIMAD UR4, UR38, 0x900, UR4 ;  /* 0x00000900260478a4 */ /* 0x000fce000f8e0204 */
[----:B------:R-:W-:Y:S02]  /*e980*/  UMOV UR6, UR4 ;  /* 0x0000000400067c82 */ /* 0x000fe40008000000 */
[----:B------:R-:W-:Y:S01]  /*e990*/  HGMMA.64x192x16.F32 R24, R188, gdesc[UR4].tnspB, R24, gsb0 ;  /* 0x42e00004bc187df0 */ /* 0x000fe20008000818 */
[----:B------:R-:W-:Y:S01]  /*e9a0*/  UIADD3 UR6, UR4, 0x80, URZ ;  /* 0x0000008004067890 */ /* 0x000fe2000fffe03f */
[----:B0-----:R-:W-:Y:S01]  /*e9b0*/  FADD.FTZ R0, R0, R11 ;  /* 0x0000000b00007221 */ /* 0x001fe20000010000 */
[----:B------:R-:W-:Y:S01]  /*e9c0*/  UMOV UR7, 0x40000040 ;  /* 0x4000004000077882 */ /* 0x000fe20000000000 */
[----:B-1----:R-:W-:-:S03]  /*e9d0*/  FADD.FTZ R2, R2, R3 ;  /* 0x0000000302027221 */ /* 0x002fc60000010000 */
[----:B------:R-:W0:Y:S04]  /*e9e0*/  SHFL.BFLY PT, R5, R0, 0x1, 0x1f ;  /* 0x0c201f0000057f89 */ /* 0x000e2800000e0000 */
[----:B------:R-:W1:Y:S01]  /*e9f0*/  SHFL.BFLY PT, R7, R2, 0x1, 0x1f ;  /* 0x0c201f0002077f89 */ /* 0x000e6200000e0000 */
[----:B0-----:R-:W-:Y:S01]  /*ea00*/  FADD.FTZ R12, R0, R5 ;  /* 0x00000005000c7221 */ /* 0x001fe20000010000 */
[----:B------:R-:W-:Y:S02]  /*ea10*/  IMAD.MOV.U32 R5, RZ, RZ, RZ ;  /* 0x000000ffff057224 */ /* 0x000fe400078e00ff */
[----:B------:R-:W-:Y:S02]  /*ea20*/  IMAD.MOV.U32 R0, RZ, RZ, -0x800000 ;  /* 0xff800000ff007424 */ /* 0x000fe400078e00ff */
[----:B-1----:R-:W-:Y:S01]  /*ea30*/  FADD.FTZ R13, R2, R7 ;  /* 0x00000007020d7221 */ /* 0x002fe20000010000 */
[----:B------:R-:W-:Y:S01]  /*ea40*/  FSETP.NE.FTZ.AND P1, PT, R12, RZ, PT ;  /* 0x000000ff0c00720b */ /* 0x000fe20003f35000 */
[----:B------:R-:W-:-:S03]  /*ea50*/  IMAD.MOV.U32 R2, RZ, RZ, -0x800000 ;  /* 0xff800000ff027424 */ /* 0x000fc600078e00ff */
[----:B------:R-:W-:-:S09]  /*ea60*/  FSETP.NE.FTZ.AND P2, PT, R13, RZ, PT ;  /* 0x000000ff0d00720b */ /* 0x000fd20003f55000 */
[----:B------:R-:W0:Y:S01]  /*ea70*/  @P1 MUFU.LG2 R4, R12 ;  /* 0x0000000c00041308 */ /* 0x000e220000000c00 */
[----:B------:R-:W-:-:S03]  /*ea80*/  @P1 FMUL.FTZ R3, R9, 0.69314718246459960938 ;  /* 0x3f31721809031820 */ /* 0x000fc60000410000 */
[----:B------:R-:W-:-:S04]  /*ea90*/  @P2 FMUL.FTZ R14, R9, 0.69314718246459960938 ;  /* 0x3f317218090e2820 */ /* 0x000fc80000410000 */
        /* <DEDUP_REMOVED lines=34> */
.L_x_1326:
[----:B------:R-:W-:Y:S01]  /*ecc0*/  UIADD3 UR4, UR5, 0x30860, URZ ;  /* 0x0003086005047890 */ /* 0x000fe2000fffe03f */
[-C--:B------:R-:W-:Y:S01]  /*ecd0*/  FMUL.FTZ R4, R24, R5.reuse ;  /* 0x0000000518047220 */ /* 0x080fe20000410000 */
[----:B------:R-:W-:Y:S01]  /*ece0*/  UIADD3 UR38, UR38, 0x1, URZ ;  /* 0x0000000126267890 */ /* 0x000fe2000fffe03f */
[----:B------:R-:W-:Y:S01]  /*ecf0*/  FMUL.FTZ R3, R32, R5 ;  /* 0x0000000520037220 */ /* 0x000fe20000410000 */
[----:B------:R-:W-:Y:S01]  /*ed00*/  UPRMT UR4, UR60, 0x654, UR4 ;  /* 0x000006543c047896 */ /* 0x000fe20008000004 */
[----:B------:R-:W-:Y:S01]  /*ed10*/  FMUL.FTZ R130, R63, R17 ;  /* 0x000000113f827220 */ /* 0x000fe20000410000 */
[----:B------:R-:W-:Y:S01]  /*ed20*/  UISETP.NE.AND UP0, UPT, UR38, 0x2, UPT ;  /* 0x000000022600788c */ /* 0x000fe2000bf05270 */
[-C--:B------:R-:W-:Y:S01]  /*ed30*/  FMUL.FTZ R25, R25, R5.reuse ;  /* 0x0000000519197220 */ /* 0x080fe20000410000 */
[-C--:B------:R-:W-:Y:S01]  /*ed40*/  FMUL.FTZ R6, R28, R5.reuse ;  /* 0x000000051c067220 */ /* 0x080fe20000410000 */
[-C--:B------:R-:W-:Y:S01]  /*ed50*/  FMUL.FTZ R7, R29, R5.reuse ;  /* 0x000000051d077220 */ /* 0x080fe20000410000 */
[-C--:B------:R-:W-:Y:S01]  /*ed60*/  FMUL.FTZ R120, R33, R5.reuse ;  /* 0x0000000521787220 */ /* 0x080fe20000410000 */
[-C--:B------:R-:W-:Y:S01]  /*ed70*/  FMUL.FTZ R36, R36, R5.reuse ;  /* 0x0000000524247220 */ /* 0x080fe20000410000 */
[-C--:B------:R-:W-:Y:S01]  /*ed80*/  FMUL.FTZ R37, R37, R5.reuse ;  /* 0x0000000525257220 */ /* 0x080fe20000410000 */
[----:B------:R-:W-:Y:S01]  /*ed90*/  SYNCS.ARRIVE.TRANS64.RED.A1T0 RZ, [UR4], RZ ;  /* 0x000000ffffff79a7 */ /* 0x000fe20008100404 */
        /* <DEDUP_REMOVED lines=87> */
[-C--:B------:R-:W-:Y:S01]  /*f310*/  FMUL.FTZ R118, R118, R17.reuse ;  /* 0x0000001176767220 */ /* 0x080fe20000410000 */
[----:B------:R-:W-:Y:S01]  /*f320*/  FMUL.FTZ R119, R119, R17 ;  /* 0x0000001177777220 */ /* 0x000fe20000410000 */
[----:B------:R-:W-:Y:S01]  /*f330*/  VIADD R201, R201, 0x1 ;  /* 0x00000001c9c97836 */ /* 0x000fe20000000000 */
[----:B------:R-:W-:-:S02]  /*f340*/  USEL UR38, UR38, URZ, UP0 ;  /* 0x0000003f26267287 */ /* 0x000fc40008000000 */
[----:B------:R-:W-:-:S12]  /*f350*/  ULOP3.LUT UR39, UR39, UR4, URZ, 0x3c, !UPT ;  /* 0x0000000427277292 */ /* 0x000fd8000f8e3c3f */
.L_x_1248:
[----:B------:R-:W0:Y:S01]  /*f360*/  S2R R18, SR_CgaCtaId ;  /* 0x0000000000127919 */ /* 0x000e220000008800 */
[----:B------:R-:W-:Y:S01]  /*f370*/  MOV R17, 0x400 ;  /* 0x0000040000117802 */ /* 0x000fe20000000f00 */
[----:B------:R-:W-:Y:S01]  /*f380*/  BSSY B0, `(.L_x_1327) ;  /* 0x0000256000007945 */ /* 0x000fe20003800000 */
[----:B------:R-:W-:Y:S02]  /*f390*/  BAR.SYNC.DEFER_BLOCKING 0x5, 0x180 ;  /* 0x0146000000007b1d */ /* 0x000fe40000010000 */
[----:B0-----:R-:W-:-:S05]  /*f3a0*/  LEA R17, R18, R17, 0x18 ;  /* 0x0000001112117211 */ /* 0x001fca00078ec0ff */
[----:B------:R0:W1:Y:S01]  /*f3b0*/  LDS.128 R40, [R17+0x308d0] ;  /* 0x0308d00011287984 */ /* 0x0000620000000c00 */
[----:B------:R-:W-:Y:S06]  /*f3c0*/  BAR.ARV 0x4, 0x180 ;  /* 0x0106000000007b1d */ /* 0x000fec0000002000 */
[----:B------:R-:W-:Y:S05]  /*f3d0*/  @P0 BRA `(.L_x_1328) ;  /* 0x0000001800500947 */ /* 0x000fea0003800000 */
[----:B------:R-:W2:Y:S01]  /*f3e0*/  S2R R18, SR_SWINHI ;  /* 0x0000000000127919 */ /* 0x000ea20000002f00 */
[----:B------:R-:W-:Y:S02]  /*f3f0*/  F2FP.F16.F32.PACK_AB R4, R25, R4 ;  /* 0x000000041904723e */ /* 0x000fe400000000ff */
[----:B------:R-:W-:Y:S01]  /*f400*/  F2FP.F16.F32.PACK_AB R6, R7, R6 ;  /* 0x000000060706723e */ /* 0x000fe200000000ff */
[----:B------:R-:W-:Y:S01]  /*f410*/  BAR.SYNC.DEFER_BLOCKING 0x1, 0x100 ;  /* 0x0044000000007b1d */ /* 0x000fe20000010000 */
        /* <DEDUP_REMOVED lines=14> */
[----:B------:R-:W-:Y:S02]  /*f500*/  MOV R20, R17 ;  /* 0x0000001100147202 */ /* 0x000fe40000000f00 */
[----:B--2---:R-:W-:-:S02]  /*f510*/  MOV R21, R18 ;  /* 0x0000001200157202 */ /* 0x004fc40000000f00 */
[----:B------:R-:W-:Y:S02]  /*f520*/  F2FP.F16.F32.PACK_AB R97, R63, R98 ;  /* 0x000000623f61723e */ /* 0x000fe400000000ff */
[----:B------:R-:W-:Y:S01]  /*f530*/  F2FP.F16.F32.PACK_AB R104, R105, R104 ;  /* 0x000000686968723e */ /* 0x000fe200000000ff */
[----:B------:R-:W-:Y:S01]  /*f540*/  IMAD.WIDE R58, R206, 0x2, R20 ;  /* 0x00000002ce3a7825 */ /* 0x000fe200078e0214 */
[----:B------:R-:W-:Y:S02]  /*f550*/  F2FP.F16.F32.PACK_AB R98, R101, R100 ;  /* 0x000000646562723e */ /* 0x000fe400000000ff */
[----:B------:R-:W-:Y:S02]  /*f560*/  F2FP.F16.F32.PACK_AB R99, R56, R99 ;  /* 0x000000633863723e */ /* 0x000fe400000000ff */
[C---:B------:R-:W-:Y:S02]  /*f570*/  IADD3 R75, P2, R58.reuse, 0x20, RZ ;  /* 0x000000203a4b7810 */ /* 0x040fe40007f5e0ff */
[----:B------:R-:W-:-:S02]  /*f580*/  IADD3 R145, P4, R58, 0x4040, RZ ;  /* 0x000040403a917810 */ /* 0x000fc40007f9e0ff */
[----:B------:R-:W-:Y:S01]  /*f590*/  LOP3.LUT R18, R75, 0x380, RZ, 0xc0, !PT ;  /* 0x000003804b127812 */ /* 0x000fe200078ec0ff */
[--C-:B------:R-:W-:Y:S01]  /*f5a0*/  IMAD.X R27, RZ, RZ, R59.reuse, P2 ;  /* 0x000000ffff1b7224 */ /* 0x100fe200010e063b */
[----:B------:R-:W-:Y:S01]  /*f5b0*/  IADD3 R143, P0, R58, 0x4020, RZ ;  /* 0x000040203a8f7810 */ /* 0x000fe20007f1e0ff */
[--C-:B------:R-:W-:Y:S01]  /*f5c0*/  IMAD.X R47, RZ, RZ, R59.reuse, P4 ;  /* 0x000000ffff2f7224 */ /* 0x100fe200020e063b */
[----:B------:R-:W-:Y:S02]  /*f5d0*/  SHF.R.U64 R18, R18, 0x3, RZ ;  /* 0x0000000312127819 */ /* 0x000fe400000012ff */
[C---:B------:R-:W-:Y:S01]  /*f5e0*/  IADD3 R141, P5, R58.reuse, 0x4000, RZ ;  /* 0x000040003a8d7810 */ /* 0x040fe20007fbe0ff */
[--C-:B------:R-:W-:Y:S01]  /*f5f0*/  IMAD.X R45, RZ, RZ, R59.reuse, P0 ;  /* 0x000000ffff2d7224 */ /* 0x100fe200000e063b */
[C---:B------:R-:W-:Y:S02]  /*f600*/  LOP3.LUT R29, R58.reuse, 0x380, RZ, 0xc0, !PT ;  /* 0x000003803a1d7812 */ /* 0x040fe400078ec0ff */
[C---:B------:R-:W-:Y:S01]  /*f610*/  IADD3 R103, P1, R58.reuse, 0x40, RZ ;  /* 0x000000403a677810 */ /* 0x040fe20007f3e0ff */
[----:B------:R-:W-:Y:S01]  /*f620*/  IMAD.X R39, RZ, RZ, R59, P5 ;  /* 0x000000ffff277224 */ /* 0x000fe200028e063b */
[----:B------:R-:W-:-:S02]  /*f630*/  IADD3 R139, P6, R58, 0x60, RZ ;  /* 0x000000603a8b7810 */ /* 0x000fc40007fde0ff */
[----:B-1----:R-:W-:Y:S01]  /*f640*/  LOP3.LUT R40, R145, 0x380, RZ, 0xc0, !PT ;  /* 0x0000038091287812 */ /* 0x002fe200078ec0ff */
[--C-:B------:R-:W-:Y:S01]  /*f650*/  IMAD.X R31, RZ, RZ, R59.reuse, P1 ;  /* 0x000000ffff1f7224 */ /* 0x100fe200008e063b */
[----:B------:R-:W-:Y:S01]  /*f660*/  LOP3.LUT R26, R18, R75, RZ, 0x3c, !PT ;  /* 0x0000004b121a7212 */ /* 0x000fe200078e3cff */
[----:B------:R-:W-:Y:S01]  /*f670*/  IMAD.X R35, RZ, RZ, R59, P6 ;  /* 0x000000ffff237224 */ /* 0x000fe200030e063b */
[----:B------:R-:W-:Y:S02]  /*f680*/  LOP3.LUT R18, R143, 0x380, RZ, 0xc0, !PT ;  /* 0x000003808f127812 */ /* 0x000fe400078ec0ff */
[----:B------:R-:W-:Y:S02]  /*f690*/  SHF.R.U64 R29, R29, 0x3, RZ ;  /* 0x000000031d1d7819 */ /* 0x000fe400000012ff */
[----:B------:R-:W-:Y:S02]  /*f6a0*/  SHF.R.U64 R40, R40, 0x3, RZ ;  /* 0x0000000328287819 */ /* 0x000fe400000012ff */
[----:B------:R-:W-:-:S02]  /*f6b0*/  IADD3 R153, P5, R58, 0x8060, RZ ;  /* 0x000080603a997810 */ /* 0x000fc40007fbe0ff */
[C---:B------:R-:W-:Y:S02]  /*f6c0*/  IADD3 R147, P3, R58.reuse, 0x4060, RZ ;  /* 0x000040603a937810 */ /* 0x040fe40007f7e0ff */
[C---:B------:R-:W-:Y:S02]  /*f6d0*/  IADD3 R149, P2, R58.reuse, 0x8000, RZ ;  /* 0x000080003a957810 */ /* 0x040fe40007f5e0ff */
[C---:B------:R-:W-:Y:S01]  /*f6e0*/  IADD3 R151, P1, R58.reuse, 0x8020, RZ ;  /* 0x000080203a977810 */ /* 0x040fe20007f3e0ff */
[--C-:B------:R-:W-:Y:S01]  /*f6f0*/  IMAD.X R49, RZ, RZ, R59.reuse, P3 ;  /* 0x000000ffff317224 */ /* 0x100fe200018e063b */
[----:B------:R-:W-:Y:S01]  /*f700*/  IADD3 R54, P6, R58, 0x8040, RZ ;  /* 0x000080403a367810 */ /* 0x000fe20007fde0ff */
[--C-:B------:R-:W-:Y:S01]  /*f710*/  IMAD.X R51, RZ, RZ, R59.reuse, P2 ;  /* 0x000000ffff337224 */ /* 0x100fe200010e063b */
[----:B------:R-:W-:Y:S01]  /*f720*/  SHF.R.U64 R18, R18, 0x3, RZ ;  /* 0x0000000312127819 */ /* 0x000fe200000012ff */
[--C-:B------:R-:W-:Y:S01]  /*f730*/  IMAD.X R53, RZ, RZ, R59.reuse, P1 ;  /* 0x000000ffff357224 */ /* 0x100fe200008e063b */
[----:B------:R-:W-:Y:S01]  /*f740*/  LOP3.LUT R30, R103, 0x380, RZ, 0xc0, !PT ;  /* 0x00000380671e7812 */ /* 0x000fe200078ec0ff */
[----:B------:R-:W-:Y:S01]  /*f750*/  IMAD.X R55, RZ, RZ, R59, P6 ;  /* 0x000000ffff377224 */ /* 0x000fe200030e063b */
[----:B------:R-:W-:-:S02]  /*f760*/  LOP3.LUT R58, R29, R58, RZ, 0x3c, !PT ;  /* 0x0000003a1d3a7212 */ /* 0x000fc400078e3cff */
[----:B------:R-:W-:Y:S02]  /*f770*/  LOP3.LUT R34, R139, 0x380, RZ, 0xc0, !PT ;  /* 0x000003808b227812 */ /* 0x000fe400078ec0ff */
[----:B------:R-:W-:Y:S02]  /*f780*/  LOP3.LUT R46, R40, R145, RZ, 0x3c, !PT ;  /* 0x00000091282e7212 */ /* 0x000fe400078e3cff */
[----:B------:R-:W-:Y:S02]  /*f790*/  LOP3.LUT R38, R141, 0x380, RZ, 0xc0, !PT ;  /* 0x000003808d267812 */ /* 0x000fe400078ec0ff */
[----:B------:R-:W-:Y:S02]  /*f7a0*/  LOP3.LUT R40, R153, 0x380, RZ, 0xc0, !PT ;  /* 0x0000038099287812 */ /* 0x000fe400078ec0ff */
[----:B------:R-:W-:Y:S02]  /*f7b0*/  LOP3.LUT R44, R18, R143, RZ, 0x3c, !PT ;  /* 0x0000008f122c7212 */ /* 0x000fe400078e3cff */
[----:B------:R-:W-:-:S02]  /*f7c0*/  IADD3.X R29, RZ, R59, RZ, P5, !PT ;  /* 0x0000003bff1d7210 */ /* 0x000fc40002ffe4ff */
[----:B------:R-:W-:Y:S02]  /*f7d0*/  SHF.R.U64 R30, R30, 0x3, RZ ;  /* 0x000000031e1e7819 */ /* 0x000fe400000012ff */
[----:B------:R-:W-:Y:S02]  /*f7e0*/  LOP3.LUT R18, R151, 0x380, RZ, 0xc0, !PT ;  /* 0x0000038097127812 */ /* 0x000fe400078ec0ff */
[----:B------:R-:W-:Y:S02]  /*f7f0*/  SHF.R.U64 R34, R34, 0x3, RZ ;  /* 0x0000000322227819 */ /* 0x000fe400000012ff */
[----:B------:R-:W-:Y:S02]  /*f800*/  LOP3.LUT R48, R147, 0x380, RZ, 0xc0, !PT ;  /* 0x0000038093307812 */ /* 0x000fe400078ec0ff */
[----:B------:R-:W-:Y:S02]  /*f810*/  MOV R59, R58 ;  /* 0x0000003a003b7202 */ /* 0x000fe40000000f00 */
[----:B------:R-:W-:-:S02]  /*f820*/  LOP3.LUT R25, R54, 0x380, RZ, 0xc0, !PT ;  /* 0x0000038036197812 */ /* 0x000fc400078ec0ff */
[----:B------:R-:W-:Y:S01]  /*f830*/  SHF.R.U64 R38, R38, 0x3, RZ ;  /* 0x0000000326267819 */ /* 0x000fe200000012ff */
[----:B------:R1:W-:Y:S01]  /*f840*/  STSM.16.M88.4 [R59], R4 ;  /* 0x000000043b007844 */ /* 0x0003e20000000200 */
[----:B------:R-:W-:Y:S02]  /*f850*/  SHF.R.U64 R40, R40, 0x3, RZ ;  /* 0x0000000328287819 */ /* 0x000fe400000012ff */
[----:B------:R-:W-:Y:S02]  /*f860*/  LOP3.LUT R30, R30, R103, RZ, 0x3c, !PT ;  /* 0x000000671e1e7212 */ /* 0x000fe400078e3cff */
[----:B------:R-:W-:Y:S02]  /*f870*/  SHF.R.U64 R18, R18, 0x3, RZ ;  /* 0x0000000312127819 */ /* 0x000fe400000012ff */
[----:B------:R-:W-:Y:S02]  /*f880*/  LOP3.LUT R34, R34, R139, RZ, 0x3c, !PT ;  /* 0x0000008b22227212 */ /* 0x000fe400078e3cff */
[----:B------:R-:W-:-:S02]  /*f890*/  SHF.R.U64 R48, R48, 0x3, RZ ;  /* 0x0000000330307819 */ /* 0x000fc400000012ff */
[----:B------:R-:W-:Y:S02]  /*f8a0*/  SHF.R.U64 R25, R25, 0x3, RZ ;  /* 0x0000000319197819 */ /* 0x000fe400000012ff */
[----:B------:R-:W-:Y:S02]  /*f8b0*/  LOP3.LUT R38, R38, R141, RZ, 0x3c, !PT ;  /* 0x0000008d26267212 */ /* 0x000fe400078e3cff */
[----:B------:R-:W-:Y:S02]  /*f8c0*/  LOP3.LUT R28, R40, R153, RZ, 0x3c, !PT ;  /* 0x00000099281c7212 */ /* 0x000fe400078e3cff */
[----:B------:R-:W-:Y:S02]  /*f8d0*/  MOV R58, R26 ;  /* 0x0000001a003a7202 */ /* 0x000fe40000000f00 */
[----:B-1----:R-:W-:Y:S02]  /*f8e0*/  F2FP.F16.F32.PACK_AB R4, R120, R3 ;  /* 0x000000037804723e */ /* 0x002fe400000000ff */
[----:B------:R-:W-:-:S02]  /*f8f0*/  F2FP.F16.F32.PACK_AB R5, R135, R128 ;  /* 0x000000808705723e */ /* 0x000fc400000000ff */
[----:B------:R-:W-:Y:S02]  /*f900*/  F2FP.F16.F32.PACK_AB R6, R37, R36 ;  /* 0x000000242506723e */ /* 0x000fe400000000ff */
[----:B------:R-:W-:Y:S01]  /*f910*/  F2FP.F16.F32.PACK_AB R7, R132, R127 ;  /* 0x0000007f8407723e */ /* 0x000fe200000000ff */
[----:B------:R-:W1:Y:S01]  /*f920*/  LDC.64 R36, c[0x0][0xc00] ;  /* 0x00030000ff247b82 */ /* 0x000e620000000a00 */
[----:B------:R-:W-:Y:S02]  /*f930*/  LOP3.LUT R52, R18, R151, RZ, 0x3c, !PT ;  /* 0x0000009712347212 */ /* 0x000fe400078e3cff */
[----:B------:R-:W-:Y:S01]  /*f940*/  MOV R40, R30 ;  /* 0x0000001e00287202 */ /* 0x000fe20000000f00 */
[----:B------:R-:W-:Y:S01]  /*f950*/  STSM.16.M88.4 [R58], R4 ;  /* 0x000000043a007844 */ /* 0x000fe20000000200 */
[----:B------:R-:W-:Y:S02]  /*f960*/  LOP3.LUT R48, R48, R147, RZ, 0x3c, !PT ;  /* 0x0000009330307212 */ /* 0x000fe400078e3cff */
[----:B------:R-:W-:Y:S01]  /*f970*/  LOP3.LUT R54, R25, R54, RZ, 0x3c, !PT ;  /* 0x0000003619367212 */ /* 0x000fe200078e3cff */
[----:B------:R-:W-:Y:S01]  /*f980*/  STSM.16.M88.4 [R40], R8 ;  /* 0x0000000828007844 */ /* 0x000fe20000000200 */
[----:B------:R-:W-:-:S02]  /*f990*/  MOV R18, R34 ;  /* 0x0000002200127202 */ /* 0x000fc40000000f00 */
[----:B------:R-:W-:Y:S02]  /*f9a0*/  MOV R38, R38 ;  /* 0x0000002600267202 */ /* 0x000fe40000000f00 */
[----:B------:R-:W-:Y:S01]  /*f9b0*/  F2FP.F16.F32.PACK_AB R25, R129, R122 ;  /* 0x0000007a8119723e */ /* 0x000fe200000000ff */
[----:B------:R2:W-:Y:S01]  /*f9c0*/  STSM.16.M88.4 [R18], R12 ;  /* 0x0000000c12007844 */ /* 0x0005e20000000200 */
[----:B------:R-:W-:Y:S02]  /*f9d0*/  F2FP.F16.F32.PACK_AB R26, R61, R60 ;  /* 0x0000003c3d1a723e */ /* 0x000fe400000000ff */
[----:B------:R-:W-:Y:S02]  /*f9e0*/  F2FP.F16.F32.PACK_AB R27, R130, R121 ;  /* 0x00000079821b723e */ /* 0x000fe400000000ff */
[----:B------:R-:W-:Y:S02]  /*f9f0*/  MOV R3, R28 ;  /* 0x0000001c00037202 */ /* 0x000fe40000000f00 */
[----:B------:R-:W-:Y:S01]  /*fa00*/  MOV R44, R44 ;  /* 0x0000002c002c7202 */ /* 0x000fe20000000f00 */
[----:B------:R-:W-:Y:S01]  /*fa10*/  STSM.16.M88.4 [R38], R24 ;  /* 0x0000001826007844 */ /* 0x000fe20000000200 */
[----:B------:R-:W-:-:S02]  /*fa20*/  F2FP.F16.F32.PACK_AB R28, R65, R64 ;  /* 0x00000040411c723e */ /* 0x000fc400000000ff */
[----:B------:R-:W-:Y:S01]  /*fa30*/  F2FP.F16.F32.PACK_AB R112, R113, R112 ;  /* 0x000000707170723e */ /* 0x000fe200000000ff */
[----:B------:R-:W-:Y:S01]  /*fa40*/  ULDC UR4, c[0x0][0xa88] ;  /* 0x0002a20000047ab9 */ /* 0x000fe20000000800 */
[----:B------:R-:W-:Y:S01]  /*fa50*/  F2FP.F16.F32.PACK_AB R29, R67, R66 ;  /* 0x00000042431d723e */ /* 0x000fe200000000ff */
[----:B------:R-:W-:Y:S01]  /*fa60*/  IMAD.MOV.U32 R64, RZ, RZ, RZ ;  /* 0x000000ffff407224 */ /* 0x000fe200078e00ff */
[----:B------:R-:W-:Y:S01]  /*fa70*/  F2FP.F16.F32.PACK_AB R30, R69, R68 ;  /* 0x00000044451e723e */ /* 0x000fe200000000ff */
[----:B--2---:R-:W2:Y:S01]  /*fa80*/  LDC.64 R12, c[0x0][0xc00] ;  /* 0x00030000ff0c7b82 */ /* 0x004ea20000000a00 */
[----:B------:R-:W-:Y:S02]  /*fa90*/  F2FP.F16.F32.PACK_AB R31, R71, R70 ;  /* 0x00000046471f723e */ /* 0x000fe400000000ff */
[----:B------:R-:W-:Y:S02]  /*faa0*/  MOV R46, R46 ;  /* 0x0000002e002e7202 */ /* 0x000fe40000000f00 */
[----:B------:R-:W-:Y:S01]  /*fab0*/  F2FP.F16.F32.PACK_AB R34, R77, R76 ;  /* 0x0000004c4d22723e */ /* 0x000fe200000000ff */
[----:B------:R-:W-:Y:S01]  /*fac0*/  STSM.16.M88.4 [R44], R28 ;  /* 0x0000001c2c007844 */ /* 0x000fe20000000200 */
[----:B------:R-:W-:Y:S01]  /*fad0*/  F2FP.F16.F32.PACK_AB R35, R79, R78 ;  /* 0x0000004e4f23723e */ /* 0x000fe200000000ff */
[----:B------:R-:W3:Y:S01]  /*fae0*/  LDC R40, c[0x0][0xbe8] ;  /* 0x0002fa00ff287b82 */ /* 0x000ee20000000800 */
[----:B------:R-:W-:-:S02]  /*faf0*/  MOV R48, R48 ;  /* 0x0000003000307202 */ /* 0x000fc40000000f00 */
[----:B------:R-:W-:Y:S01]  /*fb00*/  F2FP.F16.F32.PACK_AB R4, R81, R80 ;  /* 0x000000505104723e */ /* 0x000fe200000000ff */
[----:B------:R-:W-:Y:S01]  /*fb10*/  STSM.16.M88.4 [R46], R32 ;  /* 0x000000202e007844 */ /* 0x000fe20000000200 */
[----:B------:R-:W-:Y:S02]  /*fb20*/  F2FP.F16.F32.PACK_AB R5, R83, R82 ;  /* 0x000000525305723e */ /* 0x000fe400000000ff */
[----:B------:R-:W-:Y:S02]  /*fb30*/  F2FP.F16.F32.PACK_AB R6, R85, R84 ;  /* 0x000000545506723e */ /* 0x000fe400000000ff */
[----:B------:R-:W-:Y:S02]  /*fb40*/  F2FP.F16.F32.PACK_AB R7, R87, R86 ;  /* 0x000000565707723e */ /* 0x000fe400000000ff */
[----:B------:R-:W-:Y:S02]  /*fb50*/  LOP3.LUT R50, R149, 0x380, RZ, 0xc0, !PT ;  /* 0x0000038095327812 */ /* 0x000fe400078ec0ff */
[----:B------:R-:W-:Y:S01]  /*fb60*/  F2FP.F16.F32.PACK_AB R8, R89, R88 ;  /* 0x000000585908723e */ /* 0x000fe200000000ff */
[----:B------:R4:W-:Y:S01]  /*fb70*/  STSM.16.M88.4 [R48], R4 ;  /* 0x0000000430007844 */ /* 0x0009e20000000200 */
[----:B------:R-:W-:Y:S01]  /*fb80*/  SHF.R.U64 R50, R50, 0x3, RZ ;  /* 0x0000000332327819 */ /* 0x000fe200000012ff */
[----:B--2---:R-:W-:Y:S01]  /*fb90*/  IMAD.WIDE R12, R199, 0x4, R12 ;  /* 0x00000004c70c7825 */ /* 0x004fe200078e020c */
[----:B------:R-:W-:-:S02]  /*fba0*/  F2FP.F16.F32.PACK_AB R9, R91, R90 ;  /* 0x0000005a5b09723e */ /* 0x000fc400000000ff */
[----:B------:R-:W-:Y:S02]  /*fbb0*/  LOP3.LUT R50, R50, R149, RZ, 0x3c, !PT ;  /* 0x0000009532327212 */ /* 0x000fe400078e3cff */
[----:B------:R-:W-:Y:S02]  /*fbc0*/  F2FP.F16.F32.PACK_AB R10, R93, R92 ;  /* 0x0000005c5d0a723e */ /* 0x000fe400000000ff */
[----:B------:R-:W-:Y:S02]  /*fbd0*/  MOV R50, R50 ;  /* 0x0000003200327202 */ /* 0x000fe40000000f00 */
[----:B------:R-:W-:Y:S02]  /*fbe0*/  F2FP.F16.F32.PACK_AB R11, R95, R94 ;  /* 0x0000005e5f0b723e */ /* 0x000fe400000000ff */
[----:B------:R-:W-:Y:S02]  /*fbf0*/  MOV R52, R52 ;  /* 0x0000003400347202 */ /* 0x000fe40000000f00 */
[----:B------:R-:W-:Y:S01]  /*fc00*/  F2FP.F16.F32.PACK_AB R105, R107, R106 ;  /* 0x0000006a6b69723e */ /* 0x000fe200000000ff */
[----:B----4-:R-:W2:Y:S01]  /*fc10*/  LDC.64 R4, c[0x0][0xc08] ;  /* 0x00030200ff047b82 */ /* 0x010ea20000000a00 */
[----:B------:R-:W-:Y:S01]  /*fc20*/  MOV R54, R54 ;  /* 0x0000003600367202 */ /* 0x000fe20000000f00 */
[----:B------:R-:W-:Y:S01]  /*fc30*/  STSM.16.M88.4 [R50], R8 ;  /* 0x0000000832007844 */ /* 0x000fe20000000200 */
[----:B------:R-:W-:-:S02]  /*fc40*/  F2FP.F16.F32.PACK_AB R106, R109, R108 ;  /* 0x0000006c6d6a723e */ /* 0x000fc400000000ff */
[----:B------:R-:W-:Y:S01]  /*fc50*/  F2FP.F16.F32.PACK_AB R107, R111, R110 ;  /* 0x0000006e6f6b723e */ /* 0x000fe200000000ff */
[----:B------:R-:W-:Y:S01]  /*fc60*/  STSM.16.M88.4 [R52], R96 ;  /* 0x0000006034007844 */ /* 0x000fe20000000200 */
[----:B------:R-:W-:Y:S02]  /*fc70*/  F2FP.F16.F32.PACK_AB R113, R115, R114 ;  /* 0x000000727371723e */ /* 0x000fe400000000ff */
[----:B------:R-:W-:Y:S01]  /*fc80*/  F2FP.F16.F32.PACK_AB R114, R117, R116 ;  /* 0x000000747572723e */ /* 0x000fe200000000ff */
[----:B------:R-:W-:Y:S01]  /*fc90*/  STSM.16.M88.4 [R54], R104 ;  /* 0x0000006836007844 */ /* 0x000fe20000000200 */
[----:B------:R-:W-:Y:S02]  /*fca0*/  F2FP.F16.F32.PACK_AB R115, R119, R118 ;  /* 0x000000767773723e */ /* 0x000fe400000000ff */
[----:B-1----:R-:W-:-:S03]  /*fcb0*/  ISETP.NE.U32.AND P0, PT, R36, RZ, PT ;  /* 0x000000ff2400720c */ /* 0x002fc60003f05070 */
[----:B------:R1:W-:Y:S01]  /*fcc0*/  STSM.16.M88.4 [R3], R112 ;  /* 0x0000007003007844 */ /* 0x0003e20000000200 */
[----:B------:R-:W-:Y:S01]  /*fcd0*/  BAR.SYNC.DEFER_BLOCKING 0x1, 0x100 ;  /* 0x0044000000007b1d */ /* 0x000fe20000010000 */
[----:B------:R-:W-:Y:S02]  /*fce0*/  ISETP.NE.AND.EX P0, PT, R37, RZ, PT, P0 ;  /* 0x000000ff2500720c */ /* 0x000fe40003f05300 */
[----:B--2---:R-:W-:-:S04]  /*fcf0*/  ISETP.NE.U32.AND P2, PT, R4, RZ, PT ;  /* 0x000000ff0400720c */ /* 0x004fc80003f45070 */
[----:B------:R-:W-:-:S13]  /*fd00*/  ISETP.NE.AND.EX P2, PT, R5, RZ, PT, P2 ;  /* 0x000000ff0500720c */ /* 0x000fda0003f45320 */
[----:B------:R-:W2:Y:S01]  /*fd10*/  @P2 LDC.64 R4, c[0x0][0xc08] ;  /* 0x00030200ff042b82 */ /* 0x000ea20000000a00 */
[----:B-1----:R-:W-:Y:S01]  /*fd20*/  IMAD.U32 R3, RZ, RZ, UR4 ;  /* 0x00000004ff037e24 */ /* 0x002fe2000f8e00ff */
[----:B------:R1:W5:Y:S01]  /*fd30*/  @P0 LDG.E R64, desc[UR36][R12.64] ;  /* 0x000000240c400981 */ /* 0x000362000c1e1900 */
[----:B---3--:R-:W-:-:S13]  /*fd40*/  ISETP.NE.AND P1, PT, R40, 0x1, PT ;  /* 0x000000012800780c */ /* 0x008fda0003f25270 */
[----:B------:R-:W3:Y:S01]  /*fd50*/  @P1 LDC R6, c[0x0][0xbec] ;  /* 0x0002fb00ff061b82 */ /* 0x000ee20000000800 */
[----:B--2---:R-:W-:-:S07]  /*fd60*/  @P2 IMAD.WIDE R4, R199, 0x4, R4 ;  /* 0x00000004c7042825 */ /* 0x004fce00078e0204 */
[----:B------:R-:W2:Y:S01]  /*fd70*/  @P1 LDC R9, c[0x0][0xbf0] ;  /* 0x0002fc00ff091b82 */ /* 0x000ea20000000800 */
[----:B------:R1:W5:Y:S01]  /*fd80*/  @P2 LDG.E R3, desc[UR36][R4.64] ;  /* 0x0000002404032981 */ /* 0x000362000c1e1900 */
[----:B------:R-:W-:Y:S05]  /*fd90*/  @P2 BRA `(.L_x_1329) ;  /* 0x0000000000102947 */ /* 0x000fea0003800000 */
[----:B------:R-:W-:Y:S05]  /*fda0*/  @!P0 BRA `(.L_x_1329) ;  /* 0x00000000000c8947 */ /* 0x000fea0003800000 */
[----:B-1----:R-:W4:Y:S04]  /*fdb0*/  LDG.E R4, desc[UR36][R12.64] ;  /* 0x000000240c047981 */ /* 0x002f28000c1e1900 */
[----:B-----5:R-:W4:Y:S02]  /*fdc0*/  LDG.E R3, desc[UR36][R12.64+0x4] ;  /* 0x000004240c037981 */ /* 0x020f24000c1e1900 */
[----:B----4-:R-:W-:-:S07]  /*fdd0*/  IMAD.IADD R3, R3, 0x1, -R4 ;  /* 0x0000000103037824 */ /* 0x010fce00078e0a04 */
.L_x_1329:
[----:B------:R-:W-:Y:S01]  /*fde0*/  SHF.R.S32.HI R18, RZ, 0x1f, R198 ;  /* 0x0000001fff127819 */ /* 0x000fe200000114c6 */
[----:B-1----:R-:W-:Y:S01]  /*fdf0*/  IMAD.IADD R13, R192, 0x1, R22 ;  /* 0x00000001c00d7824 */ /* 0x002fe200078e0216 */
[----:B------:R-:W-:Y:S01]  /*fe00*/  ULDC.64 UR4, c[0x0][0xb90] ;  /* 0x0002e40000047ab9 */ /* 0x000fe20000000a00 */
[----:B-----5:R-:W-:Y:S01]  /*fe10*/  SHF.R.S32.HI R65, RZ, 0x1f, R64 ;  /* 0x0000001fff417819 */ /* 0x020fe20000011440 */
[----:B------:R-:W-:Y:S01]  /*fe20*/  IMAD.IADD R14, R205, 0x1, R22 ;  /* 0x00000001cd0e7824 */ /* 0x000fe200078e0216 */
[----:B------:R-:W-:Y:S01]  /*fe30*/  SHF.R.S32.HI R8, RZ, 0x1f, R199 ;  /* 0x0000001fff087819 */ /* 0x000fe200000114c7 */
[----:B------:R-:W-:Y:S01]  /*fe40*/  IMAD R5, R18, UR4, RZ ;  /* 0x0000000412057c24 */ /* 0x000fe2000f8e02ff */
[----:B------:R-:W-:Y:S01]  /*fe50*/  SEL R67, R199, RZ, !P0 ;  /* 0x000000ffc7437207 */ /* 0x000fe20004000000 */
[----:B---3--:R-:W-:Y:S01]  /*fe60*/  @P1 IMAD.HI.U32 R6, R13, R6, RZ ;  /* 0x000000060d061227 */ /* 0x008fe200078e00ff */
[----:B------:R-:W-:Y:S01]  /*fe70*/  SEL R66, R8, RZ, !P0 ;  /* 0x000000ff08427207 */ /* 0x000fe20004000000 */
[----:B------:R-:W1:Y:S02]  /*fe80*/  @P1 LDC R71, c[0x0][0xbec] ;  /* 0x0002fb00ff471b82 */ /* 0x000e640000000800 */
[----:B------:R-:W-:Y:S01]  /*fe90*/  IMAD.MOV.U32 R7, RZ, RZ, R13 ;  /* 0x000000ffff077224 */ /* 0x000fe200078e000d */
[----:B--2---:R-:W-:Y:S01]  /*fea0*/  @P1 SHF.R.U32.HI R7, RZ, R9, R6 ;  /* 0x00000009ff071219 */ /* 0x004fe20000011606 */
[----:B------:R-:W-:-:S02]  /*feb0*/  IMAD R11, R198, UR5, R5 ;  /* 0x00000005c60b7c24 */ /* 0x000fc4000f8e0205 */
[----:B------:R-:W-:Y:S01]  /*fec0*/  IMAD.WIDE.U32 R4, R198, UR4, R64 ;  /* 0x00000004c6047c25 */ /* 0x000fe2000f8e0040 */
[----:B------:R-:W-:Y:S01]  /*fed0*/  ULDC.64 UR4, c[0x0][0xb98] ;  /* 0x0002e60000047ab9 */ /* 0x000fe20000000a00 */
[----:B------:R-:W2:Y:S02]  /*fee0*/  @P1 LDC R73, c[0x0][0xbf0] ;  /* 0x0002fc00ff491b82 */ /* 0x000ea40000000800 */
[----:B------:R-:W-:Y:S02]  /*fef0*/  IMAD R9, R200, 0x40, R193 ;  /* 0x00000040c8097824 */ /* 0x000fe400078e02c1 */
[----:B------:R-:W-:Y:S02]  /*ff00*/  IMAD.IADD R5, R5, 0x1, R11 ;  /* 0x0000000105057824 */ /* 0x000fe400078e020b */
[----:B------:R-:W-:Y:S02]  /*ff10*/  IMAD.MOV R11, RZ, RZ, -R7 ;  /* 0x000000ffff0b7224 */ /* 0x000fe400078e0a07 */
[----:B------:R-:W-:-:S04]  /*ff20*/  IMAD.WIDE R20, R9, 0x2, R20 ;  /* 0x0000000209147825 */ /* 0x000fc800078e0214 */
[----:B------:R-:W-:Y:S01]  /*ff30*/  IMAD R6, R66, UR4, RZ ;  /* 0x0000000442067c24 */ /* 0x000fe2000f8e02ff */
[C---:B------:R-:W-:Y:S01]  /*ff40*/  IADD3 R29, P3, R20.reuse, 0x6000, RZ ;  /* 0x00006000141d7810 */ /* 0x040fe20007f7e0ff */
[C---:B------:R-:W-:Y:S01]  /*ff50*/  IMAD.WIDE.U32 R4, R67.reuse, UR4, R4 ;  /* 0x0000000443047c25 */ /* 0x040fe2000f8e0004 */
[C---:B------:R-:W-:Y:S02]  /*ff60*/  IADD3 R25, P5, R20.reuse, 0x3000, RZ ;  /* 0x0000300014197810 */ /* 0x040fe40007fbe0ff */
[----:B------:R-:W-:Y:S01]  /*ff70*/  IADD3 R49, P4, R20, 0x4000, RZ ;  /* 0x0000400014317810 */ /* 0x000fe20007f9e0ff */
[----:B------:R-:W-:Y:S01]  /*ff80*/  IMAD R9, R40, R11, R13 ;  /* 0x0000000b28097224 */ /* 0x000fe200078e020d */
[----:B------:R-:W-:Y:S01]  /*ff90*/  SHF.R.S32.HI R11, RZ, 0x1f, R7 ;  /* 0x0000001fff0b7819 */ /* 0x000fe20000011407 */
[----:B------:R-:W-:Y:S01]  /*ffa0*/  IMAD R8, R67, UR5, R6 ;  /* 0x0000000543087c24 */ /* 0x000fe2000f8e0206 */
[----:B------:R-:W-:Y:S01]  /*ffb0*/  IADD3 R4, P0, R7, R4, RZ ;  /* 0x0000000407047210 */ /* 0x000fe20007f1e0ff */
[----:B------:R-:W-:Y:S01]  /*ffc0*/  ULDC.64 UR4, c[0x0][0xb88] ;  /* 0x0002e20000047ab9 */ /* 0x000fe20000000a00 */
[----:B------:R-:W-:Y:S01]  /*ffd0*/  SHF.R.S32.HI R6, RZ, 0x1f, R9 ;  /* 0x0000001fff067819 */ /* 0x000fe20000011409 */
[----:B------:R-:W-:Y:S01]  /*ffe0*/  IMAD R69, R3, R40, RZ ;  /* 0x0000002803457224 */ /* 0x000fe200078e02ff */
[----:B------:R-:W-:-:S02]  /*fff0*/  IADD3.X R5, R11, R5, R8, P0, !PT ;  /* 0x000000050b057210 */ /* 0x000fc400007fe408 */
[----:B------:R-:W-:Y:S01]  /*10000*/  IADD3 R7, P2, R20, 0x1000, RZ ;  /* 0x0000100014077810 */ /* 0x000fe20007f5e0ff */
[----:B------:R-:W-:Y:S01]  /*10010*/  IMAD R6, R6, UR4, RZ ;  /* 0x0000000406067c24 */ /* 0x000fe2000f8e02ff */
[----:B------:R-:W-:Y:S01]  /*10020*/  IADD3 R13, P6, R20, 0x2000, RZ ;  /* 0x00002000140d7810 */ /* 0x000fe20007fde0ff */
[----:B------:R-:W-:Y:S01]  /*10030*/  IMAD.WIDE.U32 R4, R9, UR4, R4 ;  /* 0x0000000409047c25 */ /* 0x000fe2000f8e0004 */
[----:B------:R-:W-:Y:S02]  /*10040*/  LOP3.LUT R8, R7, 0x380, RZ, 0xc0, !PT ;  /* 0x0000038007087812 */ /* 0x000fe400078ec0ff */
[----:B------:R-:W-:Y:S01]  /*10050*/  LOP3.LUT R28, R29, 0x380, RZ, 0xc0, !PT ;  /* 0x000003801d1c7812 */ /* 0x000fe200078ec0ff */
[----:B------:R-:W-:Y:S01]  /*10060*/  IMAD R11, R9, UR5, R6 ;  /* 0x00000005090b7c24 */ /* 0x000fe2000f8e0206 */
[----:B------:R-:W-:Y:S01]  /*10070*/  ULDC.64 UR4, c[0x0][0xb50] ;  /* 0x0002d40000047ab9 */ /* 0x000fe20000000a00 */
[----:B------:R-:W-:Y:S01]  /*10080*/  SHF.R.U64 R8, R8, 0x3, RZ ;  /* 0x0000000308087819 */ /* 0x000fe200000012ff */
[----:B------:R-:W-:Y:S01]  /*10090*/  IMAD.X R9, RZ, RZ, R21, P2 ;  /* 0x000000ffff097224 */ /* 0x000fe200010e0615 */
[----:B------:R-:W-:Y:S01]  /*100a0*/  LEA R10, P0, R4, UR4, 0x2 ;  /* 0x00000004040a7c11 */ /* 0x000fe2000f8010ff */
[----:B------:R-:W-:Y:S01]  /*100b0*/  IMAD.IADD R5, R5, 0x1, R11 ;  /* 0x0000000105057824 */ /* 0x000fe200078e020b */
[----:B------:R-:W-:-:S02]  /*100c0*/  LOP3.LUT R8, R8, R7, RZ, 0x3c, !PT ;  /* 0x0000000708087212 */ /* 0x000fc400078e3cff */
[----:B------:R-:W-:Y:S01]  /*100d0*/  IADD3 R33, P2, R20, 0x7000, RZ ;  /* 0x0000700014217810 */ /* 0x000fe20007f5e0ff */
[----:B------:R-:W-:Y:S01]  /*100e0*/  SHFL.IDX PT, R46, R10, RZ, 0x1c1f ;  /* 0x001c1fff0a2e7589 */ /* 0x000fe200000e0000 */
[----:B------:R-:W-:Y:S01]  /*100f0*/  LEA.HI.X R7, R4, UR5, R5, 0x2, P0 ;  /* 0x0000000504077c11 */ /* 0x000fe200080f1405 */
[----:B------:R-:W-:Y:S01]  /*10100*/  VIADD R4, R14, 0x8 ;  /* 0x000000080e047836 */ /* 0x000fe20000000000 */
[----:B------:R-:W-:Y:S01]  /*10110*/  IADD3 R37, P0, R20, 0x5000, RZ ;  /* 0x0000500014257810 */ /* 0x000fe20007f1e0ff */
[----:B------:R-:W-:Y:S01]  /*10120*/  SHFL.IDX PT, R54, R10, 0x1, 0x1c1f ;  /* 0x003c1f000a367f89 */ /* 0x000fe200000e0000 */
[----:B------:R-:W-:Y:S01]  /*10130*/  LOP3.LUT R32, R33, 0x380, RZ, 0xc0, !PT ;  /* 0x0000038021207812 */ /* 0x000fe200078ec0ff */
[----:B------:R-:W-:Y:S01]  /*10140*/  ULDC.64 UR4, c[0x0][0xaa0] ;  /* 0x0002a80000047ab9 */ /* 0x000fe20000000a00 */
[----:B------:R-:W-:Y:S01]  /*10150*/  LOP3.LUT R36, R37, 0x380, RZ, 0xc0, !PT ;  /* 0x0000038025247812 */ /* 0x000fe200078ec0ff */
[----:B------:R-:W3:Y:S01]  /*10160*/  SHFL.IDX PT, R47, R7, RZ, 0x1c1f ;  /* 0x001c1fff072f7589 */ /* 0x000ee200000e0000 */
[----:B------:R-:W-:-:S02]  /*10170*/  LOP3.LUT R12, R13, 0x380, RZ, 0xc0, !PT ;  /* 0x000003800d0c7812 */ /* 0x000fc400078ec0ff */
[----:B------:R-:W-:Y:S01]  /*10180*/  SHF.R.U64 R36, R36, 0x3, RZ ;  /* 0x0000000324247819 */ /* 0x000fe200000012ff */
[----:B------:R-:W4:Y:S01]  /*10190*/  SHFL.IDX PT, R55, R7, 0x1, 0x1c1f ;  /* 0x003c1f0007377f89 */ /* 0x000f2200000e0000 */
[----:B------:R-:W-:Y:S02]  /*101a0*/  LOP3.LUT R24, R25, 0x380, RZ, 0xc0, !PT ;  /* 0x0000038019187812 */ /* 0x000fe400078ec0ff */
[----:B------:R-:W-:Y:S02]  /*101b0*/  LOP3.LUT R48, R49, 0x380, RZ, 0xc0, !PT ;  /* 0x0000038031307812 */ /* 0x000fe400078ec0ff */
[----:B------:R-:W-:Y:S02]  /*101c0*/  SHF.R.U64 R28, R28, 0x3, RZ ;  /* 0x000000031c1c7819 */ /* 0x000fe400000012ff */
[----:B------:R-:W-:Y:S01]  /*101d0*/  LOP3.LUT R36, R36, R37, RZ, 0x3c, !PT ;  /* 0x0000002524247212 */ /* 0x000fe200078e3cff */
[----:B------:R-:W-:Y:S01]  /*101e0*/  IMAD.X R37, RZ, RZ, R21, P0 ;  /* 0x000000ffff257224 */ /* 0x000fe200000e0615 */
[----:B------:R-:W-:-:S02]  /*101f0*/  SHF.R.U64 R32, R32, 0x3, RZ ;  /* 0x0000000320207819 */ /* 0x000fc400000012ff */
[----:B------:R-:W-:Y:S02]  /*10200*/  SHF.R.U64 R12, R12, 0x3, RZ ;  /* 0x000000030c0c7819 */ /* 0x000fe400000012ff */
[----:B------:R-:W-:Y:S02]  /*10210*/  SHF.R.U64 R24, R24, 0x3, RZ ;  /* 0x0000000318187819 */ /* 0x000fe400000012ff */
[----:B------:R-:W-:Y:S02]  /*10220*/  SHF.R.U64 R48, R48, 0x3, RZ ;  /* 0x0000000330307819 */ /* 0x000fe400000012ff */
[----:B------:R-:W-:Y:S02]  /*10230*/  LOP3.LUT P0, RZ, R202, 0x3, RZ, 0xc0, !PT ;  /* 0x00000003caff7812 */ /* 0x000fe4000780c0ff */
[----:B------:R-:W-:Y:S01]  /*10240*/  LOP3.LUT R28, R28, R29, RZ, 0x3c, !PT ;  /* 0x0000001d1c1c7212 */ /* 0x000fe200078e3cff */
[--C-:B------:R-:W-:Y:S01]  /*10250*/  IMAD.X R29, RZ, RZ, R21.reuse, P3 ;  /* 0x000000ffff1d7224 */ /* 0x100fe200018e0615 */
[----:B------:R-:W-:Y:S01]  /*10260*/  LOP3.LUT R32, R32, R33, RZ, 0x3c, !PT ;  /* 0x0000002120207212 */ /* 0x000fe200078e3cff */
[----:B------:R-:W-:Y:S01]  /*10270*/  IMAD.X R33, RZ, RZ, R21, P2 ;  /* 0x000000ffff217224 */ /* 0x000fe200010e0615 */
[----:B------:R-:W-:-:S02]  /*10280*/  IADD3 R6, P3, R20, 0xb000, RZ ;  /* 0x0000b00014067810 */ /* 0x000fc40007f7e0ff */
[----:B------:R-:W-:Y:S01]  /*10290*/  LOP3.LUT R12, R12, R13, RZ, 0x3c, !PT ;  /* 0x0000000d0c0c7212 */ /* 0x000fe200078e3cff */
[--C-:B------:R-:W-:Y:S01]  /*102a0*/  IMAD.X R13, RZ, RZ, R21.reuse, P6 ;  /* 0x000000ffff0d7224 */ /* 0x100fe200030e0615 */
[----:B------:R-:W-:Y:S01]  /*102b0*/  LOP3.LUT R24, R24, R25, RZ, 0x3c, !PT ;  /* 0x0000001918187212 */ /* 0x000fe200078e3cff */
[--C-:B------:R-:W-:Y:S01]  /*102c0*/  IMAD.X R25, RZ, RZ, R21.reuse, P5 ;  /* 0x000000ffff197224 */ /* 0x100fe200028e0615 */
[----:B------:R-:W-:Y:S01]  /*102d0*/  LOP3.LUT R48, R48, R49, RZ, 0x3c, !PT ;  /* 0x0000003130307212 */ /* 0x000fe200078e3cff */
[--C-:B------:R-:W-:Y:S01]  /*102e0*/  IMAD.X R49, RZ, RZ, R21.reuse, P4 ;  /* 0x000000ffff317224 */ /* 0x100fe200020e0615 */
[-C--:B------:R-:W-:Y:S01]  /*102f0*/  ISETP.GE.OR P2, PT, R14, R69.reuse, P0 ;  /* 0x000000450e00720c */ /* 0x080fe20000746670 */
[----:B------:R-:W-:Y:S01]  /*10300*/  IMAD.X R45, RZ, RZ, R21, P3 ;  /* 0x000000ffff2d7224 */ /* 0x000fe200018e0615 */
[----:B------:R-:W-:Y:S02]  /*10310*/  ISETP.GE.OR P0, PT, R4, R69, P0 ;  /* 0x000000450400720c */ /* 0x000fe40000706670 */
[----:B------:R-:W-:-:S02]  /*10320*/  IADD3 R61, P6, R20, 0x8000, RZ ;  /* 0x00008000143d7810 */ /* 0x000fc40007fde0ff */
[C---:B------:R-:W-:Y:S02]  /*10330*/  IADD3 R57, P5, R20.reuse, 0x9000, RZ ;  /* 0x0000900014397810 */ /* 0x040fe40007fbe0ff */
[C---:B------:R-:W-:Y:S02]  /*10340*/  IADD3 R53, P4, R20.reuse, 0xa000, RZ ;  /* 0x0000a00014357810 */ /* 0x040fe40007f9e0ff */
[----:B------:R-:W-:Y:S02]  /*10350*/  LOP3.LUT R5, R20, 0x380, RZ, 0xc0, !PT ;  /* 0x0000038014057812 */ /* 0x000fe400078ec0ff */
[----:B------:R-:W-:Y:S01]  /*10360*/  LOP3.LUT R3, R6, 0x380, RZ, 0xc0, !PT ;  /* 0x0000038006037812 */ /* 0x000fe200078ec0ff */
[----:B---3--:R-:W-:Y:S01]  /*10370*/  @!P2 ST.E desc[UR36][R46.64], R0 ;  /* 0x000000002e00a985 */ /* 0x008fe2000c101924 */
[----:B------:R-:W-:Y:S02]  /*10380*/  LOP3.LUT R60, R61, 0x380, RZ, 0xc0, !PT ;  /* 0x000003803d3c7812 */ /* 0x000fe400078ec0ff */
[----:B------:R-:W-:Y:S01]  /*10390*/  LOP3.LUT R56, R57, 0x380, RZ, 0xc0, !PT ;  /* 0x0000038039387812 */ /* 0x000fe200078ec0ff */
[----:B----4-:R3:W-:Y:S01]  /*103a0*/  @!P0 ST.E desc[UR36][R54.64], R2 ;  /* 0x0000000236008985 */ /* 0x0107e2000c101924 */
[----:B------:R-:W-:-:S02]  /*103b0*/  LOP3.LUT R52, R53, 0x380, RZ, 0xc0, !PT ;  /* 0x0000038035347812 */ /* 0x000fc400078ec0ff */
[----:B------:R-:W-:Y:S01]  /*103c0*/  SHF.R.U64 R5, R5, 0x3, RZ ;  /* 0x0000000305057819 */ /* 0x000fe200000012ff */
[----:B------:R-:W5:Y:S01]  /*103d0*/  LD.E.128 R8, desc[UR36][R8.64] ;  /* 0x0000002408087980 */ /* 0x000f62000c101d00 */
[----:B------:R-:W-:Y:S02]  /*103e0*/  SHF.R.U64 R3, R3, 0x3, RZ ;  /* 0x0000000303037819 */ /* 0x000fe400000012ff */
[----:B------:R-:W-:Y:S01]  /*103f0*/  SHF.R.U64 R60, R60, 0x3, RZ ;  /* 0x000000033c3c7819 */ /* 0x000fe200000012ff */
[----:B------:R-:W5:Y:S01]  /*10400*/  LD.E.128 R12, desc[UR36][R12.64] ;  /* 0x000000240c0c7980 */ /* 0x000f62000c101d00 */
[----:B------:R-:W-:Y:S02]  /*10410*/  SHF.R.U64 R56, R56, 0x3, RZ ;  /* 0x0000000338387819 */ /* 0x000fe400000012ff */
[----:B------:R-:W-:Y:S01]  /*10420*/  SHF.R.U64 R52, R52, 0x3, RZ ;  /* 0x0000000334347819 */ /* 0x000fe200000012ff */
[----:B------:R-:W5:Y:S01]  /*10430*/  LD.E.128 R24, desc[UR36][R24.64] ;  /* 0x0000002418187980 */ /* 0x000f62000c101d00 */
[----:B------:R-:W-:-:S02]  /*10440*/  LOP3.LUT R20, R5, R20, RZ, 0x3c, !PT ;  /* 0x0000001405147212 */ /* 0x000fc400078e3cff */
[----:B------:R-:W-:Y:S01]  /*10450*/  LOP3.LUT R44, R3, R6, RZ, 0x3c, !PT ;  /* 0x00000006032c7212 */ /* 0x000fe200078e3cff */
[----:B------:R-:W-:Y:S01]  /*10460*/  IMAD R3, R65, UR4, RZ ;  /* 0x0000000441037c24 */ /* 0x000fe2000f8e02ff */
[----:B------:R-:W-:Y:S01]  /*10470*/  LOP3.LUT R60, R60, R61, RZ, 0x3c, !PT ;  /* 0x0000003d3c3c7212 */ /* 0x000fe200078e3cff */
[--C-:B------:R-:W-:Y:S01]  /*10480*/  IMAD.X R61, RZ, RZ, R21.reuse, P6 ;  /* 0x000000ffff3d7224 */ /* 0x100fe200030e0615 */
[----:B------:R-:W-:Y:S01]  /*10490*/  LOP3.LUT R56, R56, R57, RZ, 0x3c, !PT ;  /* 0x0000003938387212 */ /* 0x000fe200078e3cff */
[--C-:B------:R-:W-:Y:S01]  /*104a0*/  IMAD.X R57, RZ, RZ, R21.reuse, P5 ;  /* 0x000000ffff397224 */ /* 0x100fe200028e0615 */
[----:B------:R-:W-:Y:S01]  /*104b0*/  LOP3.LUT R52, R52, R53, RZ, 0x3c, !PT ;  /* 0x0000003534347212 */ /* 0x000fe200078e3cff */
[----:B------:R-:W-:Y:S01]  /*104c0*/  IMAD.X R53, RZ, RZ, R21, P4 ;  /* 0x000000ffff357224 */ /* 0x000fe200020e0615 */
[----:B------:R4:W5:Y:S04]  /*104d0*/  LD.E.128 R4, desc[UR36][R20.64] ;  /* 0x0000002414047980 */ /* 0x000968000c101d00 */
[----:B------:R-:W5:Y:S04]  /*104e0*/  LD.E.128 R48, desc[UR36][R48.64] ;  /* 0x0000002430307980 */ /* 0x000f68000c101d00 */
[----:B------:R-:W5:Y:S01]  /*104f0*/  LD.E.128 R36, desc[UR36][R36.64] ;  /* 0x0000002424247980 */ /* 0x000f62000c101d00 */
[----:B----4-:R-:W-:-:S02]  /*10500*/  IMAD R21, R64, UR5, R3 ;  /* 0x0000000540157c24 */ /* 0x010fc4000f8e0203 */
[----:B---3--:R-:W-:Y:S01]  /*10510*/  IMAD.WIDE.U32 R2, R64, UR4, RZ ;  /* 0x0000000440027c25 */ /* 0x008fe2000f8e00ff */
[----:B------:R-:W-:Y:S01]  /*10520*/  ULDC.64 UR4, c[0x0][0xae8] ;  /* 0x0002ba0000047ab9 */ /* 0x000fe20000000a00 */
[----:B------:R-:W5:Y:S02]  /*10530*/  LD.E.128 R28, desc[UR36][R28.64] ;  /* 0x000000241c1c7980 */ /* 0x000f64000c101d00 */
[----:B------:R-:W-:Y:S02]  /*10540*/  IMAD.IADD R3, R3, 0x1, R21 ;  /* 0x0000000103037824 */ /* 0x000fe400078e0215 */
[----:B------:R-:W-:Y:S01]  /*10550*/  IMAD R21, R197, 0x20, R200 ;  /* 0x00000020c5157824 */ /* 0x000fe200078e02c8 */
[----:B------:R-:W5:Y:S01]  /*10560*/  LD.E.128 R32, desc[UR36][R32.64] ;  /* 0x0000002420207980 */ /* 0x000f62000c101d00 */
[----:B------:R-:W-:Y:S02]  /*10570*/  IMAD R65, R18, UR4, RZ ;  /* 0x0000000412417c24 */ /* 0x000fe4000f8e02ff */
[----:B------:R-:W-:Y:S01]  /*10580*/  IMAD.IADD R20, R22, 0x1, R21 ;  /* 0x0000000116147824 */ /* 0x000fe200078e0215 */
[----:B------:R-:W5:Y:S01]  /*10590*/  LD.E.128 R60, desc[UR36][R60.64] ;  /* 0x000000243c3c7980 */ /* 0x000f62000c101d00 */
[----:B------:R-:W-:-:S02]  /*105a0*/  IMAD R65, R198, UR5, R65 ;  /* 0x00000005c6417c24 */ /* 0x000fc4000f8e0241 */
[----:B-1----:R-:W-:Y:S01]  /*105b0*/  @P1 IMAD.HI.U32 R0, R20, R71, RZ ;  /* 0x0000004714001227 */ /* 0x002fe200078e00ff */
[----:B------:R-:W5:Y:S03]  /*105c0*/  LD.E.128 R56, desc[UR36][R56.64] ;  /* 0x0000002438387980 */ /* 0x000f66000c101d00 */
[----:B------:R-:W-:Y:S01]  /*105d0*/  IMAD.WIDE.U32 R2, R198, UR4, R2 ;  /* 0x00000004c6027c25 */ /* 0x000fe2000f8e0002 */
[----:B------:R-:W-:Y:S01]  /*105e0*/  ULDC.64 UR4, c[0x0][0xaf0] ;  /* 0x0002bc0000047ab9 */ /* 0x000fe20000000a00 */
[----:B------:R-:W5:Y:S02]  /*105f0*/  LD.E.128 R52, desc[UR36][R52.64] ;  /* 0x0000002434347980 */ /* 0x000f64000c101d00 */
[----:B------:R-:W-:Y:S01]  /*10600*/  IMAD.MOV.U32 R21, RZ, RZ, R20 ;  /* 0x000000ffff157224 */ /* 0x000fe200078e0014 */
[----:B--2---:R-:W-:Y:S01]  /*10610*/  @P1 SHF.R.U32.HI R21, RZ, R73, R0 ;  /* 0x00000049ff151219 */ /* 0x004fe20000011600 */
[----:B------:R-:W-:Y:S01]  /*10620*/  IMAD.IADD R3, R3, 0x1, R65 ;  /* 0x0000000103037824 */ /* 0x000fe200078e0241 */
[----:B------:R-:W5:Y:S01]  /*10630*/  LD.E.128 R44, desc[UR36][R44.64] ;  /* 0x000000242c2c7980 */ /* 0x000f62000c101d00 */
[----:B------:R-:W-:Y:S01]  /*10640*/  IMAD R18, R66, UR4, RZ ;  /* 0x0000000442127c24 */ /* 0x000fe2000f8e02ff */
[----:B------:R-:W-:Y:S01]  /*10650*/  SHF.R.S32.HI R0, RZ, 0x1f, R21 ;  /* 0x0000001fff007819 */ /* 0x000fe20000011415 */
[C---:B------:R-:W-:Y:S01]  /*10660*/  IMAD.WIDE.U32 R2, R67.reuse, UR4, R2 ;  /* 0x0000000443027c25 */ /* 0x040fe2000f8e0002 */
[----:B------:R-:W-:Y:S01]  /*10670*/  @!PT LDS RZ, [RZ] ;  /* 0x00000000fffff984 */ /* 0x000fe20000000800 */
[----:B------:R-:W-:Y:S01]  /*10680*/  @!PT LDS RZ, [RZ] ;  /* 0x00000000fffff984 */ /* 0x000fe20000000800 */
[----:B------:R-:W-:Y:S01]  /*10690*/  @!PT LDS RZ, [RZ] ;  /* 0x00000000fffff984 */ /* 0x000fe20000000800 */
[----:B------:R-:W-:Y:S01]  /*106a0*/  @!PT LDS RZ, [RZ] ;  /* 0x00000000fffff984 */ /* 0x000fe20000000800 */
[----:B------:R1:W-:Y:S06]  /*106b0*/  MEMBAR.ALL.CTA ;  /* 0x0000000000007992 */ /* 0x0003ec0000008000 */
[----:B-1----:R-:W1:Y:S01]  /*106c0*/  FENCE.VIEW.ASYNC.S ;  /* 0x00000000000073c6 */ /* 0x002e620000000000 */
[----:B------:R-:W-:Y:S01]  /*106d0*/  IMAD R65, R67, UR5, R18 ;  /* 0x0000000543417c24 */ /* 0x000fe2000f8e0212 */
[----:B------:R-:W-:Y:S01]  /*106e0*/  ULDC.64 UR4, c[0x0][0xae0] ;  /* 0x0002b80000047ab9 */ /* 0x000fe20000000a00 */
[----:B------:R-:W-:-:S02]  /*106f0*/  IMAD.MOV R67, RZ, RZ, -R21 ;  /* 0x000000ffff437224 */ /* 0x000fc400078e0a15 */
[----:B------:R-:W-:Y:S02]  /*10700*/  IMAD.IADD R3, R3, 0x1, R65 ;  /* 0x0000000103037824 */ /* 0x000fe400078e0241 */
[----:B------:R-:W-:Y:S02]  /*10710*/  IMAD R0, R0, UR4, RZ ;  /* 0x0000000400007c24 */ /* 0x000fe4000f8e02ff */
[----:B------:R-:W-:Y:S02]  /*10720*/  IMAD R65, R40, R67, R20 ;  /* 0x0000004328417224 */ /* 0x000fe400078e0214 */
[C---:B------:R-:W-:Y:S02]  /*10730*/  IMAD R67, R21.reuse, UR5, R0 ;  /* 0x0000000515437c24 */ /* 0x040fe4000f8e0200 */
[----:B------:R-:W-:Y:S01]  /*10740*/  IMAD.WIDE.U32 R2, R21, UR4, R2 ;  /* 0x0000000415027c25 */ /* 0x000fe2000f8e0002 */
[----:B------:R-:W-:Y:S01]  /*10750*/  SHF.R.S32.HI R0, RZ, 0x1f, R65 ;  /* 0x0000001fff007819 */ /* 0x000fe20000011441 */
[----:B------:R-:W-:-:S02]  /*10760*/  ULDC.64 UR4, c[0x0][0xad8] ;  /* 0x0002b60000047ab9 */ /* 0x000fc40000000a00 */
[----:B------:R-:W-:Y:S02]  /*10770*/  IMAD.IADD R3, R3, 0x1, R67 ;  /* 0x0000000103037824 */ /* 0x000fe400078e0243 */
[----:B------:R-:W-:Y:S02]  /*10780*/  IMAD R18, R0, UR4, RZ ;  /* 0x0000000400127c24 */ /* 0x000fe4000f8e02ff */
[----:B------:R-:W-:Y:S02]  /*10790*/  IMAD.IADD R40, R200, 0x1, R22 ;  /* 0x00000001c8287824 */ /* 0x000fe400078e0216 */
[C---:B------:R-:W-:Y:S02]  /*107a0*/  IMAD R21, R65.reuse, UR5, R18 ;  /* 0x0000000541157c24 */ /* 0x040fe4000f8e0212 */
[----:B------:R-:W-:Y:S01]  /*107b0*/  IMAD.WIDE.U32 R2, R65, UR4, R2 ;  /* 0x0000000441027c25 */ /* 0x000fe2000f8e0002 */
[----:B------:R-:W-:Y:S01]  /*107c0*/  ISETP.GE.AND P2, PT, R40, R69, PT ;  /* 0x000000452800720c */ /* 0x000fe20003f46270 */
[----:B------:R-:W-:-:S02]  /*107d0*/  ULDC.64 UR4, c[0x0][0xa80] ;  /* 0x0002a00000047ab9 */ /* 0x000fc40000000a00 */
[----:B------:R-:W-:Y:S01]  /*107e0*/  VIADD R0, R40, 0x20 ;  /* 0x0000002028007836 */ /* 0x000fe20000000000 */
[----:B------:R-:W-:Y:S01]  /*107f0*/  LEA R18, P3, R2, UR4, 0x1 ;  /* 0x0000000402127c11 */ /* 0x000fe2000f8608ff */
[----:B------:R-:W-:Y:S02]  /*10800*/  IMAD.IADD R3, R3, 0x1, R21 ;  /* 0x0000000103037824 */ /* 0x000fe400078e0215 */
[----:B0-----:R-:W-:Y:S01]  /*10810*/  VIADD R17, R17, 0x30820 ;  /* 0x0003082011117836 */ /* 0x001fe20000000000 */
[-C--:B------:R-:W-:Y:S01]  /*10820*/  ISETP.GE.AND P1, PT, R0, R69.reuse, PT ;  /* 0x000000450000720c */ /* 0x080fe20003f26270 */
[----:B------:R-:W-:Y:S01]  /*10830*/  VIADD R0, R40, 0x40 ;  /* 0x0000004028007836 */ /* 0x000fe20000000000 */
[----:B------:R-:W-:Y:S02]  /*10840*/  LEA.HI.X R22, R2, UR5, R3, 0x1, P3 ;  /* 0x0000000502167c11 */ /* 0x000fe400098f0c03 */
[----:B------:R-:W-:Y:S01]  /*10850*/  PRMT R17, RZ, 0x654, R17 ;  /* 0x00000654ff117816 */ /* 0x000fe20000000011 */
[----:B-1----:R0:W1:Y:S01]  /*10860*/  SHFL.IDX PT, R64, R18, RZ, 0x181f ;  /* 0x00181fff12407589 */ /* 0x00206200000e0000 */
        /* <DEDUP_REMOVED lines=12> */
[C---:B------:R-:W-:Y:S02]  /*10930*/  @!P2 LEA R64, P6, R196.reuse, R64, 0x1 ;  /* 0x00000040c440a211 */ /* 0x040fe400078c08ff */
[-C--:B------:R-:W-:Y:S01]  /*10940*/  @!P3 LEA.HI.X R21, R195, R0.reuse, R208, 0x1, P5 ;  /* 0x00000000c315b211 */ /* 0x080fe200028f0cd0 */
[----:B-----5:R3:W-:Y:S01]  /*10950*/  @!P4 ST.E.128 desc[UR36][R2.64], R4 ;  /* 0x000000040200c985 */ /* 0x0207e2000c101d24 */
[----:B------:R-:W-:-:S03]  /*10960*/  @!P2 LEA.HI.X R65, R196, R0, R207, 0x1, P6 ;  /* 0x00000000c441a211 */ /* 0x000fc600030f0ccf */
[----:B------:R3:W-:Y:S04]  /*10970*/  @!P3 ST.E.128 desc[UR36][R20.64], R48 ;  /* 0x000000301400b985 */ /* 0x0007e8000c101d24 */
[----:B------:R3:W-:Y:S02]  /*10980*/  @!P2 ST.E.128 desc[UR36][R64.64], R60 ;  /* 0x0000003c4000a985 */ /* 0x0007e4000c101d24 */
.L_x_1331:
[----:B------:R-:W-:Y:S05]  /*10990*/  BSYNC B1 ;  /* 0x0000000000017941 */ /* 0x000fea0003800000 */
.L_x_1330:
        /* <DEDUP_REMOVED lines=10> */
[C---:B------:R-:W-:Y:S02]  /*10a40*/  @!P6 LEA R6, P3, R196.reuse, R6, 0x1 ;  /* 0x00000006c406e211 */ /* 0x040fe400078608ff */
[-C--:B----4-:R-:W-:Y:S02]  /*10a50*/  @!P4 LEA.HI.X R3, R193, R0.reuse, R209, 0x1, P1 ;  /* 0x00000000c103c211 */ /* 0x090fe400008f0cd1 */
[-C--:B------:R-:W-:Y:S02]  /*10a60*/  @!P5 LEA.HI.X R5, R195, R0.reuse, R208, 0x1, P2 ;  /* 0x00000000c305d211 */ /* 0x080fe400010f0cd0 */
[----:B------:R-:W-:Y:S01]  /*10a70*/  @!P6 LEA.HI.X R7, R196, R0, R207, 0x1, P3 ;  /* 0x00000000c407e211 */ /* 0x000fe200018f0ccf */
[----:B------:R3:W-:Y:S04]  /*10a80*/  @!P4 ST.E.128 desc[UR36][R2.64], R8 ;  /* 0x000000080200c985 */ /* 0x0007e8000c101d24 */
[----:B------:R3:W-:Y:S04]  /*10a90*/  @!P5 ST.E.128 desc[UR36][R4.64], R36 ;  /* 0x000000240400d985 */ /* 0x0007e8000c101d24 */
[----:B------:R3:W-:Y:S02]  /*10aa0*/  @!P6 ST.E.128 desc[UR36][R6.64], R56 ;  /* 0x000000380600e985 */ /* 0x0007e4000c101d24 */
.L_x_1333:
[----:B------:R-:W-:Y:S05]  /*10ab0*/  BSYNC B1 ;  /* 0x0000000000017941 */ /* 0x000fea0003800000 */
.L_x_1332:
        /* <DEDUP_REMOVED lines=11> */
[-C--:B0-----:R-:W-:Y:S02]  /*10b70*/  @!P3 LEA.HI.X R3, R193, R0.reuse, R209, 0x1, P0 ;  /* 0x00000000c103b211 */ /* 0x081fe400000f0cd1 */
[-C--:B------:R-:W-:Y:S02]  /*10b80*/  @!P4 LEA.HI.X R5, R195, R0.reuse, R208, 0x1, P1 ;  /* 0x00000000c305c211 */ /* 0x080fe400008f0cd0 */
[----:B------:R-:W-:Y:S01]  /*10b90*/  @!P5 LEA.HI.X R7, R196, R0, R207, 0x1, P2 ;  /* 0x00000000c407d211 */ /* 0x000fe200010f0ccf */
[----:B------:R0:W-:Y:S04]  /*10ba0*/  @!P3 ST.E.128 desc[UR36][R2.64], R12 ;  /* 0x0000000c0200b985 */ /* 0x0001e8000c101d24 */
[----:B------:R0:W-:Y:S04]  /*10bb0*/  @!P4 ST.E.128 desc[UR36][R4.64], R28 ;  /* 0x0000001c0400c985 */ /* 0x0001e8000c101d24 */
[----:B------:R0:W-:Y:S02]  /*10bc0*/  @!P5 ST.E.128 desc[UR36][R6.64], R52 ;  /* 0x000000340600d985 */ /* 0x0001e4000c101d24 */
.L_x_1335:
[----:B------:R-:W-:Y:S05]  /*10bd0*/  BSYNC B1 ;  /* 0x0000000000017941 */ /* 0x000fea0003800000 */
.L_x_1334:
[----:B0-----:R-:W-:Y:S01]  /*10be0*/  VIADD R0, R40, 0x60 ;  /* 0x0000006028007836 */ /* 0x001fe20000000000 */
[----:B--2-4-:R-:W0:Y:S04]  /*10bf0*/  SHFL.IDX PT, R22, R22, 0x3, 0x181f ;  /* 0x00781f0016167f89 */ /* 0x014e2800000e0000 */
[----:B------:R-:W-:Y:S01]  /*10c00*/  ISETP.GE.AND P0, PT, R0, R69, PT ;  /* 0x000000450000720c */ /* 0x000fe20003f06270 */
[----:B------:R-:W2:-:S12]  /*10c10*/  SHFL.IDX PT, R18, R18, 0x3, 0x181f ;  /* 0x00781f0012127f89 */ /* 0x000e9800000e0000 */
        /* <DEDUP_REMOVED lines=16> */
.L_x_1328:
[----:B------:R-:W2:Y:S08]  /*10d20*/  LDC.64 R4, c[0x0][0xc00] ;  /* 0x00030000ff047b82 */ /* 0x000eb00000000a00 */
[----:B------:R-:W3:Y:S01]  /*10d30*/  LDC.64 R2, c[0x0][0xc00] ;  /* 0x00030000ff027b82 */ /* 0x000ee20000000a00 */
[----:B------:R-:W-:Y:S01]  /*10d40*/  ULDC UR4, c[0x0][0xa88] ;  /* 0x0002a20000047ab9 */ /* 0x000fe20000000800 */
[----:B------:R-:W-:-:S06]  /*10d50*/  IMAD.MOV.U32 R6, RZ, RZ, RZ ;  /* 0x000000ffff067224 */ /* 0x000fcc00078e00ff */
[----:B------:R-:W4:Y:S01]  /*10d60*/  LDC R21, c[0x0][0xbe8] ;  /* 0x0002fa00ff157b82 */ /* 0x000f220000000800 */
[----:B--2---:R-:W-:-:S04]  /*10d70*/  ISETP.NE.U32.AND P0, PT, R4, RZ, PT ;  /* 0x000000ff0400720c */ /* 0x004fc80003f05070 */
[----:B------:R-:W-:-:S03]  /*10d80*/  ISETP.NE.AND.EX P0, PT, R5, RZ, PT, P0 ;  /* 0x000000ff0500720c */ /* 0x000fc60003f05300 */
[----:B------:R-:W2:Y:S01]  /*10d90*/  LDC.64 R4, c[0x0][0xc08] ;  /* 0x00030200ff047b82 */ /* 0x000ea20000000a00 */
[----:B---3--:R-:W-:-:S04]  /*10da0*/  IMAD.WIDE R2, R199, 0x4, R2 ;  /* 0x00000004c7027825 */ /* 0x008fc800078e0202 */
[----:B------:R-:W-:-:S05]  /*10db0*/  IMAD.U32 R0, RZ, RZ, UR4 ;  /* 0x00000004ff007e24 */ /* 0x000fca000f8e00ff */
[----:B------:R3:W5:Y:S01]  /*10dc0*/  @P0 LDG.E R6, desc[UR36][R2.64] ;  /* 0x0000002402060981 */ /* 0x000762000c1e1900 */
[----:B--2---:R-:W-:-:S04]  /*10dd0*/  ISETP.NE.U32.AND P1, PT, R4, RZ, PT ;  /* 0x000000ff0400720c */ /* 0x004fc80003f25070 */
[----:B------:R-:W-:-:S13]  /*10de0*/  ISETP.NE.AND.EX P1, PT, R5, RZ, PT, P1 ;  /* 0x000000ff0500720c */ /* 0x000fda0003f25310 */
[----:B------:R-:W2:Y:S02]  /*10df0*/  @P1 LDC.64 R4, c[0x0][0xc08] ;  /* 0x00030200ff041b82 */ /* 0x000ea40000000a00 */
[----:B--2---:R-:W-:-:S05]  /*10e00*/  @P1 IMAD.WIDE R4, R199, 0x4, R4 ;  /* 0x00000004c7041825 */ /* 0x004fca00078e0204 */
[----:B------:R3:W5:Y:S01]  /*10e10*/  @P1 LDG.E R0, desc[UR36][R4.64] ;  /* 0x0000002404001981 */ /* 0x000762000c1e1900 */
[----:B----4-:R-:W-:Y:S02]  /*10e20*/  ISETP.NE.AND P2, PT, R21, 0x1, PT ;  /* 0x000000011500780c */ /* 0x010fe40003f45270 */
[----:B------:R-:W-:Y:S02]  /*10e30*/  ISETP.GE.AND P3, PT, R210, 0x80, PT ;  /* 0x00000080d200780c */ /* 0x000fe40003f66270 */
[----:B------:R-:W-:-:S09]  /*10e40*/  SHF.R.S32.HI R7, RZ, 0x1f, R199 ;  /* 0x0000001fff077819 */ /* 0x000fd200000114c7 */
[----:B------:R-:W2:Y:S08]  /*10e50*/  @P2 LDC R14, c[0x0][0xbec] ;  /* 0x0002fb00ff0e2b82 */ /* 0x000eb00000000800 */
[----:B------:R-:W4:Y:S01]  /*10e60*/  @P2 LDC R25, c[0x0][0xbf0] ;  /* 0x0002fc00ff192b82 */ /* 0x000f220000000800 */
[----:B---3--:R-:W-:Y:S05]  /*10e70*/  @P1 BRA `(.L_x_1337) ;  /* 0x0000000000101947 */ /* 0x008fea0003800000 */
[----:B------:R-:W-:Y:S05]  /*10e80*/  @!P0 BRA `(.L_x_1337) ;  /* 0x00000000000c8947 */ /* 0x000fea0003800000 */
[----:B------:R-:W3:Y:S04]  /*10e90*/  LDG.E R5, desc[UR36][R2.64] ;  /* 0x0000002402057981 */ /* 0x000ee8000c1e1900 */
[----:B-----5:R-:W3:Y:S02]  /*10ea0*/  LDG.E R0, desc[UR36][R2.64+0x4] ;  /* 0x0000042402007981 */ /* 0x020ee4000c1e1900 */
[----:B---3--:R-:W-:-:S07]  /*10eb0*/  IMAD.IADD R0, R0, 0x1, -R5 ;  /* 0x0000000100007824 */ /* 0x008fce00078e0a05 */
.L_x_1337:
[----:B------:R-:W-:Y:S01]  /*10ec0*/  BSSY B1, `(.L_x_1338) ;  /* 0x000002d000017945 */ /* 0x000fe20003800000 */
[----:B------:R-:W-:Y:S02]  /*10ed0*/  SHF.R.S32.HI R10, RZ, 0x1f, R198 ;  /* 0x0000001fff0a7819 */ /* 0x000fe400000114c6 */
[----:B------:R-:W-:Y:S02]  /*10ee0*/  SEL R13, R199, RZ, !P0 ;  /* 0x000000ffc70d7207 */ /* 0x000fe40004000000 */
[----:B------:R-:W-:Y:S02]  /*10ef0*/  SEL R12, R7, RZ, !P0 ;  /* 0x000000ff070c7207 */ /* 0x000fe40004000000 */
[----:B-----5:R-:W-:Y:S01]  /*10f00*/  SHF.R.S32.HI R11, RZ, 0x1f, R6 ;  /* 0x0000001fff0b7819 */ /* 0x020fe20000011406 */
[----:B------:R-:W-:Y:S06]  /*10f10*/  @P3 BRA `(.L_x_1339) ;  /* 0x00000000009c3947 */ /* 0x000fec0003800000 */
[----:B------:R-:W3:Y:S01]  /*10f20*/  S2R R3, SR_TID.X ;  /* 0x0000000000037919 */ /* 0x000ee20000002100 */
[----:B------:R-:W5:Y:S02]  /*10f30*/  LDC R9, c[0x0][0xbe8] ;  /* 0x0002fa00ff097b82 */ /* 0x000f640000000800 */
[----:B-----5:R-:W-:Y:S01]  /*10f40*/  IMAD R2, R0, R9, RZ ;  /* 0x0000000900027224 */ /* 0x020fe200078e02ff */
[----:B---3--:R-:W-:-:S04]  /*10f50*/  IADD3 R8, R22, -0x80, R3 ;  /* 0xffffff8016087810 */ /* 0x008fc80007ffe003 */
[----:B------:R-:W-:-:S13]  /*10f60*/  ISETP.GE.AND P0, PT, R8, R2, PT ;  /* 0x000000020800720c */ /* 0x000fda0003f06270 */
[----:B------:R-:W-:Y:S05]  /*10f70*/  @P0 BRA `(.L_x_1339) ;  /* 0x0000000000840947 */ /* 0x000fea0003800000 */
[----:B------:R-:W-:Y:S01]  /*10f80*/  ISETP.NE.AND P0, PT, R9, 0x1, PT ;  /* 0x000000010900780c */ /* 0x000fe20003f05270 */
[----:B------:R-:W-:Y:S01]  /*10f90*/  ULDC.64 UR4, c[0x0][0xb90] ;  /* 0x0002e40000047ab9 */ /* 0x000fe20000000a00 */
[----:B------:R-:W-:Y:S02]  /*10fa0*/  IMAD.MOV.U32 R2, RZ, RZ, R6 ;  /* 0x000000ffff027224 */ /* 0x000fe400078e0006 */
[----:B------:R-:W-:Y:S02]  /*10fb0*/  IMAD R7, R10, UR4, RZ ;  /* 0x000000040a077c24 */ /* 0x000fe4000f8e02ff */
[----:B------:R-:W-:Y:S02]  /*10fc0*/  IMAD.MOV.U32 R3, RZ, RZ, R11 ;  /* 0x000000ffff037224 */ /* 0x000fe400078e000b */
[----:B------:R-:W-:Y:S02]  /*10fd0*/  IMAD.MOV.U32 R5, RZ, RZ, R8 ;  /* 0x000000ffff057224 */ /* 0x000fe400078e0008 */
[----:B------:R-:W-:-:S03]  /*10fe0*/  IMAD.WIDE.U32 R2, R198, UR4, R2 ;  /* 0x00000004c6027c25 */ /* 0x000fc6000f8e0002 */
[----:B------:R-:W3:Y:S01]  /*10ff0*/  @P0 LDC R15, c[0x0][0xbec] ;  /* 0x0002fb00ff0f0b82 */ /* 0x000ee20000000800 */
[----:B------:R-:W-:Y:S01]  /*11000*/  IMAD R7, R198, UR5, R7 ;  /* 0x00000005c6077c24 */ /* 0x000fe2000f8e0207 */
[----:B------:R-:W-:-:S03]  /*11010*/  ULDC.64 UR4, c[0x0][0xb98] ;  /* 0x0002e60000047ab9 */ /* 0x000fc60000000a00 */
[----:B------:R-:W-:-:S03]  /*11020*/  IMAD.IADD R3, R3, 0x1, R7 ;  /* 0x0000000103037824 */ /* 0x000fc600078e0207 */
[----:B0-----:R-:W0:Y:S01]  /*11030*/  @P0 LDC R17, c[0x0][0xbf0] ;  /* 0x0002fc00ff110b82 */ /* 0x001e220000000800 */
[----:B------:R-:W-:-:S04]  /*11040*/  IMAD.WIDE.U32 R2, R13, UR4, R2 ;  /* 0x000000040d027c25 */ /* 0x000fc8000f8e0002 */
[----:B---3--:R-:W-:-:S05]  /*11050*/  @P0 IMAD.HI.U32 R4, R8, R15, RZ ;  /* 0x0000000f08040227 */ /* 0x008fca00078e00ff */
[----:B0-----:R-:W-:Y:S01]  /*11060*/  @P0 SHF.R.U32.HI R5, RZ, R17, R4 ;  /* 0x00000011ff050219 */ /* 0x001fe20000011604 */
[----:B------:R-:W-:-:S03]  /*11070*/  IMAD R4, R12, UR4, RZ ;  /* 0x000000040c047c24 */ /* 0x000fc6000f8e02ff */
[----:B------:R-:W-:Y:S01]  /*11080*/  IADD3 R2, P0, R5, R2, RZ ;  /* 0x0000000205027210 */ /* 0x000fe20007f1e0ff */
[----:B------:R-:W-:-:S04]  /*11090*/  IMAD.MOV R7, RZ, RZ, -R5 ;  /* 0x000000ffff077224 */ /* 0x000fc800078e0a05 */
[----:B------:R-:W-:Y:S01]  /*110a0*/  IMAD R7, R9, R7, R8 ;  /* 0x0000000709077224 */ /* 0x000fe200078e0208 */
[----:B------:R-:W-:Y:S01]  /*110b0*/  SHF.R.S32.HI R9, RZ, 0x1f, R5 ;  /* 0x0000001fff097819 */ /* 0x000fe20000011405 */
[----:B------:R-:W-:Y:S01]  /*110c0*/  IMAD R8, R13, UR5, R4 ;  /* 0x000000050d087c24 */ /* 0x000fe2000f8e0204 */
[----:B------:R-:W-:Y:S02]  /*110d0*/  ULDC.64 UR4, c[0x0][0xb88] ;  /* 0x0002e20000047ab9 */ /* 0x000fe40000000a00 */
[----:B------:R-:W-:Y:S02]  /*110e0*/  SHF.R.S32.HI R4, RZ, 0x1f, R7 ;  /* 0x0000001fff047819 */ /* 0x000fe40000011407 */
[----:B------:R-:W-:-:S03]  /*110f0*/  IADD3.X R3, R9, R3, R8, P0, !PT ;  /* 0x0000000309037210 */ /* 0x000fc600007fe408 */
[----:B------:R-:W-:Y:S02]  /*11100*/  IMAD R4, R4, UR4, RZ ;  /* 0x0000000404047c24 */ /* 0x000fe4000f8e02ff */
[----:B------:R-:W-:-:S04]  /*11110*/  IMAD.WIDE.U32 R2, R7, UR4, R2 ;  /* 0x0000000407027c25 */ /* 0x000fc8000f8e0002 */
[----:B------:R-:W-:Y:S01]  /*11120*/  IMAD R5, R7, UR5, R4 ;  /* 0x0000000507057c24 */ /* 0x000fe2000f8e0204 */
[----:B------:R-:W-:Y:S02]  /*11130*/  ULDC.64 UR4, c[0x0][0xb50] ;  /* 0x0002d40000047ab9 */ /* 0x000fe40000000a00 */
[----:B------:R-:W-:Y:S01]  /*11140*/  LEA R4, P0, R2, UR4, 0x2 ;  /* 0x0000000402047c11 */ /* 0x000fe2000f8010ff */
[----:B------:R-:W-:-:S05]  /*11150*/  IMAD.IADD R3, R3, 0x1, R5 ;  /* 0x0000000103037824 */ /* 0x000fca00078e0205 */
[----:B------:R-:W-:Y:S01]  /*11160*/  LEA.HI.X R5, R2, UR5, R3, 0x2, P0 ;  /* 0x0000000502057c11 */ /* 0x000fe200080f1403 */
[----:B------:R-:W-:-:S05]  /*11170*/  IMAD.MOV.U32 R3, RZ, RZ, -0x800000 ;  /* 0xff800000ff037424 */ /* 0x000fca00078e00ff */
[----:B------:R3:W-:Y:S02]  /*11180*/  STG.E desc[UR36][R4.64], R3 ;  /* 0x0000000304007986 */ /* 0x0007e4000c101924 */
.L_x_1339:
[----:B------:R-:W-:Y:S05]  /*11190*/  BSYNC B1 ;  /* 0x0000000000017941 */ /* 0x000fea0003800000 */
.L_x_1338:
[----:B------:R-:W-:Y:S01]  /*111a0*/  ULDC.64 UR4, c[0x0][0xaa0] ;  /* 0x0002a80000047ab9 */ /* 0x000fe20000000a00 */
[----:B------:R-:W-:Y:S01]  /*111b0*/  IMAD R7, R197, 0x20, R200 ;  /* 0x00000020c5077824 */ /* 0x000fe200078e02c8 */
[----:B------:R-:W-:Y:S01]  /*111c0*/  BSSY B1, `(.L_x_1340) ;  /* 0x000003b000017945 */ /* 0x000fe20003800000 */
[----:B---3--:R-:W-:Y:S02]  /*111d0*/  IMAD R3, R11, UR4, RZ ;  /* 0x000000040b037c24 */ /* 0x008fe4000f8e02ff */
[----:B------:R-:W-:Y:S02]  /*111e0*/  IMAD.IADD R9, R22, 0x1, R7 ;  /* 0x0000000116097824 */ /* 0x000fe400078e0207 */
[C---:B------:R-:W-:Y:S02]  /*111f0*/  IMAD R5, R6.reuse, UR5, R3 ;  /* 0x0000000506057c24 */ /* 0x040fe4000f8e0203 */
[----:B------:R-:W-:Y:S01]  /*11200*/  IMAD.WIDE.U32 R2, R6, UR4, RZ ;  /* 0x0000000406027c25 */ /* 0x000fe2000f8e00ff */
[----:B------:R-:W-:-:S03]  /*11210*/  ULDC.64 UR4, c[0x0][0xae8] ;  /* 0x0002ba0000047ab9 */ /* 0x000fc60000000a00 */
[----:B------:R-:W-:Y:S02]  /*11220*/  IMAD.IADD R3, R3, 0x1, R5 ;  /* 0x0000000103037824 */ /* 0x000fe400078e0205 */
[----:B------:R-:W-:Y:S02]  /*11230*/  IMAD R7, R10, UR4, RZ ;  /* 0x000000040a077c24 */ /* 0x000fe4000f8e02ff */
[----:B--2---:R-:W-:-:S04]  /*11240*/  @P2 IMAD.HI.U32 R4, R9, R14, RZ ;  /* 0x0000000e09042227 */ /* 0x004fc800078e00ff */
[C---:B------:R-:W-:Y:S02]  /*11250*/  IMAD R7, R198.reuse, UR5, R7 ;  /* 0x00000005c6077c24 */ /* 0x040fe4000f8e0207 */
[----:B------:R-:W-:Y:S01]  /*11260*/  IMAD.WIDE.U32 R2, R198, UR4, R2 ;  /* 0x00000004c6027c25 */ /* 0x000fe2000f8e0002 */
[----:B------:R-:W-:-:S03]  /*11270*/  ULDC.64 UR4, c[0x0][0xaf0] ;  /* 0x0002bc0000047ab9 */ /* 0x000fc60000000a00 */
[----:B------:R-:W-:Y:S01]  /*11280*/  IMAD.MOV.U32 R5, RZ, RZ, R9 ;  /* 0x000000ffff057224 */ /* 0x000fe200078e0009 */
[----:B----4-:R-:W-:Y:S01]  /*11290*/  @P2 SHF.R.U32.HI R5, RZ, R25, R4 ;  /* 0x00000019ff052219 */ /* 0x010fe20000011604 */
[----:B------:R-:W-:Y:S02]  /*112a0*/  IMAD R6, R12, UR4, RZ ;  /* 0x000000040c067c24 */ /* 0x000fe4000f8e02ff */
[----:B------:R-:W-:Y:S01]  /*112b0*/  IMAD.IADD R3, R3, 0x1, R7 ;  /* 0x0000000103037824 */ /* 0x000fe200078e0207 */
[----:B------:R-:W-:Y:S01]  /*112c0*/  SHF.R.S32.HI R4, RZ, 0x1f, R5 ;  /* 0x0000001fff047819 */ /* 0x000fe20000011405 */
[C---:B------:R-:W-:Y:S02]  /*112d0*/  IMAD R7, R13.reuse, UR5, R6 ;  /* 0x000000050d077c24 */ /* 0x040fe4000f8e0206 */
[----:B------:R-:W-:Y:S01]  /*112e0*/  IMAD.WIDE.U32 R2, R13, UR4, R2 ;  /* 0x000000040d027c25 */ /* 0x000fe2000f8e0002 */
[----:B------:R-:W-:-:S03]  /*112f0*/  ULDC.64 UR4, c[0x0][0xae0] ;  /* 0x0002b80000047ab9 */ /* 0x000fc60000000a00 */
[----:B------:R-:W-:Y:S02]  /*11300*/  IMAD.MOV R6, RZ, RZ, -R5 ;  /* 0x000000ffff067224 */ /* 0x000fe400078e0a05 */
        /* <DEDUP_REMOVED lines=10> */
[----:B------:R-:W-:Y:S02]  /*113b0*/  IMAD R21, R0, R21, RZ ;  /* 0x0000001500157224 */ /* 0x000fe400078e02ff */
[C---:B------:R-:W-:Y:S02]  /*113c0*/  IMAD R5, R7.reuse, UR5, R4 ;  /* 0x0000000507057c24 */ /* 0x040fe4000f8e0204 */
[----:B------:R-:W-:Y:S01]  /*113d0*/  IMAD.WIDE.U32 R2, R7, UR4, R2 ;  /* 0x0000000407027c25 */ /* 0x000fe2000f8e0002 */
[----:B------:R-:W-:Y:S01]  /*113e0*/  ISETP.GE.AND P2, PT, R22, R21, PT ;  /* 0x000000151600720c */ /* 0x000fe20003f46270 */
[----:B------:R-:W-:-:S02]  /*113f0*/  ULDC.64 UR4, c[0x0][0xa80] ;  /* 0x0002a00000047ab9 */ /* 0x000fc40000000a00 */
[----:B------:R-:W-:Y:S01]  /*11400*/  VIADD R0, R22, 0x20 ;  /* 0x0000002016007836 */ /* 0x000fe20000000000 */
[----:B------:R-:W-:Y:S01]  /*11410*/  LEA R4, P3, R2, UR4, 0x1 ;  /* 0x0000000402047c11 */ /* 0x000fe2000f8608ff */
[----:B------:R-:W-:-:S03]  /*11420*/  IMAD.IADD R3, R3, 0x1, R5 ;  /* 0x0000000103037824 */ /* 0x000fc600078e0205 */
[-C--:B------:R-:W-:Y:S01]  /*11430*/  ISETP.GE.AND P1, PT, R0, R21.reuse, PT ;  /* 0x000000150000720c */ /* 0x080fe20003f26270 */
[----:B------:R-:W-:Y:S01]  /*11440*/  VIADD R0, R22, 0x40 ;  /* 0x0000004016007836 */ /* 0x000fe20000000000 */
[----:B------:R-:W-:Y:S02]  /*11450*/  LEA.HI.X R5, R2, UR5, R3, 0x1, P3 ;  /* 0x0000000502057c11 */ /* 0x000fe400098f0c03 */
[----:B------:R2:W3:Y:S02]  /*11460*/  SHFL.IDX PT, R2, R4, RZ, 0x181f ;  /* 0x00181fff04027589 */ /* 0x0004e400000e0000 */
[----:B------:R-:W-:Y:S02]  /*11470*/  ISETP.GE.AND P0, PT, R0, R21, PT ;  /* 0x000000150000720c */ /* 0x000fe40003f06270 */
[----:B------:R2:W4:Y:S01]  /*11480*/  SHFL.IDX PT, R0, R5, RZ, 0x181f ;  /* 0x00181fff05007589 */ /* 0x00052200000e0000 */
[----:B------:R-:W-:Y:S10]  /*11490*/  @P2 BRA `(.L_x_1341) ;  /* 0x0000000000342947 */ /* 0x000ff40003800000 */
[----:B------:R-:W-:Y:S02]  /*114a0*/  ULDC UR4, c[0x0][0xac8] ;  /* 0x0002b20000047ab9 */ /* 0x000fe40000000800 */
[----:B------:R-:W-:Y:S02]  /*114b0*/  ISETP.GE.AND P4, PT, R193, UR4, PT ;  /* 0x00000004c1007c0c */ /* 0x000fe4000bf86270 */
[----:B------:R-:W-:Y:S02]  /*114c0*/  ISETP.GE.AND P3, PT, R195, UR4, PT ;  /* 0x00000004c3007c0c */ /* 0x000fe4000bf66270 */
[----:B------:R-:W-:-:S09]  /*114d0*/  ISETP.GE.AND P2, PT, R196, UR4, PT ;  /* 0x00000004c4007c0c */ /* 0x000fd2000bf46270 */
[-C--:B---3--:R-:W-:Y:S02]  /*114e0*/  @!P4 LEA R6, P6, R193, R2.reuse, 0x1 ;  /* 0x00000002c106c211 */ /* 0x088fe400078c08ff */
[----:B------:R-:W-:Y:S02]  /*114f0*/  @!P3 LEA R8, P5, R195, R2, 0x1 ;  /* 0x00000002c308b211 */ /* 0x000fe400078a08ff */
[----:B----4-:R-:W-:Y:S02]  /*11500*/  @!P4 LEA.HI.X R7, R193, R0, R209, 0x1, P6 ;  /* 0x00000000c107c211 */ /* 0x010fe400030f0cd1 */
[C---:B------:R-:W-:Y:S02]  /*11510*/  @!P2 LEA R2, P6, R196.reuse, R2, 0x1 ;  /* 0x00000002c402a211 */ /* 0x040fe400078c08ff */
[-C--:B------:R-:W-:Y:S01]  /*11520*/  @!P3 LEA.HI.X R9, R195, R0.reuse, R208, 0x1, P5 ;  /* 0x00000000c309b211 */ /* 0x080fe200028f0cd0 */
[----:B------:R3:W-:Y:S01]  /*11530*/  @!P4 ST.E.128 desc[UR36][R6.64], RZ ;  /* 0x000000ff0600c985 */ /* 0x0007e2000c101d24 */
[----:B------:R-:W-:-:S03]  /*11540*/  @!P2 LEA.HI.X R3, R196, R0, R207, 0x1, P6 ;  /* 0x00000000c403a211 */ /* 0x000fc600030f0ccf */
[----:B------:R3:W-:Y:S04]  /*11550*/  @!P3 ST.E.128 desc[UR36][R8.64], RZ ;  /* 0x000000ff0800b985 */ /* 0x0007e8000c101d24 */
[----:B------:R3:W-:Y:S02]  /*11560*/  @!P2 ST.E.128 desc[UR36][R2.64], RZ ;  /* 0x000000ff0200a985 */ /* 0x0007e4000c101d24 */
.L_x_1341:
[----:B------:R-:W-:Y:S05]  /*11570*/  BSYNC B1 ;  /* 0x0000000000017941 */ /* 0x000fea0003800000 */
.L_x_1340:
        /* <DEDUP_REMOVED lines=14> */
[----:B------:R0:W-:Y:S04]  /*11660*/  @!P4 ST.E.128 desc[UR36][R6.64], RZ ;  /* 0x000000ff0600c985 */ /* 0x0001e8000c101d24 */
[----:B------:R0:W-:Y:S04]  /*11670*/  @!P5 ST.E.128 desc[UR36][R8.64], RZ ;  /* 0x000000ff0800d985 */ /* 0x0001e8000c101d24 */
[----:B------:R0:W-:Y:S02]  /*11680*/  @!P6 ST.E.128 desc[UR36][R2.64], RZ ;  /* 0x000000ff0200e985 */ /* 0x0001e4000c101d24 */
.L_x_1343:
[----:B------:R-:W-:Y:S05]  /*11690*/  BSYNC B1 ;  /* 0x0000000000017941 */ /* 0x000fea0003800000 */
.L_x_1342:
        /* <DEDUP_REMOVED lines=10> */
[C---:B------:R-:W-:Y:S02]  /*11740*/  @!P5 LEA R2, P2, R196.reuse, R2, 0x1 ;  /* 0x00000002c402d211 */ /* 0x040fe400078408ff */
[-C--:B------:R-:W-:Y:S02]  /*11750*/  @!P3 LEA.HI.X R7, R193, R0.reuse, R209, 0x1, P0 ;  /* 0x00000000c107b211 */ /* 0x080fe400000f0cd1 */
[-C--:B------:R-:W-:Y:S02]  /*11760*/  @!P4 LEA.HI.X R9, R195, R0.reuse, R208, 0x1, P1 ;  /* 0x00000000c309c211 */ /* 0x080fe400008f0cd0 */
[----:B------:R-:W-:Y:S01]  /*11770*/  @!P5 LEA.HI.X R3, R196, R0, R207, 0x1, P2 ;  /* 0x00000000c403d211 */ /* 0x000fe200010f0ccf */
[----:B------:R0:W-:Y:S04]  /*11780*/  @!P3 ST.E.128 desc[UR36][R6.64], RZ ;  /* 0x000000ff0600b985 */ /* 0x0001e8000c101d24 */
[----:B------:R0:W-:Y:S04]  /*11790*/  @!P4 ST.E.128 desc[UR36][R8.64], RZ ;  /* 0x000000ff0800c985 */ /* 0x0001e8000c101d24 */
[----:B------:R0:W-:Y:S02]  /*117a0*/  @!P5 ST.E.128 desc[UR36][R2.64], RZ ;  /* 0x000000ff0200d985 */ /* 0x0001e4000c101d24 */
.L_x_1345:
[----:B------:R-:W-:Y:S05]  /*117b0*/  BSYNC B1 ;  /* 0x0000000000017941 */ /* 0x000fea0003800000 */
.L_x_1344:
        /* <DEDUP_REMOVED lines=9> */
[-C--:B0-234-:R-:W-:Y:S02]  /*11850*/  @!P3 LEA R4, P0, R193, R2.reuse, 0x1 ;  /* 0x00000002c104b211 */ /* 0x09dfe400078008ff */
        /* <DEDUP_REMOVED lines=8> */
.L_x_1336:
[----:B------:R-:W-:Y:S05]  /*118e0*/  BSYNC B0 ;  /* 0x0000000000007941 */ /* 0x000fea0003800000 */
.L_x_1327:
[----:B------:R-:W-:Y:S02]  /*118f0*/  ULDC UR4, c[0x0][0xc3c] ;  /* 0x00030f0000047ab9 */ /* 0x000fe40000000800 */
[----:B-1----:R-:W-:-:S13]  /*11900*/  ISETP.GE.AND P0, PT, R43, UR4, PT ;  /* 0x000000042b007c0c */ /* 0x002fda000bf06270 */
[----:B------:R-:W-:Y:S05]  /*11910*/  @!P0 BRA `(.L_x_1346) ;  /* 0xfffffef000f48947 */ /* 0x000fea000383ffff */
[----:B------:R-:W-:Y:S05]  /*11920*/  EXIT ;  /* 0x000000000000794d */ /* 0x000fea0003800000 */
.L_x_1237:
[----:B------:R-:W-:-:S08]  /*11930*/  NOP ;  /* 0x0000000000007918 */ /* 0x000fd00000000000 */
[----:B------:R-:W0:-:S00]  /*11940*/  USETMAXREG.DEALLOC.CTAPOOL 0x28 ;  /* 0x00000028000079c8 */ /* 0x000e0000080e0500 */
[----:B0-----:R-:W-:Y:S01]  /*11950*/  LOP3.LUT R2, R2, 0x3, RZ, 0xc0, !PT ;  /* 0x0000000302027812 */ /* 0x001fe200078ec0ff */
[----:B------:R-:W-:Y:S01]  /*11960*/  IMAD.MOV.U32 R4, RZ, RZ, RZ ;  /* 0x000000ffff047224 */ /* 0x000fe200078e00ff */
[----:B------:R-:W-:-:S04]  /*11970*/  LOP3.LUT R16, R16, 0xfffffeff, RZ, 0xc0, !PT ;  /* 0xfffffeff10107812 */ /* 0x000fc800078ec0ff */
[----:B------:R-:W0:Y:S02]  /*11980*/  SHFL.IDX PT, R2, R2, RZ, 0x1f ;  /* 0x00001fff02027589 */ /* 0x000e2400000e0000 */
[----:B0-----:R-:W-:-:S13]  /*11990*/  ISETP.NE.AND P0, PT, R2, RZ, PT ;  /* 0x000000ff0200720c */ /* 0x001fda0003f05270 */
[----:B------:R-:W-:Y:S01]  /*119a0*/  @P0 LOP3.LUT R16, R16, 0x100, RZ, 0xfc, !PT ;  /* 0x0000010010100812 */ /* 0x000fe200078efcff */
[----:B------:R-:W-:Y:S06]  /*119b0*/  @!P0 BRA `(.L_x_1347) ;  /* 0x00000000001c8947 */ /* 0x000fec0003800000 */
[----:B------:R-:W0:Y:S08]  /*119c0*/  S2UR UR5, SR_CgaCtaId ;  /* 0x00000000000579c3 */ /* 0x000e300000008800 */
[----:B------:R-:W-:Y:S06]  /*119d0*/  BAR.SYNC.DEFER_BLOCKING 0x5, 0x180 ;  /* 0x0146000000007b1d */ /* 0x000fec0000010000 */
[----:B------:R-:W-:-:S02]  /*119e0*/  UMOV UR4, 0x400 ;  /* 0x0000040000047882 */ /* 0x000fc40000000000 */
[----:B0-----:R-:W-:-:S09]  /*119f0*/  ULEA UR4, UR5, UR4, 0x18 ;  /* 0x0000000405047291 */ /* 0x001fd2000f8ec03f */
[----:B------:R-:W0:Y:S01]  /*11a00*/  LDS.128 R24, [UR4+0x308d0] ;  /* 0x0308d004ff187984 */ /* 0x000e220008000c00 */
[----:B------:R-:W-:Y:S06]  /*11a10*/  BAR.ARV 0x4, 0x180 ;  /* 0x0106000000007b1d */ /* 0x000fec0000002000 */
[----:B------:R-:W-:Y:S05]  /*11a20*/  BRA `(.L_x_1348) ;  /* 0x0000000800887947 */ /* 0x000fea0003800000 */
.L_x_1347:
[----:B------:R-:W-:Y:S01]  /*11a30*/  LOP3.LUT R5, R0, 0x1f, RZ, 0xc0, !PT ;  /* 0x0000001f00057812 */ /* 0x000fe200078ec0ff */
[----:B------:R-:W-:Y:S01]  /*11a40*/  ULDC UR4, c[0x0][0xc3c] ;  /* 0x00030f0000047ab9 */ /* 0x000fe20000000800 */
[----:B------:R-:W0:Y:S01]  /*11a50*/  S2UR UR6, SR_CTAID.X ;  /* 0x00000000000679c3 */ /* 0x000e220000002500 */
[----:B------:R-:W-:Y:S01]  /*11a60*/  ULDC UR5, c[0x0][0xc38] ;  /* 0x00030e0000057ab9 */ /* 0x000fe20000000800 */
[----:B------:R-:W-:-:S04]  /*11a70*/  ISETP.NE.AND P0, PT, R5, 0x1f, PT ;  /* 0x0000001f0500780c */ /* 0x000fc80003f05270 */
[----:B------:R-:W-:-:S13]  /*11a80*/  ISETP.GE.OR P1, PT, R5, UR4, !P0 ;  /* 0x0000000405007c0c */ /* 0x000fda000c726670 */
[----:B------:R-:W1:Y:S02]  /*11a90*/  @!P1 LDC.64 R2, c[0x0][0xc80] ;  /* 0x00032000ff029b82 */ /* 0x000e640000000a00 */
[----:B-1----:R-:W-:-:S05]  /*11aa0*/  @!P1 IMAD.WIDE.U32 R2, R5, 0x4, R2 ;  /* 0x0000000405029825 */ /* 0x002fca00078e0002 */
        /* <DEDUP_REMOVED lines=8> */
[----:B--2---:R-:W1:Y:S02]  /*11b30*/  SHFL.UP PT, R6, R4, 0x1, RZ ;  /* 0x0420000004067989 */ /* 0x004e6400000e00ff */
[----:B-1----:R-:W-:-:S05]  /*11b40*/  SEL R7, R6, RZ, P1 ;  /* 0x000000ff06077207 */ /* 0x002fca0000800000 */
[----:B------:R-:W-:-:S05]  /*11b50*/  IMAD.IADD R7, R4, 0x1, R7 ;  /* 0x0000000104077824 */ /* 0x000fca00078e0207 */
[----:B------:R-:W1:Y:S02]  /*11b60*/  SHFL.UP PT, R6, R7, 0x2, RZ ;  /* 0x0440000007067989 */ /* 0x000e6400000e00ff */
        /* <DEDUP_REMOVED lines=11> */
[----:B------:R-:W1:Y:S02]  /*11c20*/  SHFL.IDX PT, R6, R8, 0x1f, 0x1f ;  /* 0x03e01f0008067f89 */ /* 0x000e6400000e0000 */
[----:B-1----:R-:W-:-:S04]  /*11c30*/  IMAD R6, R6, UR5, RZ ;  /* 0x0000000506067c24 */ /* 0x002fc8000f8e02ff */
[----:B------:R-:W-:Y:S01]  /*11c40*/  IMAD.MOV.U32 R3, RZ, RZ, R6 ;  /* 0x000000ffff037224 */ /* 0x000fe200078e0006 */
[----:B0-----:R-:W-:-:S13]  /*11c50*/  ISETP.GT.AND P6, PT, R6, UR6, PT ;  /* 0x0000000606007c0c */ /* 0x001fda000bfc4270 */
[----:B------:R-:W-:Y:S05]  /*11c60*/  @P6 BRA `(.L_x_1349) ;  /* 0x0000000000906947 */ /* 0x000fea0003800000 */
[----:B------:R-:W-:Y:S01]  /*11c70*/  IMAD.MOV.U32 R6, RZ, RZ, R3 ;  /* 0x000000ffff067224 */ /* 0x000fe200078e0003 */
[----:B------:R-:W-:Y:S01]  /*11c80*/  UMOV UR4, URZ ;  /* 0x0000003f00047c82 */ /* 0x000fe20008000000 */
[----:B------:R-:W-:-:S05]  /*11c90*/  ULDC UR5, c[0x0][0xc38] ;  /* 0x00030e0000057ab9 */ /* 0x000fca0000000800 */
.L_x_1353:
        /* <DEDUP_REMOVED lines=12> */
.L_x_1352:
[----:B------:R-:W-:Y:S05]  /*11d60*/  BSYNC B0 ;  /* 0x0000000000007941 */ /* 0x000fea0003800000 */
.L_x_1351:
[----:B0----5:R-:W0:Y:S02]  /*11d70*/  SHFL.UP PT, R2, R4, 0x1, RZ ;  /* 0x0420000004027989 */ /* 0x021e2400000e00ff */
[----:B0-----:R-:W-:-:S05]  /*11d80*/  SEL R3, R2, RZ, P1 ;  /* 0x000000ff02037207 */ /* 0x001fca0000800000 */
[----:B------:R-:W-:-:S05]  /*11d90*/  IMAD.IADD R3, R4, 0x1, R3 ;  /* 0x0000000104037824 */ /* 0x000fca00078e0203 */
[----:B------:R-:W0:Y:S02]  /*11da0*/  SHFL.UP PT, R2, R3, 0x2, RZ ;  /* 0x0440000003027989 */ /* 0x000e2400000e00ff */
        /* <DEDUP_REMOVED lines=16> */
.L_x_1349:
[----:B------:R-:W-:-:S04]  /*11eb0*/  IMAD.IADD R13, R6, 0x1, -R3 ;  /* 0x00000001060d7824 */ /* 0x000fc800078e0a03 */
[----:B------:R-:W-:-:S05]  /*11ec0*/  IMAD R2, R8, UR5, R13 ;  /* 0x0000000508027c24 */ /* 0x000fca000f8e020d */
[----:B------:R-:W-:Y:S02]  /*11ed0*/  ISETP.GT.AND P0, PT, R2, UR6, PT ;  /* 0x0000000602007c0c */ /* 0x000fe4000bf04270 */
[----:B------:R-:W0:Y:S11]  /*11ee0*/  LDC.64 R2, c[0x0][0xc90] ;  /* 0x00032400ff027b82 */ /* 0x000e360000000a00 */
[----:B------:R-:W-:-:S04]  /*11ef0*/  VOTE.ANY R9, PT, !P0 ;  /* 0x0000000000097806 */ /* 0x000fc800040e0100 */
[----:B------:R-:W1:Y:S02]  /*11f00*/  POPC R15, R9 ;  /* 0x00000009000f7309 */ /* 0x000e640000000000 */
[----:B-1----:R-:W-:-:S04]  /*11f10*/  VIADD R27, R15, UR4 ;  /* 0x000000040f1b7c36 */ /* 0x002fc80008000000 */
[----:B0-----:R-:W-:-:S05]  /*11f20*/  IMAD.WIDE R2, R27, 0x4, R2 ;  /* 0x000000041b027825 */ /* 0x001fca00078e0202 */
[----:B------:R-:W2:Y:S01]  /*11f30*/  LDG.E R7, desc[UR36][R2.64] ;  /* 0x0000002402077981 */ /* 0x000ea2000c1e1900 */
[----:B------:R-:W-:-:S03]  /*11f40*/  ISETP.NE.AND P0, PT, R9, RZ, PT ;  /* 0x000000ff0900720c */ /* 0x000fc60003f05270 */
[----:B------:R-:W2:Y:S02]  /*11f50*/  SHFL.IDX PT, R4, R4, R15, 0x1f ;  /* 0x00001f0f04047589 */ /* 0x000ea400000e0000 */
[----:B--2---:R-:W-:-:S05]  /*11f60*/  IMAD R6, R4, R7, RZ ;  /* 0x0000000704067224 */ /* 0x004fca00078e02ff */
[----:B------:R-:W-:-:S04]  /*11f70*/  IABS R12, R6 ;  /* 0x00000006000c7213 */ /* 0x000fc80000000000 */
[----:B------:R-:W0:Y:S08]  /*11f80*/  I2F.RP R10, R12 ;  /* 0x0000000c000a7306 */ /* 0x000e300000209400 */
[----:B0-----:R-:W0:Y:S02]  /*11f90*/  MUFU.RCP R10, R10 ;  /* 0x0000000a000a7308 */ /* 0x001e240000001000 */
[----:B0-----:R-:W-:-:S06]  /*11fa0*/  VIADD R11, R10, 0xffffffe ;  /* 0x0ffffffe0a0b7836 */ /* 0x001fcc0000000000 */
[----:B------:R0:W1:Y:S01]  /*11fb0*/  F2I.FTZ.U32.TRUNC.NTZ R3, R11 ;  /* 0x0000000b00037305 */ /* 0x000062000021f000 */
[----:B------:R-:W-:Y:S05]  /*11fc0*/  @!P0 BRA `(.L_x_1354) ;  /* 0x0000000000088947 */ /* 0x000fea0003800000 */
[----:B------:R-:W-:-:S05]  /*11fd0*/  VIADD R9, R15, 0xffffffff ;  /* 0xffffffff0f097836 */ /* 0x000fca0000000000 */
[----:B------:R2:W3:Y:S02]  /*11fe0*/  SHFL.IDX PT, R24, R8, R9, 0x1f ;  /* 0x00001f0908187589 */ /* 0x0004e400000e0000 */
.L_x_1354:
[----:B---3--:R-:W-:Y:S01]  /*11ff0*/  IMAD R24, R24, UR5, R13 ;  /* 0x0000000518187c24 */ /* 0x008fe2000f8e020d */
[----:B------:R-:W-:Y:S01]  /*12000*/  IABS R2, R6 ;  /* 0x0000000600027213 */ /* 0x000fe20000000000 */
[----:B01----:R-:W-:-:S03]  /*12010*/  IMAD.MOV R11, RZ, RZ, -R3 ;  /* 0x000000ffff0b7224 */ /* 0x003fc600078e0a03 */
[----:B--2---:R-:W-:Y:S01]  /*12020*/  IADD3 R9, -R24, UR6, RZ ;  /* 0x0000000618097c10 */ /* 0x004fe2000fffe1ff */
[----:B------:R-:W-:Y:S02]  /*12030*/  IMAD.MOV R10, RZ, RZ, -R2 ;  /* 0x000000ffff0a7224 */ /* 0x000fe400078e0a02 */
[----:B------:R-:W-:Y:S01]  /*12040*/  IMAD R11, R11, R12, RZ ;  /* 0x0000000c0b0b7224 */ /* 0x000fe200078e02ff */
[----:B------:R-:W-:Y:S01]  /*12050*/  IABS R8, R9 ;  /* 0x0000000900087213 */ /* 0x000fe20000000000 */
[----:B------:R-:W-:-:S04]  /*12060*/  IMAD.MOV.U32 R2, RZ, RZ, RZ ;  /* 0x000000ffff027224 */ /* 0x000fc800078e00ff */
        /* <DEDUP_REMOVED lines=12> */
[----:B------:R-:W-:-:S06]  /*12130*/  @P0 VIADD R2, R2, 0x1 ;  /* 0x0000000102020836 */ /* 0x000fcc0000000000 */
[----:B------:R-:W-:Y:S01]  /*12140*/  @!P2 IMAD.MOV R2, RZ, RZ, -R2 ;  /* 0x000000ffff02a224 */ /* 0x000fe200078e0a02 */
[----:B------:R-:W-:-:S05]  /*12150*/  @!P1 LOP3.LUT R2, RZ, R6, RZ, 0x33, !PT ;  /* 0x00000006ff029212 */ /* 0x000fca00078e33ff */
[----:B------:R-:W-:Y:S02]  /*12160*/  IMAD R13, R7, R2, RZ ;  /* 0x00000002070d7224 */ /* 0x000fe400078e02ff */
[----:B------:R-:W-:Y:S02]  /*12170*/  IMAD.MOV R2, RZ, RZ, -R2 ;  /* 0x000000ffff027224 */ /* 0x000fe400078e0a02 */
[----:B------:R-:W-:Y:S02]  /*12180*/  IMAD.MOV R8, RZ, RZ, -R13 ;  /* 0x000000ffff087224 */ /* 0x000fe400078e0a0d */
[----:B------:R-:W-:Y:S02]  /*12190*/  IMAD R6, R6, R2, R9 ;  /* 0x0000000206067224 */ /* 0x000fe400078e0209 */
[----:B------:R-:W-:Y:S01]  /*121a0*/  IMAD.MOV.U32 R2, RZ, RZ, RZ ;  /* 0x000000ffff027224 */ /* 0x000fe200078e00ff */
[----:B------:R-:W-:Y:S02]  /*121b0*/  VIADDMNMX R15, R8, UR5, R7, PT ;  /* 0x00000005080f7c46 */ /* 0x000fe4000b800107 */
[----:B------:R-:W-:-:S02]  /*121c0*/  IABS R11, R6 ;  /* 0x00000006000b7213 */ /* 0x000fc40000000000 */
[----:B------:R-:W-:Y:S01]  /*121d0*/  IABS R8, R15 ;  /* 0x0000000f00087213 */ /* 0x000fe20000000000 */
[----:B------:R-:W-:-:S03]  /*121e0*/  IMAD.MOV R26, RZ, RZ, -R15 ;  /* 0x000000ffff1a7224 */ /* 0x000fc600078e0a0f */
[----:B------:R-:W0:Y:S08]  /*121f0*/  I2F.RP R7, R8 ;  /* 0x0000000800077306 */ /* 0x000e300000209400 */
[----:B0-----:R-:W0:Y:S02]  /*12200*/  MUFU.RCP R7, R7 ;  /* 0x0000000700077308 */ /* 0x001e240000001000 */
[----:B0-----:R-:W-:-:S06]  /*12210*/  VIADD R3, R7, 0xffffffe ;  /* 0x0ffffffe07037836 */ /* 0x001fcc0000000000 */
[----:B------:R-:W0:Y:S02]  /*12220*/  F2I.FTZ.U32.TRUNC.NTZ R3, R3 ;  /* 0x0000000300037305 */ /* 0x000e24000021f000 */
[----:B0-----:R-:W-:-:S04]  /*12230*/  IMAD.MOV R10, RZ, RZ, -R3 ;  /* 0x000000ffff0a7224 */ /* 0x001fc800078e0a03 */
[----:B------:R-:W-:Y:S01]  /*12240*/  IMAD.MOV.U32 R9, RZ, RZ, R10 ;  /* 0x000000ffff097224 */ /* 0x000fe200078e000a */
[----:B------:R-:W-:-:S03]  /*12250*/  IABS R10, R15 ;  /* 0x0000000f000a7213 */ /* 0x000fc60000000000 */
[----:B------:R-:W-:-:S04]  /*12260*/  IMAD R9, R9, R8, RZ ;  /* 0x0000000809097224 */ /* 0x000fc800078e02ff */
[----:B------:R-:W-:-:S04]  /*12270*/  IMAD.HI.U32 R2, R3, R9, R2 ;  /* 0x0000000903027227 */ /* 0x000fc800078e0002 */
[----:B------:R-:W-:Y:S02]  /*12280*/  IMAD.MOV R3, RZ, RZ, -R10 ;  /* 0x000000ffff037224 */ /* 0x000fe400078e0a0a */
        /* <DEDUP_REMOVED lines=8> */
[----:B------:R-:W-:Y:S01]  /*12310*/  ISETP.GE.AND P2, PT, R3, RZ, PT ;  /* 0x000000ff0300720c */ /* 0x000fe20003f46270 */
[----:B------:R-:W-:-:S06]  /*12320*/  IMAD.IADD R3, R6, 0x1, R13 ;  /* 0x0000000106037824 */ /* 0x000fcc00078e020d */
[----:B------:R-:W-:-:S06]  /*12330*/  @P0 VIADD R2, R2, 0x1 ;  /* 0x0000000102020836 */ /* 0x000fcc0000000000 */
[----:B------:R-:W-:Y:S01]  /*12340*/  @!P2 IMAD.MOV R2, RZ, RZ, -R2 ;  /* 0x000000ffff02a224 */ /* 0x000fe200078e0a02 */
[----:B------:R-:W-:-:S04]  /*12350*/  @!P1 LOP3.LUT R2, RZ, R15, RZ, 0x33, !PT ;  /* 0x0000000fff029212 */ /* 0x000fc800078e33ff */
[----:B------:R-:W-:Y:S01]  /*12360*/  LOP3.LUT R25, RZ, R2, RZ, 0x33, !PT ;  /* 0x00000002ff197212 */ /* 0x000fe200078e33ff */
[----:B------:R-:W-:-:S04]  /*12370*/  IMAD R26, R2, R26, R3 ;  /* 0x0000001a021a7224 */ /* 0x000fc800078e0203 */
[----:B------:R-:W-:Y:S01]  /*12380*/  IMAD.IADD R25, R4, 0x1, R25 ;  /* 0x0000000104197824 */ /* 0x000fe200078e0219 */
[----:B------:R-:W-:Y:S06]  /*12390*/  BRA `(.L_x_1355) ;  /* 0x0000000000147947 */ /* 0x000fec0003800000 */
.L_x_1350:
[----:B------:R-:W-:Y:S01]  /*123a0*/  ULDC UR4, c[0x0][0xc3c] ;  /* 0x00030f0000047ab9 */ /* 0x000fe20000000800 */
[----:B------:R-:W-:Y:S02]  /*123b0*/  IMAD.MOV.U32 R25, RZ, RZ, RZ ;  /* 0x000000ffff197224 */ /* 0x000fe400078e00ff */
[----:B------:R-:W-:Y:S02]  /*123c0*/  IMAD.U32 R24, RZ, RZ, UR6 ;  /* 0x00000006ff187e24 */ /* 0x000fe4000f8e00ff */
[----:B------:R-:W-:Y:S02]  /*123d0*/  IMAD.MOV.U32 R26, RZ, RZ, RZ ;  /* 0x000000ffff1a7224 */ /* 0x000fe400078e00ff */
[----:B------:R-:W-:-:S07]  /*123e0*/  IMAD.U32 R27, RZ, RZ, UR4 ;  /* 0x00000004ff1b7e24 */ /* 0x000fce000f8e00ff */
.L_x_1355:
[----:B------:R-:W-:-:S13]  /*123f0*/  ISETP.NE.AND P0, PT, R5, RZ, PT ;  /* 0x000000ff0500720c */ /* 0x000fda0003f05270 */
[----:B------:R-:W0:Y:S01]  /*12400*/  @!P0 S2R R3, SR_CgaCtaId ;  /* 0x0000000000038919 */ /* 0x000e220000008800 */
[----:B------:R-:W-:-:S04]  /*12410*/  @!P0 MOV R2, 0x400 ;  /* 0x0000040000028802 */ /* 0x000fc80000000f00 */
[----:B0-----:R-:W-:-:S05]  /*12420*/  @!P0 LEA R2, R3, R2, 0x18 ;  /* 0x0000000203028211 */ /* 0x001fca00078ec0ff */
[----:B------:R1:W-:Y:S01]  /*12430*/  @!P0 STS.128 [R2+0x308d0], R24 ;  /* 0x0308d01802008388 */ /* 0x0003e20000000c00 */
[----:B------:R-:W-:Y:S06]  /*12440*/  BAR.ARV 0x5, 0x180 ;  /* 0x0146000000007b1d */ /* 0x000fec0000002000 */
.L_x_1348:
[----:B------:R2:W-:Y:S01]  /*12450*/  STL [R1+0x24], RZ ;  /* 0x000024ff01007387 */ /* 0x0005e20000100800 */
[----:B------:R-:W-:Y:S01]  /*12460*/  ULDC UR4, c[0x0][0xc3c] ;  /* 0x00030f0000047ab9 */ /* 0x000fe20000000800 */
[----:B------:R-:W-:Y:S01]  /*12470*/  IMAD.MOV.U32 R28, RZ, RZ, 0x1 ;  /* 0x00000001ff1c7424 */ /* 0x000fe200078e00ff */
[----:B0-----:R-:W-:Y:S01]  /*12480*/  ISETP.GE.AND P0, PT, R27, UR4, PT ;  /* 0x000000041b007c0c */ /* 0x001fe2000bf06270 */
[----:B------:R-:W-:-:S12]  /*12490*/  IMAD.MOV.U32 R23, RZ, RZ, RZ ;  /* 0x000000ffff177224 */ /* 0x000fd800078e00ff */
[----:B--2---:R-:W-:Y:S05]  /*124a0*/  @P0 BRA `(.L_x_1356) ;  /* 0x0000004c004c0947 */ /* 0x004fea0003800000 */
[----:B------:R-:W2:Y:S01]  /*124b0*/  LDL R4, [R1+0x10] ;  /* 0x0000100001047983 */ /* 0x000ea20000100800 */
[----:B------:R-:W0:Y:S01]  /*124c0*/  S2UR UR5, SR_CgaCtaId ;  /* 0x00000000000579c3 */ /* 0x000e220000008800 */
[C---:B------:R-:W-:Y:S01]  /*124d0*/  IMAD.SHL.U32 R32, R0.reuse, 0x8, RZ ;  /* 0x0000000800207824 */ /* 0x040fe200078e00ff */
[----:B------:R-:W-:Y:S01]  /*124e0*/  UMOV UR4, 0x400 ;  /* 0x0000040000047882 */ /* 0x000fe20000000000 */
[----:B-1----:R-:W-:Y:S01]  /*124f0*/  LOP3.LUT R2, R0, 0x7f, RZ, 0xc0, !PT ;  /* 0x0000007f00027812 */ /* 0x002fe200078ec0ff */
[----:B------:R-:W-:Y:S01]  /*12500*/  BSSY B8, `(.L_x_1356) ;  /* 0x00004cd000087945 */ /* 0x000fe20003800000 */
[----:B------:R-:W-:Y:S01]  /*12510*/  IMAD.MOV.U32 R28, RZ, RZ, 0x1 ;  /* 0x00000001ff1c7424 */ /* 0x000fe200078e00ff */
[----:B------:R-:W-:Y:S01]  /*12520*/  LOP3.LUT R3, R32, 0x1f8, RZ, 0xc0, !PT ;  /* 0x000001f820037812 */ /* 0x000fe200078ec0ff */
[----:B------:R-:W-:Y:S01]  /*12530*/  IMAD.MOV.U32 R23, RZ, RZ, RZ ;  /* 0x000000ffff177224 */ /* 0x000fe200078e00ff */
[----:B------:R-:W-:Y:S01]  /*12540*/  SHF.R.U32.HI R2, RZ, 0x3, R2 ;  /* 0x00000003ff027819 */ /* 0x000fe20000011602 */
[----:B------:R-:W-:Y:S01]  /*12550*/  ULDC UR38, c[0x0][0xc] ;  /* 0x0000030000267ab9 */ /* 0x000fe20000000800 */
[----:B------:R-:W-:Y:S01]  /*12560*/  LOP3.LUT R3, R3, 0x38, R0, 0x78, !PT ;  /* 0x0000003803037812 */ /* 0x000fe200078e7800 */
[----:B------:R-:W-:-:S03]  /*12570*/  IMAD.SHL.U32 R0, R0, 0x10, RZ ;  /* 0x0000001000007824 */ /* 0x000fc600078e00ff */
[----:B------:R-:W-:Y:S02]  /*12580*/  LOP3.LUT R36, R3, 0x200, R32, 0xf8, !PT ;  /* 0x0000020003247812 */ /* 0x000fe400078ef820 */
[----:B------:R-:W-:Y:S02]  /*12590*/  LOP3.LUT R32, R32, 0x38, RZ, 0xc0, !PT ;  /* 0x0000003820207812 */ /* 0x000fe400078ec0ff */
[----:B------:R-:W-:Y:S02]  /*125a0*/  LOP3.LUT R0, R2, 0x70, R0, 0xf8, !PT ;  /* 0x0000007002007812 */ /* 0x000fe400078ef800 */
[C---:B------:R-:W-:Y:S02]  /*125b0*/  LOP3.LUT R34, R32.reuse, 0x40, RZ, 0xfc, !PT ;  /* 0x0000004020227812 */ /* 0x040fe400078efcff */
[----:B------:R-:W-:Y:S01]  /*125c0*/  LOP3.LUT R33, R32, 0x80, RZ, 0xfc, !PT ;  /* 0x0000008020217812 */ /* 0x000fe200078efcff */
[----:B0-----:R-:W-:-:S06]  /*125d0*/  ULEA UR4, UR5, UR4, 0x18 ;  /* 0x0000000405047291 */ /* 0x001fcc000f8ec03f */
[----:B------:R-:W-:-:S04]  /*125e0*/  IMAD.U32 R17, RZ, RZ, UR4 ;  /* 0x00000004ff117e24 */ /* 0x000fc8000f8e00ff */
[----:B------:R-:W-:Y:S01]  /*125f0*/  IMAD R37, R36, 0x2, R17 ;  /* 0x0000000224257824 */ /* 0x000fe200078e0211 */
[----:B--2---:R-:W-:-:S05]  /*12600*/  LOP3.LUT R4, R4, 0x2, RZ, 0xfc, !PT ;  /* 0x0000000204047812 */ /* 0x004fca00078efcff */
[----:B------:R0:W-:Y:S04]  /*12610*/  STL [R1+0x28], R4 ;  /* 0x0000280401007387 */ /* 0x0001e80000100800 */
[----:B------:R0:W-:Y:S02]  /*12620*/  STL [R1+0x24], RZ ;  /* 0x000024ff01007387 */ /* 0x0001e40000100800 */
.L_x_1427:
[----:B------:R-:W-:Y:S05]  /*12630*/  YIELD ;  /* 0x0000000000007946 */ /* 0x000fea0003800000 */
[----:B------:R-:W-:Y:S01]  /*12640*/  ULDC.64 UR4, c[0x0][0xa28] ;  /* 0x00028a0000047ab9 */ /* 0x000fe20000000a00 */
[----:B------:R-:W-:Y:S01]  /*12650*/  IMAD.MOV.U32 R19, RZ, RZ, RZ ;  /* 0x000000ffff137224 */ /* 0x000fe200078e00ff */
[----:B------:R-:W-:-:S04]  /*12660*/  ISETP.NE.U32.AND P0, PT, RZ, UR4, PT ;  /* 0x00000004ff007c0c */ /* 0x000fc8000bf05070 */
[----:B------:R-:W-:Y:S01]  /*12670*/  ISETP.NE.AND.EX P0, PT, RZ, UR5, PT, P0 ;  /* 0x00000005ff007c0c */ /* 0x000fe2000bf05300 */
[----:B------:R-:W-:-:S12]  /*12680*/  ULDC.64 UR4, c[0x0][0xa18] ;  /* 0x0002860000047ab9 */ /* 0x000fd80000000a00 */
[----:B-1----:R-:W1:Y:S02]  /*12690*/  @P0 LDC.64 R2, c[0x0][0xa28] ;  /* 0x00028a00ff020b82 */ /* 0x002e640000000a00 */
[----:B-1----:R-:W-:-:S05]  /*126a0*/  @P0 IMAD.WIDE R2, R27, 0x4, R2 ;  /* 0x000000041b020825 */ /* 0x002fca00078e0202 */
[----:B--2---:R1:W2:Y:S01]  /*126b0*/  @P0 LDG.E R19, desc[UR36][R2.64] ;  /* 0x0000002402130981 */ /* 0x0042a2000c1e1900 */
[----:B------:R-:W-:Y:S01]  /*126c0*/  ISETP.NE.U32.AND P0, PT, RZ, UR4, PT ;  /* 0x00000004ff007c0c */ /* 0x000fe2000bf05070 */
[----:B------:R-:W-:Y:S01]  /*126d0*/  IMAD.MOV.U32 R35, RZ, RZ, RZ ;  /* 0x000000ffff237224 */ /* 0x000fe200078e00ff */
[----:B------:R-:W-:Y:S02]  /*126e0*/  LOP3.LUT R16, R16, 0xffffff7f, RZ, 0xc0, !PT ;  /* 0xffffff7f10107812 */ /* 0x000fe400078ec0ff */
[----:B------:R-:W-:Y:S01]  /*126f0*/  ISETP.NE.AND.EX P1, PT, RZ, UR5, PT, P0 ;  /* 0x00000005ff007c0c */ /* 0x000fe2000bf25300 */
[----:B------:R-:W-:Y:S02]  /*12700*/  ULDC.64 UR4, c[0x0][0xa00] ;  /* 0x0002800000047ab9 */ /* 0x000fe40000000a00 */
[----:B------:R-:W-:Y:S01]  /*12710*/  ISETP.NE.U32.AND P0, PT, RZ, UR4, PT ;  /* 0x00000004ff007c0c */ /* 0x000fe2000bf05070 */
[----:B-1----:R-:W1:Y:S03]  /*12720*/  LDC.64 R2, c[0x0][0xa00] ;  /* 0x00028000ff027b82 */ /* 0x002e660000000a00 */
[----:B------:R-:W-:Y:S01]  /*12730*/  ISETP.NE.AND.EX P2, PT, RZ, UR5, PT, P0 ;  /* 0x00000005ff007c0c */ /* 0x000fe2000bf45300 */
[----:B------:R-:W-:-:S05]  /*12740*/  ULDC.64 UR4, c[0x0][0x418] ;  /* 0x0001060000047ab9 */ /* 0x000fca0000000a00 */
[----:B0-----:R-:W0:Y:S07]  /*12750*/  @P1 LDC.64 R4, c[0x0][0xa18] ;  /* 0x00028600ff041b82 */ /* 0x001e2e0000000a00 */
[----:B------:R-:W-:Y:S01]  /*12760*/  @P2 LOP3.LUT R16, R16, 0x80, RZ, 0xfc, !PT ;  /* 0x0000008010102812 */ /* 0x000fe200078efcff */
[----:B-1----:R-:W-:-:S05]  /*12770*/  IMAD.WIDE R2, R27, 0x4, R2 ;  /* 0x000000041b027825 */ /* 0x002fca00078e0202 */
[----:B------:R1:W5:Y:S01]  /*12780*/  @P2 LDG.E R35, desc[UR36][R2.64] ;  /* 0x0000002402232981 */ /* 0x000362000c1e1900 */
[----:B0-----:R-:W-:-:S05]  /*12790*/  @P1 IMAD.WIDE R4, R27, 0x4, R4 ;  /* 0x000000041b041825 */ /* 0x001fca00078e0204 */
[----:B------:R1:W5:Y:S01]  /*127a0*/  @P1 LDG.E R29, desc[UR36][R4.64] ;  /* 0x00000024041d1981 */ /* 0x000362000c1e1900 */
[----:B------:R-:W-:-:S03]  /*127b0*/  UISETP.NE.U32.AND UP0, UPT, UR4, URZ, UPT ;  /* 0x0000003f0400728c */ /* 0x000fc6000bf05070 */
[----:B------:R-:W-:Y:S01]  /*127c0*/  ULDC UR4, c[0x0][0x424] ;  /* 0x0001090000047ab9 */ /* 0x000fe20000000800 */
[----:B------:R-:W-:-:S03]  /*127d0*/  UISETP.NE.AND.EX UP0, UPT, UR5, URZ, UPT, UP0 ;  /* 0x0000003f0500728c */ /* 0x000fc6000bf05300 */
[----:B------:R-:W-:Y:S01]  /*127e0*/  ULDC UR5, c[0x0][0x2f0] ;  /* 0x0000bc0000057ab9 */ /* 0x000fe20000000800 */
[----:B------:R-:W-:-:S04]  /*127f0*/  USEL UR4, UR4, 0x1, UP0 ;  /* 0x0000000104047887 */ /* 0x000fc80008000000 */
[----:B------:R-:W-:-:S06]  /*12800*/  UIMAD UR4, UR4, UR5, URZ ;  /* 0x00000005040472a4 */ /* 0x000fcc000f8e023f */
[----:B------:R-:W-:Y:S01]  /*12810*/  IMAD.U32 R0, RZ, RZ, UR4 ;  /* 0x00000004ff007e24 */ /* 0x000fe2000f8e00ff */
[----:B--2---:R1:W-:Y:S01]  /*12820*/  STL [R1+0x4], R19 ;  /* 0x0000041301007387 */ /* 0x0043e20000100800 */
[----:B---3--:R-:W-:Y:S05]  /*12830*/  @P1 BRA `(.L_x_1357) ;  /* 0x0000000000181947 */ /* 0x008fea0003800000 */
[----:B------:R-:W-:Y:S02]  /*12840*/  ULDC UR4, c[0x0][0x288] ;  /* 0x0000a20000047ab9 */ /* 0x000fe40000000800 */
[----:B-----5:R-:W-:Y:S01]  /*12850*/  IMAD.U32 R29, RZ, RZ, UR4 ;  /* 0x00000004ff1d7e24 */ /* 0x020fe2000f8e00ff */
[----:B------:R-:W-:Y:S06]  /*12860*/  @!P2 BRA `(.L_x_1357) ;  /* 0x00000000000ca947 */ /* 0x000fec0003800000 */
[----:B-1----:R-:W2:Y:S04]  /*12870*/  LDG.E R4, desc[UR36][R2.64] ;  /* 0x0000002402047981 */ /* 0x002ea8000c1e1900 */
[----:B------:R-:W2:Y:S02]  /*12880*/  LDG.E R29, desc[UR36][R2.64+0x4] ;  /* 0x00000424021d7981 */ /* 0x000ea4000c1e1900 */
[----:B--2---:R-:W-:-:S07]  /*12890*/  IMAD.IADD R29, R29, 0x1, -R4 ;  /* 0x000000011d1d7824 */ /* 0x004fce00078e0a04 */
.L_x_1357:
[----:B------:R-:W-:Y:S02]  /*128a0*/  ULDC.64 UR4, c[0x0][0xa20] ;  /* 0x0002880000047ab9 */ /* 0x000fe40000000a00 */
[----:B------:R-:W-:-:S04]  /*128b0*/  ISETP.NE.U32.AND P0, PT, RZ, UR4, PT ;  /* 0x00000004ff007c0c */ /* 0x000fc8000bf05070 */
[----:B------:R-:W-:-:S13]  /*128c0*/  ISETP.NE.AND.EX P0, PT, RZ, UR5, PT, P0 ;  /* 0x00000005ff007c0c */ /* 0x000fda000bf05300 */
[----:B------:R-:W-:Y:S05]  /*128d0*/  @!P0 BRA `(.L_x_1358) ;  /* 0x0000000000108947 */ /* 0x000fea0003800000 */
[----:B-1----:R-:W0:Y:S02]  /*128e0*/  LDC.64 R2, c[0x0][0xa20] ;  /* 0x00028800ff027b82 */ /* 0x002e240000000a00 */
[----:B0-----:R-:W-:-:S05]  /*128f0*/  IMAD.WIDE R2, R27, 0x4, R2 ;  /* 0x000000041b027825 */ /* 0x001fca00078e0202 */
[----:B------:R0:W5:Y:S01]  /*12900*/  LDG.E R0, desc[UR36][R2.64] ;  /* 0x0000002402007981 */ /* 0x000162000c1e1900 */
[----:B------:R-:W-:Y:S05]  /*12910*/  BRA `(.L_x_1359) ;  /* 0x0000000000247947 */ /* 0x000fea0003800000 */
.L_x_1358:
[----:B------:R-:W-:Y:S02]  /*12920*/  ULDC.64 UR4, c[0x0][0xa08] ;  /* 0x0002820000047ab9 */ /* 0x000fe40000000a00 */
[----:B------:R-:W-:-:S04]  /*12930*/  ISETP.NE.U32.AND P0, PT, RZ, UR4, PT ;  /* 0x00000004ff007c0c */ /* 0x000fc8000bf05070 */
[----:B------:R-:W-:-:S13]  /*12940*/  ISETP.NE.AND.EX P0, PT, RZ, UR5, PT, P0 ;  /* 0x00000005ff007c0c */ /* 0x000fda000bf05300 */
[----:B------:R-:W-:Y:S05]  /*12950*/  @!P0 BRA `(.L_x_1359) ;  /* 0x0000000000148947 */ /* 0x000fea0003800000 */
[----:B-1----:R-:W0:Y:S02]  /*12960*/  LDC.64 R2, c[0x0][0xa08] ;  /* 0x00028200ff027b82 */ /* 0x002e240000000a00 */
[----:B0-----:R-:W-:-:S05]  /*12970*/  IMAD.WIDE R2, R27, 0x4, R2 ;  /* 0x000000041b027825 */ /* 0x001fca00078e0202 */
[----:B------:R-:W2:Y:S04]  /*12980*/  LDG.E R0, desc[UR36][R2.64] ;  /* 0x0000002402007981 */ /* 0x000ea8000c1e1900 */
[----:B------:R-:W2:Y:S02]  /*12990*/  LDG.E R5, desc[UR36][R2.64+0x4] ;  /* 0x0000042402057981 */ /* 0x000ea4000c1e1900 */
[----:B--2---:R-:W-:-:S07]  /*129a0*/  IMAD.IADD R0, R5, 0x1, -R0 ;  /* 0x0000000105007824 */ /* 0x004fce00078e0a00 */
.L_x_1359:
[----:B01----:R-:W0:Y:S01]  /*129b0*/  LDC R2, c[0x0][0x448] ;  /* 0x00011200ff027b82 */ /* 0x003e220000000800 */
[----:B-----5:R-:W-:Y:S01]  /*129c0*/  IMAD.IADD R30, R0, 0x1, -R19 ;  /* 0x00000001001e7824 */ /* 0x020fe200078e0a13 */
[----:B------:R-:W-:Y:S01]  /*129d0*/  LOP3.LUT R16, R16, 0xffffffbf, RZ, 0xc0, !PT ;  /* 0xffffffbf10107812 */ /* 0x000fe200078ec0ff */
[----:B------:R-:W-:-:S03]  /*129e0*/  IMAD.SHL.U32 R25, R25, 0x80, RZ ;  /* 0x0000008019197824 */ /* 0x000fc600078e00ff */
[----:B------:R1:W-:Y:S01]  /*129f0*/  STL [R1], R30 ;  /* 0x0000001e01007387 */ /* 0x0003e20000100800 */
[----:B------:R-:W-:Y:S01]  /*12a00*/  VIADD R4, R25, 0x7f ;  /* 0x0000007f19047836 */ /* 0x000fe20000000000 */
[----:B0-----:R-:W-:Y:S02]  /*12a10*/  ISETP.NE.AND P2, PT, R2, 0x1, PT ;  /* 0x000000010200780c */ /* 0x001fe40003f45270 */
[----:B------:R-:W0:Y:S11]  /*12a20*/  LDC.64 R2, c[0x0][0x9e0] ;  /* 0x00027800ff027b82 */ /* 0x000e360000000a00 */
[----:B------:R-:W2:Y:S01]  /*12a30*/  @P2 LDC R5, c[0x0][0x44c] ;  /* 0x00011300ff052b82 */ /* 0x000ea20000000800 */
[----:B------:R-:W-:-:S07]  /*12a40*/  @P2 LOP3.LUT R16, R16, 0x40, RZ, 0xfc, !PT ;  /* 0x0000004010102812 */ /* 0x000fce00078efcff */
[----:B------:R-:W3:Y:S01]  /*12a50*/  @P2 LDC R6, c[0x0][0x450] ;  /* 0x00011400ff062b82 */ /* 0x000ee20000000800 */
[----:B0-----:R-:W-:Y:S01]  /*12a60*/  ISETP.GE.AND P1, PT, R3, 0x1, PT ;  /* 0x000000010300780c */ /* 0x001fe20003f26270 */
[----:B--2---:R-:W-:-:S05]  /*12a70*/  @P2 IMAD.HI.U32 R5, R4, R5, RZ ;  /* 0x0000000504052227 */ /* 0x004fca00078e00ff */
[----:B---3--:R-:W-:Y:S02]  /*12a80*/  @P2 SHF.R.U32.HI R4, RZ, R6, R5 ;  /* 0x00000006ff042219 */ /* 0x008fe40000011605 */
[----:B------:R-:W-:-:S05]  /*12a90*/  IADD3 R5, R30, 0x1, -R29 ;  /* 0x000000011e057810 */ /* 0x000fca0007ffe81d */
[----:B------:R-:W-:-:S04]  /*12aa0*/  IMAD.IADD R7, R5, 0x1, R4 ;  /* 0x0000000105077824 */ /* 0x000fc800078e0204 */
[----:B------:R-:W-:Y:S01]  /*12ab0*/  IMAD.IADD R2, R7, 0x1, R2 ;  /* 0x0000000107027824 */ /* 0x000fe200078e0202 */
[----:B-1----:R-:W-:Y:S06]  /*12ac0*/  @!P1 BRA `(.L_x_1360) ;  /* 0x0000000000489947 */ /* 0x002fec0003800000 */
[C---:B------:R-:W-:Y:S01]  /*12ad0*/  ISETP.GT.AND P0, PT, R7.reuse, RZ, PT ;  /* 0x000000ff0700720c */ /* 0x040fe20003f04270 */
[----:B------:R-:W-:Y:S01]  /*12ae0*/  BSSY B0, `(.L_x_1361) ;  /* 0x000000e000007945 */ /* 0x000fe20003800000 */
[----:B------:R-:W-:-:S11]  /*12af0*/  VIADD R0, R7, 0xffffffff ;  /* 0xffffffff07007836 */ /* 0x000fd60000000000 */
        /* <DEDUP_REMOVED lines=8> */
.L_x_1362:
[----:B------:R-:W-:-:S13]  /*12b80*/  ISETP.NE.AND P0, PT, R3, 0x1, PT ;  /* 0x000000010300780c */ /* 0x000fda0003f05270 */
[----:B------:R-:W0:Y:S02]  /*12b90*/  @P0 LDC.64 R4, c[0x0][0x9e8] ;  /* 0x00027a00ff040b82 */ /* 0x000e240000000a00 */
[----:B0-----:R-:W-:-:S05]  /*12ba0*/  @P0 IMAD.HI.U32 R4, R0, R4, RZ ;  /* 0x0000000400040227 */ /* 0x001fca00078e00ff */
[----:B------:R-:W-:-:S07]  /*12bb0*/  @P0 SHF.R.U32.HI R0, RZ, R5, R4 ;  /* 0x00000005ff000219 */ /* 0x000fce0000011604 */
.L_x_1363:
[----:B------:R-:W-:Y:S05]  /*12bc0*/  BSYNC B0 ;  /* 0x0000000000007941 */ /* 0x000fea0003800000 */
.L_x_1361:
[----:B------:R-:W-:-:S05]  /*12bd0*/  IMAD R5, R0, R3, R3 ;  /* 0x0000000300057224 */ /* 0x000fca00078e0203 */
[----:B------:R-:W-:-:S07]  /*12be0*/  VIMNMX R2, R2, R5, PT ;  /* 0x0000000502027248 */ /* 0x000fce0003fe0100 */
.L_x_1360:
[----:B------:R-:W0:Y:S01]  /*12bf0*/  @P2 LDC R4, c[0x0][0x44c] ;  /* 0x00011300ff042b82 */ /* 0x000e220000000800 */
[----:B------:R-:W-:Y:S01]  /*12c00*/  VIADD R2, R2, 0x5f ;  /* 0x0000005f02027836 */ /* 0x000fe20000000000 */
[----:B------:R-:W-:Y:S01]  /*12c10*/  ULDC UR4, c[0x0][0x9dc] ;  /* 0x0002770000047ab9 */ /* 0x000fe20000000800 */
[----:B------:R-:W-:-:S05]  /*12c20*/  IMAD.MOV.U32 R0, RZ, RZ, R25 ;  /* 0x000000ffff007224 */ /* 0x000fca00078e0019 */
[----:B------:R-:W1:Y:S01]  /*12c30*/  @P2 LDC R5, c[0x0][0x450] ;  /* 0x00011400ff052b82 */ /* 0x000e620000000800 */
[----:B0-----:R-:W-:-:S05]  /*12c40*/  @P2 IMAD.HI.U32 R4, R25, R4, RZ ;  /* 0x0000000419042227 */ /* 0x001fca00078e00ff */
[----:B-1----:R-:W-:Y:S01]  /*12c50*/  @P2 SHF.R.U32.HI R0, RZ, R5, R4 ;  /* 0x00000005ff002219 */ /* 0x002fe20000011604 */
[----:B------:R-:W-:-:S04]  /*12c60*/  IMAD.HI R4, R2, 0x2aaaaaab, RZ ;  /* 0x2aaaaaab02047827 */ /* 0x000fc800078e02ff */
[----:B------:R-:W-:Y:S01]  /*12c70*/  VIADD R2, R30, 0x5f ;  /* 0x0000005f1e027836 */ /* 0x000fe20000000000 */
[----:B------:R-:W-:-:S03]  /*12c80*/  SHF.R.U32.HI R5, RZ, 0x1f, R4 ;  /* 0x0000001fff057819 */ /* 0x000fc60000011604 */
[----:B------:R-:W-:Y:S01]  /*12c90*/  IMAD.HI R2, R2, 0x2aaaaaab, RZ ;  /* 0x2aaaaaab02027827 */ /* 0x000fe200078e02ff */
[----:B------:R-:W-:-:S04]  /*12ca0*/  LEA.HI.SX32 R4, R4, R5, 0x1c ;  /* 0x0000000504047211 */ /* 0x000fc800078fe2ff */
[----:B------:R-:W-:-:S04]  /*12cb0*/  SHF.R.U32.HI R5, RZ, 0x1f, R2 ;  /* 0x0000001fff057819 */ /* 0x000fc80000011602 */
[----:B------:R-:W-:Y:S02]  /*12cc0*/  LEA.HI.SX32 R5, R2, R5, 0x1c ;  /* 0x0000000502057211 */ /* 0x000fe400078fe2ff */
[----:B------:R-:W-:Y:S02]  /*12cd0*/  IADD3 R2, R0, R30, -R29 ;  /* 0x0000001e00027210 */ /* 0x000fe40007ffe81d */
[----:B------:R-:W-:-:S03]  /*12ce0*/  VIMNMX R22, R5, R4, PT ;  /* 0x0000000405167248 */ /* 0x000fc60003fe0100 */
[----:B------:R-:W-:Y:S02]  /*12cf0*/  VIADD R0, R2, -UR4 ;  /* 0x8000000402007c36 */ /* 0x000fe40008000000 */
[----:B------:R0:W-:Y:S01]  /*12d00*/  STL [R1+0x20], R22 ;  /* 0x0000201601007387 */ /* 0x0001e20000100800 */
[----:B------:R-:W-:Y:S05]  /*12d10*/  @!P1 BRA `(.L_x_1364) ;  /* 0x0000000000449947 */ /* 0x000fea0003800000 */
[----:B------:R-:W-:Y:S01]  /*12d20*/  ISETP.GT.AND P0, PT, R2, -0x1, PT ;  /* 0xffffffff0200780c */ /* 0x000fe20003f04270 */
[----:B------:R-:W-:-:S12]  /*12d30*/  BSSY B0, `(.L_x_1365) ;  /* 0x000000d000007945 */ /* 0x000fd80003800000 */
[----:B------:R-:W-:Y:S05]  /*12d40*/  @P0 BRA `(.L_x_1366) ;  /* 0x00000000001c0947 */ /* 0x000fea0003800000 */
[----:B------:R-:W-:Y:S02]  /*12d50*/  ISETP.NE.AND P0, PT, R3, 0x1, PT ;  /* 0x000000010300780c */ /* 0x000fe40003f05270 */
[----:B------:R-:W-:-:S11]  /*12d60*/  LOP3.LUT R7, RZ, R2, RZ, 0x33, !PT ;  /* 0x00000002ff077212 */ /* 0x000fd600078e33ff */
[----:B------:R-:W1:Y:S02]  /*12d70*/  @P0 LDC.64 R4, c[0x0][0x9e8] ;  /* 0x00027a00ff040b82 */ /* 0x000e640000000a00 */
[----:B-1----:R-:W-:-:S05]  /*12d80*/  @P0 IMAD.HI.U32 R4, R7, R4, RZ ;  /* 0x0000000407040227 */ /* 0x002fca00078e00ff */
[----:B------:R-:W-:-:S04]  /*12d90*/  @P0 SHF.R.U32.HI R7, RZ, R5, R4 ;  /* 0x00000005ff070219 */ /* 0x000fc80000011604 */
[----:B------:R-:W-:Y:S01]  /*12da0*/  LOP3.LUT R2, RZ, R7, RZ, 0x33, !PT ;  /* 0x00000007ff027212 */ /* 0x000fe200078e33ff */
[----:B------:R-:W-:Y:S06]  /*12db0*/  BRA `(.L_x_1367) ;  /* 0x0000000000107947 */ /* 0x000fec0003800000 */
.L_x_1366:
[----:B------:R-:W-:-:S13]  /*12dc0*/  ISETP.NE.AND P0, PT, R3, 0x1, PT ;  /* 0x000000010300780c */ /* 0x000fda0003f05270 */
[----:B------:R-:W1:Y:S02]  /*12dd0*/  @P0 LDC.64 R4, c[0x0][0x9e8] ;  /* 0x00027a00ff040b82 */ /* 0x000e640000000a00 */
[----:B-1----:R-:W-:-:S05]  /*12de0*/  @P0 IMAD.HI.U32 R4, R2, R4, RZ ;  /* 0x0000000402040227 */ /* 0x002fca00078e00ff */
[----:B------:R-:W-:-:S07]  /*12df0*/  @P0 SHF.R.U32.HI R2, RZ, R5, R4 ;  /* 0x00000005ff020219 */ /* 0x000fce0000011604 */
.L_x_1367:
[----:B------:R-:W-:Y:S05]  /*12e00*/  BSYNC B0 ;  /* 0x0000000000007941 */ /* 0x000fea0003800000 */
.L_x_1365:
[----:B------:R-:W-:-:S05]  /*12e10*/  IMAD R3, R2, R3, RZ ;  /* 0x0000000302037224 */ /* 0x000fca00078e02ff */
[----:B------:R-:W-:-:S07]  /*12e20*/  VIMNMX R0, R0, R3, !PT ;  /* 0x0000000300007248 */ /* 0x000fce0007fe0100 */
.L_x_1364:
[----:B------:R-:W-:Y:S01]  /*12e30*/  IMAD.HI R0, R0, 0x2aaaaaab, RZ ;  /* 0x2aaaaaab00007827 */ /* 0x000fe200078e02ff */
[----:B------:R-:W-:Y:S04]  /*12e40*/  BSSY B7, `(.L_x_1368) ;  /* 0x0000377000077945 */ /* 0x000fe80003800000 */
[----:B------:R-:W-:-:S04]  /*12e50*/  SHF.R.U32.HI R3, RZ, 0x1f, R0 ;  /* 0x0000001fff037819 */ /* 0x000fc80000011600 */
[----:B------:R-:W-:-:S04]  /*12e60*/  LEA.HI.SX32 R3, R0, R3, 0x1c ;  /* 0x0000000300037211 */ /* 0x000fc800078fe2ff */
[----:B------:R-:W-:-:S04]  /*12e70*/  VIMNMX R2, RZ, R3, !PT ;  /* 0x00000003ff027248 */ /* 0x000fc80007fe0100 */
[----:B------:R-:W-:Y:S01]  /*12e80*/  ISETP.GT.AND P0, PT, R22, R2, PT ;  /* 0x000000021600720c */ /* 0x000fe20003f04270 */
[----:B------:R1:W-:-:S12]  /*12e90*/  STL [R1+0x8], R2 ;  /* 0x0000080201007387 */ /* 0x0003d80000100800 */
[----:B-1----:R-:W-:Y:S05]  /*12ea0*/  @P0 BRA `(.L_x_1369) ;  /* 0x0000000000440947 */ /* 0x002fea0003800000 */
[----:B------:R-:W1:Y:S02]  /*12eb0*/  S2R R2, SR_TID.X ;  /* 0x0000000000027919 */ /* 0x000e640000002100 */
[----:B-1----:R-:W-:-:S04]  /*12ec0*/  LOP3.LUT R2, R2, 0x7f, RZ, 0xc0, !PT ;  /* 0x0000007f02027812 */ /* 0x002fc800078ec0ff */
[----:B------:R-:W-:-:S13]  /*12ed0*/  ISETP.NE.AND P0, PT, R2, RZ, PT ;  /* 0x000000ff0200720c */ /* 0x000fda0003f05270 */
[----:B------:R-:W-:Y:S05]  /*12ee0*/  @P0 BRA `(.L_x_1370) ;  /* 0x0000003400b00947 */ /* 0x000fea0003800000 */
[----:B------:R-:W1:Y:S01]  /*12ef0*/  S2R R5, SR_LANEID ;  /* 0x0000000000057919 */ /* 0x000e620000000000 */
[----:B------:R-:W-:Y:S01]  /*12f00*/  VOTEU.ANY UR4, UPT, PT ;  /* 0x0000000000047886 */ /* 0x000fe200038e0100 */
[----:B------:R-:W2:Y:S01]  /*12f10*/  LDC.64 R2, c[0x0][0xc60] ;  /* 0x00031800ff027b82 */ /* 0x000ea20000000a00 */
[----:B------:R-:W1:Y:S02]  /*12f20*/  FLO.U32 R0, UR4 ;  /* 0x0000000400007d00 */ /* 0x000e6400080e0000 */
[----:B-1----:R-:W-:-:S06]  /*12f30*/  ISETP.EQ.U32.AND P0, PT, R0, R5, PT ;  /* 0x000000050000720c */ /* 0x002fcc0003f02070 */
[----:B------:R-:W2:Y:S07]  /*12f40*/  POPC R5, UR4 ;  /* 0x0000000400057d09 */ /* 0x000eae0008000000 */
[----:B--2---:R-:W2:Y:S01]  /*12f50*/  @P0 ATOMG.E.ADD.STRONG.GPU PT, R3, desc[UR36][R2.64], R5 ;  /* 0x00000005020309a8 */ /* 0x004ea200081ee1e4 */
[----:B------:R-:W1:Y:S02]  /*12f60*/  S2R R4, SR_LTMASK ;  /* 0x0000000000047919 */ /* 0x000e640000003900 */
[----:B-1----:R-:W-:-:S04]  /*12f70*/  LOP3.LUT R4, R4, UR4, RZ, 0xc0, !PT ;  /* 0x0000000404047c12 */ /* 0x002fc8000f8ec0ff */
[----:B------:R-:W1:Y:S01]  /*12f80*/  POPC R7, R4 ;  /* 0x0000000400077309 */ /* 0x000e620000000000 */
[----:B--2---:R-:W1:Y:S02]  /*12f90*/  SHFL.IDX PT, R0, R3, R0, 0x1f ;  /* 0x00001f0003007589 */ /* 0x004e6400000e0000 */
[----:B-1----:R-:W-:Y:S01]  /*12fa0*/  IADD3 R24, R0, UR38, R7 ;  /* 0x0000002600187c10 */ /* 0x002fe2000fffe007 */
[----:B------:R-:W-:Y:S06]  /*12fb0*/  BRA `(.L_x_1370) ;  /* 0x00000034007c7947 */ /* 0x000fec0003800000 */
.L_x_1369:
        /* <DEDUP_REMOVED lines=8> */
[----:B------:R-:W-:Y:S02]  /*13040*/  IMAD.U32 R4, RZ, RZ, UR6 ;  /* 0x00000006ff047e24 */ /* 0x000fe4000f8e00ff */
[----:B------:R-:W1:Y:S01]  /*13050*/  LDC.64 R2, c[0x4][R2] ;  /* 0x0100000002027b82 */ /* 0x000e620000000a00 */
        /* <DEDUP_REMOVED lines=9> */
[----:B01----:R-:W-:Y:S05]  /*130f0*/  CALL.ABS.NOINC R2 ;  /* 0x0000000002007343 */ /* 0x003fea0003c00000 */
.L_x_1372:
[----:B------:R-:W-:Y:S05]  /*13100*/  BSYNC B6 ;  /* 0x0000000000067941 */ /* 0x000fea0003800000 */
.L_x_1371:
        /* <DEDUP_REMOVED lines=10> */
[----:B------:R-:W-:Y:S01]  /*131b0*/  MOV R10, UR4 ;  /* 0x00000004000a7c02 */ /* 0x000fe20008000f00 */
[----:B------:R-:W-:Y:S02]  /*131c0*/  IMAD.U32 R5, RZ, RZ, UR7 ;  /* 0x00000007ff057e24 */ /* 0x000fe4000f8e00ff */
[----:B------:R-:W-:Y:S02]  /*131d0*/  IMAD.U32 R6, RZ, RZ, UR8 ;  /* 0x00000008ff067e24 */ /* 0x000fe4000f8e00ff */
[----:B------:R-:W-:-:S02]  /*131e0*/  IMAD.U32 R7, RZ, RZ, UR9 ;  /* 0x00000009ff077e24 */ /* 0x000fc4000f8e00ff */
[----:B------:R-:W-:Y:S02]  /*131f0*/  IMAD.U32 R11, RZ, RZ, UR5 ;  /* 0x00000005ff0b7e24 */ /* 0x000fe4000f8e00ff */
[----:B------:R-:W-:Y:S02]  /*13200*/  IMAD.MOV.U32 R8, RZ, RZ, 0x70 ;  /* 0x00000070ff087424 */ /* 0x000fe400078e00ff */
[----:B------:R-:W-:Y:S02]  /*13210*/  IMAD.MOV.U32 R12, RZ, RZ, 0x1 ;  /* 0x00000001ff0c7424 */ /* 0x000fe400078e00ff */
[----:B-1----:R-:W-:-:S07]  /*13220*/  IMAD.MOV.U32 R13, RZ, RZ, RZ ;  /* 0x000000ffff0d7224 */ /* 0x002fce00078e00ff */
[----:B------:R-:W-:-:S07]  /*13230*/  LEPC R20, `(.L_x_1375) ;  /* 0x000000001014794e */ /* 0x000fce0000000000 */
[----:B0-2---:R-:W-:Y:S05]  /*13240*/  CALL.ABS.NOINC R2 ;  /* 0x0000000002007343 */ /* 0x005fea0003c00000 */
.L_x_1375:
[----:B------:R0:W1:Y:S01]  /*13250*/  LDC.64 R2, c[0x4][R18] ;  /* 0x0100000012027b82 */ /* 0x0000620000000a00 */
[----:B------:R-:W-:Y:S01]  /*13260*/  ULDC.64 UR6, c[0x4][0x88] ;  /* 0x0100220000067ab9 */ /* 0x000fe20000000a00 */
[----:B------:R-:W-:Y:S01]  /*13270*/  ULDC.64 UR8, c[0x4][0x90] ;  /* 0x0100240000087ab9 */ /* 0x000fe20000000a00 */
[----:B------:R-:W-:Y:S01]  /*13280*/  ULDC.64 UR4, c[0x4][0x18] ;  /* 0x0100060000047ab9 */ /* 0x000fe20000000a00 */
[----:B------:R-:W-:Y:S02]  /*13290*/  IMAD.U32 R4, RZ, RZ, UR6 ;  /* 0x00000006ff047e24 */ /* 0x000fe4000f8e00ff */
[----:B------:R-:W-:Y:S02]  /*132a0*/  IMAD.U32 R5, RZ, RZ, UR7 ;  /* 0x00000007ff057e24 */ /* 0x000fe4000f8e00ff */
[----:B------:R-:W-:Y:S02]  /*132b0*/  IMAD.U32 R6, RZ, RZ, UR8 ;  /* 0x00000008ff067e24 */ /* 0x000fe4000f8e00ff */
[----:B------:R-:W-:-:S02]  /*132c0*/  IMAD.U32 R7, RZ, RZ, UR9 ;  /* 0x00000009ff077e24 */ /* 0x000fc4000f8e00ff */
[----:B------:R-:W-:Y:S02]  /*132d0*/  IMAD.U32 R10, RZ, RZ, UR4 ;  /* 0x00000004ff0a7e24 */ /* 0x000fe4000f8e00ff */
[----:B------:R-:W-:Y:S02]  /*132e0*/  IMAD.U32 R11, RZ, RZ, UR5 ;  /* 0x00000005ff0b7e24 */ /* 0x000fe4000f8e00ff */
[----:B------:R-:W-:Y:S02]  /*132f0*/  IMAD.MOV.U32 R8, RZ, RZ, 0x70 ;  /* 0x00000070ff087424 */ /* 0x000fe400078e00ff */
[----:B------:R-:W-:Y:S02]  /*13300*/  IMAD.MOV.U32 R12, RZ, RZ, 0x1 ;  /* 0x00000001ff0c7424 */ /* 0x000fe400078e00ff */
[----:B0-----:R-:W-:-:S07]  /*13310*/  IMAD.MOV.U32 R13, RZ, RZ, RZ ;  /* 0x000000ffff0d7224 */ /* 0x001fce00078e00ff */
[----:B------:R-:W-:-:S07]  /*13320*/  LEPC R20, `(.L_x_1374) ;  /* 0x000000001014794e */ /* 0x000fce0000000000 */
[----:B-1----:R-:W-:Y:S05]  /*13330*/  CALL.ABS.NOINC R2 ;  /* 0x0000000002007343 */ /* 0x002fea0003c00000 */
.L_x_1374:
[----:B------:R-:W-:Y:S05]  /*13340*/  BSYNC B6 ;  /* 0x0000000000067941 */ /* 0x000fea0003800000 */
.L_x_1373:
[----:B------:R-:W-:Y:S01]  /*13350*/  ULDC.64 UR4, c[0x0][0x9f8] ;  /* 0x00027e0000047ab9 */ /* 0x000fe20000000a00 */
[----:B------:R-:W-:Y:S01]  /*13360*/  IMAD.MOV.U32 R31, RZ, RZ, R27 ;  /* 0x000000ffff1f7224 */ /* 0x000fe200078e001b */
[----:B------:R-:W-:Y:S01]  /*13370*/  ISETP.NE.U32.AND P0, PT, RZ, UR4, PT ;  /* 0x00000004ff007c0c */ /* 0x000fe2000bf05070 */
[----:B------:R-:W1:Y:S01]  /*13380*/  S2R R18, SR_TID.X ;  /* 0x0000000000127919 */ /* 0x000e620000002100 */
[----:B------:R-:W2:Y:S01]  /*13390*/  LDC R6, c[0x0][0x430] ;  /* 0x00010c00ff067b82 */ /* 0x000ea20000000800 */
[----:B0-----:R-:W-:Y:S01]  /*133a0*/  VIADD R22, R22, 0xffffffff ;  /* 0xffffffff16167836 */ /* 0x001fe20000000000 */
[----:B------:R-:W-:Y:S01]  /*133b0*/  ISETP.NE.AND.EX P0, PT, RZ, UR5, PT, P0 ;  /* 0x00000005ff007c0c */ /* 0x000fe2000bf05300 */
[----:B------:R-:W-:-:S12]  /*133c0*/  ULDC UR4, c[0x0][0x2f4] ;  /* 0x0000bd0000047ab9 */ /* 0x000fd80000000800 */
[----:B------:R-:W0:Y:S01]  /*133d0*/  @P0 LDC.64 R2, c[0x0][0x9f8] ;  /* 0x00027e00ff020b82 */ /* 0x000e220000000a00 */
[----:B-1----:R-:W-:-:S04]  /*133e0*/  LOP3.LUT R18, R18, 0x7f, RZ, 0xc0, !PT ;  /* 0x0000007f12127812 */ /* 0x002fc800078ec0ff */
[----:B------:R-:W-:Y:S01]  /*133f0*/  SHF.R.U32.HI R20, RZ, 0x3, R18 ;  /* 0x00000003ff147819 */ /* 0x000fe20000011612 */
[----:B0-----:R-:W-:-:S05]  /*13400*/  @P0 IMAD.WIDE R2, R27, 0x4, R2 ;  /* 0x000000041b020825 */ /* 0x001fca00078e0202 */
[----:B------:R0:W3:Y:S01]  /*13410*/  @P0 LDG.E R31, desc[UR36][R2.64] ;  /* 0x00000024021f0981 */ /* 0x0000e2000c1e1900 */
[----:B--2---:R-:W-:Y:S02]  /*13420*/  ISETP.NE.AND P1, PT, R6, 0x1, PT ;  /* 0x000000010600780c */ /* 0x004fe40003f25270 */
[----:B------:R-:W-:Y:S01]  /*13430*/  LOP3.LUT R16, R16, 0xffffffdf, RZ, 0xc0, !PT ;  /* 0xffffffdf10107812 */ /* 0x000fe200078ec0ff */
[----:B------:R-:W1:Y:S10]  /*13440*/  S2R R18, SR_TID.X ;  /* 0x0000000000127919 */ /* 0x000e740000002100 */
[----:B------:R-:W2:Y:S01]  /*13450*/  @P1 LDC R4, c[0x0][0x434] ;  /* 0x00010d00ff041b82 */ /* 0x000ea20000000800 */
[----:B------:R-:W-:-:S02]  /*13460*/  ISETP.GE.AND P2, PT, R32, UR4, PT ;  /* 0x0000000420007c0c */ /* 0x000fc4000bf46270 */
[----:B------:R-:W-:-:S05]  /*13470*/  @P1 LOP3.LUT R16, R16, 0x20, RZ, 0xfc, !PT ;  /* 0x0000002010101812 */ /* 0x000fca00078efcff */
[----:B------:R-:W4:Y:S01]  /*13480*/  @P1 LDC R0, c[0x0][0x438] ;  /* 0x00010e00ff001b82 */ /* 0x000f220000000800 */
[----:B-1----:R-:W-:-:S05]  /*13490*/  IMAD.SHL.U32 R18, R18, 0x10, RZ ;  /* 0x0000001012127824 */ /* 0x002fca00078e00ff */
[----:B------:R-:W-:-:S05]  /*134a0*/  LOP3.LUT R18, R20, 0x70, R18, 0xf8, !PT ;  /* 0x0000007014127812 */ /* 0x000fca00078ef812 */
[----:B------:R-:W-:-:S05]  /*134b0*/  IMAD R5, R22, 0x60, R18 ;  /* 0x0000006016057824 */ /* 0x000fca00078e0212 */
[C---:B------:R-:W-:Y:S01]  /*134c0*/  ISETP.GE.AND P0, PT, R5.reuse, R30, PT ;  /* 0x0000001e0500720c */ /* 0x040fe20003f06270 */
[----:B------:R-:W-:-:S03]  /*134d0*/  IMAD.IADD R5, R5, 0x1, R19 ;  /* 0x0000000105057824 */ /* 0x000fc600078e0213 */
[----:B------:R-:W-:Y:S01]  /*134e0*/  ISETP.GT.U32.OR P0, PT, R18, 0x5f, P0 ;  /* 0x0000005f1200780c */ /* 0x000fe20000704470 */
[----:B--2---:R-:W-:-:S04]  /*134f0*/  @P1 IMAD.HI.U32 R7, R5, R4, RZ ;  /* 0x0000000405071227 */ /* 0x004fc800078e00ff */
[----:B------:R-:W-:Y:S01]  /*13500*/  IMAD.MOV.U32 R4, RZ, RZ, R5 ;  /* 0x000000ffff047224 */ /* 0x000fe200078e0005 */
[----:B----4-:R-:W-:-:S05]  /*13510*/  @P1 SHF.R.U32.HI R4, RZ, R0, R7 ;  /* 0x00000000ff041219 */ /* 0x010fca0000011607 */
[--C-:B------:R-:W-:Y:S02]  /*13520*/  IMAD.MOV R0, RZ, RZ, -R4.reuse ;  /* 0x000000ffff007224 */ /* 0x100fe400078e0a04 */
[----:B0-----:R-:W0:Y:S02]  /*13530*/  @!P0 LDC.64 R2, c[0x0][0x428] ;  /* 0x00010a00ff028b82 */ /* 0x001e240000000a00 */
[----:B------:R-:W-:Y:S01]  /*13540*/  IMAD R0, R6, R0, R5 ;  /* 0x0000000006007224 */ /* 0x000fe200078e0205 */
[----:B------:R-:W-:Y:S02]  /*13550*/  @!P0 SHF.R.S32.HI R5, RZ, 0x1f, R4 ;  /* 0x0000001fff058819 */ /* 0x000fe40000011404 */
[----:B------:R-:W-:-:S04]  /*13560*/  LOP3.LUT R16, R16, 0xfffffffb, RZ, 0xc0, !PT ;  /* 0xfffffffb10107812 */ /* 0x000fc800078ec0ff */
[----:B------:R-:W-:-:S04]  /*13570*/  @P2 LOP3.LUT R16, R16, 0x4, RZ, 0xfc, !PT ;  /* 0x0000000410102812 */ /* 0x000fc800078efcff */
[----:B------:R-:W-:Y:S01]  /*13580*/  LOP3.LUT R16, R16, 0xfffffffe, RZ, 0xc0, !PT ;  /* 0xfffffffe10107812 */ /* 0x000fe200078ec0ff */
[----:B------:R-:W-:-:S03]  /*13590*/  UMOV UR5, 0xffffffff ;  /* 0xffffffff00057882 */ /* 0x000fc60000000000 */
[----:B------:R-:W-:Y:S02]  /*135a0*/  LOP3.LUT R16, R16, 0xfffffffd, RZ, 0xc0, !PT ;  /* 0xfffffffd10107812 */ /* 0x000fe400078ec0ff */
[----:B---3--:R-:W-:Y:S01]  /*135b0*/  SHF.R.S32.HI R6, RZ, 0x1f, R31 ;  /* 0x0000001fff067819 */ /* 0x008fe2000001141f */
[----:B0-----:R-:W-:-:S04]  /*135c0*/  @!P0 IMAD.WIDE.U32 R4, R31, R2, R4 ;  /* 0x000000021f048225 */ /* 0x001fc800078e0004 */
[----:B------:R0:W-:Y:S02]  /*135d0*/  STL [R1+0xc], R6 ;  /* 0x00000c0601007387 */ /* 0x0001e40000100800 */
[----:B0-----:R-:W-:-:S04]  /*135e0*/  @!P0 IMAD R6, R6, R2, RZ ;  /* 0x0000000206068224 */ /* 0x001fc800078e02ff */
[----:B------:R-:W-:Y:S02]  /*135f0*/  @!P0 IMAD R6, R31, R3, R6 ;  /* 0x000000031f068224 */ /* 0x000fe400078e0206 */
[----:B------:R-:W0:Y:S02]  /*13600*/  @!P0 LDC.64 R2, c[0x0][0x418] ;  /* 0x00010600ff028b82 */ /* 0x000e240000000a00 */
[----:B------:R-:W-:Y:S01]  /*13610*/  @!P0 IMAD.IADD R6, R5, 0x1, R6 ;  /* 0x0000000105068824 */ /* 0x000fe200078e0206 */
[----:B0-----:R-:W-:-:S04]  /*13620*/  @!P0 LEA R2, P1, R4, R2, 0x2 ;  /* 0x0000000204028211 */ /* 0x001fc800078210ff */
[----:B------:R-:W-:Y:S01]  /*13630*/  @!P0 LEA.HI.X R3, R4, R3, R6, 0x2, P1 ;  /* 0x0000000304038211 */ /* 0x000fe200008f1406 */
[----:B------:R-:W-:Y:S01]  /*13640*/  IMAD.MOV.U32 R4, RZ, RZ, RZ ;  /* 0x000000ffff047224 */ /* 0x000fe200078e00ff */
[----:B------:R-:W-:-:S05]  /*13650*/  ISETP.GE.AND P1, PT, R34, UR4, PT ;  /* 0x0000000422007c0c */ /* 0x000fca000bf26270 */
[----:B------:R0:W5:Y:S01]  /*13660*/  @!P0 LDG.E R4, desc[UR36][R2.64] ;  /* 0x0000002402048981 */ /* 0x000162000c1e1900 */
[----:B------:R-:W-:-:S07]  /*13670*/  ISETP.GE.AND P0, PT, R33, UR4, PT ;  /* 0x0000000421007c0c */ /* 0x000fce000bf06270 */
[----:B------:R-:W-:-:S06]  /*13680*/  @P1 LOP3.LUT R16, R16, 0x2, RZ, 0xfc, !PT ;  /* 0x0000000210101812 */ /* 0x000fcc00078efcff */
[----:B------:R-:W-:Y:S01]  /*13690*/  @P0 LOP3.LUT R16, R16, 0x1, RZ, 0xfc, !PT ;  /* 0x0000000110100812 */ /* 0x000fe200078efcff */
[----:B0-----:R-:W-:Y:S06]  /*136a0*/  BRA.DIV UR5, `(.L_x_1376) ;  /* 0x0000004205887947 */ /* 0x001fec000b800000 */
.L_x_1444:
[----:B------:R-:W2:Y:S01]  /*136b0*/  LDL R2, [R1+0x28] ;  /* 0x0000280001027983 */ /* 0x000ea20000100800 */
[----:B------:R-:W-:Y:S02]  /*136c0*/  ISETP.GT.U32.AND P1, PT, R18, 0x5f, PT ;  /* 0x0000005f1200780c */ /* 0x000fe40003f24070 */
[----:B------:R-:W-:Y:S02]  /*136d0*/  LOP3.LUT R16, R16, 0xffffffef, RZ, 0xc0, !PT ;  /* 0xffffffef10107812 */ /* 0x000fe400078ec0ff */
[----:B------:R-:W-:Y:S02]  /*136e0*/  SHF.R.S32.HI R30, RZ, 0x1f, R26 ;  /* 0x0000001fff1e7819 */ /* 0x000fe4000001141a */
[----:B------:R-:W-:-:S07]  /*136f0*/  LOP3.LUT R16, R16, 0xfffffff7, RZ, 0xc0, !PT ;  /* 0xfffffff710107812 */ /* 0x000fce00078ec0ff */
[----:B------:R-:W-:Y:S02]  /*13700*/  @P1 LOP3.LUT R16, R16, 0x8, RZ, 0xfc, !PT ;  /* 0x0000000810101812 */ /* 0x000fe400078efcff */
[----:B--2---:R-:W-:-:S13]  /*13710*/  ISETP.NE.AND P0, PT, R2, 0x3, PT ;  /* 0x000000030200780c */ /* 0x004fda0003f05270 */
[----:B------:R-:W-:Y:S01]  /*13720*/  @P0 LOP3.LUT R16, R16, 0x10, RZ, 0xfc, !PT ;  /* 0x0000001010100812 */ /* 0x000fe200078efcff */
[----:B------:R-:W-:Y:S06]  /*13730*/  @!P0 BRA `(.L_x_1377) ;  /* 0x0000000000048947 */ /* 0x000fec0003800000 */
[----:B------:R-:W-:Y:S01]  /*13740*/  BPT.TRAP 0x1 ;  /* 0x000000040000795c */ /* 0x000fe20000300000 */
.L_x_1377:
        /* <DEDUP_REMOVED lines=25> */
.L_x_1445:
[----:B------:R-:W-:Y:S05]  /*138e0*/  BSYNC B0 ;  /* 0x0000000000007941 */ /* 0x000fea0003800000 */
.L_x_1378:
[----:B------:R-:W2:Y:S01]  /*138f0*/  LDL R9, [R1] ;  /* 0x0000000001097983 */ /* 0x000ea20000100800 */
[----:B------:R-:W-:Y:S01]  /*13900*/  ULDC.64 UR4, c[0x0][0x300] ;  /* 0x0000c00000047ab9 */ /* 0x000fe20000000a00 */
[----:B------:R-:W-:Y:S01]  /*13910*/  LOP3.LUT P4, RZ, R16, 0x4, RZ, 0xc0, !PT ;  /* 0x0000000410ff7812 */ /* 0x000fe2000788c0ff */
[----:B------:R-:W-:Y:S01]  /*13920*/  IMAD R5, R5, UR4, RZ ;  /* 0x0000000405057c24 */ /* 0x000fe2000f8e02ff */
[----:B------:R-:W1:Y:S01]  /*13930*/  S2R R8, SR_TID.X ;  /* 0x0000000000087919 */ /* 0x000e620000002100 */
[----:B0-----:R-:W-:Y:S01]  /*13940*/  IMAD.WIDE.U32 R2, R0, UR4, RZ ;  /* 0x0000000400027c25 */ /* 0x001fe2000f8e00ff */
        /* <DEDUP_REMOVED lines=16> */
[----:B------:R-:W-:Y:S01]  /*13a50*/  IMAD.IADD R0, R3, 0x1, R0 ;  /* 0x0000000103007824 */ /* 0x000fe200078e0200 */
[----:B------:R-:W-:Y:S01]  /*13a60*/  UMOV UR4, 0xffffffff ;  /* 0xffffffff00047882 */ /* 0x000fe20000000000 */
[----:B-1----:R-:W-:-:S03]  /*13a70*/  LOP3.LUT R8, R8, 0x7f, RZ, 0xc0, !PT ;  /* 0x0000007f08087812 */ /* 0x002fc600078ec0ff */
        /* <DEDUP_REMOVED lines=20> */
[----:B------:R-:W-:-:S03]  /*13bc0*/  @P1 IMAD R8, R5, 0x2, R17 ;  /* 0x0000000205081824 */ /* 0x000fc600078e0211 */
        /* <DEDUP_REMOVED lines=47> */
.L_x_1459:
        /* <DEDUP_REMOVED lines=12> */
.L_x_1381:
        /* <DEDUP_REMOVED lines=11> */
.L_x_1382:
[----:B------:R2:W-:Y:S02]  /*14030*/  SYNCS.ARRIVE.TRANS64.A1T0 RZ, [R7+URZ+0x30830], RZ ;  /* 0x030830ff07ff79a7 */ /* 0x0005e4000810003f */
[----:B------:R-:W-:Y:S05]  /*14040*/  WARPSYNC.ALL ;  /* 0x0000000000007948 */ /* 0x000fea0003800000 */
[----:B------:R-:W-:Y:S01]  /*14050*/  ULDC.64 UR4, c[0x0][0x298] ;  /* 0x0000a60000047ab9 */ /* 0x000fe20000000a00 */
[----:B-1----:R-:W-:Y:S01]  /*14060*/  VIADD R2, R17, 0x12400 ;  /* 0x0001240011027836 */ /* 0x002fe20000000000 */
[----:B------:R-:W-:Y:S01]  /*14070*/  SHF.R.S32.HI R0, RZ, 0x1f, R35 ;  /* 0x0000001fff007819 */ /* 0x000fe20000011423 */
[----:B0-----:R-:W-:Y:S01]  /*14080*/  IMAD.WIDE.U32 R4, R35, UR4, RZ ;  /* 0x0000000423047c25 */ /* 0x001fe2000f8e00ff */
[----:B------:R-:W-:Y:S01]  /*14090*/  BSSY B6, `(.L_x_1383) ;  /* 0x0000018000067945 */ /* 0x000fe20003800000 */
[----:B------:R-:W-:Y:S01]  /*140a0*/  BAR.SYNC.DEFER_BLOCKING 0x8, 0x180 ;  /* 0x0206000000007b1d */ /* 0x000fe20000010000 */
[----:B------:R-:W-:Y:S01]  /*140b0*/  LOP3.LUT P0, RZ, R2, 0x3ff, RZ, 0xc0, !PT ;  /* 0x000003ff02ff7812 */ /* 0x000fe2000780c0ff */
[----:B------:R-:W-:-:S04]  /*140c0*/  IMAD R0, R0, UR4, RZ ;  /* 0x0000000400007c24 */ /* 0x000fc8000f8e02ff */
[----:B------:R-:W-:Y:S01]  /*140d0*/  IMAD R0, R35, UR5, R0 ;  /* 0x0000000523007c24 */ /* 0x000fe2000f8e0200 */
[----:B------:R0:W-:Y:S03]  /*140e0*/  STL.64 [R1+0x18], R4 ;  /* 0x0000180401007387 */ /* 0x0001e60000100a00 */
[----:B------:R-:W-:-:S04]  /*140f0*/  IMAD.IADD R35, R5, 0x1, R0 ;  /* 0x0000000105237824 */ /* 0x000fc800078e0200 */
[----:B------:R-:W-:Y:S05]  /*14100*/  @!P0 BRA `(.L_x_1384) ;  /* 0x0000000000408947 */ /* 0x000fea0003800000 */
[----:B------:R-:W-:Y:S01]  /*14110*/  MOV R2, 0x0 ;  /* 0x0000000000027802 */ /* 0x000fe20000000f00 */
[----:B------:R-:W-:Y:S01]  /*14120*/  ULDC.64 UR6, c[0x4][0x88] ;  /* 0x0100220000067ab9 */ /* 0x000fe20000000a00 */
[----:B------:R-:W-:Y:S01]  /*14130*/  ULDC.64 UR8, c[0x4][0x90] ;  /* 0x0100240000087ab9 */ /* 0x000fe20000000a00 */
[----:B------:R-:W-:Y:S01]  /*14140*/  ULDC.64 UR4, c[0x4][0x20] ;  /* 0x0100080000047ab9 */ /* 0x000fe20000000a00 */
[----:B0-----:R-:W-:Y:S02]  /*14150*/  IMAD.U32 R4, RZ, RZ, UR6 ;  /* 0x00000006ff047e24 */ /* 0x001fe4000f8e00ff */
[----:B------:R-:W0:Y:S01]  /*14160*/  LDC.64 R2, c[0x4][R2] ;  /* 0x0100000002027b82 */ /* 0x000e220000000a00 */
[----:B------:R-:W-:Y:S02]  /*14170*/  IMAD.U32 R5, RZ, RZ, UR7 ;  /* 0x00000007ff057e24 */ /* 0x000fe4000f8e00ff */
[----:B------:R-:W-:Y:S02]  /*14180*/  IMAD.U32 R6, RZ, RZ, UR8 ;  /* 0x00000008ff067e24 */ /* 0x000fe4000f8e00ff */
[----:B--2---:R-:W-:-:S02]  /*14190*/  IMAD.U32 R7, RZ, RZ, UR9 ;  /* 0x00000009ff077e24 */ /* 0x004fc4000f8e00ff */
[----:B------:R-:W-:Y:S02]  /*141a0*/  IMAD.U32 R10, RZ, RZ, UR4 ;  /* 0x00000004ff0a7e24 */ /* 0x000fe4000f8e00ff */
[----:B------:R-:W-:Y:S02]  /*141b0*/  IMAD.U32 R11, RZ, RZ, UR5 ;  /* 0x00000005ff0b7e24 */ /* 0x000fe4000f8e00ff */
[----:B------:R-:W-:Y:S02]  /*141c0*/  IMAD.MOV.U32 R8, RZ, RZ, 0x70 ;  /* 0x00000070ff087424 */ /* 0x000fe400078e00ff */
[----:B------:R-:W-:Y:S02]  /*141d0*/  IMAD.MOV.U32 R12, RZ, RZ, 0x1 ;  /* 0x00000001ff0c7424 */ /* 0x000fe400078e00ff */
[----:B------:R-:W-:-:S07]  /*141e0*/  IMAD.MOV.U32 R13, RZ, RZ, RZ ;  /* 0x000000ffff0d7224 */ /* 0x000fce00078e00ff */
[----:B------:R-:W-:-:S07]  /*141f0*/  LEPC R20, `(.L_x_1384) ;  /* 0x000000001014794e */ /* 0x000fce0000000000 */
[----:B0-----:R-:W-:Y:S05]  /*14200*/  CALL.ABS.NOINC R2 ;  /* 0x0000000002007343 */ /* 0x001fea0003c00000 */
.L_x_1384:
[----:B------:R-:W-:Y:S05]  /*14210*/  BSYNC B6 ;  /* 0x0000000000067941 */ /* 0x000fea0003800000 */
.L_x_1383:
[----:B------:R-:W3:Y:S01]  /*14220*/  LDL.LU.64 R20, [R1+0x18] ;  /* 0x0000180001147983 */ /* 0x000ee20000300a00 */
[----:B------:R-:W-:Y:S01]  /*14230*/  ULDC.64 UR4, c[0x0][0x2d8] ;  /* 0x0000b60000047ab9 */ /* 0x000fe20000000a00 */
[----:B------:R-:W-:Y:S01]  /*14240*/  LOP3.LUT P6, RZ, R16, 0x80, RZ, 0xc0, !PT ;  /* 0x0000008010ff7812 */ /* 0x000fe200078cc0ff */
[----:B------:R-:W-:Y:S01]  /*14250*/  IMAD R0, R30, UR4, RZ ;  /* 0x000000041e007c24 */ /* 0x000fe2000f8e02ff */
[----:B0-----:R-:W-:Y:S01]  /*14260*/  SHF.R.S32.HI R4, RZ, 0x1f, R27 ;  /* 0x0000001fff047819 */ /* 0x001fe2000001141b */
[----:B------:R-:W-:Y:S02]  /*14270*/  IMAD.MOV.U32 R3, RZ, RZ, R35 ;  /* 0x000000ffff037224 */ /* 0x000fe400078e0023 */
[----:B------:R-:W-:Y:S01]  /*14280*/  IMAD R5, R26, UR5, R0 ;  /* 0x000000051a057c24 */ /* 0x000fe2000f8e0200 */
[----:B------:R-:W-:Y:S02]  /*14290*/  SEL R4, R4, RZ, !P6 ;  /* 0x000000ff04047207 */ /* 0x000fe40007000000 */
[----:B------:R-:W-:Y:S01]  /*142a0*/  SEL R0, R27, RZ, !P6 ;  /* 0x000000ff1b007207 */ /* 0x000fe20007000000 */
[----:B---3--:R-:W-:Y:S01]  /*142b0*/  IMAD.MOV.U32 R2, RZ, RZ, R20 ;  /* 0x000000ffff027224 */ /* 0x008fe200078e0014 */
[----:B------:R-:W0:Y:S01]  /*142c0*/  LDC R21, c[0x0][0x448] ;  /* 0x00011200ff157b82 */ /* 0x000e220000000800 */
[----:B------:R-:W1:Y:S02]  /*142d0*/  S2R R20, SR_TID.X ;  /* 0x0000000000147919 */ /* 0x000e640000002100 */
[----:B------:R-:W-:Y:S01]  /*142e0*/  IMAD.WIDE.U32 R2, R26, UR4, R2 ;  /* 0x000000041a027c25 */ /* 0x000fe2000f8e0002 */
[----:B------:R-:W-:-:S03]  /*142f0*/  ULDC.64 UR4, c[0x0][0x2e0] ;  /* 0x0000b80000047ab9 */ /* 0x000fc60000000a00 */
[----:B------:R-:W-:Y:S02]  /*14300*/  IMAD R4, R4, UR4, RZ ;  /* 0x0000000404047c24 */ /* 0x000fe4000f8e02ff */
[----:B------:R-:W-:Y:S02]  /*14310*/  IMAD.IADD R3, R3, 0x1, R5 ;  /* 0x0000000103037824 */ /* 0x000fe400078e0205 */
[C---:B------:R-:W-:Y:S02]  /*14320*/  IMAD R5, R0.reuse, UR5, R4 ;  /* 0x0000000500057c24 */ /* 0x040fe4000f8e0204 */
[----:B------:R-:W-:Y:S01]  /*14330*/  IMAD.WIDE.U32 R2, R0, UR4, R2 ;  /* 0x0000000400027c25 */ /* 0x000fe2000f8e0002 */
[----:B------:R-:W-:-:S03]  /*14340*/  ULDC.64 UR4, c[0x0][0x2d0] ;  /* 0x0000b40000047ab9 */ /* 0x000fc60000000a00 */
[----:B------:R-:W-:Y:S01]  /*14350*/  IMAD.IADD R3, R3, 0x1, R5 ;  /* 0x0000000103037824 */ /* 0x000fe200078e0205 */
[----:B0-----:R-:W-:Y:S02]  /*14360*/  ISETP.NE.AND P6, PT, R21, 0x1, PT ;  /* 0x000000011500780c */ /* 0x001fe40003fc5270 */
[----:B-1----:R-:W-:-:S04]  /*14370*/  LOP3.LUT R20, R20, 0x7f, RZ, 0xc0, !PT ;  /* 0x0000007f14147812 */ /* 0x002fc800078ec0ff */
[----:B------:R-:W-:-:S07]  /*14380*/  SHF.R.U32.HI R21, RZ, 0x3, R20 ;  /* 0x00000003ff157819 */ /* 0x000fce0000011614 */
[----:B------:R-:W0:Y:S01]  /*14390*/  @P6 LDC R6, c[0x0][0x44c] ;  /* 0x00011300ff066b82 */ /* 0x000e220000000800 */
[----:B------:R-:W1:Y:S07]  /*143a0*/  S2R R20, SR_TID.X ;  /* 0x0000000000147919 */ /* 0x000e6e0000002100 */
[----:B------:R-:W3:Y:S01]  /*143b0*/  @P6 LDC R5, c[0x0][0x450] ;  /* 0x00011400ff056b82 */ /* 0x000ee20000000800 */
[----:B-1----:R-:W-:-:S05]  /*143c0*/  IMAD.SHL.U32 R20, R20, 0x10, RZ ;  /* 0x0000001014147824 */ /* 0x002fca00078e00ff */
[----:B------:R-:W-:-:S05]  /*143d0*/  LOP3.LUT R20, R21, 0x70, R20, 0xf8, !PT ;  /* 0x0000007015147812 */ /* 0x000fca00078ef814 */
[----:B------:R-:W-:Y:S02]  /*143e0*/  IMAD.IADD R0, R20, 0x1, R25 ;  /* 0x0000000114007824 */ /* 0x000fe400078e0219 */
[----:B------:R-:W1:Y:S02]  /*143f0*/  S2R R20, SR_TID.X ;  /* 0x0000000000147919 */ /* 0x000e640000002100 */
[----:B0-----:R-:W-:-:S04]  /*14400*/  @P6 IMAD.HI.U32 R6, R0, R6, RZ ;  /* 0x0000000600066227 */ /* 0x001fc800078e00ff */
[----:B------:R-:W-:Y:S01]  /*14410*/  IMAD.MOV.U32 R4, RZ, RZ, R0 ;  /* 0x000000ffff047224 */ /* 0x000fe200078e0000 */
[----:B---3--:R-:W-:Y:S02]  /*14420*/  @P6 SHF.R.U32.HI R4, RZ, R5, R6 ;  /* 0x00000005ff046219 */ /* 0x008fe40000011606 */
[----:B------:R-:W0:Y:S03]  /*14430*/  LDC R6, c[0x0][0x448] ;  /* 0x00011200ff067b82 */ /* 0x000e260000000800 */
[----:B------:R-:W-:Y:S02]  /*14440*/  IMAD.MOV R5, RZ, RZ, -R4 ;  /* 0x000000ffff057224 */ /* 0x000fe400078e0a04 */
[----:B------:R-:W-:Y:S01]  /*14450*/  IMAD.WIDE.U32 R2, R4, UR4, R2 ;  /* 0x0000000404027c25 */ /* 0x000fe2000f8e0002 */
[----:B-1----:R-:W-:-:S03]  /*14460*/  LOP3.LUT R20, R20, 0x7f, RZ, 0xc0, !PT ;  /* 0x0000007f14147812 */ /* 0x002fc600078ec0ff */
[----:B0-----:R-:W-:Y:S01]  /*14470*/  IMAD R0, R6, R5, R0 ;  /* 0x0000000506007224 */ /* 0x001fe200078e0200 */
[----:B------:R-:W-:Y:S02]  /*14480*/  SHF.R.S32.HI R5, RZ, 0x1f, R4 ;  /* 0x0000001fff057819 */ /* 0x000fe40000011404 */
[----:B--2---:R-:W-:-:S03]  /*14490*/  SHF.R.U32.HI R7, RZ, 0x3, R20 ;  /* 0x00000003ff077819 */ /* 0x004fc60000011614 */
        /* <DEDUP_REMOVED lines=11> */
[----:B------:R-:W-:Y:S02]  /*14550*/  ULDC UR4, c[0x0][0x2b8] ;  /* 0x0000ae0000047ab9 */ /* 0x000fe40000000800 */
[----:B------:R-:W-:Y:S02]  /*14560*/  ISETP.GE.AND P3, PT, R32, UR4, PT ;  /* 0x0000000420007c0c */ /* 0x000fe4000bf66270 */
[----:B------:R-:W-:Y:S01]  /*14570*/  LEA.HI.X R4, R2, UR5, R4, 0x1, P0 ;  /* 0x0000000502047c11 */ /* 0x000fe200080f0c04 */
[----:B------:R-:W-:Y:S01]  /*14580*/  UMOV UR5, 0xffffffff ;  /* 0xffffffff00057882 */ /* 0x000fe20000000000 */
[----:B------:R-:W-:-:S02]  /*14590*/  ISETP.GE.AND P2, PT, R34, UR4, PT ;  /* 0x0000000422007c0c */ /* 0x000fc4000bf46270 */
[----:B------:R-:W-:Y:S01]  /*145a0*/  ISETP.GE.AND P0, PT, R33, UR4, PT ;  /* 0x0000000421007c0c */ /* 0x000fe2000bf06270 */
[----:B------:R-:W-:-:S12]  /*145b0*/  BRA.DIV UR5, `(.L_x_1385) ;  /* 0x0000003e05347947 */ /* 0x000fd8000b800000 */
[----:B------:R-:W0:Y:S01]  /*145c0*/  SHFL.IDX PT, R3, R0, RZ, 0x181f ;  /* 0x00181fff00037589 */ /* 0x000e2200000e0000 */
[----:B------:R-:W-:Y:S02]  /*145d0*/  IMAD R29, R29, R6, RZ ;  /* 0x000000061d1d7224 */ /* 0x000fe400078e02ff */
[----:B------:R-:W-:Y:S01]  /*145e0*/  IMAD.IADD R25, R7, 0x1, R25 ;  /* 0x0000000107197824 */ /* 0x000fe200078e0219 */
[----:B------:R-:W1:Y:S04]  /*145f0*/  SHFL.IDX PT, R2, R4, RZ, 0x181f ;  /* 0x00181fff04027589 */ /* 0x000e6800000e0000 */
[----:B------:R-:W-:Y:S01]  /*14600*/  ISETP.GE.AND P1, PT, R25, R29, PT ;  /* 0x0000001d1900720c */ /* 0x000fe20003f26270 */
[----:B------:R-:W-:-:S12]  /*14610*/  SHFL.IDX PT, R14, R0, 0x7, 0x181f ;  /* 0x00f81f00000e7f89 */ /* 0x000fd800000e0000 */
[----:B0-----:R-:W-:-:S05]  /*14620*/  @!P1 LEA R5, P4, R32, R3, 0x1 ;  /* 0x0000000320059211 */ /* 0x001fca00078808ff */
[----:B-1----:R-:W-:Y:S02]  /*14630*/  @!P1 IMAD.X R3, RZ, RZ, R2, P4 ;  /* 0x000000ffff039224 */ /* 0x002fe400020e0602 */
[----:B------:R-:W-:Y:S02]  /*14640*/  @!P1 IMAD.MOV.U32 R2, RZ, RZ, R5 ;  /* 0x000000ffff029224 */ /* 0x000fe400078e0005 */
[----:B------:R-:W-:-:S03]  /*14650*/  VIADD R5, R25, 0x10 ;  /* 0x0000001019057836 */ /* 0x000fc60000000000 */
[----:B------:R-:W-:Y:S04]  /*14660*/  @!P1 LDGSTS.E.BYPASS.LTC128B.128 [R37+0x12400], desc[UR36][R2.64], !P3 ;  /* 0x1240000002259fae */ /* 0x000fe8000d901d64 */
[----:B------:R-:W-:Y:S04]  /*14670*/  @!P1 LDGSTS.E.BYPASS.LTC128B.128 [R37+0x16400], desc[UR36][R2.64+0x80], !P2 ;  /* 0x1640008002259fae */ /* 0x000fe8000d101d64 */
[----:B------:R0:W-:Y:S01]  /*14680*/  @!P1 LDGSTS.E.BYPASS.LTC128B.128 [R37+0x1a400], desc[UR36][R2.64+0x100], !P0 ;  /* 0x1a40010002259fae */ /* 0x0001e2000c101d64 */
[----:B------:R-:W-:-:S03]  /*14690*/  ISETP.GE.AND P1, PT, R5, R29, PT ;  /* 0x0000001d0500720c */ /* 0x000fc60003f26270 */
[----:B0-----:R-:W0:Y:S04]  /*146a0*/  SHFL.IDX PT, R3, R0, 0x1, 0x181f ;  /* 0x00381f0000037f89 */ /* 0x001e2800000e0000 */
[----:B------:R-:W1:Y:S06]  /*146b0*/  SHFL.IDX PT, R2, R4, 0x1, 0x181f ;  /* 0x00381f0004027f89 */ /* 0x000e6c00000e0000 */
[----:B0-----:R-:W-:-:S05]  /*146c0*/  @!P1 LEA R5, P4, R32, R3, 0x1 ;  /* 0x0000000320059211 */ /* 0x001fca00078808ff */
[----:B-1----:R-:W-:Y:S02]  /*146d0*/  @!P1 IMAD.X R6, RZ, RZ, R2, P4 ;  /* 0x000000ffff069224 */ /* 0x002fe400020e0602 */
[----:B------:R-:W-:Y:S02]  /*146e0*/  @!P1 IMAD.MOV.U32 R2, RZ, RZ, R5 ;  /* 0x000000ffff029224 */ /* 0x000fe400078e0005 */
        /* <DEDUP_REMOVED lines=10> */
[----:B------:R-:W-:Y:S01]  /*14790*/  @!P1 IMAD.MOV.U32 R2, RZ, RZ, R5 ;  /* 0x000000ffff029224 */ /* 0x000fe200078e0005 */
[----:B------:R-:W-:Y:S01]  /*147a0*/  IADD3 R5, R25, 0x30, RZ ;  /* 0x0000003019057810 */ /* 0x000fe20007ffe0ff */
[----:B------:R-:W-:-:S05]  /*147b0*/  @!P1 IMAD.MOV.U32 R3, RZ, RZ, R6 ;  /* 0x000000ffff039224 */ /* 0x000fca00078e0006 */
        /* <DEDUP_REMOVED lines=38> */
[----:B------:R-:W1:Y:S04]  /*14a20*/  SHFL.IDX PT, R2, R4, 0x6, 0x181f ;  /* 0x00d81f0004027f89 */ /* 0x000e6800000e0000 */
[----:B------:R-:W2:Y:S02]  /*14a30*/  SHFL.IDX PT, R4, R4, 0x7, 0x181f ;  /* 0x00f81f0004047f89 */ /* 0x000ea400000e0000 */
[----:B0-----:R-:W-:-:S05]  /*14a40*/  @!P1 LEA R5, P4, R32, R3, 0x1 ;  /* 0x0000000320059211 */ /* 0x001fca00078808ff */
[----:B-1----:R-:W-:Y:S02]  /*14a50*/  @!P1 IMAD.X R6, RZ, RZ, R2, P4 ;  /* 0x000000ffff069224 */ /* 0x002fe400020e0602 */
[----:B------:R-:W-:Y:S02]  /*14a60*/  @!P1 IMAD.MOV.U32 R2, RZ, RZ, R5 ;  /* 0x000000ffff029224 */ /* 0x000fe400078e0005 */
[----:B------:R-:W-:-:S05]  /*14a70*/  @!P1 IMAD.MOV.U32 R3, RZ, RZ, R6 ;  /* 0x000000ffff039224 */ /* 0x000fca00078e0006 */
[----:B------:R0:W-:Y:S04]  /*14a80*/  @!P1 LDGSTS.E.BYPASS.LTC128B.128 [R37+0x15400], desc[UR36][R2.64], !P3 ;  /* 0x1540000002259fae */ /* 0x0001e8000d901d64 */
[----:B------:R0:W-:Y:S04]  /*14a90*/  @!P1 LDGSTS.E.BYPASS.LTC128B.128 [R37+0x19400], desc[UR36][R2.64+0x80], !P2 ;  /* 0x1940008002259fae */ /* 0x0001e8000d101d64 */
[----:B--2---:R0:W-:Y:S02]  /*14aa0*/  @!P1 LDGSTS.E.BYPASS.LTC128B.128 [R37+0x1d400], desc[UR36][R2.64+0x100], !P0 ;  /* 0x1d40010002259fae */ /* 0x0041e4000c101d64 */
.L_x_1476:
[----:B------:R-:W-:Y:S01]  /*14ab0*/  VIADD R0, R25, 0x70 ;  /* 0x0000007019007836 */ /* 0x000fe20000000000 */
[----:B------:R-:W-:Y:S04]  /*14ac0*/  BSSY B0, `(.L_x_1386) ;  /* 0x000000b000007945 */ /* 0x000fe80003800000 */
[----:B------:R-:W-:-:S13]  /*14ad0*/  ISETP.GE.AND P1, PT, R0, R29, PT ;  /* 0x0000001d0000720c */ /* 0x000fda0003f26270 */
[----:B------:R-:W-:Y:S05]  /*14ae0*/  @P1 BRA `(.L_x_1387) ;  /* 0x0000000000201947 */ /* 0x000fea0003800000 */
[----:B0-----:R-:W-:-:S05]  /*14af0*/  LEA R2, P1, R32, R14, 0x1 ;  /* 0x0000000e20027211 */ /* 0x001fca00078208ff */
[----:B------:R-:W-:-:S05]  /*14b00*/  IMAD.X R3, RZ, RZ, R4, P1 ;  /* 0x000000ffff037224 */ /* 0x000fca00008e0604 */
[----:B------:R-:W-:Y:S01]  /*14b10*/  @!PT LDS RZ, [RZ] ;  /* 0x00000000fffff984 */ /* 0x000fe20000000800 */
[----:B------:R-:W-:Y:S01]  /*14b20*/  @!PT LDS RZ, [RZ] ;  /* 0x00000000fffff984 */ /* 0x000fe20000000800 */
[----:B------:R-:W-:Y:S01]  /*14b30*/  @!PT LDS RZ, [RZ] ;  /* 0x00000000fffff984 */ /* 0x000fe20000000800 */
[----:B------:R1:W-:Y:S04]  /*14b40*/  LDGSTS.E.BYPASS.LTC128B.128 [R37+0x15c00], desc[UR36][R2.64], !P3 ;  /* 0x15c0000002257fae */ /* 0x0003e8000d901d64 */
[----:B------:R1:W-:Y:S04]  /*14b50*/  LDGSTS.E.BYPASS.LTC128B.128 [R37+0x19c00], desc[UR36][R2.64+0x80], !P2 ;  /* 0x19c0008002257fae */ /* 0x0003e8000d101d64 */
[----:B------:R1:W-:Y:S02]  /*14b60*/  LDGSTS.E.BYPASS.LTC128B.128 [R37+0x1dc00], desc[UR36][R2.64+0x100], !P0 ;  /* 0x1dc0010002257fae */ /* 0x0003e4000c101d64 */
.L_x_1387:
[----:B------:R-:W-:Y:S05]  /*14b70*/  BSYNC B0 ;  /* 0x0000000000007941 */ /* 0x000fea0003800000 */
.L_x_1386:
[----:B------:R-:W-:Y:S01]  /*14b80*/  NOP ;  /* 0x0000000000007918 */ /* 0x000fe20000000000 */
[----:B------:R-:W-:-:S13]  /*14b90*/  PLOP3.LUT P0, PT, PT, PT, PT, 0x80, 0x0 ;  /* 0x000000000000781c */ /* 0x000fda0003f0f070 */
.L_x_1388:
[----:B------:R-:W-:Y:S02]  /*14ba0*/  PLOP3.LUT P1, PT, P1, P0, PT, 0xa2, 0x0 ;  /* 0x000000000000781c */ /* 0x000fe40000f21472 */
[----:B------:R-:W-:-:S08]  /*14bb0*/  @P0 R2UR P1, UR4, R17 ;  /* 0x00000000110402ca */ /* 0x000fd00000020000 */
[----:B------:R-:W-:-:S05]  /*14bc0*/  @P0 PLOP3.LUT P0, PT, P1, PT, PT, 0x80, 0x0 ;  /* 0x000000000000081c */ /* 0x000fca0000f0f070 */
[----:B------:R-:W-:Y:S01]  /*14bd0*/  @!P1 SYNCS.ARRIVE.TRANS64.RED.A0T1 RZ, [UR4+0x30800], RZ ;  /* 0x030800ffffff99a7 */ /* 0x000fe20008200404 */
[----:B------:R-:W-:Y:S07]  /*14be0*/  @!P1 ARRIVES.LDGSTSBAR.64.TRANSCNT [UR4+0x30800] ;  /* 0x03080000ff0099b0 */ /* 0x000fee0008000a84 */
[----:B------:R-:W-:Y:S05]  /*14bf0*/  @P0 BRA.U.ANY `(.L_x_1388) ;  /* 0xfffffffd00e80947 */ /* 0x000fea000393ffff */
[----:B01----:R-:W2:Y:S04]  /*14c00*/  LDL.LU R3, [R1+0x24] ;  /* 0x0000240001037983 */ /* 0x003ea80000300800 */
[----:B------:R-:W3:Y:S01]  /*14c10*/  LDL.LU R2, [R1+0x20] ;  /* 0x0000200001027983 */ /* 0x000ee20000300800 */
[----:B--2---:R-:W-:Y:S02]  /*14c20*/  VIADD R3, R3, 0x1 ;  /* 0x0000000103037836 */ /* 0x004fe40000000000 */
[----:B---3--:R-:W-:-:S03]  /*14c30*/  VIADD R6, R2, 0xfffffffe ;  /* 0xfffffffe02067836 */ /* 0x008fc60000000000 */
[----:B------:R0:W-:Y:S01]  /*14c40*/  STL [R1+0x24], R3 ;  /* 0x0000240301007387 */ /* 0x0001e20000100800 */
        /* <DEDUP_REMOVED lines=9> */
.L_x_1477:
[----:B------:R-:W-:Y:S05]  /*14ce0*/  BSYNC B0 ;  /* 0x0000000000007941 */ /* 0x000fea0003800000 */
.L_x_1389:
[----:B------:R-:W2:Y:S01]  /*14cf0*/  LDL R2, [R1+0x8] ;  /* 0x0000080001027983 */ /* 0x000ea20000100800 */
[----:B------:R-:W-:Y:S01]  /*14d00*/  BSSY B0, `(.L_x_1391) ;  /* 0x000010d000007945 */ /* 0x000fe20003800000 */
[----:B--2---:R-:W-:-:S13]  /*14d10*/  ISETP.GE.AND P0, PT, R6, R2, PT ;  /* 0x000000020600720c */ /* 0x004fda0003f06270 */
[----:B------:R-:W-:Y:S05]  /*14d20*/  @!P0 BRA `(.L_x_1392) ;  /* 0x0000001000288947 */ /* 0x000fea0003800000 */
[----:B------:R-:W-:Y:S01]  /*14d30*/  ULDC UR4, c[0x0][0x2f4] ;  /* 0x0000bd0000047ab9 */ /* 0x000fe20000000800 */
[----:B------:R-:W-:Y:S01]  /*14d40*/  IMAD.MOV.U32 R10, RZ, RZ, R23 ;  /* 0x000000ffff0a7224 */ /* 0x000fe200078e0017 */
[----:B------:R-:W-:Y:S01]  /*14d50*/  ISETP.GE.AND P3, PT, R32, UR4, PT ;  /* 0x0000000420007c0c */ /* 0x000fe2000bf66270 */
[----:B------:R-:W-:Y:S01]  /*14d60*/  IMAD.MOV.U32 R20, RZ, RZ, R28 ;  /* 0x000000ffff147224 */ /* 0x000fe200078e001c */
[----:B------:R-:W-:Y:S01]  /*14d70*/  ISETP.GE.AND P2, PT, R34, UR4, PT ;  /* 0x0000000422007c0c */ /* 0x000fe2000bf46270 */
[----:B------:R-:W-:Y:S01]  /*14d80*/  IMAD.MOV.U32 R29, RZ, RZ, R22 ;  /* 0x000000ffff1d7224 */ /* 0x000fe200078e0016 */
[----:B------:R-:W-:-:S13]  /*14d90*/  ISETP.GE.AND P1, PT, R33, UR4, PT ;  /* 0x0000000421007c0c */ /* 0x000fda000bf26270 */
.L_x_1405:
[----:B------:R-:W2:Y:S01]  /*14da0*/  LDL R4, [R1+0x4] ;  /* 0x0000040001047983 */ /* 0x000ea20000100800 */
[----:B0-----:R-:W0:Y:S03]  /*14db0*/  LDC R0, c[0x0][0x430] ;  /* 0x00010c00ff007b82 */ /* 0x001e260000000800 */
[----:B------:R-:W3:Y:S01]  /*14dc0*/  LDL R7, [R1+0xc] ;  /* 0x00000c0001077983 */ /* 0x000ee20000100800 */
[----:B------:R-:W1:Y:S03]  /*14dd0*/  S2R R2, SR_TID.X ;  /* 0x0000000000027919 */ /* 0x000e660000002100 */
[----:B------:R-:W4:Y:S01]  /*14de0*/  LDL R8, [R1+0x28] ;  /* 0x0000280001087983 */ /* 0x000f220000100800 */
[----:B0-----:R-:W-:Y:S02]  /*14df0*/  ISETP.NE.AND P0, PT, R0, 0x1, PT ;  /* 0x000000010000780c */ /* 0x001fe40003f05270 */
[----:B------:R-:W0:Y:S11]  /*14e00*/  S2R R0, SR_TID.X ;  /* 0x0000000000007919 */ /* 0x000e360000002100 */
[----:B------:R-:W2:Y:S01]  /*14e10*/  @P0 LDC R3, c[0x0][0x438] ;  /* 0x00010e00ff030b82 */ /* 0x000ea20000000800 */
[----:B-1----:R-:W-:-:S04]  /*14e20*/  LOP3.LUT R2, R2, 0x7f, RZ, 0xc0, !PT ;  /* 0x0000007f02027812 */ /* 0x002fc800078ec0ff */
[----:B------:R-:W-:Y:S01]  /*14e30*/  SHF.R.U32.HI R2, RZ, 0x3, R2 ;  /* 0x00000003ff027819 */ /* 0x000fe20000011602 */
[----:B0-----:R-:W-:-:S05]  /*14e40*/  IMAD.SHL.U32 R0, R0, 0x10, RZ ;  /* 0x0000001000007824 */ /* 0x001fca00078e00ff */
[----:B------:R-:W-:Y:S02]  /*14e50*/  LOP3.LUT R0, R2, 0x70, R0, 0xf8, !PT ;  /* 0x0000007002007812 */ /* 0x000fe400078ef800 */
[----:B------:R-:W0:Y:S02]  /*14e60*/  @P0 LDC R2, c[0x0][0x434] ;  /* 0x00010d00ff020b82 */ /* 0x000e240000000800 */
[----:B------:R-:W-:Y:S01]  /*14e70*/  ISETP.GT.U32.AND P5, PT, R0, 0x5f, PT ;  /* 0x0000005f0000780c */ /* 0x000fe20003fa4070 */
[----:B------:R-:W-:Y:S05]  /*14e80*/  YIELD ;  /* 0x0000000000007946 */ /* 0x000fea0003800000 */
[----:B------:R-:W-:Y:S01]  /*14e90*/  ULDC UR4, c[0x0][0x430] ;  /* 0x00010c0000047ab9 */ /* 0x000fe20000000800 */
[----:B--2---:R-:W-:-:S06]  /*14ea0*/  IMAD R9, R6, 0x60, R4 ;  /* 0x0000006006097824 */ /* 0x004fcc00078e0204 */
[----:B------:R-:W1:Y:S01]  /*14eb0*/  @!P5 LDC.64 R4, c[0x0][0x428] ;  /* 0x00010a00ff04db82 */ /* 0x000e620000000a00 */
[----:B------:R-:W-:-:S04]  /*14ec0*/  IMAD.IADD R9, R0, 0x1, R9 ;  /* 0x0000000100097824 */ /* 0x000fc800078e0209 */
[----:B0-----:R-:W-:-:S04]  /*14ed0*/  @P0 IMAD.HI.U32 R2, R9, R2, RZ ;  /* 0x0000000209020227 */ /* 0x001fc800078e00ff */
[----:B------:R-:W-:Y:S01]  /*14ee0*/  IMAD.MOV.U32 R0, RZ, RZ, R9 ;  /* 0x000000ffff007224 */ /* 0x000fe200078e0009 */
[----:B------:R-:W-:-:S04]  /*14ef0*/  @P0 SHF.R.U32.HI R0, RZ, R3, R2 ;  /* 0x00000003ff000219 */ /* 0x000fc80000011602 */
[--C-:B------:R-:W-:Y:S01]  /*14f00*/  @!P5 SHF.R.S32.HI R3, RZ, 0x1f, R0.reuse ;  /* 0x0000001fff03d819 */ /* 0x100fe20000011400 */
[----:B------:R-:W-:-:S04]  /*14f10*/  @!P5 IMAD.MOV.U32 R2, RZ, RZ, R0 ;  /* 0x000000ffff02d224 */ /* 0x000fc800078e0000 */
[----:B-1----:R-:W-:-:S04]  /*14f20*/  @!P5 IMAD.WIDE.U32 R2, R31, R4, R2 ;  /* 0x000000041f02d225 */ /* 0x002fc800078e0002 */
[----:B---3--:R-:W-:-:S04]  /*14f30*/  @!P5 IMAD R4, R7, R4, RZ ;  /* 0x000000040704d224 */ /* 0x008fc800078e02ff */
[----:B------:R-:W-:Y:S02]  /*14f40*/  @!P5 IMAD R7, R31, R5, R4 ;  /* 0x000000051f07d224 */ /* 0x000fe400078e0204 */
[----:B------:R-:W0:Y:S01]  /*14f50*/  @!P5 LDC.64 R4, c[0x0][0x418] ;  /* 0x00010600ff04db82 */ /* 0x000e220000000a00 */
[----:B------:R-:W-:Y:S02]  /*14f60*/  IMAD.MOV R0, RZ, RZ, -R0 ;  /* 0x000000ffff007224 */ /* 0x000fe400078e0a00 */
[----:B------:R-:W-:Y:S02]  /*14f70*/  @!P5 IMAD.IADD R3, R7, 0x1, R3 ;  /* 0x000000010703d824 */ /* 0x000fe400078e0203 */
[----:B------:R-:W-:Y:S02]  /*14f80*/  IMAD R9, R0, UR4, R9 ;  /* 0x0000000400097c24 */ /* 0x000fe4000f8e0209 */
[----:B------:R-:W-:Y:S01]  /*14f90*/  IMAD.MOV.U32 R0, RZ, RZ, RZ ;  /* 0x000000ffff007224 */ /* 0x000fe200078e00ff */
[----:B0-----:R-:W-:-:S04]  /*14fa0*/  @!P5 LEA R4, P0, R2, R4, 0x2 ;  /* 0x000000040204d211 */ /* 0x001fc800078010ff */
[----:B------:R-:W-:-:S05]  /*14fb0*/  @!P5 LEA.HI.X R5, R2, R5, R3, 0x2, P0 ;  /* 0x000000050205d211 */ /* 0x000fca00000f1403 */
[----:B------:R0:W5:Y:S01]  /*14fc0*/  @!P5 LDG.E R0, desc[UR36][R4.64] ;  /* 0x000000240400d981 */ /* 0x000162000c1e1900 */
[----:B----4-:R-:W-:Y:S01]  /*14fd0*/  ISETP.NE.AND P4, PT, R8, 0x3, PT ;  /* 0x000000030800780c */ /* 0x010fe20003f85270 */
[----:B------:R-:W-:-:S05]  /*14fe0*/  VIADD R23, R10, 0x1 ;  /* 0x000000010a177836 */ /* 0x000fca0000000000 */
[----:B------:R-:W-:-:S04]  /*14ff0*/  ISETP.NE.AND P0, PT, R23, 0x2, PT ;  /* 0x000000021700780c */ /* 0x000fc80003f05270 */
[----:B------:R-:W-:Y:S01]  /*15000*/  SEL R28, RZ, 0x1, P0 ;  /* 0x00000001ff1c7807 */ /* 0x000fe20000000000 */
[----:B------:R-:W-:Y:S01]  /*15010*/  IMAD.MOV.U32 R22, RZ, RZ, R6 ;  /* 0x000000ffff167224 */ /* 0x000fe200078e0006 */
[----:B------:R-:W-:Y:S02]  /*15020*/  SEL R23, R23, RZ, P0 ;  /* 0x000000ff17177207 */ /* 0x000fe40000000000 */
[----:B------:R-:W-:Y:S01]  /*15030*/  LOP3.LUT R28, R20, R28, RZ, 0x3c, !PT ;  /* 0x0000001c141c7212 */ /* 0x000fe200078e3cff */
[----:B0-----:R-:W-:Y:S06]  /*15040*/  @!P4 BRA `(.L_x_1393) ;  /* 0x000000000004c947 */ /* 0x001fec0003800000 */
[----:B------:R-:W-:Y:S01]  /*15050*/  BPT.TRAP 0x1 ;  /* 0x000000040000795c */ /* 0x000fe20000300000 */
.L_x_1393:
[----:B------:R-:W-:Y:S01]  /*15060*/  IMAD R7, R23, 0x8, R17 ;  /* 0x0000000817077824 */ /* 0x000fe200078e0211 */
[----:B------:R-:W-:Y:S01]  /*15070*/  SHF.L.U32 R2, R28, 0x1f, RZ ;  /* 0x0000001f1c027819 */ /* 0x000fe200000006ff */
[----:B------:R-:W-:Y:S03]  /*15080*/  BSSY B1, `(.L_x_1394) ;  /* 0x0000003000017945 */ /* 0x000fe60003800000 */
[----:B------:R-:W0:Y:S02]  /*15090*/  SYNCS.PHASECHK.TRANS64.TRYWAIT P0, [R7+URZ+0x30840], R2 ;  /* 0x03084002070075a7 */ /* 0x000e24000800017f */
[----:B0-----:R-:W-:Y:S05]  /*150a0*/  @!P0 BRA `(.L_x_1395) ;  /* 0x0000003c00448947 */ /* 0x001fea0003800000 */
.L_x_1478:
[----:B------:R-:W-:Y:S05]  /*150b0*/  BSYNC B1 ;  /* 0x0000000000017941 */ /* 0x000fea0003800000 */
.L_x_1394:
        /* <DEDUP_REMOVED lines=27> */
[----:B------:R-:W-:Y:S01]  /*15270*/  LOP3.LUT P6, RZ, R16, 0x4, RZ, 0xc0, !PT ;  /* 0x0000000410ff7812 */ /* 0x000fe200078cc0ff */
[----:B------:R-:W-:Y:S01]  /*15280*/  IMAD R5, R5, 0x2, R17 ;  /* 0x0000000205057824 */ /* 0x000fe200078e0211 */
[----:B------:R-:W1:Y:S04]  /*15290*/  SHFL.IDX PT, R3, R6, RZ, 0x181f ;  /* 0x00181fff06037589 */ /* 0x000e6800000e0000 */
        /* <DEDUP_REMOVED lines=35> */
.L_x_1492:
[----:B------:R-:W-:Y:S02]  /*154d0*/  LOP3.LUT P6, RZ, R16, 0x4, RZ, 0xc0, !PT ;  /* 0x0000000410ff7812 */ /* 0x000fe400078cc0ff */
[----:B--2---:R-:W-:-:S05]  /*154e0*/  IADD3 R2, P0, R2, R4, RZ ;  /* 0x0000000402027210 */ /* 0x004fca0007f1e0ff */
[----:B------:R-:W-:Y:S01]  /*154f0*/  IMAD.X R3, RZ, RZ, R35, P0 ;  /* 0x000000ffff037224 */ /* 0x000fe200000e0623 */
        /* <DEDUP_REMOVED lines=8> */
.L_x_1397:
        /* <DEDUP_REMOVED lines=11> */
.L_x_1398:
[----:B------:R1:W-:Y:S01]  /*15630*/  SYNCS.ARRIVE.TRANS64.A1T0 RZ, [R7+URZ+0x30830], RZ ;  /* 0x030830ff07ff79a7 */ /* 0x0003e2000810003f */
[----:B------:R-:W-:Y:S05]  /*15640*/  @!P5 BRA `(.L_x_1399) ;  /* 0x000000000004d947 */ /* 0x000fea0003800000 */
[----:B------:R-:W-:Y:S01]  /*15650*/  BPT.TRAP 0x1 ;  /* 0x000000040000795c */ /* 0x000fe20000300000 */
.L_x_1399:
[----:B------:R-:W-:Y:S01]  /*15660*/  SHF.L.U32 R2, R20, 0x1f, RZ ;  /* 0x0000001f14027819 */ /* 0x000fe200000006ff */
[----:B0-----:R-:W-:Y:S01]  /*15670*/  IMAD R6, R10, 0x8, R17 ;  /* 0x000000080a067824 */ /* 0x001fe200078e0211 */
[----:B------:R-:W-:Y:S03]  /*15680*/  BSSY B1, `(.L_x_1400) ;  /* 0x0000003000017945 */ /* 0x000fe60003800000 */
[----:B------:R-:W0:Y:S02]  /*15690*/  SYNCS.PHASECHK.TRANS64.TRYWAIT P0, [R6+URZ+0x30860], R2 ;  /* 0x03086002060075a7 */ /* 0x000e24000800017f */
[----:B0-----:R-:W-:Y:S05]  /*156a0*/  @!P0 BRA `(.L_x_1401) ;  /* 0x0000003c00b88947 */ /* 0x001fea0003800000 */
.L_x_1493:
[----:B------:R-:W-:Y:S05]  /*156b0*/  BSYNC B1 ;  /* 0x0000000000017941 */ /* 0x000fea0003800000 */
.L_x_1400:
[----:B------:R-:W1:Y:S01]  /*156c0*/  LDL R5, [R1] ;  /* 0x0000000001057983 */ /* 0x000e620000100800 */
[----:B------:R-:W2:Y:S01]  /*156d0*/  S2R R3, SR_TID.X ;  /* 0x0000000000037919 */ /* 0x000ea20000002100 */
[----:B------:R-:W-:Y:S01]  /*156e0*/  UMOV UR4, 0xffffffff ;  /* 0xffffffff00047882 */ /* 0x000fe20000000000 */
[----:B--2---:R-:W-:-:S04]  /*156f0*/  LOP3.LUT R3, R3, 0x7f, RZ, 0xc0, !PT ;  /* 0x0000007f03037812 */ /* 0x004fc800078ec0ff */
[----:B------:R-:W-:Y:S01]  /*15700*/  SHF.R.U32.HI R3, RZ, 0x3, R3 ;  /* 0x00000003ff037819 */ /* 0x000fe20000011603 */
[----:B-1----:R-:W-:Y:S02]  /*15710*/  IMAD R7, R29, -0x60, R5 ;  /* 0xffffffa01d077824 */ /* 0x002fe400078e0205 */
[----:B------:R-:W-:Y:S02]  /*15720*/  IMAD R5, R10, 0x4800, R36 ;  /* 0x000048000a057824 */ /* 0x000fe400078e0224 */
[----:B------:R-:W-:Y:S01]  /*15730*/  IMAD.IADD R7, R7, 0x1, -R3 ;  /* 0x0000000107077824 */ /* 0x000fe200078e0a03 */
[----:B------:R-:W-:Y:S06]  /*15740*/  BRA.DIV UR4, `(.L_x_1402) ;  /* 0x0000003e04a47947 */ /* 0x000fec000b800000 */
[----:B0-----:R-:W0:Y:S01]  /*15750*/  SHFL.IDX PT, R2, R18, RZ, 0x181f ;  /* 0x00181fff12027589 */ /* 0x001e2200000e0000 */
[----:B------:R-:W-:-:S03]  /*15760*/  IMAD R5, R5, 0x2, R17 ;  /* 0x0000000205057824 */ /* 0x000fc600078e0211 */
[----:B------:R-:W1:Y:S01]  /*15770*/  SHFL.IDX PT, R3, R19, RZ, 0x181f ;  /* 0x00181fff13037589 */ /* 0x000e6200000e0000 */
[----:B0-----:R-:W-:-:S05]  /*15780*/  IADD3 R2, P0, R2, R4, RZ ;  /* 0x0000000402027210 */ /* 0x001fca0007f1e0ff */
[----:B-1----:R-:W-:Y:S01]  /*15790*/  IMAD.X R3, RZ, RZ, R3, P0 ;  /* 0x000000ffff037224 */ /* 0x002fe200000e0603 */
[----:B------:R-:W-:-:S13]  /*157a0*/  ISETP.LT.OR P0, PT, R7, 0x1, P3 ;  /* 0x000000010700780c */ /* 0x000fda0001f01670 */
[----:B------:R-:W-:Y:S01]  /*157b0*/  @!PT LDS RZ, [RZ] ;  /* 0x00000000fffff984 */ /* 0x000fe20000000800 */
        /* <DEDUP_REMOVED lines=46> */
[----:B0-2---:R0:W1:Y:S02]  /*15aa0*/  SHFL.IDX PT, R2, R18, 0x5, 0x181f ;  /* 0x00b81f0012027f89 */ /* 0x00506400000e0000 */
.L_x_1507:
[----:B-1----:R-:W-:Y:S01]  /*15ab0*/  IADD3 R2, P0, R2, R4, RZ ;  /* 0x0000000402027210 */ /* 0x002fe20007f1e0ff */
        /* <DEDUP_REMOVED lines=13> */
[----:B-1----:R-:W-:Y:S01]  /*15b90*/  IMAD.WIDE.U32 R2, R9, UR4, RZ ;  /* 0x0000000409027c25 */ /* 0x002fe2000f8e00ff */
        /* <DEDUP_REMOVED lines=13> */
[----:B0-----:R-:W-:-:S04]  /*15c70*/  LEA R18, P0, R2, UR4, 0x1 ;  /* 0x0000000402127c11 */ /* 0x001fc8000f8008ff */
[----:B------:R-:W-:Y:S02]  /*15c80*/  LEA.HI.X R19, R2, UR5, R3, 0x1, P0 ;  /* 0x0000000502137c11 */ /* 0x000fe400080f0c03 */
[----:B------:R-:W-:-:S13]  /*15c90*/  PLOP3.LUT P0, PT, PT, PT, PT, 0x80, 0x0 ;  /* 0x000000000000781c */ /* 0x000fda0003f0f070 */
.L_x_1403:
        /* <DEDUP_REMOVED lines=11> */
.L_x_1404:
[----:B------:R-:W2:Y:S01]  /*15d50*/  LDL R0, [R1+0x8] ;  /* 0x0000080001007983 */ /* 0x000ea20000100800 */
[----:B------:R0:W-:Y:S01]  /*15d60*/  SYNCS.ARRIVE.TRANS64.A1T0 RZ, [R6+URZ+0x30850], RZ ;  /* 0x030850ff06ff79a7 */ /* 0x0001e2000810003f */
[----:B------:R-:W-:Y:S02]  /*15d70*/  IMAD.MOV.U32 R10, RZ, RZ, R23 ;  /* 0x000000ffff0a7224 */ /* 0x000fe400078e0017 */
[----:B------:R-:W-:Y:S02]  /*15d80*/  IMAD.MOV.U32 R20, RZ, RZ, R28 ;  /* 0x000000ffff147224 */ /* 0x000fe400078e001c */
[----:B------:R-:W-:Y:S02]  /*15d90*/  IMAD.MOV.U32 R29, RZ, RZ, R22 ;  /* 0x000000ffff1d7224 */ /* 0x000fe400078e0016 */
[C---:B0-----:R-:W-:Y:S01]  /*15da0*/  VIADD R6, R22.reuse, 0xffffffff ;  /* 0xffffffff16067836 */ /* 0x041fe20000000000 */
[----:B--2---:R-:W-:-:S13]  /*15db0*/  ISETP.GT.AND P0, PT, R22, R0, PT ;  /* 0x000000001600720c */ /* 0x004fda0003f04270 */
[----:B------:R-:W-:Y:S05]  /*15dc0*/  @P0 BRA `(.L_x_1405) ;  /* 0xffffffec00f40947 */ /* 0x000fea000383ffff */
.L_x_1392:
[----:B------:R-:W-:Y:S05]  /*15dd0*/  BSYNC B0 ;  /* 0x0000000000007941 */ /* 0x000fea0003800000 */
.L_x_1391:
        /* <DEDUP_REMOVED lines=16> */
[----:B0-----:R-:W-:-:S07]  /*15ee0*/  IADD3 R24, R0, UR38, R7 ;  /* 0x0000002600187c10 */ /* 0x001fce000fffe007 */
.L_x_1407:
[----:B------:R-:W-:Y:S05]  /*15ef0*/  BSYNC B0 ;  /* 0x0000000000007941 */ /* 0x000fea0003800000 */
.L_x_1406:
[----:B------:R-:W2:Y:S02]  /*15f00*/  LDL R0, [R1+0x28] ;  /* 0x0000280001007983 */ /* 0x000ea40000100800 */
[----:B--2---:R-:W-:-:S13]  /*15f10*/  ISETP.NE.AND P0, PT, R0, 0x3, PT ;  /* 0x000000030000780c */ /* 0x004fda0003f05270 */
[----:B------:R-:W-:Y:S05]  /*15f20*/  @!P0 BRA `(.L_x_1408) ;  /* 0x0000000000048947 */ /* 0x000fea0003800000 */
[----:B------:R-:W-:Y:S01]  /*15f30*/  BPT.TRAP 0x1 ;  /* 0x000000040000795c */ /* 0x000fe20000300000 */
.L_x_1408:
[----:B------:R-:W2:Y:S01]  /*15f40*/  LDL.LU R2, [R1] ;  /* 0x0000000001027983 */ /* 0x000ea20000300800 */
[----:B------:R-:W-:Y:S01]  /*15f50*/  IMAD R0, R23, 0x8, R17 ;  /* 0x0000000817007824 */ /* 0x000fe200078e0211 */
[----:B------:R-:W-:Y:S01]  /*15f60*/  SHF.L.U32 R3, R28, 0x1f, RZ ;  /* 0x0000001f1c037819 */ /* 0x000fe200000006ff */
[----:B------:R-:W-:Y:S03]  /*15f70*/  BSSY B0, `(.L_x_1409) ;  /* 0x0000004000007945 */ /* 0x000fe60003800000 */
[----:B------:R-:W0:Y:S01]  /*15f80*/  SYNCS.PHASECHK.TRANS64.TRYWAIT P0, [R0+URZ+0x30860], R3 ;  /* 0x03086003000075a7 */ /* 0x000e22000800017f */
[----:B--2---:R-:W-:Y:S01]  /*15f90*/  IMAD R6, R22, -0x60, R2 ;  /* 0xffffffa016067824 */ /* 0x004fe200078e0202 */
[----:B0-----:R-:W-:Y:S06]  /*15fa0*/  @!P0 BRA `(.L_x_1410) ;  /* 0x0000003c00a08947 */ /* 0x001fec0003800000 */
.L_x_1508:
[----:B------:R-:W-:Y:S05]  /*15fb0*/  BSYNC B0 ;  /* 0x0000000000007941 */ /* 0x000fea0003800000 */
.L_x_1409:
[----:B------:R-:W1:Y:S01]  /*15fc0*/  S2R R2, SR_TID.X ;  /* 0x0000000000027919 */ /* 0x000e620000002100 */
[----:B------:R-:W-:Y:S01]  /*15fd0*/  UMOV UR4, 0xffffffff ;  /* 0xffffffff00047882 */ /* 0x000fe20000000000 */
[----:B------:R-:W-:Y:S01]  /*15fe0*/  IMAD R4, R23, 0x4800, R36 ;  /* 0x0000480017047824 */ /* 0x000fe200078e0224 */
[----:B-1----:R-:W-:-:S04]  /*15ff0*/  LOP3.LUT R2, R2, 0x7f, RZ, 0xc0, !PT ;  /* 0x0000007f02027812 */ /* 0x002fc800078ec0ff */
[----:B------:R-:W-:-:S05]  /*16000*/  SHF.R.U32.HI R2, RZ, 0x3, R2 ;  /* 0x00000003ff027819 */ /* 0x000fca0000011602 */
[----:B------:R-:W-:Y:S01]  /*16010*/  IMAD.IADD R6, R6, 0x1, -R2 ;  /* 0x0000000106067824 */ /* 0x000fe200078e0a02 */
[----:B------:R-:W-:Y:S06]  /*16020*/  BRA.DIV UR4, `(.L_x_1411) ;  /* 0x0000003e04947947 */ /* 0x000fec000b800000 */
[----:B------:R-:W1:Y:S01]  /*16030*/  SHFL.IDX PT, R14, R18, RZ, 0x181f ;  /* 0x00181fff120e7589 */ /* 0x000e6200000e0000 */
        /* <DEDUP_REMOVED lines=19> */
[----:B------:R-:W0:Y:S03]  /*16170*/  SHFL.IDX PT, R14, R18, 0x2, 0x181f ;  /* 0x00581f00120e7f89 */ /* 0x000e2600000e0000 */
[----:B------:R-:W-:Y:S01]  /*16180*/  IMAD.X R3, RZ, RZ, R7, P3 ;  /* 0x000000ffff037224 */ /* 0x000fe200018e0607 */
        /* <DEDUP_REMOVED lines=36> */
.L_x_1522:
[C---:B------:R-:W-:Y:S02]  /*163d0*/  ISETP.LT.OR P2, PT, R6.reuse, 0x51, P2 ;  /* 0x000000510600780c */ /* 0x040fe40001741670 */
[C---:B------:R-:W-:Y:S02]  /*163e0*/  ISETP.LT.OR P1, PT, R6.reuse, 0x51, P1 ;  /* 0x000000510600780c */ /* 0x040fe40000f21670 */
[----:B------:R-:W-:Y:S02]  /*163f0*/  ISETP.LT.OR P0, PT, R6, 0x51, P0 ;  /* 0x000000510600780c */ /* 0x000fe40000701670 */
[----:B0--3--:R-:W-:-:S05]  /*16400*/  IADD3 R2, P3, R14, R5, RZ ;  /* 0x000000050e027210 */ /* 0x009fca0007f7e0ff */
[----:B------:R-:W-:-:S05]  /*16410*/  IMAD.X R3, RZ, RZ, R19, P3 ;  /* 0x000000ffff037224 */ /* 0x000fca00018e0613 */
        /* <DEDUP_REMOVED lines=8> */
.L_x_1412:
[----:B------:R-:W-:Y:S02]  /*164a0*/  PLOP3.LUT P1, PT, P1, P0, PT, 0xa2, 0x0 ;  /* 0x000000000000781c */ /* 0x000fe40000f21472 */
[----:B------:R-:W-:-:S08]  /*164b0*/  @P0 R2UR P1, UR4, R0 ;  /* 0x00000000000402ca */ /* 0x000fd00000020000 */
[----:B------:R-:W-:-:S05]  /*164c0*/  @P0 PLOP3.LUT P0, PT, P1, PT, PT, 0x80, 0x0 ;  /* 0x000000000000081c */ /* 0x000fca0000f0f070 */
[----:B------:R-:W-:Y:S01]  /*164d0*/  @!P1 SYNCS.ARRIVE.TRANS64.RED.A0T1 RZ, [UR4+0x30850], RZ ;  /* 0x030850ffffff99a7 */ /* 0x000fe20008200404 */
[----:B------:R-:W-:Y:S07]  /*164e0*/  @!P1 ARRIVES.LDGSTSBAR.64.TRANSCNT [UR4+0x30850] ;  /* 0x03085000ff0099b0 */ /* 0x000fee0008000a84 */
[----:B------:R-:W-:Y:S05]  /*164f0*/  @P0 BRA.U.ANY `(.L_x_1412) ;  /* 0xfffffffd00e80947 */ /* 0x000fea000393ffff */
[----:B------:R-:W-:Y:S01]  /*16500*/  NOP ;  /* 0x0000000000007918 */ /* 0x000fe20000000000 */
[----:B0-----:R-:W2:Y:S02]  /*16510*/  LDL R2, [R1+0x28] ;  /* 0x0000280001027983 */ /* 0x001ea40000100800 */
[----:B--2---:R-:W-:-:S13]  /*16520*/  ISETP.NE.AND P2, PT, R2, 0x3, PT ;  /* 0x000000030200780c */ /* 0x004fda0003f45270 */
[----:B------:R-:W-:Y:S05]  /*16530*/  @!P2 BRA `(.L_x_1413) ;  /* 0x000000000004a947 */ /* 0x000fea0003800000 */
[----:B------:R-:W-:Y:S01]  /*16540*/  BPT.TRAP 0x1 ;  /* 0x000000040000795c */ /* 0x000fe20000300000 */
.L_x_1413:
[----:B------:R0:W-:Y:S01]  /*16550*/  SYNCS.ARRIVE.TRANS64.A1T0 RZ, [R0+URZ+0x30850], RZ ;  /* 0x030850ff00ff79a7 */ /* 0x0001e2000810003f */
[----:B------:R-:W-:-:S05]  /*16560*/  VIADD R23, R23, 0x1 ;  /* 0x0000000117177836 */ /* 0x000fca0000000000 */
[----:B------:R-:W-:-:S04]  /*16570*/  ISETP.NE.AND P0, PT, R23, 0x2, PT ;  /* 0x000000021700780c */ /* 0x000fc80003f05270 */
[----:B------:R-:W-:Y:S02]  /*16580*/  SEL R3, RZ, 0x1, P0 ;  /* 0x00000001ff037807 */ /* 0x000fe40000000000 */
[----:B------:R-:W-:Y:S02]  /*16590*/  SEL R23, R23, RZ, P0 ;  /* 0x000000ff17177207 */ /* 0x000fe40000000000 */
[----:B0-----:R-:W-:-:S07]  /*165a0*/  LOP3.LUT R28, R28, R3, RZ, 0x3c, !PT ;  /* 0x000000031c1c7212 */ /* 0x001fce00078e3cff */
.L_x_1370:
[----:B------:R-:W-:Y:S05]  /*165b0*/  BSYNC B7 ;  /* 0x0000000000077941 */ /* 0x000fea0003800000 */
.L_x_1368:
        /* <DEDUP_REMOVED lines=8> */
[----:B------:R3:W4:Y:S01]  /*16640*/  LDS.128 R24, [R17+0x308d0] ;  /* 0x0308d00011187984 */ /* 0x0007220000000c00 */
[----:B------:R-:W-:Y:S06]  /*16650*/  BAR.ARV 0x4, 0x180 ;  /* 0x0106000000007b1d */ /* 0x000fec0000002000 */
[----:B------:R-:W-:Y:S05]  /*16660*/  BRA `(.L_x_1415) ;  /* 0x0000000800cc7947 */ /* 0x000fea0003800000 */
.L_x_1414:
        /* <DEDUP_REMOVED lines=11> */
[----:B------:R-:W-:Y:S02]  /*16720*/  MOV R5, RZ ;  /* 0x000000ff00057202 */ /* 0x000fe40000000f00 */
[C---:B------:R-:W-:Y:S01]  /*16730*/  ISETP.GE.U32.AND P2, PT, R8.reuse, 0x2, PT ;  /* 0x000000020800780c */ /* 0x040fe20003f46070 */
[----:B------:R-:W-:Y:S01]  /*16740*/  SHFL.IDX PT, R0, R24, RZ, 0x1f ;  /* 0x00001fff18007589 */ /* 0x000fe200000e0000 */
[C---:B------:R-:W-:Y:S02]  /*16750*/  ISETP.GE.U32.AND P3, PT, R8.reuse, 0x4, PT ;  /* 0x000000040800780c */ /* 0x040fe40003f66070 */
[C---:B------:R-:W-:Y:S01]  /*16760*/  ISETP.GE.U32.AND P4, PT, R8.reuse, 0x8, PT ;  /* 0x000000080800780c */ /* 0x040fe20003f86070 */
[----:B------:R-:W-:Y:S01]  /*16770*/  SHFL.IDX PT, R4, R24, 0x1, 0x1f ;  /* 0x00201f0018047f89 */ /* 0x000fe200000e0000 */
[C---:B------:R-:W-:Y:S01]  /*16780*/  ISETP.GE.U32.AND P5, PT, R8.reuse, 0x10, PT ;  /* 0x000000100800780c */ /* 0x040fe20003fa6070 */
[----:B--2---:R-:W-:Y:S01]  /*16790*/  @!P1 IMAD.MOV.U32 R5, RZ, RZ, R2 ;  /* 0x000000ffff059224 */ /* 0x004fe200078e0002 */
[----:B------:R-:W-:-:S04]  /*167a0*/  ISETP.NE.AND P1, PT, R8, RZ, PT ;  /* 0x000000ff0800720c */ /* 0x000fc80003f25270 */
        /* <DEDUP_REMOVED lines=15> */
[----:B------:R1:W2:Y:S02]  /*168a0*/  SHFL.IDX PT, R14, R6, 0x1f, 0x1f ;  /* 0x03e01f00060e7f89 */ /* 0x0002a400000e0000 */
.L_x_1532:
[----:B------:R-:W-:Y:S02]  /*168b0*/  ULDC UR4, c[0x0][0xc38] ;  /* 0x00030e0000047ab9 */ /* 0x000fe40000000800 */
[----:B------:R-:W-:-:S04]  /*168c0*/  IMAD.U32 R7, RZ, RZ, UR4 ;  /* 0x00000004ff077e24 */ /* 0x000fc8000f8e00ff */
[----:B--2---:R-:W-:-:S04]  /*168d0*/  IMAD R14, R14, R7, RZ ;  /* 0x000000070e0e7224 */ /* 0x004fc800078e02ff */
[----:B------:R-:W-:-:S05]  /*168e0*/  IMAD.IADD R9, R4, 0x1, R14 ;  /* 0x0000000104097824 */ /* 0x000fca00078e020e */
[----:B------:R-:W-:-:S13]  /*168f0*/  ISETP.GT.AND P6, PT, R9, R0, PT ;  /* 0x000000000900720c */ /* 0x000fda0003fc4270 */
[----:B------:R-:W-:Y:S05]  /*16900*/  @P6 BRA `(.L_x_1417) ;  /* 0x00000000009c6947 */ /* 0x000fea0003800000 */
.L_x_1422:
[----:B------:R-:W2:Y:S01]  /*16910*/  LDC R2, c[0x0][0xc3c] ;  /* 0x00030f00ff027b82 */ /* 0x000ea20000000800 */
[----:B------:R-:W-:-:S05]  /*16920*/  VIADD R27, R27, 0x1f ;  /* 0x0000001f1b1b7836 */ /* 0x000fca0000000000 */
[----:B--2---:R-:W-:-:S13]  /*16930*/  ISETP.GE.AND P6, PT, R27, R2, PT ;  /* 0x000000021b00720c */ /* 0x004fda0003fc6270 */
[----:B------:R-:W-:Y:S05]  /*16940*/  @P6 BRA `(.L_x_1418) ;  /* 0x0000000400d06947 */ /* 0x000fea0003800000 */
[----:B------:R-:W2:Y:S01]  /*16950*/  S2R R3, SR_TID.X ;  /* 0x0000000000037919 */ /* 0x000ea20000002100 */
[----:B------:R-:W-:Y:S01]  /*16960*/  BSSY B0, `(.L_x_1419) ;  /* 0x0000009000007945 */ /* 0x000fe20003800000 */
[----:B------:R-:W-:Y:S01]  /*16970*/  IMAD.MOV.U32 R5, RZ, RZ, RZ ;  /* 0x000000ffff057224 */ /* 0x000fe200078e00ff */
[----:B--2---:R-:W-:-:S05]  /*16980*/  LOP3.LUT R3, R3, 0x1f, RZ, 0xc0, !PT ;  /* 0x0000001f03037812 */ /* 0x004fca00078ec0ff */
[----:B------:R-:W-:-:S05]  /*16990*/  IMAD.IADD R7, R27, 0x1, R3 ;  /* 0x000000011b077824 */ /* 0x000fca00078e0203 */
[----:B------:R-:W-:-:S13]  /*169a0*/  ISETP.GE.OR P6, PT, R7, R2, !P0 ;  /* 0x000000020700720c */ /* 0x000fda00047c6670 */
[----:B------:R-:W-:Y:S05]  /*169b0*/  @P6 BRA `(.L_x_1420) ;  /* 0x00000000000c6947 */ /* 0x000fea0003800000 */
[----:B------:R-:W2:Y:S02]  /*169c0*/  LDC.64 R2, c[0x0][0xc80] ;  /* 0x00032000ff027b82 */ /* 0x000ea40000000a00 */
[----:B--2---:R-:W-:-:S05]  /*169d0*/  IMAD.WIDE R2, R7, 0x4, R2 ;  /* 0x0000000407027825 */ /* 0x004fca00078e0202 */
[----:B------:R2:W5:Y:S02]  /*169e0*/  LDG.E R5, desc[UR36][R2.64] ;  /* 0x0000002402057981 */ /* 0x000564000c1e1900 */
.L_x_1420:
[----:B------:R-:W-:Y:S05]  /*169f0*/  BSYNC B0 ;  /* 0x0000000000007941 */ /* 0x000fea0003800000 */
.L_x_1419:
[----:B------:R-:W-:-:S03]  /*16a00*/  UMOV UR4, 0xffffffff ;  /* 0xffffffff00047882 */ /* 0x000fc60000000000 */
[----:B------:R-:W-:Y:S05]  /*16a10*/  BRA.DIV UR4, `(.L_x_1421) ;  /* 0x0000004204407947 */ /* 0x000fea000b800000 */
[----:B-----5:R-:W3:Y:S02]  /*16a20*/  SHFL.UP PT, R14, R5, 0x1, RZ ;  /* 0x04200000050e7989 */ /* 0x020ee400000e00ff */
[----:B---3--:R-:W-:-:S05]  /*16a30*/  SEL R14, R14, RZ, P1 ;  /* 0x000000ff0e0e7207 */ /* 0x008fca0000800000 */
[----:B------:R-:W-:-:S05]  /*16a40*/  IMAD.IADD R13, R5, 0x1, R14 ;  /* 0x00000001050d7824 */ /* 0x000fca00078e020e */
[----:B------:R-:W2:Y:S02]  /*16a50*/  SHFL.UP PT, R14, R13, 0x2, RZ ;  /* 0x044000000d0e7989 */ /* 0x000ea400000e00ff */
[----:B--2---:R-:W-:-:S05]  /*16a60*/  SEL R2, R14, RZ, P2 ;  /* 0x000000ff0e027207 */ /* 0x004fca0001000000 */
        /* <DEDUP_REMOVED lines=9> */
[----:B-1----:R-:W-:-:S05]  /*16b00*/  IMAD.IADD R6, R4, 0x1, R7 ;  /* 0x0000000104067824 */ /* 0x002fca00078e0207 */
[----:B------:R1:W2:Y:S02]  /*16b10*/  SHFL.IDX PT, R14, R6, 0x1f, 0x1f ;  /* 0x03e01f00060e7f89 */ /* 0x0002a400000e0000 */
.L_x_1540:
[----:B------:R-:W-:Y:S02]  /*16b20*/  ULDC UR4, c[0x0][0xc38] ;  /* 0x00030e0000047ab9 */ /* 0x000fe40000000800 */
[----:B------:R-:W-:-:S04]  /*16b30*/  IMAD.U32 R7, RZ, RZ, UR4 ;  /* 0x00000004ff077e24 */ /* 0x000fc8000f8e00ff */
[----:B--2---:R-:W-:-:S04]  /*16b40*/  IMAD R14, R14, R7, RZ ;  /* 0x000000070e0e7224 */ /* 0x004fc800078e02ff */
[----:B------:R-:W-:-:S05]  /*16b50*/  IMAD.IADD R9, R14, 0x1, R9 ;  /* 0x000000010e097824 */ /* 0x000fca00078e0209 */
[----:B------:R-:W-:-:S13]  /*16b60*/  ISETP.GT.AND P6, PT, R9, R0, PT ;  /* 0x000000000900720c */ /* 0x000fda0003fc4270 */
[----:B------:R-:W-:Y:S05]  /*16b70*/  @!P6 BRA `(.L_x_1422) ;  /* 0xfffffffc0064e947 */ /* 0x000fea000383ffff */
.L_x_1417:
[----:B------:R-:W-:Y:S01]  /*16b80*/  IMAD.IADD R24, R9, 0x1, -R14 ;  /* 0x0000000109187824 */ /* 0x000fe200078e0a0e */
[----:B------:R-:W-:-:S03]  /*16b90*/  UMOV UR4, 0xffffffff ;  /* 0xffffffff00047882 */ /* 0x000fc60000000000 */
[----:B------:R-:W-:-:S05]  /*16ba0*/  IMAD R3, R6, R7, R24 ;  /* 0x0000000706037224 */ /* 0x000fca00078e0218 */
[----:B------:R-:W-:Y:S01]  /*16bb0*/  ISETP.GT.AND P6, PT, R3, R0, PT ;  /* 0x000000000300720c */ /* 0x000fe20003fc4270 */
[----:B------:R-:W-:-:S12]  /*16bc0*/  BRA.DIV UR4, `(.L_x_1423) ;  /* 0x0000004204907947 */ /* 0x000fd8000b800000 */
[----:B------:R-:W-:-:S04]  /*16bd0*/  VOTE.ANY R2, PT, !P6 ;  /* 0x0000000000027806 */ /* 0x000fc800070e0100 */
[----:B------:R-:W2:Y:S02]  /*16be0*/  POPC R4, R2 ;  /* 0x0000000200047309 */ /* 0x000ea40000000000 */
[----:B--2---:R2:W3:Y:S02]  /*16bf0*/  SHFL.IDX PT, R5, R5, R4, 0x1f ;  /* 0x00001f0405057589 */ /* 0x0044e400000e0000 */
.L_x_1544:
[----:B------:R-:W-:Y:S01]  /*16c00*/  ISETP.NE.AND P0, PT, R2, RZ, PT ;  /* 0x000000ff0200720c */ /* 0x000fe20003f05270 */
[----:B------:R-:W-:-:S12]  /*16c10*/  IMAD.MOV.U32 R14, RZ, RZ, RZ ;  /* 0x000000ffff0e7224 */ /* 0x000fd800078e00ff */
[----:B------:R-:W-:Y:S05]  /*16c20*/  @!P0 BRA `(.L_x_1424) ;  /* 0x0000000000108947 */ /* 0x000fea0003800000 */
[----:B------:R-:W-:Y:S01]  /*16c30*/  UMOV UR4, 0xffffffff ;  /* 0xffffffff00047882 */ /* 0x000fe20000000000 */
[----:B------:R-:W-:Y:S02]  /*16c40*/  VIADD R12, R4, 0xffffffff ;  /* 0xffffffff040c7836 */ /* 0x000fe40000000000 */
[----:B------:R-:W-:Y:S05]  /*16c50*/  BRA.DIV UR4, `(.L_x_1425) ;  /* 0x0000004204b47947 */ /* 0x000fea000b800000 */
[----:B------:R4:W0:Y:S02]  /*16c60*/  SHFL.IDX PT, R14, R6, R12, 0x1f ;  /* 0x00001f0c060e7589 */ /* 0x00082400000e0000 */
.L_x_1424:
[----:B------:R-:W5:Y:S01]  /*16c70*/  LDC.64 R2, c[0x0][0xc90] ;  /* 0x00032400ff027b82 */ /* 0x000f620000000a00 */
[----:B------:R-:W-:-:S04]  /*16c80*/  IMAD.IADD R27, R4, 0x1, R27 ;  /* 0x00000001041b7824 */ /* 0x000fc800078e021b */
[----:B-----5:R-:W-:-:S05]  /*16c90*/  IMAD.WIDE R2, R27, 0x4, R2 ;  /* 0x000000041b027825 */ /* 0x020fca00078e0202 */
[----:B-1--4-:R1:W2:Y:S01]  /*16ca0*/  LDG.E R6, desc[UR36][R2.64] ;  /* 0x0000002402067981 */ /* 0x0122a2000c1e1900 */
[----:B0-----:R-:W-:Y:S02]  /*16cb0*/  IMAD R24, R14, R7, R24 ;  /* 0x000000070e187224 */ /* 0x001fe400078e0218 */
[----:B-1----:R-:W-:Y:S02]  /*16cc0*/  IMAD.MOV.U32 R2, RZ, RZ, RZ ;  /* 0x000000ffff027224 */ /* 0x002fe400078e00ff */
[----:B--23--:R-:W-:-:S05]  /*16cd0*/  IMAD R4, R5, R6, RZ ;  /* 0x0000000605047224 */ /* 0x00cfca00078e02ff */
[----:B------:R-:W-:-:S04]  /*16ce0*/  IABS R8, R4 ;  /* 0x0000000400087213 */ /* 0x000fc80000000000 */
[----:B------:R-:W0:Y:S08]  /*16cf0*/  I2F.RP R10, R8 ;  /* 0x00000008000a7306 */ /* 0x000e300000209400 */
[----:B0-----:R-:W0:Y:S02]  /*16d00*/  MUFU.RCP R10, R10 ;  /* 0x0000000a000a7308 */ /* 0x001e240000001000 */
[----:B0-----:R-:W-:-:S06]  /*16d10*/  VIADD R11, R10, 0xffffffe ;  /* 0x0ffffffe0a0b7836 */ /* 0x001fcc0000000000 */
[----:B------:R-:W0:Y:S02]  /*16d20*/  F2I.FTZ.U32.TRUNC.NTZ R3, R11 ;  /* 0x0000000b00037305 */ /* 0x000e24000021f000 */
[----:B0-----:R-:W-:-:S04]  /*16d30*/  IMAD.MOV R9, RZ, RZ, -R3 ;  /* 0x000000ffff097224 */ /* 0x001fc800078e0a03 */
        /* <DEDUP_REMOVED lines=11> */
[----:B------:R-:W-:Y:S02]  /*16df0*/  @!P1 IMAD.IADD R3, R3, 0x1, -R8 ;  /* 0x0000000103039824 */ /* 0x000fe400078e0a08 */
[----:B------:R-:W-:Y:S01]  /*16e00*/  @!P1 VIADD R2, R2, 0x1 ;  /* 0x0000000102029836 */ /* 0x000fe20000000000 */
[----:B------:R-:W-:Y:S02]  /*16e10*/  ISETP.NE.AND P1, PT, R4, RZ, PT ;  /* 0x000000ff0400720c */ /* 0x000fe40003f25270 */
[----:B------:R-:W-:-:S13]  /*16e20*/  ISETP.GE.U32.AND P0, PT, R3, R8, PT ;  /* 0x000000080300720c */ /* 0x000fda0003f06070 */
[----:B------:R-:W-:-:S04]  /*16e30*/  @P0 VIADD R2, R2, 0x1 ;  /* 0x0000000102020836 */ /* 0x000fc80000000000 */
[----:B------:R-:W-:Y:S01]  /*16e40*/  @!P2 IMAD.MOV R2, RZ, RZ, -R2 ;  /* 0x000000ffff02a224 */ /* 0x000fe200078e0a02 */
[----:B------:R-:W-:-:S05]  /*16e50*/  @!P1 LOP3.LUT R2, RZ, R4, RZ, 0x33, !PT ;  /* 0x00000004ff029212 */ /* 0x000fca00078e33ff */
[----:B------:R-:W-:Y:S02]  /*16e60*/  IMAD R0, R6, R2, RZ ;  /* 0x0000000206007224 */ /* 0x000fe400078e02ff */
[----:B------:R-:W-:Y:S02]  /*16e70*/  IMAD.MOV R2, RZ, RZ, -R2 ;  /* 0x000000ffff027224 */ /* 0x000fe400078e0a02 */
[----:B------:R-:W-:Y:S02]  /*16e80*/  IMAD.MOV R3, RZ, RZ, -R0 ;  /* 0x000000ffff037224 */ /* 0x000fe400078e0a00 */
[----:B------:R-:W-:-:S03]  /*16e90*/  IMAD R9, R4, R2, R9 ;  /* 0x0000000204097224 */ /* 0x000fc600078e0209 */
[----:B------:R-:W-:-:S04]  /*16ea0*/  VIADDMNMX R6, R3, R7, R6, PT ;  /* 0x0000000703067246 */ /* 0x000fc80003800106 */
[-C--:B------:R-:W-:Y:S02]  /*16eb0*/  IABS R7, R6.reuse ;  /* 0x0000000600077213 */ /* 0x080fe40000000000 */
[----:B------:R-:W-:Y:S02]  /*16ec0*/  IABS R4, R6 ;  /* 0x0000000600047213 */ /* 0x000fe40000000000 */
[----:B------:R-:W0:Y:S03]  /*16ed0*/  I2F.RP R8, R7 ;  /* 0x0000000700087306 */ /* 0x000e260000209400 */
[----:B------:R-:W-:-:S05]  /*16ee0*/  IMAD.MOV R4, RZ, RZ, -R4 ;  /* 0x000000ffff047224 */ /* 0x000fca00078e0a04 */
[----:B0-----:R-:W0:Y:S02]  /*16ef0*/  MUFU.RCP R8, R8 ;  /* 0x0000000800087308 */ /* 0x001e240000001000 */
[----:B0-----:R-:W-:-:S06]  /*16f00*/  VIADD R3, R8, 0xffffffe ;  /* 0x0ffffffe08037836 */ /* 0x001fcc0000000000 */
[----:B------:R-:W0:Y:S02]  /*16f10*/  F2I.FTZ.U32.TRUNC.NTZ R3, R3 ;  /* 0x0000000300037305 */ /* 0x000e24000021f000 */
[----:B0-----:R-:W-:-:S04]  /*16f20*/  IMAD.MOV R2, RZ, RZ, -R3 ;  /* 0x000000ffff027224 */ /* 0x001fc800078e0a03 */
[----:B------:R-:W-:Y:S02]  /*16f30*/  IMAD R11, R2, R7, RZ ;  /* 0x00000007020b7224 */ /* 0x000fe400078e02ff */
[----:B------:R-:W-:-:S04]  /*16f40*/  IMAD.MOV.U32 R2, RZ, RZ, RZ ;  /* 0x000000ffff027224 */ /* 0x000fc800078e00ff */
[----:B------:R-:W-:Y:S01]  /*16f50*/  IMAD.HI.U32 R2, R3, R11, R2 ;  /* 0x0000000b03027227 */ /* 0x000fe200078e0002 */
[----:B------:R-:W-:Y:S02]  /*16f60*/  IABS R11, R9 ;  /* 0x00000009000b7213 */ /* 0x000fe40000000000 */
[C---:B------:R-:W-:Y:S01]  /*16f70*/  LOP3.LUT R3, R9.reuse, R6, RZ, 0x3c, !PT ;  /* 0x0000000609037212 */ /* 0x040fe200078e3cff */
[----:B------:R-:W-:Y:S02]  /*16f80*/  IMAD.IADD R9, R9, 0x1, R0 ;  /* 0x0000000109097824 */ /* 0x000fe400078e0200 */
[----:B------:R-:W-:Y:S01]  /*16f90*/  IMAD.HI.U32 R2, R2, R11, RZ ;  /* 0x0000000b02027227 */ /* 0x000fe200078e00ff */
[----:B------:R-:W-:-:S03]  /*16fa0*/  ISETP.GE.AND P2, PT, R3, RZ, PT ;  /* 0x000000ff0300720c */ /* 0x000fc60003f46270 */
[----:B------:R-:W-:-:S05]  /*16fb0*/  IMAD R4, R2, R4, R11 ;  /* 0x0000000402047224 */ /* 0x000fca00078e020b */
[----:B------:R-:W-:-:S13]  /*16fc0*/  ISETP.GT.U32.AND P1, PT, R7, R4, PT ;  /* 0x000000040700720c */ /* 0x000fda0003f24070 */
[----:B------:R-:W-:Y:S02]  /*16fd0*/  @!P1 IMAD.IADD R4, R4, 0x1, -R7 ;  /* 0x0000000104049824 */ /* 0x000fe400078e0a07 */
[----:B------:R-:W-:Y:S01]  /*16fe0*/  @!P1 VIADD R2, R2, 0x1 ;  /* 0x0000000102029836 */ /* 0x000fe20000000000 */
[----:B------:R-:W-:Y:S02]  /*16ff0*/  ISETP.NE.AND P1, PT, R6, RZ, PT ;  /* 0x000000ff0600720c */ /* 0x000fe40003f25270 */
[----:B------:R-:W-:-:S13]  /*17000*/  ISETP.GE.U32.AND P0, PT, R4, R7, PT ;  /* 0x000000070400720c */ /* 0x000fda0003f06070 */
[----:B------:R-:W-:-:S04]  /*17010*/  @P0 VIADD R2, R2, 0x1 ;  /* 0x0000000102020836 */ /* 0x000fc80000000000 */
[----:B------:R-:W-:Y:S01]  /*17020*/  @!P2 IMAD.MOV R2, RZ, RZ, -R2 ;  /* 0x000000ffff02a224 */ /* 0x000fe200078e0a02 */
[----:B------:R-:W-:Y:S01]  /*17030*/  @!P1 LOP3.LUT R2, RZ, R6, RZ, 0x33, !PT ;  /* 0x00000006ff029212 */ /* 0x000fe200078e33ff */
[----:B------:R-:W-:-:S04]  /*17040*/  IMAD.MOV R6, RZ, RZ, -R6 ;  /* 0x000000ffff067224 */ /* 0x000fc800078e0a06 */
[----:B------:R-:W-:Y:S01]  /*17050*/  IMAD R26, R2, R6, R9 ;  /* 0x00000006021a7224 */ /* 0x000fe200078e0209 */
[----:B------:R-:W-:-:S05]  /*17060*/  LOP3.LUT R2, RZ, R2, RZ, 0x33, !PT ;  /* 0x00000002ff027212 */ /* 0x000fca00078e33ff */
[----:B------:R-:W-:Y:S01]  /*17070*/  IMAD.IADD R25, R5, 0x1, R2 ;  /* 0x0000000105197824 */ /* 0x000fe200078e0202 */
[----:B------:R-:W-:Y:S06]  /*17080*/  BRA `(.L_x_1426) ;  /* 0x00000000001c7947 */ /* 0x000fec0003800000 */
.L_x_1418:
[----:B------:R-:W-:Y:S01]  /*17090*/  UMOV UR4, URZ ;  /* 0x0000003f00047c82 */ /* 0x000fe20008000000 */
[----:B------:R-:W-:Y:S01]  /*170a0*/  UMOV UR5, URZ ;  /* 0x0000003f00057c82 */ /* 0x000fe20008000000 */
[----:B------:R-:W-:Y:S01]  /*170b0*/  ULDC UR6, c[0x0][0xc3c] ;  /* 0x00030f0000067ab9 */ /* 0x000fe20000000800 */
[----:B------:R-:W-:Y:S02]  /*170c0*/  IMAD.MOV.U32 R24, RZ, RZ, R0 ;  /* 0x000000ffff187224 */ /* 0x000fe400078e0000 */
[----:B------:R-:W-:Y:S02]  /*170d0*/  IMAD.U32 R25, RZ, RZ, UR4 ;  /* 0x00000004ff197e24 */ /* 0x000fe4000f8e00ff */
[----:B------:R-:W-:Y:S02]  /*170e0*/  IMAD.U32 R26, RZ, RZ, UR5 ;  /* 0x00000005ff1a7e24 */ /* 0x000fe4000f8e00ff */
[----:B------:R-:W-:-:S07]  /*170f0*/  IMAD.U32 R27, RZ, RZ, UR6 ;  /* 0x00000006ff1b7e24 */ /* 0x000fce000f8e00ff */
.L_x_1426:
[----:B------:R-:W2:Y:S01]  /*17100*/  S2R R0, SR_TID.X ;  /* 0x0000000000007919 */ /* 0x000ea20000002100 */
[----:B------:R-:W-:Y:S05]  /*17110*/  WARPSYNC.ALL ;  /* 0x0000000000007948 */ /* 0x000fea0003800000 */
[----:B------:R-:W-:Y:S01]  /*17120*/  BAR.SYNC.DEFER_BLOCKING 0x4, 0x180 ;  /* 0x0106000000007b1d */ /* 0x000fe20000010000 */
[----:B--2---:R-:W-:-:S04]  /*17130*/  LOP3.LUT R0, R0, 0x1f, RZ, 0xc0, !PT ;  /* 0x0000001f00007812 */ /* 0x004fc800078ec0ff */
[----:B------:R-:W-:-:S13]  /*17140*/  ISETP.NE.AND P0, PT, R0, RZ, PT ;  /* 0x000000ff0000720c */ /* 0x000fda0003f05270 */
[----:B------:R-:W2:Y:S01]  /*17150*/  @!P0 S2R R3, SR_CgaCtaId ;  /* 0x0000000000038919 */ /* 0x000ea20000008800 */
[----:B------:R-:W-:-:S04]  /*17160*/  @!P0 MOV R0, 0x400 ;  /* 0x0000040000008802 */ /* 0x000fc80000000f00 */
[----:B--2---:R-:W-:-:S05]  /*17170*/  @!P0 LEA R17, R3, R0, 0x18 ;  /* 0x0000000003118211 */ /* 0x004fca00078ec0ff */
[----:B------:R2:W-:Y:S01]  /*17180*/  @!P0 STS.128 [R17+0x308d0], R24 ;  /* 0x0308d01811008388 */ /* 0x0005e20000000c00 */
[----:B------:R-:W-:Y:S06]  /*17190*/  BAR.ARV 0x5, 0x180 ;  /* 0x0146000000007b1d */ /* 0x000fec0000002000 */
.L_x_1415:
[----:B------:R-:W-:Y:S02]  /*171a0*/  ULDC UR4, c[0x0][0xc3c] ;  /* 0x00030f0000047ab9 */ /* 0x000fe40000000800 */
[----:B----4-:R-:W-:-:S13]  /*171b0*/  ISETP.GE.AND P0, PT, R27, UR4, PT ;  /* 0x000000041b007c0c */ /* 0x010fda000bf06270 */
[----:B------:R-:W-:Y:S05]  /*171c0*/  @!P0 BRA `(.L_x_1427) ;  /* 0xffffffb400188947 */ /* 0x000fea000383ffff */
[----:B------:R-:W-:Y:S05]  /*171d0*/  BSYNC B8 ;  /* 0x0000000000087941 */ /* 0x000fea0003800000 */
.L_x_1356:
[----:B------:R-:W4:Y:S01]  /*171e0*/  LDL.LU R0, [R1+0x24] ;  /* 0x0000240001007983 */ /* 0x000f220000300800 */
[----:B------:R-:W-:Y:S01]  /*171f0*/  BSSY B0, `(.L_x_1428) ;  /* 0x000000b000007945 */ /* 0x000fe20003800000 */
[----:B------:R-:W5:Y:S01]  /*17200*/  S2R R5, SR_CgaCtaId ;  /* 0x0000000000057919 */ /* 0x000f620000008800 */
[----:B----4-:R-:W-:-:S05]  /*17210*/  VIADD R0, R0, 0x1 ;  /* 0x0000000100007836 */ /* 0x010fca0000000000 */
[----:B-1----:R-:W-:-:S04]  /*17220*/  LEA.HI R2, R0, R0, RZ, 0x1 ;  /* 0x0000000000027211 */ /* 0x002fc800078f08ff */
[----:B------:R-:W-:Y:S02]  /*17230*/  LOP3.LUT R3, R2, 0xfffffffe, RZ, 0xc0, !PT ;  /* 0xfffffffe02037812 */ /* 0x000fe400078ec0ff */
[----:B------:R-:W-:-:S03]  /*17240*/  MOV R2, 0x400 ;  /* 0x0000040000027802 */ /* 0x000fc60000000f00 */
[----:B------:R-:W-:Y:S01]  /*17250*/  IMAD.IADD R0, R0, 0x1, -R3 ;  /* 0x0000000100007824 */ /* 0x000fe200078e0a03 */
[----:B-----5:R-:W-:-:S04]  /*17260*/  LEA R4, R5, R2, 0x18 ;  /* 0x0000000205047211 */ /* 0x020fc800078ec0ff */
[----:B------:R-:W-:-:S04]  /*17270*/  SHF.L.U32 R0, R0, 0x1f, RZ ;  /* 0x0000001f00007819 */ /* 0x000fc800000006ff */
[----:B------:R-:W1:Y:S02]  /*17280*/  SYNCS.PHASECHK.TRANS64.TRYWAIT P0, [R4+URZ+0x30820], R0 ;  /* 0x03082000040075a7 */ /* 0x000e64000800017f */
[----:B-1----:R-:W-:Y:S05]  /*17290*/  @!P0 BRA `(.L_x_1429) ;  /* 0x0000003c00488947 */ /* 0x002fea0003800000 */
.L_x_1547:
[----:B------:R-:W-:Y:S05]  /*172a0*/  BSYNC B0 ;  /* 0x0000000000007941 */ /* 0x000fea0003800000 */
.L_x_1428:
[----:B------:R-:W-:-:S03]  /*172b0*/  UMOV UR4, 0xffffffff ;  /* 0xffffffff00047882 */ /* 0x000fc60000000000 */
[----:B------:R-:W-:Y:S05]  /*172c0*/  BRA.DIV UR4, `(.L_x_1430) ;  /* 0x0000003e04507947 */ /* 0x000fea000b800000 */
[----:B-1----:R-:W1:Y:S02]  /*172d0*/  S2R R0, SR_TID.X ;  /* 0x0000000000007919 */ /* 0x002e640000002100 */
[----:B-1----:R-:W-:-:S04]  /*172e0*/  SHF.R.U32.HI R0, RZ, 0x5, R0 ;  /* 0x00000005ff007819 */ /* 0x002fc80000011600 */
[----:B------:R-:W-:-:S05]  /*172f0*/  LOP3.LUT R0, R0, 0x3, RZ, 0xc0, !PT ;  /* 0x0000000300007812 */ /* 0x000fca00078ec0ff */
[----:B------:R1:W4:Y:S02]  /*17300*/  SHFL.IDX PT, R14, R0, RZ, 0x1f ;  /* 0x00001fff000e7589 */ /* 0x00032400000e0000 */
.L_x_1550:
[----:B----4-:R-:W-:Y:S01]  /*17310*/  ISETP.NE.AND P0, PT, R14, RZ, PT ;  /* 0x000000ff0e00720c */ /* 0x010fe20003f05270 */
[----:B------:R-:W-:-:S12]  /*17320*/  BSSY B0, `(.L_x_1431) ;  /* 0x0000024000007945 */ /* 0x000fd80003800000 */
[----:B------:R-:W-:Y:S05]  /*17330*/  @P0 BRA `(.L_x_1432) ;  /* 0x0000000000880947 */ /* 0x000fea0003800000 */
[----:B------:R-:W-:-:S03]  /*17340*/  UMOV UR4, 0xffffffff ;  /* 0xffffffff00047882 */ /* 0x000fc60000000000 */
[----:B------:R-:W-:Y:S05]  /*17350*/  BRA.DIV UR4, `(.L_x_1433) ;  /* 0x0000003e04607947 */ /* 0x000fea000b800000 */
[----:B------:R-:W-:-:S13]  /*17360*/  ELECT P6, URZ, PT ;  /* 0x00000000003f782f */ /* 0x000fda00038c0000 */
.L_x_1553:
[----:B------:R-:W-:Y:S05]  /*17370*/  @!P6 BRA `(.L_x_1432) ;  /* 0x000000000078e947 */ /* 0x000fea0003800000 */
[----:B-1----:R-:W4:Y:S02]  /*17380*/  LDL.LU R0, [R1+0x10] ;  /* 0x0000100001007983 */ /* 0x002f240000300800 */
[----:B----4-:R-:W-:-:S04]  /*17390*/  LOP3.LUT R0, R0, 0x2, RZ, 0xfc, !PT ;  /* 0x0000000200007812 */ /* 0x010fc800078efcff */
[----:B------:R-:W-:-:S13]  /*173a0*/  ISETP.NE.AND P0, PT, R0, 0x3, PT ;  /* 0x000000030000780c */ /* 0x000fda0003f05270 */
[----:B------:R-:W-:Y:S05]  /*173b0*/  @!P0 BRA `(.L_x_1434) ;  /* 0x0000000000048947 */ /* 0x000fea0003800000 */
[----:B------:R-:W-:Y:S01]  /*173c0*/  BPT.TRAP 0x1 ;  /* 0x000000040000795c */ /* 0x000fe20000300000 */
.L_x_1434:
[C---:B------:R-:W-:Y:S01]  /*173d0*/  IMAD R5, R23.reuse, 0x8, R4 ;  /* 0x0000000817057824 */ /* 0x040fe200078e0204 */
[----:B------:R-:W-:Y:S01]  /*173e0*/  SHF.L.U32 R0, R28, 0x1f, RZ ;  /* 0x0000001f1c007819 */ /* 0x000fe200000006ff */
[----:B------:R-:W-:-:S03]  /*173f0*/  VIADD R23, R23, 0x1 ;  /* 0x0000000117177836 */ /* 0x000fc60000000000 */
[----:B------:R-:W1:Y:S02]  /*17400*/  SYNCS.PHASECHK.TRANS64.TRYWAIT P1, [R5+URZ+0x30840], R0 ;  /* 0x03084000050075a7 */ /* 0x000e64000802017f */
[----:B------:R-:W-:-:S04]  /*17410*/  ISETP.NE.AND P2, PT, R23, 0x2, PT ;  /* 0x000000021700780c */ /* 0x000fc80003f45270 */
[----:B------:R-:W-:Y:S01]  /*17420*/  SEL R3, RZ, 0x1, P2 ;  /* 0x00000001ff037807 */ /* 0x000fe20001000000 */
[----:B-1----:R-:W-:Y:S08]  /*17430*/  @!P1 BRA `(.L_x_1435) ;  /* 0x0000003c00489947 */ /* 0x002ff00003800000 */
.L_x_1554:
[----:B------:R-:W-:Y:S02]  /*17440*/  SEL R23, R23, RZ, P2 ;  /* 0x000000ff17177207 */ /* 0x000fe40001000000 */
[----:B------:R-:W-:Y:S01]  /*17450*/  LOP3.LUT R2, R28, R3, RZ, 0x3c, !PT ;  /* 0x000000031c027212 */ /* 0x000fe200078e3cff */
[----:B------:R-:W-:Y:S06]  /*17460*/  @!P0 BRA `(.L_x_1436) ;  /* 0x0000000000048947 */ /* 0x000fec0003800000 */
[----:B------:R-:W-:Y:S01]  /*17470*/  BPT.TRAP 0x1 ;  /* 0x000000040000795c */ /* 0x000fe20000300000 */
.L_x_1436:
[----:B------:R-:W-:Y:S01]  /*17480*/  IMAD R23, R23, 0x8, R4 ;  /* 0x0000000817177824 */ /* 0x000fe200078e0204 */
[----:B------:R-:W-:-:S04]  /*17490*/  SHF.L.U32 R2, R2, 0x1f, RZ ;  /* 0x0000001f02027819 */ /* 0x000fc800000006ff */
[----:B------:R-:W4:Y:S02]  /*174a0*/  SYNCS.PHASECHK.TRANS64.TRYWAIT P1, [R23+URZ+0x30840], R2 ;  /* 0x03084002170075a7 */ /* 0x000f24000802017f */
[----:B----4-:R-:W-:Y:S05]  /*174b0*/  @!P1 BRA `(.L_x_1437) ;  /* 0x0000003c003c9947 */ /* 0x010fea0003800000 */
.L_x_1555:
[----:B------:R-:W-:Y:S05]  /*174c0*/  @!P0 BRA `(.L_x_1438) ;  /* 0x0000000000048947 */ /* 0x000fea0003800000 */
[----:B------:R-:W-:Y:S01]  /*174d0*/  BPT.TRAP 0x1 ;  /* 0x000000040000795c */ /* 0x000fe20000300000 */
.L_x_1438:
[----:B------:R-:W5:Y:S02]  /*174e0*/  SYNCS.PHASECHK.TRANS64.TRYWAIT P1, [R5+URZ+0x30860], R0 ;  /* 0x03086000050075a7 */ /* 0x000f64000802017f */
[----:B-----5:R-:W-:Y:S05]  /*174f0*/  @!P1 BRA `(.L_x_1439) ;  /* 0x0000003c00409947 */ /* 0x020fea0003800000 */
.L_x_1556:
[----:B------:R-:W-:Y:S05]  /*17500*/  @!P0 BRA `(.L_x_1440) ;  /* 0x0000000000048947 */ /* 0x000fea0003800000 */
[----:B------:R-:W-:Y:S01]  /*17510*/  BPT.TRAP 0x1 ;  /* 0x000000040000795c */ /* 0x000fe20000300000 */
.L_x_1440:
[----:B------:R0:W0:Y:S02]  /*17520*/  SYNCS.PHASECHK.TRANS64.TRYWAIT P0, [R23+URZ+0x30860], R2 ;  /* 0x03086002170075a7 */ /* 0x000024000800017f */
[----:B0-----:R-:W-:Y:S05]  /*17530*/  @!P0 NANOSLEEP.SYNCS 0x989680 ;  /* 0x009896800000895d */ /* 0x001fea0003900000 */
[----:B------:R-:W0:Y:S02]  /*17540*/  @!P0 SYNCS.PHASECHK.TRANS64 P0, [R23+URZ+0x30860], R2 ;  /* 0x03086002170085a7 */ /* 0x000e24000800007f */
[----:B0-----:R-:W-:Y:S05]  /*17550*/  @!P0 BRA `(.L_x_1440) ;  /* 0xfffffffc00f08947 */ /* 0x001fea000383ffff */
.L_x_1432:
[----:B------:R-:W-:Y:S05]  /*17560*/  BSYNC B0 ;  /* 0x0000000000007941 */ /* 0x000fea0003800000 */
.L_x_1431:
[----:B------:R-:W-:Y:S05]  /*17570*/  EXIT ;  /* 0x000000000000794d */ /* 0x000fea0003800000 */
.L_x_1250:
[----:B0-----:R-:W-:-:S04]  /*17580*/  IMAD.U32 R3, RZ, RZ, UR40 ;  /* 0x00000028ff037e24 */ /* 0x001fc8000f8e00ff */
[----:B------:R0:W1:Y:S03]  /*17590*/  SYNCS.PHASECHK.TRANS64.TRYWAIT P1, [R3+URZ+0x30800], R0 ;  /* 0x03080000030075a7 */ /* 0x000066000802017f */
[----:B-1----:R-:W-:Y:S05]  /*175a0*/  @!P1 NANOSLEEP.SYNCS 0x989680 ;  /* 0x009896800000995d */ /* 0x002fea0003900000 */
[----:B------:R-:W1:Y:S02]  /*175b0*/  @!P1 SYNCS.PHASECHK.TRANS64 P1, [R3+URZ+0x30800], R0 ;  /* 0x03080000030095a7 */ /* 0x000e64000802007f */
[----:B-1----:R-:W-:Y:S05]  /*175c0*/  @!P1 BRA `(.L_x_1250) ;  /* 0xfffffffc00ec9947 */ /* 0x002fea000383ffff */
[----:B------:R-:W-:Y:S05]  /*175d0*/  BRA `(.L_x_1441) ;  /* 0xfffffea400247947 */ /* 0x000fea000383ffff */
.L_x_1254:
[----:B-1----:R1:W2:Y:S02]  /*175e0*/  SYNCS.PHASECHK.TRANS64.TRYWAIT P1, [R13+URZ+0x30830], R0 ;  /* 0x030830000d0075a7 */ /* 0x0022a4000802017f */
[----:B--2---:R-:W-:Y:S05]  /*175f0*/  @!P1 NANOSLEEP.SYNCS 0x989680 ;  /* 0x009896800000995d */ /* 0x004fea0003900000 */
[----:B------:R-:W2:Y:S02]  /*17600*/  @!P1 SYNCS.PHASECHK.TRANS64 P1, [R13+URZ+0x30830], R0 ;  /* 0x030830000d0095a7 */ /* 0x000ea4000802007f */
[----:B--2---:R-:W-:Y:S05]  /*17610*/  @!P1 BRA `(.L_x_1254) ;  /* 0xfffffffc00f09947 */ /* 0x004fea000383ffff */
[----:B------:R-:W-:Y:S05]  /*17620*/  BRA `(.L_x_1253) ;  /* 0xfffffea400407947 */ /* 0x000fea000383ffff */
.L_x_1271:
[----:B-1----:R-:W-:-:S04]  /*17630*/  IMAD.U32 R9, RZ, RZ, UR7 ;  /* 0x00000007ff097e24 */ /* 0x002fc8000f8e00ff */
[----:B------:R1:W2:Y:S03]  /*17640*/  SYNCS.PHASECHK.TRANS64.TRYWAIT P1, [R9+URZ+0x30830], R8 ;  /* 0x03083008090075a7 */ /* 0x0002a6000802017f */
[----:B--2---:R-:W-:Y:S05]  /*17650*/  @!P1 NANOSLEEP.SYNCS 0x989680 ;  /* 0x009896800000995d */ /* 0x004fea0003900000 */
[----:B------:R-:W2:Y:S02]  /*17660*/  @!P1 SYNCS.PHASECHK.TRANS64 P1, [R9+URZ+0x30830], R8 ;  /* 0x03083008090095a7 */ /* 0x000ea4000802007f */
[----:B--2---:R-:W-:Y:S05]  /*17670*/  @!P1 BRA `(.L_x_1271) ;  /* 0xfffffffc00ec9947 */ /* 0x004fea000383ffff */
[----:B------:R-:W-:Y:S05]  /*17680*/  BRA `(.L_x_1270) ;  /* 0xfffffed800087947 */ /* 0x000fea000383ffff */
.L_x_1275:
[----:B-1----:R-:W-:-:S04]  /*17690*/  IMAD.U32 R9, RZ, RZ, UR6 ;  /* 0x00000006ff097e24 */ /* 0x002fc8000f8e00ff */
[----:B------:R1:W3:Y:S03]  /*176a0*/  SYNCS.PHASECHK.TRANS64.TRYWAIT P1, [R9+URZ+0x30850], R0 ;  /* 0x03085000090075a7 */ /* 0x0002e6000802017f */
[----:B---3--:R-:W-:Y:S05]  /*176b0*/  @!P1 NANOSLEEP.SYNCS 0x989680 ;  /* 0x009896800000995d */ /* 0x008fea0003900000 */
[----:B------:R-:W3:Y:S02]  /*176c0*/  @!P1 SYNCS.PHASECHK.TRANS64 P1, [R9+URZ+0x30850], R0 ;  /* 0x03085000090095a7 */ /* 0x000ee4000802007f */
[----:B---3--:R-:W-:Y:S05]  /*176d0*/  @!P1 BRA `(.L_x_1275) ;  /* 0xfffffffc00ec9947 */ /* 0x008fea000383ffff */
[----:B------:R-:W-:Y:S05]  /*176e0*/  BRA `(.L_x_1274) ;  /* 0xfffffee000b87947 */ /* 0x000fea000383ffff */
.L_x_1294:
[----:B-1----:R-:W-:-:S04]  /*176f0*/  IMAD.U32 R9, RZ, RZ, UR7 ;  /* 0x00000007ff097e24 */ /* 0x002fc8000f8e00ff */
[----:B------:R1:W2:Y:S03]  /*17700*/  SYNCS.PHASECHK.TRANS64.TRYWAIT P1, [R9+URZ+0x30830], R8 ;  /* 0x03083008090075a7 */ /* 0x0002a6000802017f */
[----:B--2---:R-:W-:Y:S05]  /*17710*/  @!P1 NANOSLEEP.SYNCS 0x989680 ;  /* 0x009896800000995d */ /* 0x004fea0003900000 */
[----:B------:R-:W2:Y:S02]  /*17720*/  @!P1 SYNCS.PHASECHK.TRANS64 P1, [R9+URZ+0x30830], R8 ;  /* 0x03083008090095a7 */ /* 0x000ea4000802007f */
[----:B--2---:R-:W-:Y:S05]  /*17730*/  @!P1 BRA `(.L_x_1294) ;  /* 0xfffffffc00ec9947 */ /* 0x004fea000383ffff */
[----:B------:R-:W-:Y:S05]  /*17740*/  BRA `(.L_x_1293) ;  /* 0xffffff1000247947 */ /* 0x000fea000383ffff */
.L_x_1298:
[----:B-1----:R-:W-:-:S04]  /*17750*/  IMAD.U32 R9, RZ, RZ, UR6 ;  /* 0x00000006ff097e24 */ /* 0x002fc8000f8e00ff */
[----:B------:R1:W3:Y:S03]  /*17760*/  SYNCS.PHASECHK.TRANS64.TRYWAIT P1, [R9+URZ+0x30850], R0 ;  /* 0x03085000090075a7 */ /* 0x0002e6000802017f */
[----:B---3--:R-:W-:Y:S05]  /*17770*/  @!P1 NANOSLEEP.SYNCS 0x989680 ;  /* 0x009896800000995d */ /* 0x008fea0003900000 */
[----:B------:R-:W3:Y:S02]  /*17780*/  @!P1 SYNCS.PHASECHK.TRANS64 P1, [R9+URZ+0x30850], R0 ;  /* 0x03085000090095a7 */ /* 0x000ee4000802007f */
[----:B---3--:R-:W-:Y:S05]  /*17790*/  @!P1 BRA `(.L_x_1298) ;  /* 0xfffffffc00ec9947 */ /* 0x008fea000383ffff */
[----:B------:R-:W-:Y:S05]  /*177a0*/  BRA `(.L_x_1297) ;  /* 0xffffff1800d47947 */ /* 0x000fea000383ffff */
.L_x_1306:
[----:B-1----:R-:W-:-:S04]  /*177b0*/  IMAD.U32 R9, RZ, RZ, UR6 ;  /* 0x00000006ff097e24 */ /* 0x002fc8000f8e00ff */
[----:B------:R1:W2:Y:S03]  /*177c0*/  SYNCS.PHASECHK.TRANS64.TRYWAIT P1, [R9+URZ+0x30830], R8 ;  /* 0x03083008090075a7 */ /* 0x0002a6000802017f */
[----:B--2---:R-:W-:Y:S05]  /*177d0*/  @!P1 NANOSLEEP.SYNCS 0x989680 ;  /* 0x009896800000995d */ /* 0x004fea0003900000 */
[----:B------:R-:W2:Y:S02]  /*177e0*/  @!P1 SYNCS.PHASECHK.TRANS64 P1, [R9+URZ+0x30830], R8 ;  /* 0x03083008090095a7 */ /* 0x000ea4000802007f */
[----:B--2---:R-:W-:Y:S05]  /*177f0*/  @!P1 BRA `(.L_x_1306) ;  /* 0xfffffffc00ec9947 */ /* 0x004fea000383ffff */
[----:B------:R-:W-:Y:S05]  /*17800*/  BRA `(.L_x_1305) ;  /* 0xffffff34001c7947 */ /* 0x000fea000383ffff */
.L_x_1310:
[----:B-1----:R-:W-:-:S04]  /*17810*/  IMAD.U32 R9, RZ, RZ, UR6 ;  /* 0x00000006ff097e24 */ /* 0x002fc8000f8e00ff */
[----:B------:R1:W3:Y:S03]  /*17820*/  SYNCS.PHASECHK.TRANS64.TRYWAIT P1, [R9+URZ+0x30850], R0 ;  /* 0x03085000090075a7 */ /* 0x0002e6000802017f */
[----:B---3--:R-:W-:Y:S05]  /*17830*/  @!P1 NANOSLEEP.SYNCS 0x989680 ;  /* 0x009896800000995d */ /* 0x008fea0003900000 */
[----:B------:R-:W3:Y:S02]  /*17840*/  @!P1 SYNCS.PHASECHK.TRANS64 P1, [R9+URZ+0x30850], R0 ;  /* 0x03085000090095a7 */ /* 0x000ee4000802007f */
[----:B---3--:R-:W-:Y:S05]  /*17850*/  @!P1 BRA `(.L_x_1310) ;  /* 0xfffffffc00ec9947 */ /* 0x008fea000383ffff */
[----:B------:R-:W-:Y:S05]  /*17860*/  BRA `(.L_x_1309) ;  /* 0xffffff3c00cc7947 */ /* 0x000fea000383ffff */
.L_x_1325:
[----:B-1----:R-:W-:-:S04]  /*17870*/  IMAD.U32 R5, RZ, RZ, UR5 ;  /* 0x00000005ff057e24 */ /* 0x002fc8000f8e00ff */
[----:B------:R1:W2:Y:S03]  /*17880*/  SYNCS.PHASECHK.TRANS64.TRYWAIT P1, [R5+URZ+0x30850], R0 ;  /* 0x03085000050075a7 */ /* 0x0002a6000802017f */
[----:B--2---:R-:W-:Y:S05]  /*17890*/  @!P1 NANOSLEEP.SYNCS 0x989680 ;  /* 0x009896800000995d */ /* 0x004fea0003900000 */
[----:B------:R-:W2:Y:S02]  /*178a0*/  @!P1 SYNCS.PHASECHK.TRANS64 P1, [R5+URZ+0x30850], R0 ;  /* 0x03085000050095a7 */ /* 0x000ea4000802007f */
[----:B--2---:R-:W-:Y:S05]  /*178b0*/  @!P1 BRA `(.L_x_1325) ;  /* 0xfffffffc00ec9947 */ /* 0x004fea000383ffff */
[----:B------:R-:W-:Y:S05]  /*178c0*/  BRA `(.L_x_1324) ;  /* 0xffffff7000047947 */ /* 0x000fea000383ffff */
.L_x_1376:
[----:B------:R-:W0:Y:S01]  /*178d0*/  S2R R8, SR_TID.X ;  /* 0x0000000000087919 */ /* 0x000e220000002100 */
[----:B------:R-:W-:Y:S01]  /*178e0*/  BSSY B0, `(.L_x_1442) ;  /* 0x000000a000007945 */ /* 0x000fe20003800000 */
[----:B------:R-:W-:Y:S02]  /*178f0*/  IMAD.MOV.U32 R12, RZ, RZ, RZ ;  /* 0x000000ffff0c7224 */ /* 0x000fe400078e00ff */
[----:B------:R-:W-:Y:S02]  /*17900*/  IMAD.MOV.U32 R11, RZ, RZ, 0x1f ;  /* 0x0000001fff0b7424 */ /* 0x000fe400078e00ff */
[----:B------:R-:W-:Y:S01]  /*17910*/  IMAD.MOV.U32 R15, RZ, RZ, -0x1 ;  /* 0xffffffffff0f7424 */ /* 0x000fe200078e00ff */
[----:B0-----:R-:W-:-:S04]  /*17920*/  SHF.R.U32.HI R8, RZ, 0x5, R8 ;  /* 0x00000005ff087819 */ /* 0x001fc80000011608 */
[----:B------:R-:W-:-:S05]  /*17930*/  LOP3.LUT R8, R8, 0x3, RZ, 0xc0, !PT ;  /* 0x0000000308087812 */ /* 0x000fca00078ec0ff */
[----:B------:R-:W-:-:S07]  /*17940*/  IMAD.MOV.U32 R13, RZ, RZ, R8 ;  /* 0x000000ffff0d7224 */ /* 0x000fce00078e0008 */
[----:B-----5:R-:W-:Y:S05]  /*17950*/  WARPSYNC.COLLECTIVE R15, `(.L_x_1443) ;  /* 0x000000000f087348 */ /* 0x020fea0003c00000 */
[----:B------:R0:W1:Y:S02]  /*17960*/  SHFL.IDX P6, R14, R13, R12, R11 ;  /* 0x0000000c0d0e7389 */ /* 0x00006400000c000b */
[----:B01---5:R-:W-:Y:S01]  /*17970*/  ENDCOLLECTIVE ;  /* 0x000000000000791b */ /* 0x023fe20003800000 */
.L_x_1443:
[----:B------:R-:W-:Y:S05]  /*17980*/  BSYNC B0 ;  /* 0x0000000000007941 */ /* 0x000fea0003800000 */
.L_x_1442:
[----:B------:R-:W-:Y:S05]  /*17990*/  BRA `(.L_x_1444) ;  /* 0xffffffbc00447947 */ /* 0x000fea000383ffff */
.L_x_1379:
[----:B0-----:R0:W1:Y:S02]  /*179a0*/  SYNCS.PHASECHK.TRANS64.TRYWAIT P0, [R7+URZ+0x30840], R2 ;  /* 0x03084002070075a7 */ /* 0x001064000800017f */
[----:B-1----:R-:W-:Y:S05]  /*179b0*/  @!P0 NANOSLEEP.SYNCS 0x989680 ;  /* 0x009896800000895d */ /* 0x002fea0003900000 */
[----:B------:R-:W1:Y:S02]  /*179c0*/  @!P0 SYNCS.PHASECHK.TRANS64 P0, [R7+URZ+0x30840], R2 ;  /* 0x03084002070085a7 */ /* 0x000e64000800007f */
[----:B-1----:R-:W-:Y:S05]  /*179d0*/  @!P0 BRA `(.L_x_1379) ;  /* 0xfffffffc00f08947 */ /* 0x002fea000383ffff */
[----:B------:R-:W-:Y:S05]  /*179e0*/  BRA `(.L_x_1445) ;  /* 0xffffffbc00bc7947 */ /* 0x000fea000383ffff */
.L_x_1380:
        /* <DEDUP_REMOVED lines=8> */
.L_x_1447:
[----:B------:R-:W-:Y:S05]  /*17a70*/  BSYNC B0 ;  /* 0x0000000000007941 */ /* 0x000fea0003800000 */
.L_x_1446:
[----:B------:R-:W-:Y:S01]  /*17a80*/  IMAD.MOV.U32 R13, RZ, RZ, R4 ;  /* 0x000000ffff0d7224 */ /* 0x000fe200078e0004 */
[----:B------:R-:W-:Y:S01]  /*17a90*/  MOV R15, 0xffffffff ;  /* 0xffffffff000f7802 */ /* 0x000fe20000000f00 */
[----:B------:R-:W-:Y:S02]  /*17aa0*/  IMAD.MOV.U32 R12, RZ, RZ, RZ ;  /* 0x000000ffff0c7224 */ /* 0x000fe400078e00ff */
[----:B------:R-:W-:Y:S02]  /*17ab0*/  IMAD.MOV.U32 R11, RZ, RZ, 0x181f ;  /* 0x0000181fff0b7424 */ /* 0x000fe400078e00ff */
[----:B------:R-:W-:Y:S02]  /*17ac0*/  IMAD.MOV.U32 R2, RZ, RZ, R14 ;  /* 0x000000ffff027224 */ /* 0x000fe400078e000e */
[----:B------:R-:W-:-:S07]  /*17ad0*/  @P0 IMAD R8, R5, 0x2, R17 ;  /* 0x0000000205080824 */ /* 0x000fce00078e0211 */
[----:B------:R-:W-:Y:S05]  /*17ae0*/  WARPSYNC.COLLECTIVE R15, `(.L_x_1448) ;  /* 0x000000000f087348 */ /* 0x000fea0003c00000 */
[----:B------:R0:W1:Y:S02]  /*17af0*/  SHFL.IDX P6, R14, R13, R12, R11 ;  /* 0x0000000c0d0e7389 */ /* 0x00006400000c000b */
[----:B01----:R-:W-:Y:S01]  /*17b00*/  ENDCOLLECTIVE ;  /* 0x000000000000791b */ /* 0x003fe20003800000 */
.L_x_1448:
[----:B------:R-:W-:Y:S02]  /*17b10*/  IMAD.MOV.U32 R13, RZ, RZ, R0 ;  /* 0x000000ffff0d7224 */ /* 0x000fe400078e0000 */
[----:B------:R-:W-:Y:S02]  /*17b20*/  IMAD.MOV.U32 R12, RZ, RZ, 0x1 ;  /* 0x00000001ff0c7424 */ /* 0x000fe400078e00ff */
[----:B------:R-:W-:-:S07]  /*17b30*/  IMAD.MOV.U32 R3, RZ, RZ, R14 ;  /* 0x000000ffff037224 */ /* 0x000fce00078e000e */
[----:B------:R-:W-:Y:S05]  /*17b40*/  WARPSYNC.COLLECTIVE R15, `(.L_x_1449) ;  /* 0x000000000f087348 */ /* 0x000fea0003c00000 */
[----:B------:R0:W1:Y:S02]  /*17b50*/  SHFL.IDX P6, R14, R13, R12, R11 ;  /* 0x0000000c0d0e7389 */ /* 0x00006400000c000b */
[----:B01----:R-:W-:Y:S01]  /*17b60*/  ENDCOLLECTIVE ;  /* 0x000000000000791b */ /* 0x003fe20003800000 */
.L_x_1449:
        /* <DEDUP_REMOVED lines=17> */
.L_x_1450:
[----:B------:R-:W-:Y:S02]  /*17c80*/  @P1 IMAD R8, R5, 0x2, R17 ;  /* 0x0000000205081824 */ /* 0x000fe400078e0211 */
[----:B------:R-:W-:Y:S02]  /*17c90*/  IMAD.MOV.U32 R13, RZ, RZ, R0 ;  /* 0x000000ffff0d7224 */ /* 0x000fe400078e0000 */
[----:B------:R-:W-:Y:S02]  /*17ca0*/  IMAD.MOV.U32 R12, RZ, RZ, 0x2 ;  /* 0x00000002ff0c7424 */ /* 0x000fe400078e00ff */
[----:B------:R-:W-:-:S07]  /*17cb0*/  IMAD.MOV.U32 R3, RZ, RZ, R14 ;  /* 0x000000ffff037224 */ /* 0x000fce00078e000e */
[----:B------:R-:W-:Y:S05]  /*17cc0*/  WARPSYNC.COLLECTIVE R15, `(.L_x_1451) ;  /* 0x000000000f087348 */ /* 0x000fea0003c00000 */
[----:B------:R0:W1:Y:S02]  /*17cd0*/  SHFL.IDX P6, R14, R13, R12, R11 ;  /* 0x0000000c0d0e7389 */ /* 0x00006400000c000b */
[----:B01----:R-:W-:Y:S01]  /*17ce0*/  ENDCOLLECTIVE ;  /* 0x000000000000791b */ /* 0x003fe20003800000 */
.L_x_1451:
        /* <DEDUP_REMOVED lines=17> */
.L_x_1452:
[----:B------:R-:W-:Y:S02]  /*17e00*/  @P1 IMAD R8, R5, 0x2, R17 ;  /* 0x0000000205081824 */ /* 0x000fe400078e0211 */
[----:B------:R-:W-:Y:S02]  /*17e10*/  IMAD.MOV.U32 R13, RZ, RZ, R0 ;  /* 0x000000ffff0d7224 */ /* 0x000fe400078e0000 */
[----:B------:R-:W-:Y:S02]  /*17e20*/  IMAD.MOV.U32 R12, RZ, RZ, 0x3 ;  /* 0x00000003ff0c7424 */ /* 0x000fe400078e00ff */
[----:B------:R-:W-:-:S07]  /*17e30*/  IMAD.MOV.U32 R3, RZ, RZ, R14 ;  /* 0x000000ffff037224 */ /* 0x000fce00078e000e */
[----:B------:R-:W-:Y:S05]  /*17e40*/  WARPSYNC.COLLECTIVE R15, `(.L_x_1453) ;  /* 0x000000000f087348 */ /* 0x000fea0003c00000 */
[----:B------:R0:W1:Y:S02]  /*17e50*/  SHFL.IDX P6, R14, R13, R12, R11 ;  /* 0x0000000c0d0e7389 */ /* 0x00006400000c000b */
[----:B01----:R-:W-:Y:S01]  /*17e60*/  ENDCOLLECTIVE ;  /* 0x000000000000791b */ /* 0x003fe20003800000 */
.L_x_1453:
        /* <DEDUP_REMOVED lines=17> */
.L_x_1454:
[----:B------:R-:W-:Y:S02]  /*17f80*/  @P1 IMAD R8, R5, 0x2, R17 ;  /* 0x0000000205081824 */ /* 0x000fe400078e0211 */
[----:B------:R-:W-:Y:S02]  /*17f90*/  IMAD.MOV.U32 R13, RZ, RZ, R0 ;  /* 0x000000ffff0d7224 */ /* 0x000fe400078e0000 */
[----:B------:R-:W-:Y:S02]  /*17fa0*/  IMAD.MOV.U32 R12, RZ, RZ, 0x4 ;  /* 0x00000004ff0c7424 */ /* 0x000fe400078e00ff */
[----:B------:R-:W-:-:S07]  /*17fb0*/  IMAD.MOV.U32 R3, RZ, RZ, R14 ;  /* 0x000000ffff037224 */ /* 0x000fce00078e000e */
[----:B------:R-:W-:Y:S05]  /*17fc0*/  WARPSYNC.COLLECTIVE R15, `(.L_x_1455) ;  /* 0x000000000f087348 */ /* 0x000fea0003c00000 */
[----:B------:R0:W1:Y:S02]  /*17fd0*/  SHFL.IDX P6, R14, R13, R12, R11 ;  /* 0x0000000c0d0e7389 */ /* 0x00006400000c000b */
[----:B01----:R-:W-:Y:S01]  /*17fe0*/  ENDCOLLECTIVE ;  /* 0x000000000000791b */ /* 0x003fe20003800000 */
.L_x_1455:
        /* <DEDUP_REMOVED lines=17> */
.L_x_1456:
[----:B------:R-:W-:Y:S02]  /*18100*/  @P1 IMAD R8, R5, 0x2, R17 ;  /* 0x0000000205081824 */ /* 0x000fe400078e0211 */
[----:B------:R-:W-:Y:S02]  /*18110*/  IMAD.MOV.U32 R13, RZ, RZ, R0 ;  /* 0x000000ffff0d7224 */ /* 0x000fe400078e0000 */
[----:B------:R-:W-:Y:S02]  /*18120*/  IMAD.MOV.U32 R12, RZ, RZ, 0x5 ;  /* 0x00000005ff0c7424 */ /* 0x000fe400078e00ff */
[----:B------:R-:W-:-:S07]  /*18130*/  IMAD.MOV.U32 R3, RZ, RZ, R14 ;  /* 0x000000ffff037224 */ /* 0x000fce00078e000e */
[----:B------:R-:W-:Y:S05]  /*18140*/  WARPSYNC.COLLECTIVE R15, `(.L_x_1457) ;  /* 0x000000000f087348 */ /* 0x000fea0003c00000 */
[----:B------:R0:W1:Y:S02]  /*18150*/  SHFL.IDX P6, R14, R13, R12, R11 ;  /* 0x0000000c0d0e7389 */ /* 0x00006400000c000b */
[----:B01----:R-:W-:Y:S01]  /*18160*/  ENDCOLLECTIVE ;  /* 0x000000000000791b */ /* 0x003fe20003800000 */
.L_x_1457:
        /* <DEDUP_REMOVED lines=10> */
.L_x_1458:
[----:B------:R-:W-:Y:S01]  /*18210*/  @!PT LDS RZ, [RZ] ;  /* 0x00000000fffff984 */ /* 0x000fe20000000800 */
[----:B------:R-:W-:Y:S01]  /*18220*/  @!PT LDS RZ, [RZ] ;  /* 0x00000000fffff984 */ /* 0x000fe20000000800 */
[----:B------:R-:W-:Y:S01]  /*18230*/  @!PT LDS RZ, [RZ] ;  /* 0x00000000fffff984 */ /* 0x000fe20000000800 */
[----:B------:R-:W-:Y:S04]  /*18240*/  @P1 LDGSTS.E.BYPASS.LTC128B.128 [R8+0x20400], desc[UR36][R2.64], !P4 ;  /* 0x2040000002081fae */ /* 0x000fe8000e101d64 */
[----:B------:R-:W-:Y:S04]  /*18250*/  @P1 LDGSTS.E.BYPASS.LTC128B.128 [R8+0x23400], desc[UR36][R2.64+0x80], !P3 ;  /* 0x2340008002081fae */ /* 0x000fe8000d901d64 */
[----:B------:R0:W-:Y:S02]  /*18260*/  @P1 LDGSTS.E.BYPASS.LTC128B.128 [R8+0x26400], desc[UR36][R2.64+0x100], !P2 ;  /* 0x2640010002081fae */ /* 0x0001e4000d101d64 */
[----:B0-----:R-:W-:Y:S01]  /*18270*/  IMAD.MOV.U32 R2, RZ, RZ, R14 ;  /* 0x000000ffff027224 */ /* 0x001fe200078e000e */
[----:B------:R-:W-:Y:S06]  /*18280*/  BRA `(.L_x_1459) ;  /* 0xffffffbc000c7947 */ /* 0x000fec000383ffff */
.L_x_1385:
[----:B------:R-:W-:Y:S02]  /*18290*/  IMAD.MOV.U32 R13, RZ, RZ, R4 ;  /* 0x000000ffff0d7224 */ /* 0x000fe400078e0004 */
[----:B------:R-:W-:Y:S02]  /*182a0*/  IMAD.MOV.U32 R12, RZ, RZ, RZ ;  /* 0x000000ffff0c7224 */ /* 0x000fe400078e00ff */
[----:B------:R-:W-:Y:S02]  /*182b0*/  IMAD.MOV.U32 R11, RZ, RZ, 0x181f ;  /* 0x0000181fff0b7424 */ /* 0x000fe400078e00ff */
[----:B------:R-:W-:Y:S02]  /*182c0*/  IMAD.MOV.U32 R15, RZ, RZ, -0x1 ;  /* 0xffffffffff0f7424 */ /* 0x000fe400078e00ff */
[----:B------:R-:W-:Y:S02]  /*182d0*/  IMAD R29, R29, R6, RZ ;  /* 0x000000061d1d7224 */ /* 0x000fe400078e02ff */
[----:B------:R-:W-:-:S07]  /*182e0*/  IMAD.IADD R25, R7, 0x1, R25 ;  /* 0x0000000107197824 */ /* 0x000fce00078e0219 */
[----:B------:R-:W-:Y:S05]  /*182f0*/  WARPSYNC.COLLECTIVE R15, `(.L_x_1460) ;  /* 0x000000000f087348 */ /* 0x000fea0003c00000 */
[----:B------:R0:W1:Y:S02]  /*18300*/  SHFL.IDX P6, R14, R13, R12, R11 ;  /* 0x0000000c0d0e7389 */ /* 0x00006400000c000b */
[----:B01----:R-:W-:Y:S01]  /*18310*/  ENDCOLLECTIVE ;  /* 0x000000000000791b */ /* 0x003fe20003800000 */
.L_x_1460:
[C---:B------:R-:W-:Y:S01]  /*18320*/  VIADD R6, R25.reuse, 0x10 ;  /* 0x0000001019067836 */ /* 0x040fe20000000000 */
[----:B------:R-:W-:Y:S01]  /*18330*/  ISETP.GE.AND P1, PT, R25, R29, PT ;  /* 0x0000001d1900720c */ /* 0x000fe20003f26270 */
[----:B------:R-:W-:Y:S02]  /*18340*/  IMAD.MOV.U32 R13, RZ, RZ, R0 ;  /* 0x000000ffff0d7224 */ /* 0x000fe400078e0000 */
[----:B------:R-:W-:-:S10]  /*18350*/  IMAD.MOV.U32 R2, RZ, RZ, R14 ;  /* 0x000000ffff027224 */ /* 0x000fd400078e000e */
[----:B------:R-:W-:Y:S05]  /*18360*/  WARPSYNC.COLLECTIVE R15, `(.L_x_1461) ;  /* 0x000000000f087348 */ /* 0x000fea0003c00000 */
[----:B------:R0:W1:Y:S02]  /*18370*/  SHFL.IDX P6, R14, R13, R12, R11 ;  /* 0x0000000c0d0e7389 */ /* 0x00006400000c000b */
[----:B01----:R-:W-:Y:S01]  /*18380*/  ENDCOLLECTIVE ;  /* 0x000000000000791b */ /* 0x003fe20003800000 */
.L_x_1461:
[----:B------:R-:W-:Y:S02]  /*18390*/  IMAD.MOV.U32 R13, RZ, RZ, R4 ;  /* 0x000000ffff0d7224 */ /* 0x000fe400078e0004 */
[----:B------:R-:W-:Y:S02]  /*183a0*/  IMAD.MOV.U32 R12, RZ, RZ, 0x1 ;  /* 0x00000001ff0c7424 */ /* 0x000fe400078e00ff */
[----:B------:R-:W-:-:S07]  /*183b0*/  IMAD.MOV.U32 R3, RZ, RZ, R14 ;  /* 0x000000ffff037224 */ /* 0x000fce00078e000e */
[----:B------:R-:W-:Y:S05]  /*183c0*/  WARPSYNC.COLLECTIVE R15, `(.L_x_1462) ;  /* 0x000000000f087348 */ /* 0x000fea0003c00000 */
[----:B------:R0:W1:Y:S02]  /*183d0*/  SHFL.IDX P6, R14, R13, R12, R11 ;  /* 0x0000000c0d0e7389 */ /* 0x00006400000c000b */
[----:B01----:R-:W-:Y:S01]  /*183e0*/  ENDCOLLECTIVE ;  /* 0x000000000000791b */ /* 0x003fe20003800000 */
.L_x_1462:
[----:B------:R-:W-:-:S05]  /*183f0*/  @!P1 LEA R5, P4, R32, R3, 0x1 ;  /* 0x0000000320059211 */ /* 0x000fca00078808ff */
[----:B------:R-:W-:Y:S02]  /*18400*/  @!P1 IMAD.X R3, RZ, RZ, R2, P4 ;  /* 0x000000ffff039224 */ /* 0x000fe400020e0602 */
[----:B------:R-:W-:Y:S02]  /*18410*/  @!P1 IMAD.MOV.U32 R2, RZ, RZ, R5 ;  /* 0x000000ffff029224 */ /* 0x000fe400078e0005 */
[----:B------:R-:W-:-:S03]  /*18420*/  IMAD.MOV.U32 R13, RZ, RZ, R0 ;  /* 0x000000ffff0d7224 */ /* 0x000fc600078e0000 */
[----:B------:R-:W-:Y:S01]  /*18430*/  @!PT LDS RZ, [RZ] ;  /* 0x00000000fffff984 */ /* 0x000fe20000000800 */
[----:B------:R-:W-:Y:S01]  /*18440*/  @!PT LDS RZ, [RZ] ;  /* 0x00000000fffff984 */ /* 0x000fe20000000800 */
[----:B------:R-:W-:Y:S01]  /*18450*/  @!PT LDS RZ, [RZ] ;  /* 0x00000000fffff984 */ /* 0x000fe20000000800 */
[----:B------:R-:W-:Y:S04]  /*18460*/  @!P1 LDGSTS.E.BYPASS.LTC128B.128 [R37+0x12400], desc[UR36][R2.64], !P3 ;  /* 0x1240000002259fae */ /* 0x000fe8000d901d64 */
[----:B------:R-:W-:Y:S04]  /*18470*/  @!P1 LDGSTS.E.BYPASS.LTC128B.128 [R37+0x16400], desc[UR36][R2.64+0x80], !P2 ;  /* 0x1640008002259fae */ /* 0x000fe8000d101d64 */
[----:B------:R0:W-:Y:S01]  /*18480*/  @!P1 LDGSTS.E.BYPASS.LTC128B.128 [R37+0x1a400], desc[UR36][R2.64+0x100], !P0 ;  /* 0x1a40010002259fae */ /* 0x0001e2000c101d64 */
[----:B------:R-:W-:Y:S01]  /*18490*/  ISETP.GE.AND P1, PT, R6, R29, PT ;  /* 0x0000001d0600720c */ /* 0x000fe20003f26270 */
[----:B0-----:R-:W-:-:S12]  /*184a0*/  IMAD.MOV.U32 R2, RZ, RZ, R14 ;  /* 0x000000ffff027224 */ /* 0x001fd800078e000e */
[----:B------:R-:W-:Y:S05]  /*184b0*/  WARPSYNC.COLLECTIVE R15, `(.L_x_1463) ;  /* 0x000000000f087348 */ /* 0x000fea0003c00000 */
[----:B------:R0:W1:Y:S02]  /*184c0*/  SHFL.IDX P6, R14, R13, R12, R11 ;  /* 0x0000000c0d0e7389 */ /* 0x00006400000c000b */
[----:B01----:R-:W-:Y:S01]  /*184d0*/  ENDCOLLECTIVE ;  /* 0x000000000000791b */ /* 0x003fe20003800000 */
.L_x_1463:
[----:B------:R-:W-:Y:S02]  /*184e0*/  IMAD.MOV.U32 R13, RZ, RZ, R4 ;  /* 0x000000ffff0d7224 */ /* 0x000fe400078e0004 */
[----:B------:R-:W-:Y:S02]  /*184f0*/  IMAD.MOV.U32 R12, RZ, RZ, 0x2 ;  /* 0x00000002ff0c7424 */ /* 0x000fe400078e00ff */
[----:B------:R-:W-:-:S07]  /*18500*/  IMAD.MOV.U32 R3, RZ, RZ, R14 ;  /* 0x000000ffff037224 */ /* 0x000fce00078e000e */
[----:B------:R-:W-:Y:S05]  /*18510*/  WARPSYNC.COLLECTIVE R15, `(.L_x_1464) ;  /* 0x000000000f087348 */ /* 0x000fea0003c00000 */
[----:B------:R0:W1:Y:S02]  /*18520*/  SHFL.IDX P6, R14, R13, R12, R11 ;  /* 0x0000000c0d0e7389 */ /* 0x00006400000c000b */
[----:B01----:R-:W-:Y:S01]  /*18530*/  ENDCOLLECTIVE ;  /* 0x000000000000791b */ /* 0x003fe20003800000 */
.L_x_1464:
[----:B------:R-:W-:-:S05]  /*18540*/  @!P1 LEA R5, P4, R32, R3, 0x1 ;  /* 0x0000000320059211 */ /* 0x000fca00078808ff */
[----:B------:R-:W-:Y:S02]  /*18550*/  @!P1 IMAD.X R6, RZ, RZ, R2, P4 ;  /* 0x000000ffff069224 */ /* 0x000fe400020e0602 */
[----:B------:R-:W-:Y:S02]  /*18560*/  @!P1 IMAD.MOV.U32 R2, RZ, RZ, R5 ;  /* 0x000000ffff029224 */ /* 0x000fe400078e0005 */
[----:B------:R-:W-:Y:S02]  /*18570*/  @!P1 IMAD.MOV.U32 R3, RZ, RZ, R6 ;  /* 0x000000ffff039224 */ /* 0x000fe400078e0006 */
[----:B------:R-:W-:Y:S02]  /*18580*/  IMAD.MOV.U32 R13, RZ, RZ, R0 ;  /* 0x000000ffff0d7224 */ /* 0x000fe400078e0000 */
[----:B------:R-:W-:Y:S01]  /*18590*/  VIADD R6, R25, 0x20 ;  /* 0x0000002019067836 */ /* 0x000fe20000000000 */
        /* <DEDUP_REMOVED lines=11> */
.L_x_1465:
[----:B------:R-:W-:Y:S02]  /*18650*/  IMAD.MOV.U32 R13, RZ, RZ, R4 ;  /* 0x000000ffff0d7224 */ /* 0x000fe400078e0004 */
[----:B------:R-:W-:Y:S02]  /*18660*/  IMAD.MOV.U32 R12, RZ, RZ, 0x3 ;  /* 0x00000003ff0c7424 */ /* 0x000fe400078e00ff */
[----:B------:R-:W-:-:S07]  /*18670*/  IMAD.MOV.U32 R3, RZ, RZ, R14 ;  /* 0x000000ffff037224 */ /* 0x000fce00078e000e */
[----:B------:R-:W-:Y:S05]  /*18680*/  WARPSYNC.COLLECTIVE R15, `(.L_x_1466) ;  /* 0x000000000f087348 */ /* 0x000fea0003c00000 */
[----:B------:R0:W1:Y:S02]  /*18690*/  SHFL.IDX P6, R14, R13, R12, R11 ;  /* 0x0000000c0d0e7389 */ /* 0x00006400000c000b */
[----:B01----:R-:W-:Y:S01]  /*186a0*/  ENDCOLLECTIVE ;  /* 0x000000000000791b */ /* 0x003fe20003800000 */
.L_x_1466:
        /* <DEDUP_REMOVED lines=17> */
.L_x_1467:
[----:B------:R-:W-:Y:S02]  /*187c0*/  IMAD.MOV.U32 R13, RZ, RZ, R4 ;  /* 0x000000ffff0d7224 */ /* 0x000fe400078e0004 */
[----:B------:R-:W-:Y:S02]  /*187d0*/  IMAD.MOV.U32 R12, RZ, RZ, 0x4 ;  /* 0x00000004ff0c7424 */ /* 0x000fe400078e00ff */
[----:B------:R-:W-:-:S07]  /*187e0*/  IMAD.MOV.U32 R3, RZ, RZ, R14 ;  /* 0x000000ffff037224 */ /* 0x000fce00078e000e */
[----:B------:R-:W-:Y:S05]  /*187f0*/  WARPSYNC.COLLECTIVE R15, `(.L_x_1468) ;  /* 0x000000000f087348 */ /* 0x000fea0003c00000 */
[----:B------:R0:W1:Y:S02]  /*18800*/  SHFL.IDX P6, R14, R13, R12, R11 ;  /* 0x0000000c0d0e7389 */ /* 0x00006400000c000b */
[----:B01----:R-:W-:Y:S01]  /*18810*/  ENDCOLLECTIVE ;  /* 0x000000000000791b */ /* 0x003fe20003800000 */
.L_x_1468:
[----:B------:R-:W-:-:S05]  /*18820*/  @!P1 LEA R5, P4, R32, R3, 0x1 ;  /* 0x0000000320059211 */ /* 0x000fca00078808ff */
[----:B------:R-:W-:Y:S02]  /*18830*/  @!P1 IMAD.X R6, RZ, RZ, R2, P4 ;  /* 0x000000ffff069224 */ /* 0x000fe400020e0602 */
[----:B------:R-:W-:-:S03]  /*18840*/  @!P1 IMAD.MOV.U32 R2, RZ, RZ, R5 ;  /* 0x000000ffff029224 */ /* 0x000fc600078e0005 */
[----:B------:R-:W-:Y:S01]  /*18850*/  @!P1 MOV R3, R6 ;  /* 0x0000000600039202 */ /* 0x000fe20000000f00 */
[----:B------:R-:W-:Y:S02]  /*18860*/  IMAD.MOV.U32 R13, RZ, RZ, R0 ;  /* 0x000000ffff0d7224 */ /* 0x000fe400078e0000 */
[----:B------:R-:W-:Y:S02]  /*18870*/  VIADD R6, R25, 0x40 ;  /* 0x0000004019067836 */ /* 0x000fe40000000000 */
        /* <DEDUP_REMOVED lines=11> */
.L_x_1469:
[----:B------:R-:W-:Y:S02]  /*18930*/  IMAD.MOV.U32 R13, RZ, RZ, R4 ;  /* 0x000000ffff0d7224 */ /* 0x000fe400078e0004 */
[----:B------:R-:W-:Y:S02]  /*18940*/  IMAD.MOV.U32 R12, RZ, RZ, 0x5 ;  /* 0x00000005ff0c7424 */ /* 0x000fe400078e00ff */
[----:B------:R-:W-:-:S07]  /*18950*/  IMAD.MOV.U32 R3, RZ, RZ, R14 ;  /* 0x000000ffff037224 */ /* 0x000fce00078e000e */
[----:B------:R-:W-:Y:S05]  /*18960*/  WARPSYNC.COLLECTIVE R15, `(.L_x_1470) ;  /* 0x000000000f087348 */ /* 0x000fea0003c00000 */
[----:B------:R0:W1:Y:S02]  /*18970*/  SHFL.IDX P6, R14, R13, R12, R11 ;  /* 0x0000000c0d0e7389 */ /* 0x00006400000c000b */
[----:B01----:R-:W-:Y:S01]  /*18980*/  ENDCOLLECTIVE ;  /* 0x000000000000791b */ /* 0x003fe20003800000 */
.L_x_1470:
        /* <DEDUP_REMOVED lines=17> */
.L_x_1471:
[----:B------:R-:W-:Y:S02]  /*18aa0*/  IMAD.MOV.U32 R13, RZ, RZ, R4 ;  /* 0x000000ffff0d7224 */ /* 0x000fe400078e0004 */
[----:B------:R-:W-:Y:S02]  /*18ab0*/  IMAD.MOV.U32 R12, RZ, RZ, 0x6 ;  /* 0x00000006ff0c7424 */ /* 0x000fe400078e00ff */
[----:B------:R-:W-:-:S07]  /*18ac0*/  IMAD.MOV.U32 R3, RZ, RZ, R14 ;  /* 0x000000ffff037224 */ /* 0x000fce00078e000e */
[----:B------:R-:W-:Y:S05]  /*18ad0*/  WARPSYNC.COLLECTIVE R15, `(.L_x_1472) ;  /* 0x000000000f087348 */ /* 0x000fea0003c00000 */
[----:B------:R0:W1:Y:S02]  /*18ae0*/  SHFL.IDX P6, R14, R13, R12, R11 ;  /* 0x0000000c0d0e7389 */ /* 0x00006400000c000b */
[----:B01----:R-:W-:Y:S01]  /*18af0*/  ENDCOLLECTIVE ;  /* 0x000000000000791b */ /* 0x003fe20003800000 */
.L_x_1472:
        /* <DEDUP_REMOVED lines=17> */
.L_x_1473:
[----:B------:R-:W-:Y:S02]  /*18c10*/  IMAD.MOV.U32 R13, RZ, RZ, R4 ;  /* 0x000000ffff0d7224 */ /* 0x000fe400078e0004 */
[----:B------:R-:W-:Y:S02]  /*18c20*/  IMAD.MOV.U32 R12, RZ, RZ, 0x7 ;  /* 0x00000007ff0c7424 */ /* 0x000fe400078e00ff */
[----:B------:R-:W-:-:S07]  /*18c30*/  IMAD.MOV.U32 R3, RZ, RZ, R14 ;  /* 0x000000ffff037224 */ /* 0x000fce00078e000e */
[----:B------:R-:W-:Y:S05]  /*18c40*/  WARPSYNC.COLLECTIVE R15, `(.L_x_1474) ;  /* 0x000000000f087348 */ /* 0x000fea0003c00000 */
[----:B------:R0:W1:Y:S02]  /*18c50*/  SHFL.IDX P6, R14, R13, R12, R11 ;  /* 0x0000000c0d0e7389 */ /* 0x00006400000c000b */
[----:B01----:R-:W-:Y:S01]  /*18c60*/  ENDCOLLECTIVE ;  /* 0x000000000000791b */ /* 0x003fe20003800000 */
.L_x_1474:
[----:B------:R-:W-:-:S05]  /*18c70*/  @!P1 LEA R5, P4, R32, R3, 0x1 ;  /* 0x0000000320059211 */ /* 0x000fca00078808ff */
[----:B------:R-:W-:Y:S02]  /*18c80*/  @!P1 IMAD.X R6, RZ, RZ, R2, P4 ;  /* 0x000000ffff069224 */ /* 0x000fe400020e0602 */
[----:B------:R-:W-:Y:S02]  /*18c90*/  @!P1 IMAD.MOV.U32 R2, RZ, RZ, R5 ;  /* 0x000000ffff029224 */ /* 0x000fe400078e0005 */
[----:B------:R-:W-:Y:S02]  /*18ca0*/  @!P1 IMAD.MOV.U32 R3, RZ, RZ, R6 ;  /* 0x000000ffff039224 */ /* 0x000fe400078e0006 */
[----:B------:R-:W-:-:S03]  /*18cb0*/  IMAD.MOV.U32 R13, RZ, RZ, R0 ;  /* 0x000000ffff0d7224 */ /* 0x000fc600078e0000 */
[----:B------:R-:W-:Y:S01]  /*18cc0*/  @!PT LDS RZ, [RZ] ;  /* 0x00000000fffff984 */ /* 0x000fe20000000800 */
[----:B------:R-:W-:Y:S01]  /*18cd0*/  @!PT LDS RZ, [RZ] ;  /* 0x00000000fffff984 */ /* 0x000fe20000000800 */
[----:B------:R-:W-:Y:S01]  /*18ce0*/  @!PT LDS RZ, [RZ] ;  /* 0x00000000fffff984 */ /* 0x000fe20000000800 */
[----:B------:R0:W-:Y:S04]  /*18cf0*/  @!P1 LDGSTS.E.BYPASS.LTC128B.128 [R37+0x15400], desc[UR36][R2.64], !P3 ;  /* 0x1540000002259fae */ /* 0x0001e8000d901d64 */
[----:B------:R0:W-:Y:S01]  /*18d00*/  @!P1 LDGSTS.E.BYPASS.LTC128B.128 [R37+0x19400], desc[UR36][R2.64+0x80], !P2 ;  /* 0x1940008002259fae */ /* 0x0001e2000d101d64 */
[----:B------:R-:W-:-:S03]  /*18d10*/  IMAD.MOV.U32 R4, RZ, RZ, R14 ;  /* 0x000000ffff047224 */ /* 0x000fc600078e000e */
[----:B------:R0:W-:Y:S04]  /*18d20*/  @!P1 LDGSTS.E.BYPASS.LTC128B.128 [R37+0x1d400], desc[UR36][R2.64+0x100], !P0 ;  /* 0x1d40010002259fae */ /* 0x0001e8000c101d64 */
[----:B0-----:R-:W-:Y:S05]  /*18d30*/  WARPSYNC.COLLECTIVE R15, `(.L_x_1475) ;  /* 0x000000000f087348 */ /* 0x001fea0003c00000 */
[----:B------:R1:W2:Y:S02]  /*18d40*/  SHFL.IDX P6, R14, R13, R12, R11 ;  /* 0x0000000c0d0e7389 */ /* 0x0002a400000c000b */
[----:B012---:R-:W-:Y:S01]  /*18d50*/  ENDCOLLECTIVE ;  /* 0x000000000000791b */ /* 0x007fe20003800000 */
.L_x_1475:
[----:B------:R-:W-:Y:S05]  /*18d60*/  BRA `(.L_x_1476) ;  /* 0xffffffbc00507947 */ /* 0x000fea000383ffff */
.L_x_1390:
[----:B0-----:R0:W1:Y:S02]  /*18d70*/  SYNCS.PHASECHK.TRANS64.TRYWAIT P0, [R17+URZ+0x30820], R0 ;  /* 0x03082000110075a7 */ /* 0x001064000800017f */
[----:B-1----:R-:W-:Y:S05]  /*18d80*/  @!P0 NANOSLEEP.SYNCS 0x989680 ;  /* 0x009896800000895d */ /* 0x002fea0003900000 */
[----:B------:R-:W1:Y:S02]  /*18d90*/  @!P0 SYNCS.PHASECHK.TRANS64 P0, [R17+URZ+0x30820], R0 ;  /* 0x03082000110085a7 */ /* 0x000e64000800007f */
[----:B-1----:R-:W-:Y:S05]  /*18da0*/  @!P0 BRA `(.L_x_1390) ;  /* 0xfffffffc00f08947 */ /* 0x002fea000383ffff */
[----:B------:R-:W-:Y:S05]  /*18db0*/  BRA `(.L_x_1477) ;  /* 0xffffffbc00c87947 */ /* 0x000fea000383ffff */
.L_x_1395:
[----:B0-----:R0:W1:Y:S02]  /*18dc0*/  SYNCS.PHASECHK.TRANS64.TRYWAIT P0, [R7+URZ+0x30840], R2 ;  /* 0x03084002070075a7 */ /* 0x001064000800017f */
[----:B-1----:R-:W-:Y:S05]  /*18dd0*/  @!P0 NANOSLEEP.SYNCS 0x989680 ;  /* 0x009896800000895d */ /* 0x002fea0003900000 */
[----:B------:R-:W1:Y:S02]  /*18de0*/  @!P0 SYNCS.PHASECHK.TRANS64 P0, [R7+URZ+0x30840], R2 ;  /* 0x03084002070085a7 */ /* 0x000e64000800007f */
[----:B-1----:R-:W-:Y:S05]  /*18df0*/  @!P0 BRA `(.L_x_1395) ;  /* 0xfffffffc00f08947 */ /* 0x002fea000383ffff */
[----:B------:R-:W-:Y:S05]  /*18e00*/  BRA `(.L_x_1478) ;  /* 0xffffffc000a87947 */ /* 0x000fea000383ffff */
.L_x_1396:
        /* <DEDUP_REMOVED lines=8> */
.L_x_1480:
[----:B------:R-:W-:Y:S05]  /*18e90*/  BSYNC B1 ;  /* 0x0000000000017941 */ /* 0x000fea0003800000 */
.L_x_1479:
[----:B------:R-:W-:Y:S01]  /*18ea0*/  IMAD.MOV.U32 R13, RZ, RZ, R8 ;  /* 0x000000ffff0d7224 */ /* 0x000fe200078e0008 */
[----:B------:R-:W-:Y:S01]  /*18eb0*/  LOP3.LUT R16, R16, 0xffdfffff, RZ, 0xc0, !PT ;  /* 0xffdfffff10107812 */ /* 0x000fe200078ec0ff */
[----:B------:R-:W-:Y:S02]  /*18ec0*/  IMAD.MOV.U32 R12, RZ, RZ, RZ ;  /* 0x000000ffff0c7224 */ /* 0x000fe400078e00ff */
[----:B------:R-:W-:Y:S01]  /*18ed0*/  IMAD.MOV.U32 R11, RZ, RZ, 0x181f ;  /* 0x0000181fff0b7424 */ /* 0x000fe200078e00ff */
[----:B------:R-:W-:Y:S01]  /*18ee0*/  @P1 LOP3.LUT R16, R16, 0x200000, RZ, 0xfc, !PT ;  /* 0x0020000010101812 */ /* 0x000fe200078efcff */
[----:B------:R-:W-:Y:S02]  /*18ef0*/  IMAD.MOV.U32 R15, RZ, RZ, -0x1 ;  /* 0xffffffffff0f7424 */ /* 0x000fe400078e00ff */
[----:B------:R-:W-:Y:S01]  /*18f00*/  IMAD.MOV.U32 R3, RZ, RZ, R14 ;  /* 0x000000ffff037224 */ /* 0x000fe200078e000e */
[----:B------:R-:W-:Y:S01]  /*18f10*/  LOP3.LUT P1, RZ, R16, 0x4, RZ, 0xc0, !PT ;  /* 0x0000000410ff7812 */ /* 0x000fe2000782c0ff */
[----:B------:R-:W-:-:S12]  /*18f20*/  IMAD.SHL.U32 R4, R32, 0x2, RZ ;  /* 0x0000000220047824 */ /* 0x000fd800078e00ff */
[----:B------:R-:W-:Y:S05]  /*18f30*/  WARPSYNC.COLLECTIVE R15, `(.L_x_1481) ;  /* 0x000000000f087348 */ /* 0x000fea0003c00000 */
[----:B------:R0:W1:Y:S02]  /*18f40*/  SHFL.IDX P6, R14, R13, R12, R11 ;  /* 0x0000000c0d0e7389 */ /* 0x00006400000c000b */
[----:B01----:R-:W-:Y:S01]  /*18f50*/  ENDCOLLECTIVE ;  /* 0x000000000000791b */ /* 0x003fe20003800000 */
.L_x_1481:
[----:B------:R-:W-:Y:S02]  /*18f60*/  IMAD R5, R5, 0x2, R17 ;  /* 0x0000000205057824 */ /* 0x000fe400078e0211 */
[----:B------:R-:W-:Y:S02]  /*18f70*/  IMAD.MOV.U32 R13, RZ, RZ, R6 ;  /* 0x000000ffff0d7224 */ /* 0x000fe400078e0006 */
[----:B------:R-:W-:Y:S02]  /*18f80*/  IMAD.MOV.U32 R12, RZ, RZ, 0x1 ;  /* 0x00000001ff0c7424 */ /* 0x000fe400078e00ff */
[----:B------:R-:W-:-:S07]  /*18f90*/  IMAD.MOV.U32 R2, RZ, RZ, R14 ;  /* 0x000000ffff027224 */ /* 0x000fce00078e000e */
[----:B------:R-:W-:Y:S05]  /*18fa0*/  WARPSYNC.COLLECTIVE R15, `(.L_x_1482) ;  /* 0x000000000f087348 */ /* 0x000fea0003c00000 */
[----:B------:R0:W1:Y:S02]  /*18fb0*/  SHFL.IDX P6, R14, R13, R12, R11 ;  /* 0x0000000c0d0e7389 */ /* 0x00006400000c000b */
[----:B01----:R-:W-:Y:S01]  /*18fc0*/  ENDCOLLECTIVE ;  /* 0x000000000000791b */ /* 0x003fe20003800000 */
.L_x_1482:
        /* <DEDUP_REMOVED lines=13> */
.L_x_1483:
[----:B------:R-:W-:Y:S02]  /*190a0*/  IMAD.MOV.U32 R13, RZ, RZ, R6 ;  /* 0x000000ffff0d7224 */ /* 0x000fe400078e0006 */
[----:B------:R-:W-:Y:S02]  /*190b0*/  IMAD.MOV.U32 R12, RZ, RZ, 0x2 ;  /* 0x00000002ff0c7424 */ /* 0x000fe400078e00ff */
[----:B------:R-:W-:-:S07]  /*190c0*/  IMAD.MOV.U32 R2, RZ, RZ, R14 ;  /* 0x000000ffff027224 */ /* 0x000fce00078e000e */
[----:B------:R-:W-:Y:S05]  /*190d0*/  WARPSYNC.COLLECTIVE R15, `(.L_x_1484) ;  /* 0x000000000f087348 */ /* 0x000fea0003c00000 */
[----:B------:R0:W1:Y:S02]  /*190e0*/  SHFL.IDX P6, R14, R13, R12, R11 ;  /* 0x0000000c0d0e7389 */ /* 0x00006400000c000b */
[----:B01----:R-:W-:Y:S01]  /*190f0*/  ENDCOLLECTIVE ;  /* 0x000000000000791b */ /* 0x003fe20003800000 */
.L_x_1484:
        /* <DEDUP_REMOVED lines=13> */
.L_x_1485:
[----:B------:R-:W-:Y:S02]  /*191d0*/  IMAD.MOV.U32 R13, RZ, RZ, R6 ;  /* 0x000000ffff0d7224 */ /* 0x000fe400078e0006 */
[----:B------:R-:W-:Y:S02]  /*191e0*/  IMAD.MOV.U32 R12, RZ, RZ, 0x3 ;  /* 0x00000003ff0c7424 */ /* 0x000fe400078e00ff */
[----:B------:R-:W-:-:S07]  /*191f0*/  IMAD.MOV.U32 R2, RZ, RZ, R14 ;  /* 0x000000ffff027224 */ /* 0x000fce00078e000e */
[----:B------:R-:W-:Y:S05]  /*19200*/  WARPSYNC.COLLECTIVE R15, `(.L_x_1486) ;  /* 0x000000000f087348 */ /* 0x000fea0003c00000 */
[----:B------:R0:W1:Y:S02]  /*19210*/  SHFL.IDX P6, R14, R13, R12, R11 ;  /* 0x0000000c0d0e7389 */ /* 0x00006400000c000b */
[----:B01----:R-:W-:Y:S01]  /*19220*/  ENDCOLLECTIVE ;  /* 0x000000000000791b */ /* 0x003fe20003800000 */
.L_x_1486:
        /* <DEDUP_REMOVED lines=13> */
.L_x_1487:
[----:B------:R-:W-:Y:S02]  /*19300*/  IMAD.MOV.U32 R13, RZ, RZ, R6 ;  /* 0x000000ffff0d7224 */ /* 0x000fe400078e0006 */
[----:B------:R-:W-:Y:S02]  /*19310*/  IMAD.MOV.U32 R12, RZ, RZ, 0x4 ;  /* 0x00000004ff0c7424 */ /* 0x000fe400078e00ff */
[----:B------:R-:W-:-:S07]  /*19320*/  IMAD.MOV.U32 R2, RZ, RZ, R14 ;  /* 0x000000ffff027224 */ /* 0x000fce00078e000e */
[----:B------:R-:W-:Y:S05]  /*19330*/  WARPSYNC.COLLECTIVE R15, `(.L_x_1488) ;  /* 0x000000000f087348 */ /* 0x000fea0003c00000 */
[----:B------:R0:W1:Y:S02]  /*19340*/  SHFL.IDX P6, R14, R13, R12, R11 ;  /* 0x0000000c0d0e7389 */ /* 0x00006400000c000b */
[----:B01----:R-:W-:Y:S01]  /*19350*/  ENDCOLLECTIVE ;  /* 0x000000000000791b */ /* 0x003fe20003800000 */
.L_x_1488:
        /* <DEDUP_REMOVED lines=13> */
.L_x_1489:
[----:B------:R-:W-:Y:S02]  /*19430*/  IMAD.MOV.U32 R13, RZ, RZ, R6 ;  /* 0x000000ffff0d7224 */ /* 0x000fe400078e0006 */
[----:B------:R-:W-:Y:S02]  /*19440*/  IMAD.MOV.U32 R12, RZ, RZ, 0x5 ;  /* 0x00000005ff0c7424 */ /* 0x000fe400078e00ff */
[----:B------:R-:W-:-:S07]  /*19450*/  IMAD.MOV.U32 R2, RZ, RZ, R14 ;  /* 0x000000ffff027224 */ /* 0x000fce00078e000e */
[----:B------:R-:W-:Y:S05]  /*19460*/  WARPSYNC.COLLECTIVE R15, `(.L_x_1490) ;  /* 0x000000000f087348 */ /* 0x000fea0003c00000 */
[----:B------:R0:W1:Y:S02]  /*19470*/  SHFL.IDX P6, R14, R13, R12, R11 ;  /* 0x0000000c0d0e7389 */ /* 0x00006400000c000b */
[----:B01----:R-:W-:Y:S01]  /*19480*/  ENDCOLLECTIVE ;  /* 0x000000000000791b */ /* 0x003fe20003800000 */
.L_x_1490:
        /* <DEDUP_REMOVED lines=14> */
.L_x_1491:
[----:B------:R-:W-:Y:S01]  /*19570*/  MOV R2, R14 ;  /* 0x0000000e00027202 */ /* 0x000fe20000000f00 */
[----:B------:R-:W-:Y:S06]  /*19580*/  BRA `(.L_x_1492) ;  /* 0xffffffbc00d07947 */ /* 0x000fec000383ffff */
.L_x_1401:
[----:B0-----:R0:W2:Y:S02]  /*19590*/  SYNCS.PHASECHK.TRANS64.TRYWAIT P0, [R6+URZ+0x30860], R2 ;  /* 0x03086002060075a7 */ /* 0x0010a4000800017f */
[----:B--2---:R-:W-:Y:S05]  /*195a0*/  @!P0 NANOSLEEP.SYNCS 0x989680 ;  /* 0x009896800000895d */ /* 0x004fea0003900000 */
[----:B------:R-:W2:Y:S02]  /*195b0*/  @!P0 SYNCS.PHASECHK.TRANS64 P0, [R6+URZ+0x30860], R2 ;  /* 0x03086002060085a7 */ /* 0x000ea4000800007f */
[----:B--2---:R-:W-:Y:S05]  /*195c0*/  @!P0 BRA `(.L_x_1401) ;  /* 0xfffffffc00f08947 */ /* 0x004fea000383ffff */
[----:B------:R-:W-:Y:S05]  /*195d0*/  BRA `(.L_x_1493) ;  /* 0xffffffc000347947 */ /* 0x000fea000383ffff */
.L_x_1402:
        /* <DEDUP_REMOVED lines=8> */
.L_x_1495:
[----:B------:R-:W-:Y:S05]  /*19660*/  BSYNC B1 ;  /* 0x0000000000017941 */ /* 0x000fea0003800000 */
.L_x_1494:
        /* <DEDUP_REMOVED lines=9> */
.L_x_1496:
[----:B------:R-:W-:Y:S02]  /*19700*/  IMAD.MOV.U32 R13, RZ, RZ, R19 ;  /* 0x000000ffff0d7224 */ /* 0x000fe400078e0013 */
[----:B------:R-:W-:Y:S02]  /*19710*/  IMAD.MOV.U32 R12, RZ, RZ, 0x1 ;  /* 0x00000001ff0c7424 */ /* 0x000fe400078e00ff */
[----:B------:R-:W-:-:S07]  /*19720*/  IMAD.MOV.U32 R2, RZ, RZ, R14 ;  /* 0x000000ffff027224 */ /* 0x000fce00078e000e */
[----:B------:R-:W-:Y:S05]  /*19730*/  WARPSYNC.COLLECTIVE R15, `(.L_x_1497) ;  /* 0x000000000f087348 */ /* 0x000fea0003c00000 */
[----:B------:R0:W1:Y:S02]  /*19740*/  SHFL.IDX P6, R14, R13, R12, R11 ;  /* 0x0000000c0d0e7389 */ /* 0x00006400000c000b */
[----:B01----:R-:W-:Y:S01]  /*19750*/  ENDCOLLECTIVE ;  /* 0x000000000000791b */ /* 0x003fe20003800000 */
.L_x_1497:
        /* <DEDUP_REMOVED lines=16> */
.L_x_1498:
[----:B------:R-:W-:Y:S02]  /*19860*/  IMAD.MOV.U32 R13, RZ, RZ, R19 ;  /* 0x000000ffff0d7224 */ /* 0x000fe400078e0013 */
[----:B------:R-:W-:Y:S02]  /*19870*/  IMAD.MOV.U32 R12, RZ, RZ, 0x2 ;  /* 0x00000002ff0c7424 */ /* 0x000fe400078e00ff */
[----:B------:R-:W-:-:S07]  /*19880*/  IMAD.MOV.U32 R2, RZ, RZ, R14 ;  /* 0x000000ffff027224 */ /* 0x000fce00078e000e */
[----:B------:R-:W-:Y:S05]  /*19890*/  WARPSYNC.COLLECTIVE R15, `(.L_x_1499) ;  /* 0x000000000f087348 */ /* 0x000fea0003c00000 */
[----:B------:R0:W1:Y:S02]  /*198a0*/  SHFL.IDX P6, R14, R13, R12, R11 ;  /* 0x0000000c0d0e7389 */ /* 0x00006400000c000b */
[----:B01----:R-:W-:Y:S01]  /*198b0*/  ENDCOLLECTIVE ;  /* 0x000000000000791b */ /* 0x003fe20003800000 */
.L_x_1499:
        /* <DEDUP_REMOVED lines=16> */
.L_x_1500:
[----:B------:R-:W-:Y:S02]  /*199c0*/  IMAD.MOV.U32 R13, RZ, RZ, R19 ;  /* 0x000000ffff0d7224 */ /* 0x000fe400078e0013 */
[----:B------:R-:W-:Y:S02]  /*199d0*/  IMAD.MOV.U32 R12, RZ, RZ, 0x3 ;  /* 0x00000003ff0c7424 */ /* 0x000fe400078e00ff */
[----:B------:R-:W-:-:S07]  /*199e0*/  IMAD.MOV.U32 R2, RZ, RZ, R14 ;  /* 0x000000ffff027224 */ /* 0x000fce00078e000e */
[----:B------:R-:W-:Y:S05]  /*199f0*/  WARPSYNC.COLLECTIVE R15, `(.L_x_1501) ;  /* 0x000000000f087348 */ /* 0x000fea0003c00000 */
[----:B------:R0:W1:Y:S02]  /*19a00*/  SHFL.IDX P6, R14, R13, R12, R11 ;  /* 0x0000000c0d0e7389 */ /* 0x00006400000c000b */
[----:B01----:R-:W-:Y:S01]  /*19a10*/  ENDCOLLECTIVE ;  /* 0x000000000000791b */ /* 0x003fe20003800000 */
.L_x_1501:
        /* <DEDUP_REMOVED lines=16> */
.L_x_1502:
[----:B------:R-:W-:Y:S02]  /*19b20*/  IMAD.MOV.U32 R13, RZ, RZ, R19 ;  /* 0x000000ffff0d7224 */ /* 0x000fe400078e0013 */
[----:B------:R-:W-:Y:S02]  /*19b30*/  IMAD.MOV.U32 R12, RZ, RZ, 0x4 ;  /* 0x00000004ff0c7424 */ /* 0x000fe400078e00ff */
[----:B------:R-:W-:-:S07]  /*19b40*/  IMAD.MOV.U32 R2, RZ, RZ, R14 ;  /* 0x000000ffff027224 */ /* 0x000fce00078e000e */
[----:B------:R-:W-:Y:S05]  /*19b50*/  WARPSYNC.COLLECTIVE R15, `(.L_x_1503) ;  /* 0x000000000f087348 */ /* 0x000fea0003c00000 */
[----:B------:R0:W1:Y:S02]  /*19b60*/  SHFL.IDX P6, R14, R13, R12, R11 ;  /* 0x0000000c0d0e7389 */ /* 0x00006400000c000b */
[----:B01----:R-:W-:Y:S01]  /*19b70*/  ENDCOLLECTIVE ;  /* 0x000000000000791b */ /* 0x003fe20003800000 */
.L_x_1503:
        /* <DEDUP_REMOVED lines=16> */
.L_x_1504:
[----:B------:R-:W-:Y:S02]  /*19c80*/  IMAD.MOV.U32 R13, RZ, RZ, R19 ;  /* 0x000000ffff0d7224 */ /* 0x000fe400078e0013 */
[----:B------:R-:W-:Y:S02]  /*19c90*/  IMAD.MOV.U32 R12, RZ, RZ, 0x5 ;  /* 0x00000005ff0c7424 */ /* 0x000fe400078e00ff */
[----:B------:R-:W-:-:S07]  /*19ca0*/  IMAD.MOV.U32 R2, RZ, RZ, R14 ;  /* 0x000000ffff027224 */ /* 0x000fce00078e000e */
[----:B------:R-:W-:Y:S05]  /*19cb0*/  WARPSYNC.COLLECTIVE R15, `(.L_x_1505) ;  /* 0x000000000f087348 */ /* 0x000fea0003c00000 */
[----:B------:R0:W1:Y:S02]  /*19cc0*/  SHFL.IDX P6, R14, R13, R12, R11 ;  /* 0x0000000c0d0e7389 */ /* 0x00006400000c000b */
[----:B01----:R-:W-:Y:S01]  /*19cd0*/  ENDCOLLECTIVE ;  /* 0x000000000000791b */ /* 0x003fe20003800000 */
.L_x_1505:
        /* <DEDUP_REMOVED lines=13> */
.L_x_1506:
[----:B------:R-:W-:Y:S01]  /*19db0*/  @!PT LDS RZ, [RZ] ;  /* 0x00000000fffff984 */ /* 0x000fe20000000800 */
[----:B------:R-:W-:Y:S01]  /*19dc0*/  @!PT LDS RZ, [RZ] ;  /* 0x00000000fffff984 */ /* 0x000fe20000000800 */
[----:B------:R-:W-:Y:S01]  /*19dd0*/  @!PT LDS RZ, [RZ] ;  /* 0x00000000fffff984 */ /* 0x000fe20000000800 */
[----:B------:R-:W-:Y:S01]  /*19de0*/  LDGSTS.E.BYPASS.LTC128B.128 [R5+0x5400], desc[UR36][R2.64+0x80], !P0 ;  /* 0x0540008002057fae */ /* 0x000fe2000c101d64 */
[----:B------:R-:W-:-:S13]  /*19df0*/  ISETP.LT.OR P0, PT, R7, 0x41, P1 ;  /* 0x000000410700780c */ /* 0x000fda0000f01670 */
[----:B------:R0:W-:Y:S02]  /*19e00*/  LDGSTS.E.BYPASS.LTC128B.128 [R5+0x8400], desc[UR36][R2.64+0x100], !P0 ;  /* 0x0840010002057fae */ /* 0x0001e4000c101d64 */
[----:B0-----:R-:W-:Y:S01]  /*19e10*/  IMAD.MOV.U32 R2, RZ, RZ, R14 ;  /* 0x000000ffff027224 */ /* 0x001fe200078e000e */
[----:B------:R-:W-:Y:S06]  /*19e20*/  BRA `(.L_x_1507) ;  /* 0xffffffbc00207947 */ /* 0x000fec000383ffff */
.L_x_1410:
[----:B0-----:R0:W1:Y:S02]  /*19e30*/  SYNCS.PHASECHK.TRANS64.TRYWAIT P0, [R0+URZ+0x30860], R3 ;  /* 0x03086003000075a7 */ /* 0x001064000800017f */
[----:B-1----:R-:W-:Y:S05]  /*19e40*/  @!P0 NANOSLEEP.SYNCS 0x989680 ;  /* 0x009896800000895d */ /* 0x002fea0003900000 */
[----:B------:R-:W1:Y:S02]  /*19e50*/  @!P0 SYNCS.PHASECHK.TRANS64 P0, [R0+URZ+0x30860], R3 ;  /* 0x03086003000085a7 */ /* 0x000e64000800007f */
[----:B-1----:R-:W-:Y:S05]  /*19e60*/  @!P0 BRA `(.L_x_1410) ;  /* 0xfffffffc00f08947 */ /* 0x002fea000383ffff */
[----:B------:R-:W-:Y:S05]  /*19e70*/  BRA `(.L_x_1508) ;  /* 0xffffffc0004c7947 */ /* 0x000fea000383ffff */
.L_x_1411:
        /* <DEDUP_REMOVED lines=8> */
.L_x_1510:
[----:B------:R-:W-:Y:S05]  /*19f00*/  BSYNC B0 ;  /* 0x0000000000007941 */ /* 0x000fea0003800000 */
.L_x_1509:
        /* <DEDUP_REMOVED lines=9> */
.L_x_1511:
[----:B------:R-:W-:Y:S01]  /*19fa0*/  ULDC UR4, c[0x0][0x2f4] ;  /* 0x0000bd0000047ab9 */ /* 0x000fe20000000800 */
[----:B------:R-:W-:Y:S01]  /*19fb0*/  IMAD R4, R4, 0x2, R17 ;  /* 0x0000000204047824 */ /* 0x000fe200078e0211 */
[----:B------:R-:W-:Y:S02]  /*19fc0*/  ISETP.GE.AND P2, PT, R32, UR4, PT ;  /* 0x0000000420007c0c */ /* 0x000fe4000bf46270 */
[----:B------:R-:W-:Y:S02]  /*19fd0*/  ISETP.GE.AND P1, PT, R34, UR4, PT ;  /* 0x0000000422007c0c */ /* 0x000fe4000bf26270 */
[C---:B------:R-:W-:Y:S02]  /*19fe0*/  ISETP.LT.OR P3, PT, R6.reuse, 0x1, P2 ;  /* 0x000000010600780c */ /* 0x040fe40001761670 */
[----:B------:R-:W-:Y:S01]  /*19ff0*/  ISETP.LT.OR P4, PT, R6, 0x1, P1 ;  /* 0x000000010600780c */ /* 0x000fe20000f81670 */
[----:B------:R-:W-:Y:S02]  /*1a000*/  IMAD.MOV.U32 R13, RZ, RZ, R19 ;  /* 0x000000ffff0d7224 */ /* 0x000fe400078e0013 */
[----:B------:R-:W-:Y:S01]  /*1a010*/  IMAD.MOV.U32 R12, RZ, RZ, 0x1 ;  /* 0x00000001ff0c7424 */ /* 0x000fe200078e00ff */
[----:B------:R-:W-:-:S05]  /*1a020*/  IADD3 R2, P0, R14, R5, RZ ;  /* 0x000000050e027210 */ /* 0x000fca0007f1e0ff */
[----:B------:R-:W-:Y:S01]  /*1a030*/  IMAD.X R3, RZ, RZ, R3, P0 ;  /* 0x000000ffff037224 */ /* 0x000fe200000e0603 */
[----:B------:R-:W-:-:S13]  /*1a040*/  ISETP.GE.AND P0, PT, R33, UR4, PT ;  /* 0x0000000421007c0c */ /* 0x000fda000bf06270 */
[----:B------:R-:W-:Y:S05]  /*1a050*/  WARPSYNC.COLLECTIVE R15, `(.L_x_1512) ;  /* 0x000000000f087348 */ /* 0x000fea0003c00000 */
[----:B------:R0:W1:Y:S02]  /*1a060*/  SHFL.IDX P6, R14, R13, R12, R11 ;  /* 0x0000000c0d0e7389 */ /* 0x00006400000c000b */
[----:B01----:R-:W-:Y:S01]  /*1a070*/  ENDCOLLECTIVE ;  /* 0x000000000000791b */ /* 0x003fe20003800000 */
.L_x_1512:
        /* <DEDUP_REMOVED lines=13> */
.L_x_1513:
[----:B------:R-:W-:Y:S02]  /*1a150*/  IMAD.MOV.U32 R13, RZ, RZ, R19 ;  /* 0x000000ffff0d7224 */ /* 0x000fe400078e0013 */
[----:B------:R-:W-:Y:S01]  /*1a160*/  IMAD.MOV.U32 R12, RZ, RZ, 0x2 ;  /* 0x00000002ff0c7424 */ /* 0x000fe200078e00ff */
[----:B------:R-:W-:-:S13]  /*1a170*/  IADD3 R2, P4, R14, R5, RZ ;  /* 0x000000050e027210 */ /* 0x000fda0007f9e0ff */
[----:B------:R-:W-:Y:S05]  /*1a180*/  WARPSYNC.COLLECTIVE R15, `(.L_x_1514) ;  /* 0x000000000f087348 */ /* 0x000fea0003c00000 */
[----:B------:R0:W1:Y:S02]  /*1a190*/  SHFL.IDX P6, R14, R13, R12, R11 ;  /* 0x0000000c0d0e7389 */ /* 0x00006400000c000b */
[----:B01----:R-:W-:Y:S01]  /*1a1a0*/  ENDCOLLECTIVE ;  /* 0x000000000000791b */ /* 0x003fe20003800000 */
.L_x_1514:
        /* <DEDUP_REMOVED lines=15> */
.L_x_1515:
[----:B------:R-:W-:Y:S02]  /*1a2a0*/  IMAD.MOV.U32 R13, RZ, RZ, R19 ;  /* 0x000000ffff0d7224 */ /* 0x000fe400078e0013 */
[----:B------:R-:W-:Y:S01]  /*1a2b0*/  IMAD.MOV.U32 R12, RZ, RZ, 0x3 ;  /* 0x00000003ff0c7424 */ /* 0x000fe200078e00ff */
[----:B------:R-:W-:-:S13]  /*1a2c0*/  IADD3 R2, P4, R14, R5, RZ ;  /* 0x000000050e027210 */ /* 0x000fda0007f9e0ff */
[----:B------:R-:W-:Y:S05]  /*1a2d0*/  WARPSYNC.COLLECTIVE R15, `(.L_x_1516) ;  /* 0x000000000f087348 */ /* 0x000fea0003c00000 */
[----:B------:R0:W1:Y:S02]  /*1a2e0*/  SHFL.IDX P6, R14, R13, R12, R11 ;  /* 0x0000000c0d0e7389 */ /* 0x00006400000c000b */
[----:B01----:R-:W-:Y:S01]  /*1a2f0*/  ENDCOLLECTIVE ;  /* 0x000000000000791b */ /* 0x003fe20003800000 */
.L_x_1516:
        /* <DEDUP_REMOVED lines=15> */
.L_x_1517:
[----:B------:R-:W-:Y:S02]  /*1a3f0*/  IMAD.MOV.U32 R13, RZ, RZ, R19 ;  /* 0x000000ffff0d7224 */ /* 0x000fe400078e0013 */
[----:B------:R-:W-:Y:S01]  /*1a400*/  IMAD.MOV.U32 R12, RZ, RZ, 0x4 ;  /* 0x00000004ff0c7424 */ /* 0x000fe200078e00ff */
[----:B------:R-:W-:-:S13]  /*1a410*/  IADD3 R2, P4, R14, R5, RZ ;  /* 0x000000050e027210 */ /* 0x000fda0007f9e0ff */
[----:B------:R-:W-:Y:S05]  /*1a420*/  WARPSYNC.COLLECTIVE R15, `(.L_x_1518) ;  /* 0x000000000f087348 */ /* 0x000fea0003c00000 */
[----:B------:R0:W1:Y:S02]  /*1a430*/  SHFL.IDX P6, R14, R13, R12, R11 ;  /* 0x0000000c0d0e7389 */ /* 0x00006400000c000b */
[----:B01----:R-:W-:Y:S01]  /*1a440*/  ENDCOLLECTIVE ;  /* 0x000000000000791b */ /* 0x003fe20003800000 */
.L_x_1518:
        /* <DEDUP_REMOVED lines=15> */
.L_x_1519:
[----:B------:R-:W-:Y:S02]  /*1a540*/  IMAD.MOV.U32 R13, RZ, RZ, R19 ;  /* 0x000000ffff0d7224 */ /* 0x000fe400078e0013 */
[----:B------:R-:W-:Y:S01]  /*1a550*/  IMAD.MOV.U32 R12, RZ, RZ, 0x5 ;  /* 0x00000005ff0c7424 */ /* 0x000fe200078e00ff */
[----:B------:R-:W-:-:S13]  /*1a560*/  IADD3 R2, P4, R14, R5, RZ ;  /* 0x000000050e027210 */ /* 0x000fda0007f9e0ff */
[----:B------:R-:W-:Y:S05]  /*1a570*/  WARPSYNC.COLLECTIVE R15, `(.L_x_1520) ;  /* 0x000000000f087348 */ /* 0x000fea0003c00000 */
[----:B------:R0:W1:Y:S02]  /*1a580*/  SHFL.IDX P6, R14, R13, R12, R11 ;  /* 0x0000000c0d0e7389 */ /* 0x00006400000c000b */
[----:B01----:R-:W-:Y:S01]  /*1a590*/  ENDCOLLECTIVE ;  /* 0x000000000000791b */ /* 0x003fe20003800000 */
.L_x_1520:
[----:B------:R-:W-:Y:S02]  /*1a5a0*/  IADD3.X R3, RZ, R7, RZ, P4, !PT ;  /* 0x00000007ff037210 */ /* 0x000fe400027fe4ff */
[----:B------:R-:W-:-:S03]  /*1a5b0*/  ISETP.LT.OR P4, PT, R6, 0x41, P1 ;  /* 0x000000410600780c */ /* 0x000fc60000f81670 */
[----:B------:R-:W-:Y:S01]  /*1a5c0*/  @!PT LDS RZ, [RZ] ;  /* 0x00000000fffff984 */ /* 0x000fe20000000800 */
[----:B------:R-:W-:Y:S01]  /*1a5d0*/  @!PT LDS RZ, [RZ] ;  /* 0x00000000fffff984 */ /* 0x000fe20000000800 */
[----:B------:R-:W-:Y:S01]  /*1a5e0*/  @!PT LDS RZ, [RZ] ;  /* 0x00000000fffff984 */ /* 0x000fe20000000800 */
[----:B------:R0:W-:Y:S01]  /*1a5f0*/  LDGSTS.E.BYPASS.LTC128B.128 [R4+0x2400], desc[UR36][R2.64], !P3 ;  /* 0x0240000002047fae */ /* 0x0001e2000d901d64 */
[----:B------:R-:W-:Y:S01]  /*1a600*/  ISETP.LT.OR P3, PT, R6, 0x41, P0 ;  /* 0x000000410600780c */ /* 0x000fe20000761670 */
[----:B------:R-:W-:-:S08]  /*1a610*/  IMAD.MOV.U32 R13, RZ, RZ, R18 ;  /* 0x000000ffff0d7224 */ /* 0x000fd000078e0012 */
[----:B------:R0:W-:Y:S04]  /*1a620*/  LDGSTS.E.BYPASS.LTC128B.128 [R4+0x5400], desc[UR36][R2.64+0x80], !P4 ;  /* 0x0540008002047fae */ /* 0x0001e8000e101d64 */
[----:B------:R0:W-:Y:S01]  /*1a630*/  LDGSTS.E.BYPASS.LTC128B.128 [R4+0x8400], desc[UR36][R2.64+0x100], !P3 ;  /* 0x0840010002047fae */ /* 0x0001e2000d901d64 */
[----:B------:R-:W-:-:S07]  /*1a640*/  IMAD.MOV.U32 R19, RZ, RZ, R14 ;  /* 0x000000ffff137224 */ /* 0x000fce00078e000e */
[----:B0-----:R-:W-:Y:S05]  /*1a650*/  WARPSYNC.COLLECTIVE R15, `(.L_x_1521) ;  /* 0x000000000f087348 */ /* 0x001fea0003c00000 */
[----:B------:R1:W2:Y:S02]  /*1a660*/  SHFL.IDX P6, R14, R13, R12, R11 ;  /* 0x0000000c0d0e7389 */ /* 0x0002a400000c000b */
[----:B012---:R-:W-:Y:S01]  /*1a670*/  ENDCOLLECTIVE ;  /* 0x000000000000791b */ /* 0x007fe20003800000 */
.L_x_1521:
[----:B------:R-:W-:Y:S05]  /*1a680*/  BRA `(.L_x_1522) ;  /* 0xffffffbc00507947 */ /* 0x000fea000383ffff */
.L_x_1416:
        /* <DEDUP_REMOVED lines=8> */
.L_x_1524:
[----:B------:R-:W-:Y:S05]  /*1a710*/  BSYNC B0 ;  /* 0x0000000000007941 */ /* 0x000fea0003800000 */
.L_x_1523:
[----:B------:R-:W-:Y:S02]  /*1a720*/  IMAD.MOV.U32 R13, RZ, RZ, R24 ;  /* 0x000000ffff0d7224 */ /* 0x000fe400078e0018 */
[----:B------:R-:W-:Y:S02]  /*1a730*/  IMAD.MOV.U32 R12, RZ, RZ, 0x1 ;  /* 0x00000001ff0c7424 */ /* 0x000fe400078e00ff */
[----:B------:R-:W-:Y:S02]  /*1a740*/  IMAD.MOV.U32 R11, RZ, RZ, 0x1f ;  /* 0x0000001fff0b7424 */ /* 0x000fe400078e00ff */
[----:B------:R-:W-:Y:S02]  /*1a750*/  IMAD.MOV.U32 R15, RZ, RZ, -0x1 ;  /* 0xffffffffff0f7424 */ /* 0x000fe400078e00ff */
[----:B------:R-:W-:Y:S02]  /*1a760*/  IMAD.IADD R5, R27, 0x1, R8 ;  /* 0x000000011b057824 */ /* 0x000fe400078e0208 */
[----:B------:R-:W-:-:S07]  /*1a770*/  IMAD.MOV.U32 R0, RZ, RZ, R14 ;  /* 0x000000ffff007224 */ /* 0x000fce00078e000e */
[----:B------:R-:W-:Y:S05]  /*1a780*/  WARPSYNC.COLLECTIVE R15, `(.L_x_1525) ;  /* 0x000000000f087348 */ /* 0x000fea0003c00000 */
[----:B------:R0:W1:Y:S02]  /*1a790*/  SHFL.IDX P6, R14, R13, R12, R11 ;  /* 0x0000000c0d0e7389 */ /* 0x00006400000c000b */
[----:B01----:R-:W-:Y:S01]  /*1a7a0*/  ENDCOLLECTIVE ;  /* 0x000000000000791b */ /* 0x003fe20003800000 */
.L_x_1525:
[----:B------:R-:W-:Y:S02]  /*1a7b0*/  ULDC UR4, c[0x0][0xc3c] ;  /* 0x00030f0000047ab9 */ /* 0x000fe40000000800 */
[----:B------:R-:W-:-:S13]  /*1a7c0*/  ISETP.GE.OR P1, PT, R5, UR4, !P0 ;  /* 0x0000000405007c0c */ /* 0x000fda000c726670 */
[----:B------:R-:W0:Y:S01]  /*1a7d0*/  @!P1 LDC.64 R2, c[0x0][0xc80] ;  /* 0x00032000ff029b82 */ /* 0x000e220000000a00 */
[----:B------:R-:W-:Y:S02]  /*1a7e0*/  IMAD.MOV.U32 R11, RZ, RZ, RZ ;  /* 0x000000ffff0b7224 */ /* 0x000fe400078e00ff */
[----:B------:R-:W-:Y:S02]  /*1a7f0*/  IMAD.MOV.U32 R4, RZ, RZ, R14 ;  /* 0x000000ffff047224 */ /* 0x000fe400078e000e */
[----:B0-----:R-:W-:-:S06]  /*1a800*/  @!P1 IMAD.WIDE R2, R5, 0x4, R2 ;  /* 0x0000000405029825 */ /* 0x001fcc00078e0202 */
[----:B------:R-:W2:Y:S01]  /*1a810*/  @!P1 LDG.E R2, desc[UR36][R2.64] ;  /* 0x0000002402029981 */ /* 0x000ea2000c1e1900 */
[----:B------:R-:W-:Y:S01]  /*1a820*/  IMAD.MOV.U32 R5, RZ, RZ, RZ ;  /* 0x000000ffff057224 */ /* 0x000fe200078e00ff */
[C---:B------:R-:W-:Y:S02]  /*1a830*/  ISETP.GE.U32.AND P2, PT, R8.reuse, 0x2, PT ;  /* 0x000000020800780c */ /* 0x040fe40003f46070 */
[C---:B------:R-:W-:Y:S02]  /*1a840*/  ISETP.GE.U32.AND P3, PT, R8.reuse, 0x4, PT ;  /* 0x000000040800780c */ /* 0x040fe40003f66070 */
[C---:B------:R-:W-:Y:S02]  /*1a850*/  ISETP.GE.U32.AND P4, PT, R8.reuse, 0x8, PT ;  /* 0x000000080800780c */ /* 0x040fe40003f86070 */
[C---:B------:R-:W-:Y:S01]  /*1a860*/  ISETP.GE.U32.AND P5, PT, R8.reuse, 0x10, PT ;  /* 0x000000100800780c */ /* 0x040fe20003fa6070 */
[----:B--2---:R-:W-:Y:S01]  /*1a870*/  @!P1 IMAD.MOV.U32 R5, RZ, RZ, R2 ;  /* 0x000000ffff059224 */ /* 0x004fe200078e0002 */
[----:B------:R-:W-:-:S03]  /*1a880*/  ISETP.NE.AND P1, PT, R8, RZ, PT ;  /* 0x000000ff0800720c */ /* 0x000fc60003f25270 */
[----:B------:R-:W-:-:S10]  /*1a890*/  IMAD.MOV.U32 R13, RZ, RZ, R5 ;  /* 0x000000ffff0d7224 */ /* 0x000fd400078e0005 */
[----:B------:R-:W-:Y:S05]  /*1a8a0*/  WARPSYNC.COLLECTIVE R15, `(.L_x_1526) ;  /* 0x000000000f087348 */ /* 0x000fea0003c00000 */
[----:B------:R0:W1:Y:S02]  /*1a8b0*/  SHFL.UP P6, R14, R13, R12, R11 ;  /* 0x0400000c0d0e7389 */ /* 0x00006400000c000b */
[----:B01----:R-:W-:Y:S01]  /*1a8c0*/  ENDCOLLECTIVE ;  /* 0x000000000000791b */ /* 0x003fe20003800000 */
.L_x_1526:
[----:B------:R-:W-:Y:S01]  /*1a8d0*/  IMAD.MOV.U32 R12, RZ, RZ, 0x2 ;  /* 0x00000002ff0c7424 */ /* 0x000fe200078e00ff */
[----:B------:R-:W-:-:S05]  /*1a8e0*/  SEL R6, R14, RZ, P1 ;  /* 0x000000ff0e067207 */ /* 0x000fca0000800000 */
[----:B------:R-:W-:-:S04]  /*1a8f0*/  IMAD.IADD R6, R5, 0x1, R6 ;  /* 0x0000000105067824 */ /* 0x000fc800078e0206 */
[----:B------:R-:W-:-:S07]  /*1a900*/  IMAD.MOV.U32 R13, RZ, RZ, R6 ;  /* 0x000000ffff0d7224 */ /* 0x000fce00078e0006 */
[----:B------:R-:W-:Y:S05]  /*1a910*/  WARPSYNC.COLLECTIVE R15, `(.L_x_1527) ;  /* 0x000000000f087348 */ /* 0x000fea0003c00000 */
[----:B------:R0:W1:Y:S02]  /*1a920*/  SHFL.UP P6, R14, R13, R12, R11 ;  /* 0x0400000c0d0e7389 */ /* 0x00006400000c000b */
[----:B01----:R-:W-:Y:S01]  /*1a930*/  ENDCOLLECTIVE ;  /* 0x000000000000791b */ /* 0x003fe20003800000 */
.L_x_1527:
[----:B------:R-:W-:Y:S01]  /*1a940*/  IMAD.MOV.U32 R12, RZ, RZ, 0x4 ;  /* 0x00000004ff0c7424 */ /* 0x000fe200078e00ff */
[----:B------:R-:W-:-:S05]  /*1a950*/  SEL R7, R14, RZ, P2 ;  /* 0x000000ff0e077207 */ /* 0x000fca0001000000 */
[----:B------:R-:W-:-:S04]  /*1a960*/  IMAD.IADD R7, R6, 0x1, R7 ;  /* 0x0000000106077824 */ /* 0x000fc800078e0207 */
[----:B------:R-:W-:-:S07]  /*1a970*/  IMAD.MOV.U32 R13, RZ, RZ, R7 ;  /* 0x000000ffff0d7224 */ /* 0x000fce00078e0007 */
[----:B------:R-:W-:Y:S05]  /*1a980*/  WARPSYNC.COLLECTIVE R15, `(.L_x_1528) ;  /* 0x000000000f087348 */ /* 0x000fea0003c00000 */
[----:B------:R0:W1:Y:S02]  /*1a990*/  SHFL.UP P6, R14, R13, R12, R11 ;  /* 0x0400000c0d0e7389 */ /* 0x00006400000c000b */
[----:B01----:R-:W-:Y:S01]  /*1a9a0*/  ENDCOLLECTIVE ;  /* 0x000000000000791b */ /* 0x003fe20003800000 */
.L_x_1528:
[----:B------:R-:W-:Y:S01]  /*1a9b0*/  IMAD.MOV.U32 R12, RZ, RZ, 0x8 ;  /* 0x00000008ff0c7424 */ /* 0x000fe200078e00ff */
[----:B------:R-:W-:-:S05]  /*1a9c0*/  SEL R2, R14, RZ, P3 ;  /* 0x000000ff0e027207 */ /* 0x000fca0001800000 */
[----:B------:R-:W-:-:S04]  /*1a9d0*/  IMAD.IADD R2, R7, 0x1, R2 ;  /* 0x0000000107027824 */ /* 0x000fc800078e0202 */
[----:B------:R-:W-:-:S07]  /*1a9e0*/  IMAD.MOV.U32 R13, RZ, RZ, R2 ;  /* 0x000000ffff0d7224 */ /* 0x000fce00078e0002 */
[----:B------:R-:W-:Y:S05]  /*1a9f0*/  WARPSYNC.COLLECTIVE R15, `(.L_x_1529) ;  /* 0x000000000f087348 */ /* 0x000fea0003c00000 */
[----:B------:R0:W1:Y:S02]  /*1aa00*/  SHFL.UP P6, R14, R13, R12, R11 ;  /* 0x0400000c0d0e7389 */ /* 0x00006400000c000b */
[----:B01----:R-:W-:Y:S01]  /*1aa10*/  ENDCOLLECTIVE ;  /* 0x000000000000791b */ /* 0x003fe20003800000 */
.L_x_1529:
[----:B------:R-:W-:Y:S01]  /*1aa20*/  IMAD.MOV.U32 R12, RZ, RZ, 0x10 ;  /* 0x00000010ff0c7424 */ /* 0x000fe200078e00ff */
[----:B------:R-:W-:-:S05]  /*1aa30*/  SEL R3, R14, RZ, P4 ;  /* 0x000000ff0e037207 */ /* 0x000fca0002000000 */
[----:B------:R-:W-:-:S04]  /*1aa40*/  IMAD.IADD R3, R2, 0x1, R3 ;  /* 0x0000000102037824 */ /* 0x000fc800078e0203 */
[----:B------:R-:W-:-:S07]  /*1aa50*/  IMAD.MOV.U32 R13, RZ, RZ, R3 ;  /* 0x000000ffff0d7224 */ /* 0x000fce00078e0003 */
[----:B------:R-:W-:Y:S05]  /*1aa60*/  WARPSYNC.COLLECTIVE R15, `(.L_x_1530) ;  /* 0x000000000f087348 */ /* 0x000fea0003c00000 */
[----:B------:R0:W1:Y:S02]  /*1aa70*/  SHFL.UP P6, R14, R13, R12, R11 ;  /* 0x0400000c0d0e7389 */ /* 0x00006400000c000b */
[----:B01----:R-:W-:Y:S01]  /*1aa80*/  ENDCOLLECTIVE ;  /* 0x000000000000791b */ /* 0x003fe20003800000 */
.L_x_1530:
[----:B------:R-:W-:Y:S02]  /*1aa90*/  IMAD.MOV.U32 R12, RZ, RZ, 0x1f ;  /* 0x0000001fff0c7424 */ /* 0x000fe400078e00ff */
[----:B------:R-:W-:Y:S01]  /*1aaa0*/  IMAD.MOV.U32 R11, RZ, RZ, 0x1f ;  /* 0x0000001fff0b7424 */ /* 0x000fe200078e00ff */
[----:B------:R-:W-:-:S05]  /*1aab0*/  SEL R6, R14, RZ, P5 ;  /* 0x000000ff0e067207 */ /* 0x000fca0002800000 */
[----:B------:R-:W-:-:S04]  /*1aac0*/  IMAD.IADD R6, R3, 0x1, R6 ;  /* 0x0000000103067824 */ /* 0x000fc800078e0206 */
[----:B------:R-:W-:-:S07]  /*1aad0*/  IMAD.MOV.U32 R13, RZ, RZ, R6 ;  /* 0x000000ffff0d7224 */ /* 0x000fce00078e0006 */
[----:B------:R-:W-:Y:S05]  /*1aae0*/  WARPSYNC.COLLECTIVE R15, `(.L_x_1531) ;  /* 0x000000000f087348 */ /* 0x000fea0003c00000 */
[----:B------:R0:W1:Y:S02]  /*1aaf0*/  SHFL.IDX P6, R14, R13, R12, R11 ;  /* 0x0000000c0d0e7389 */ /* 0x00006400000c000b */
[----:B01----:R-:W-:Y:S01]  /*1ab00*/  ENDCOLLECTIVE ;  /* 0x000000000000791b */ /* 0x003fe20003800000 */
.L_x_1531:
[----:B------:R-:W-:Y:S05]  /*1ab10*/  BRA `(.L_x_1532) ;  /* 0xffffffbc00647947 */ /* 0x000fea000383ffff */
.L_x_1421:
[----:B------:R-:W-:Y:S01]  /*1ab20*/  BSSY B0, `(.L_x_1533) ;  /* 0x0000008000007945 */ /* 0x000fe20003800000 */
[----:B-----5:R-:W-:Y:S02]  /*1ab30*/  IMAD.MOV.U32 R13, RZ, RZ, R5 ;  /* 0x000000ffff0d7224 */ /* 0x020fe400078e0005 */
[----:B------:R-:W-:Y:S02]  /*1ab40*/  IMAD.MOV.U32 R12, RZ, RZ, 0x1 ;  /* 0x00000001ff0c7424 */ /* 0x000fe400078e00ff */
[----:B------:R-:W-:Y:S02]  /*1ab50*/  IMAD.MOV.U32 R11, RZ, RZ, RZ ;  /* 0x000000ffff0b7224 */ /* 0x000fe400078e00ff */
[----:B------:R-:W-:-:S07]  /*1ab60*/  IMAD.MOV.U32 R15, RZ, RZ, -0x1 ;  /* 0xffffffffff0f7424 */ /* 0x000fce00078e00ff */
[----:B012---:R-:W-:Y:S05]  /*1ab70*/  WARPSYNC.COLLECTIVE R15, `(.L_x_1534) ;  /* 0x000000000f087348 */ /* 0x007fea0003c00000 */
[----:B------:R3:W4:Y:S02]  /*1ab80*/  SHFL.UP P6, R14, R13, R12, R11 ;  /* 0x0400000c0d0e7389 */ /* 0x00072400000c000b */
[----:B01234-:R-:W-:Y:S01]  /*1ab90*/  ENDCOLLECTIVE ;  /* 0x000000000000791b */ /* 0x01ffe20003800000 */
.L_x_1534:
[----:B------:R-:W-:Y:S05]  /*1aba0*/  BSYNC B0 ;  /* 0x0000000000007941 */ /* 0x000fea0003800000 */
.L_x_1533:
[----:B------:R-:W-:Y:S01]  /*1abb0*/  SEL R14, R14, RZ, P1 ;  /* 0x000000ff0e0e7207 */ /* 0x000fe20000800000 */
[----:B------:R-:W-:Y:S02]  /*1abc0*/  IMAD.MOV.U32 R12, RZ, RZ, 0x2 ;  /* 0x00000002ff0c7424 */ /* 0x000fe400078e00ff */
[----:B------:R-:W-:Y:S02]  /*1abd0*/  IMAD.MOV.U32 R11, RZ, RZ, RZ ;  /* 0x000000ffff0b7224 */ /* 0x000fe400078e00ff */
[----:B------:R-:W-:Y:S02]  /*1abe0*/  IMAD.IADD R13, R5, 0x1, R14 ;  /* 0x00000001050d7824 */ /* 0x000fe400078e020e */
[----:B------:R-:W-:-:S07]  /*1abf0*/  IMAD.MOV.U32 R15, RZ, RZ, -0x1 ;  /* 0xffffffffff0f7424 */ /* 0x000fce00078e00ff */
[----:B------:R-:W-:Y:S05]  /*1ac00*/  WARPSYNC.COLLECTIVE R15, `(.L_x_1535) ;  /* 0x000000000f087348 */ /* 0x000fea0003c00000 */
[----:B------:R0:W1:Y:S02]  /*1ac10*/  SHFL.UP P6, R14, R13, R12, R11 ;  /* 0x0400000c0d0e7389 */ /* 0x00006400000c000b */
[----:B01----:R-:W-:Y:S01]  /*1ac20*/  ENDCOLLECTIVE ;  /* 0x000000000000791b */ /* 0x003fe20003800000 */
.L_x_1535:
[----:B------:R-:W-:Y:S01]  /*1ac30*/  IMAD.MOV.U32 R12, RZ, RZ, 0x4 ;  /* 0x00000004ff0c7424 */ /* 0x000fe200078e00ff */
[----:B------:R-:W-:-:S05]  /*1ac40*/  SEL R2, R14, RZ, P2 ;  /* 0x000000ff0e027207 */ /* 0x000fca0001000000 */
[----:B------:R-:W-:-:S04]  /*1ac50*/  IMAD.IADD R2, R13, 0x1, R2 ;  /* 0x000000010d027824 */ /* 0x000fc800078e0202 */
[----:B------:R-:W-:-:S07]  /*1ac60*/  IMAD.MOV.U32 R13, RZ, RZ, R2 ;  /* 0x000000ffff0d7224 */ /* 0x000fce00078e0002 */
[----:B------:R-:W-:Y:S05]  /*1ac70*/  WARPSYNC.COLLECTIVE R15, `(.L_x_1536) ;  /* 0x000000000f087348 */ /* 0x000fea0003c00000 */
[----:B------:R0:W1:Y:S02]  /*1ac80*/  SHFL.UP P6, R14, R13, R12, R11 ;  /* 0x0400000c0d0e7389 */ /* 0x00006400000c000b */
[----:B01----:R-:W-:Y:S01]  /*1ac90*/  ENDCOLLECTIVE ;  /* 0x000000000000791b */ /* 0x003fe20003800000 */
.L_x_1536:
[----:B------:R-:W-:Y:S01]  /*1aca0*/  IMAD.MOV.U32 R12, RZ, RZ, 0x8 ;  /* 0x00000008ff0c7424 */ /* 0x000fe200078e00ff */
[----:B------:R-:W-:-:S05]  /*1acb0*/  SEL R3, R14, RZ, P3 ;  /* 0x000000ff0e037207 */ /* 0x000fca0001800000 */
[----:B------:R-:W-:-:S04]  /*1acc0*/  IMAD.IADD R3, R2, 0x1, R3 ;  /* 0x0000000102037824 */ /* 0x000fc800078e0203 */
[----:B------:R-:W-:-:S07]  /*1acd0*/  IMAD.MOV.U32 R13, RZ, RZ, R3 ;  /* 0x000000ffff0d7224 */ /* 0x000fce00078e0003 */
[----:B------:R-:W-:Y:S05]  /*1ace0*/  WARPSYNC.COLLECTIVE R15, `(.L_x_1537) ;  /* 0x000000000f087348 */ /* 0x000fea0003c00000 */
[----:B------:R0:W1:Y:S02]  /*1acf0*/  SHFL.UP P6, R14, R13, R12, R11 ;  /* 0x0400000c0d0e7389 */ /* 0x00006400000c000b */
[----:B01----:R-:W-:Y:S01]  /*1ad00*/  ENDCOLLECTIVE ;  /* 0x000000000000791b */ /* 0x003fe20003800000 */
.L_x_1537:
[----:B------:R-:W-:Y:S01]  /*1ad10*/  IMAD.MOV.U32 R12, RZ, RZ, 0x10 ;  /* 0x00000010ff0c7424 */ /* 0x000fe200078e00ff */
[----:B------:R-:W-:-:S05]  /*1ad20*/  SEL R4, R14, RZ, P4 ;  /* 0x000000ff0e047207 */ /* 0x000fca0002000000 */
[----:B------:R-:W-:-:S04]  /*1ad30*/  IMAD.IADD R4, R3, 0x1, R4 ;  /* 0x0000000103047824 */ /* 0x000fc800078e0204 */
[----:B------:R-:W-:-:S07]  /*1ad40*/  IMAD.MOV.U32 R13, RZ, RZ, R4 ;  /* 0x000000ffff0d7224 */ /* 0x000fce00078e0004 */
[----:B------:R-:W-:Y:S05]  /*1ad50*/  WARPSYNC.COLLECTIVE R15, `(.L_x_1538) ;  /* 0x000000000f087348 */ /* 0x000fea0003c00000 */
[----:B------:R0:W1:Y:S02]  /*1ad60*/  SHFL.UP P6, R14, R13, R12, R11 ;  /* 0x0400000c0d0e7389 */ /* 0x00006400000c000b */
[----:B01----:R-:W-:Y:S01]  /*1ad70*/  ENDCOLLECTIVE ;  /* 0x000000000000791b */ /* 0x003fe20003800000 */
.L_x_1538:
        /* <DEDUP_REMOVED lines=8> */
.L_x_1539:
[----:B------:R-:W-:Y:S05]  /*1ae00*/  BRA `(.L_x_1540) ;  /* 0xffffffbc00447947 */ /* 0x000fea000383ffff */
.L_x_1423:
[----:B------:R-:W-:Y:S01]  /*1ae10*/  BSSY B0, `(.L_x_1541) ;  /* 0x0000006000007945 */ /* 0x000fe20003800000 */
[----:B------:R-:W-:Y:S01]  /*1ae20*/  PLOP3.LUT P6, PT, P6, PT, PT, 0x8, 0x0 ;  /* 0x000000000000781c */ /* 0x000fe200037ce170 */
[----:B------:R-:W-:-:S12]  /*1ae30*/  IMAD.MOV.U32 R15, RZ, RZ, -0x1 ;  /* 0xffffffffff0f7424 */ /* 0x000fd800078e00ff */
[----:B01----:R-:W-:Y:S05]  /*1ae40*/  WARPSYNC.COLLECTIVE R15, `(.L_x_1542) ;  /* 0x000000000f087348 */ /* 0x003fea0003c00000 */
[----:B------:R-:W-:Y:S01]  /*1ae50*/  VOTE.ANY R14, PT, P6 ;  /* 0x00000000000e7806 */ /* 0x000fe200030e0100 */
[----:B01----:R-:W-:Y:S06]  /*1ae60*/  ENDCOLLECTIVE ;  /* 0x000000000000791b */ /* 0x003fec0003800000 */
.L_x_1542:
[----:B------:R-:W-:Y:S05]  /*1ae70*/  BSYNC B0 ;  /* 0x0000000000007941 */ /* 0x000fea0003800000 */
.L_x_1541:
[----:B------:R-:W-:Y:S02]  /*1ae80*/  IMAD.MOV.U32 R2, RZ, RZ, R14 ;  /* 0x000000ffff027224 */ /* 0x000fe400078e000e */
[----:B------:R-:W-:Y:S02]  /*1ae90*/  IMAD.MOV.U32 R13, RZ, RZ, R5 ;  /* 0x000000ffff0d7224 */ /* 0x000fe400078e0005 */
[----:B------:R-:W0:Y:S01]  /*1aea0*/  POPC R4, R2 ;  /* 0x0000000200047309 */ /* 0x000e220000000000 */
[----:B------:R-:W-:Y:S02]  /*1aeb0*/  IMAD.MOV.U32 R11, RZ, RZ, 0x1f ;  /* 0x0000001fff0b7424 */ /* 0x000fe400078e00ff */
[----:B------:R-:W-:Y:S02]  /*1aec0*/  IMAD.MOV.U32 R15, RZ, RZ, -0x1 ;  /* 0xffffffffff0f7424 */ /* 0x000fe400078e00ff */
[----:B0-----:R-:W-:-:S07]  /*1aed0*/  IMAD.MOV.U32 R12, RZ, RZ, R4 ;  /* 0x000000ffff0c7224 */ /* 0x001fce00078e0004 */
[----:B------:R-:W-:Y:S05]  /*1aee0*/  WARPSYNC.COLLECTIVE R15, `(.L_x_1543) ;  /* 0x000000000f087348 */ /* 0x000fea0003c00000 */
[----:B------:R0:W1:Y:S02]  /*1aef0*/  SHFL.IDX P6, R14, R13, R12, R11 ;  /* 0x0000000c0d0e7389 */ /* 0x00006400000c000b */
[----:B01----:R-:W-:Y:S01]  /*1af00*/  ENDCOLLECTIVE ;  /* 0x000000000000791b */ /* 0x003fe20003800000 */
.L_x_1543:
[----:B------:R-:W-:Y:S01]  /*1af10*/  IMAD.MOV.U32 R5, RZ, RZ, R14 ;  /* 0x000000ffff057224 */ /* 0x000fe200078e000e */
[----:B------:R-:W-:Y:S06]  /*1af20*/  BRA `(.L_x_1544) ;  /* 0xffffffbc00347947 */ /* 0x000fec000383ffff */
.L_x_1425:
[----:B------:R-:W-:Y:S01]  /*1af30*/  BSSY B0, `(.L_x_1545) ;  /* 0x0000007000007945 */ /* 0x000fe20003800000 */
[----:B------:R-:W-:Y:S02]  /*1af40*/  IMAD.MOV.U32 R13, RZ, RZ, R6 ;  /* 0x000000ffff0d7224 */ /* 0x000fe400078e0006 */
[----:B------:R-:W-:Y:S02]  /*1af50*/  IMAD.MOV.U32 R11, RZ, RZ, 0x1f ;  /* 0x0000001fff0b7424 */ /* 0x000fe400078e00ff */
[----:B------:R-:W-:-:S07]  /*1af60*/  IMAD.MOV.U32 R15, RZ, RZ, -0x1 ;  /* 0xffffffffff0f7424 */ /* 0x000fce00078e00ff */
[----:B0123--:R-:W-:Y:S05]  /*1af70*/  WARPSYNC.COLLECTIVE R15, `(.L_x_1546) ;  /* 0x000000000f087348 */ /* 0x00ffea0003c00000 */
[----:B------:R4:W0:Y:S02]  /*1af80*/  SHFL.IDX P6, R14, R13, R12, R11 ;  /* 0x0000000c0d0e7389 */ /* 0x00082400000c000b */
[----:B01234-:R-:W-:Y:S01]  /*1af90*/  ENDCOLLECTIVE ;  /* 0x000000000000791b */ /* 0x01ffe20003800000 */
.L_x_1546:
[----:B------:R-:W-:Y:S05]  /*1afa0*/  BSYNC B0 ;  /* 0x0000000000007941 */ /* 0x000fea0003800000 */
.L_x_1545:
[----:B------:R-:W-:Y:S05]  /*1afb0*/  BRA `(.L_x_1424) ;  /* 0xffffffbc002c7947 */ /* 0x000fea000383ffff */
.L_x_1429:
[----:B-1----:R1:W4:Y:S02]  /*1afc0*/  SYNCS.PHASECHK.TRANS64.TRYWAIT P0, [R4+URZ+0x30820], R0 ;  /* 0x03082000040075a7 */ /* 0x002324000800017f */
[----:B----4-:R-:W-:Y:S05]  /*1afd0*/  @!P0 NANOSLEEP.SYNCS 0x989680 ;  /* 0x009896800000895d */ /* 0x010fea0003900000 */
[----:B------:R-:W4:Y:S02]  /*1afe0*/  @!P0 SYNCS.PHASECHK.TRANS64 P0, [R4+URZ+0x30820], R0 ;  /* 0x03082000040085a7 */ /* 0x000f24000800007f */
[----:B----4-:R-:W-:Y:S05]  /*1aff0*/  @!P0 BRA `(.L_x_1429) ;  /* 0xfffffffc00f08947 */ /* 0x010fea000383ffff */
[----:B------:R-:W-:Y:S05]  /*1b000*/  BRA `(.L_x_1547) ;  /* 0xffffffc000a47947 */ /* 0x000fea000383ffff */
.L_x_1430:
[----:B------:R-:W4:Y:S01]  /*1b010*/  S2R R2, SR_TID.X ;  /* 0x0000000000027919 */ /* 0x000f220000002100 */
[----:B------:R-:W-:Y:S01]  /*1b020*/  BSSY B0, `(.L_x_1548) ;  /* 0x000000a000007945 */ /* 0x000fe20003800000 */
[----:B------:R-:W-:Y:S02]  /*1b030*/  IMAD.MOV.U32 R12, RZ, RZ, RZ ;  /* 0x000000ffff0c7224 */ /* 0x000fe400078e00ff */
[----:B------:R-:W-:Y:S02]  /*1b040*/  IMAD.MOV.U32 R11, RZ, RZ, 0x1f ;  /* 0x0000001fff0b7424 */ /* 0x000fe400078e00ff */
[----:B------:R-:W-:Y:S01]  /*1b050*/  IMAD.MOV.U32 R15, RZ, RZ, -0x1 ;  /* 0xffffffffff0f7424 */ /* 0x000fe200078e00ff */
[----:B----4-:R-:W-:-:S04]  /*1b060*/  SHF.R.U32.HI R2, RZ, 0x5, R2 ;  /* 0x00000005ff027819 */ /* 0x010fc80000011602 */
[----:B------:R-:W-:-:S05]  /*1b070*/  LOP3.LUT R2, R2, 0x3, RZ, 0xc0, !PT ;  /* 0x0000000302027812 */ /* 0x000fca00078ec0ff */
[----:B------:R-:W-:-:S07]  /*1b080*/  IMAD.MOV.U32 R13, RZ, RZ, R2 ;  /* 0x000000ffff0d7224 */ /* 0x000fce00078e0002 */
[----:B0123--:R-:W-:Y:S05]  /*1b090*/  WARPSYNC.COLLECTIVE R15, `(.L_x_1549) ;  /* 0x000000000f087348 */ /* 0x00ffea0003c00000 */
[----:B------:R4:W0:Y:S02]  /*1b0a0*/  SHFL.IDX P6, R14, R13, R12, R11 ;  /* 0x0000000c0d0e7389 */ /* 0x00082400000c000b */
[----:B01234-:R-:W-:Y:S01]  /*1b0b0*/  ENDCOLLECTIVE ;  /* 0x000000000000791b */ /* 0x01ffe20003800000 */
.L_x_1549:
[----:B------:R-:W-:Y:S05]  /*1b0c0*/  BSYNC B0 ;  /* 0x0000000000007941 */ /* 0x000fea0003800000 */
.L_x_1548:
[----:B------:R-:W-:Y:S05]  /*1b0d0*/  BRA `(.L_x_1550) ;  /* 0xffffffc0008c7947 */ /* 0x000fea000383ffff */
.L_x_1433:
[----:B------:R-:W-:Y:S01]  /*1b0e0*/  BSSY B1, `(.L_x_1551) ;  /* 0x0000006000017945 */ /* 0x000fe20003800000 */
[----:B------:R-:W-:-:S07]  /*1b0f0*/  IMAD.MOV.U32 R15, RZ, RZ, -0x1 ;  /* 0xffffffffff0f7424 */ /* 0x000fce00078e00ff */
[----:B0123--:R-:W-:Y:S05]  /*1b100*/  WARPSYNC.COLLECTIVE R15, `(.L_x_1552) ;  /* 0x000000000f0c7348 */ /* 0x00ffea0003c00000 */
[----:B------:R-:W-:Y:S02]  /*1b110*/  ELECT P6, UR62, PT ;  /* 0x00000000003e782f */ /* 0x000fe400038c0000 */
[----:B------:R-:W-:Y:S01]  /*1b120*/  MOV R14, UR62 ;  /* 0x0000003e000e7c02 */ /* 0x000fe20008000f00 */
[----:B0123--:R-:W-:Y:S10]  /*1b130*/  ENDCOLLECTIVE ;  /* 0x000000000000791b */ /* 0x00fff40003800000 */
.L_x_1552:
[----:B------:R-:W-:Y:S05]  /*1b140*/  BSYNC B1 ;  /* 0x0000000000017941 */ /* 0x000fea0003800000 */
.L_x_1551:
[----:B------:R-:W-:Y:S05]  /*1b150*/  BRA `(.L_x_1553) ;  /* 0xffffffc000847947 */ /* 0x000fea000383ffff */
.L_x_1435:
[----:B-1----:R1:W4:Y:S02]  /*1b160*/  SYNCS.PHASECHK.TRANS64.TRYWAIT P1, [R5+URZ+0x30840], R0 ;  /* 0x03084000050075a7 */ /* 0x002324000802017f */
[----:B----4-:R-:W-:Y:S05]  /*1b170*/  @!P1 NANOSLEEP.SYNCS 0x989680 ;  /* 0x009896800000995d */ /* 0x010fea0003900000 */
[----:B------:R-:W4:Y:S02]  /*1b180*/  @!P1 SYNCS.PHASECHK.TRANS64 P1, [R5+URZ+0x30840], R0 ;  /* 0x03084000050095a7 */ /* 0x000f24000802007f */
[----:B----4-:R-:W-:Y:S05]  /*1b190*/  @!P1 BRA `(.L_x_1435) ;  /* 0xfffffffc00f09947 */ /* 0x010fea000383ffff */
[----:B------:R-:W-:Y:S05]  /*1b1a0*/  BRA `(.L_x_1554) ;  /* 0xffffffc000a47947 */ /* 0x000fea000383ffff */
.L_x_1437:
[----:B----4-:R4:W0:Y:S02]  /*1b1b0*/  SYNCS.PHASECHK.TRANS64.TRYWAIT P1, [R23+URZ+0x30840], R2 ;  /* 0x03084002170075a7 */ /* 0x010824000802017f */
[----:B0-----:R-:W-:Y:S05]  /*1b1c0*/  @!P1 NANOSLEEP.SYNCS 0x989680 ;  /* 0x009896800000995d */ /* 0x001fea0003900000 */
[----:B------:R-:W0:Y:S02]  /*1b1d0*/  @!P1 SYNCS.PHASECHK.TRANS64 P1, [R23+URZ+0x30840], R2 ;  /* 0x03084002170095a7 */ /* 0x000e24000802007f */
[----:B0-----:R-:W-:Y:S05]  /*1b1e0*/  @!P1 BRA `(.L_x_1437) ;  /* 0xfffffffc00f09947 */ /* 0x001fea000383ffff */
[----:B------:R-:W-:Y:S05]  /*1b1f0*/  BRA `(.L_x_1555) ;  /* 0xffffffc000b07947 */ /* 0x000fea000383ffff */
.L_x_1439:
[----:B------:R0:W0:Y:S02]  /*1b200*/  SYNCS.PHASECHK.TRANS64.TRYWAIT P1, [R5+URZ+0x30860], R0 ;  /* 0x03086000050075a7 */ /* 0x000024000802017f */
[----:B0-----:R-:W-:Y:S05]  /*1b210*/  @!P1 NANOSLEEP.SYNCS 0x989680 ;  /* 0x009896800000995d */ /* 0x001fea0003900000 */
[----:B------:R-:W0:Y:S02]  /*1b220*/  @!P1 SYNCS.PHASECHK.TRANS64 P1, [R5+URZ+0x30860], R0 ;  /* 0x03086000050095a7 */ /* 0x000e24000802007f */
[----:B0-----:R-:W-:Y:S05]  /*1b230*/  @!P1 BRA `(.L_x_1439) ;  /* 0xfffffffc00f09947 */ /* 0x001fea000383ffff */
[----:B------:R-:W-:Y:S05]  /*1b240*/  BRA `(.L_x_1556) ;  /* 0xffffffc000ac7947 */ /* 0x000fea000383ffff */
.L_x_1557:
        /* <DEDUP_REMOVED lines=11> */
.L_x_3237:


//--------------------- .text._ZN7cutlass13device_kernelIN5flash11enable_sm90INS1_16FlashAttnFwdSm90INS1_25CollectiveMainloopFwdSm90ILi2EN4cute5tupleIJNS5_1CILi1EEES8_S8_EEENS6_IJNS7_ILi128EEENS7_ILi96EEENS7_ILi192EEEEEELi192ENS_6half_tEfNS_4arch4Sm90ELb0ELb1ELb1ELb1ELb1ELb1ELb0ELb1ELb1ELb1ELb0ELb0EEENS1_21CollectiveEpilogueFwdINS6_IJSA_SC_SB_EEES9_SE_SG_Li256ELb1ELb1ELb0ELb0EEENS1_36VarlenDynamicPersistentTileSchedulerILi128ELi96ELi256ELi128ELb0ELb1ELb1ELb1ELb0ELb1EEEEEEEEEvNT_6ParamsE --------------------------
	.section	.text._ZN7cutlass13device_kernelIN5flash11enable_sm90INS1_16FlashAttnFwdSm90INS1_25CollectiveMainloopFwdSm90ILi2EN4cute5tupleIJNS5_1CILi1EEES8_S8_EEENS6_IJNS7_ILi128EEENS7_ILi96EEENS7_ILi192EEEEEELi192ENS_6half_tEfNS_4arch4Sm90ELb0ELb1ELb1ELb1ELb1ELb1ELb0ELb1ELb1ELb1ELb0ELb0EEENS1_21CollectiveEpilogueFwdINS6_IJSA_SC_SB_EEES9_SE_SG_Li256ELb1ELb1ELb0ELb0EEENS1_36VarlenDynamicPersistentTileSchedulerILi128ELi96ELi256ELi128ELb0ELb1ELb1ELb1ELb0ELb1EEEEEEEEEvNT_6ParamsE,"ax",@progbits
	.align	128
.text._ZN7cutlass13device_kernelIN5flash11enable_sm90INS1_16FlashAttnFwdSm90INS1_25CollectiveMainloopFwdSm90ILi2EN4cute5tupleIJNS5_1CILi1EEES8_S8_EEENS6_IJNS7_ILi128EEENS7_ILi96EEENS7_ILi192EEEEEELi192ENS_6half_tEfNS_4arch4Sm90ELb0ELb1ELb1ELb1ELb1ELb1ELb0ELb1ELb1ELb1ELb0ELb0EEENS1_21CollectiveEpilogueFwdINS6_IJSA_SC_SB_EEES9_SE_SG_Li256ELb1ELb1ELb0ELb0EEENS1_36VarlenDynamicPersistentTileSchedulerILi128ELi96ELi256ELi128ELb0ELb1ELb1ELb1ELb0ELb1EEEEEEEEEvNT_6ParamsE:
        .type           _ZN7cutlass13device_kernelIN5flash11enable_sm90INS1_16FlashAttnFwdSm90INS1_25CollectiveMainloopFwdSm90ILi2EN4cute5tupleIJNS5_1CILi1EEES8_S8_EEENS6_IJNS7_ILi128EEENS7_ILi96EEENS7_ILi192EEEEEELi192ENS_6half_tEfNS_4arch4Sm90ELb0ELb1ELb1ELb1ELb1ELb1ELb0ELb1ELb1ELb1ELb0ELb0EEENS1_21CollectiveEpilogueFwdINS6_IJSA_SC_SB_EEES9_SE_SG_Li256ELb1ELb1ELb0ELb0EEENS1_36VarlenDynamicPersistentTileSchedulerILi128ELi96ELi256ELi128ELb0ELb1ELb1ELb1ELb0ELb1EEEEEEEEEvNT_6ParamsE,@function
        .size           _ZN7cutlass13device_kernelIN5flash11enable_sm90INS1_16FlashAttnFwdSm90INS1_25CollectiveMainloopFwdSm90ILi2EN4cute5tupleIJNS5_1CILi1EEES8_S8_EEENS6_IJNS7_ILi128EEENS7_ILi96EEENS7_ILi192EEEEEELi192ENS_6half_tEfNS_4arch4Sm90ELb0ELb1ELb1ELb1ELb1ELb1ELb0ELb1ELb1ELb1ELb0ELb0EEENS1_21CollectiveEpilogueFwdINS6_IJSA_SC_SB_EEES9_SE_SG_Li256ELb1ELb1ELb0ELb0EEENS1_36VarlenDynamicPersistentTileSchedulerILi128ELi96ELi256ELi128ELb0ELb1ELb1ELb1ELb0ELb1EEEEEEEEEvNT_6ParamsE,(.L_x_3238 - _ZN7cutlass13device_kernelIN5flash11enable_sm90INS1_16FlashAttnFwdSm90INS1_25CollectiveMainloopFwdSm90ILi2EN4cute5tupleIJNS5_1CILi1EEES8_S8_EEENS6_IJNS7_ILi128EEENS7_ILi96EEENS7_ILi192EEEEEELi192ENS_6half_tEfNS_4arch4Sm90ELb0ELb1ELb1ELb1ELb1ELb1ELb0ELb1ELb1ELb1ELb0ELb0EEENS1_21CollectiveEpilogueFwdINS6_IJSA_SC_SB_EEES9_SE_SG_Li256ELb1ELb1ELb0ELb0EEENS1_36VarlenDynamicPersistentTileSchedulerILi128ELi96ELi256ELi128ELb0ELb1ELb1ELb1ELb0ELb1EEEEEEEEEvNT_6ParamsE)
        .other          _ZN7cutlass13device_kernelIN5flash11enable_sm90INS1_16FlashAttnFwdSm90INS1_25CollectiveMainloopFwdSm90ILi2EN4cute5tupleIJNS5_1CILi1EEES8_S8_EEENS6_IJNS7_ILi128EEENS7_ILi96EEENS7_ILi192EEEEEELi192ENS_6half_tEfNS_4arch4Sm90ELb0ELb1ELb1ELb1ELb1ELb1ELb0ELb1ELb1ELb1ELb0ELb0EEENS1_21CollectiveEpilogueFwdINS6_IJSA_SC_SB_EEES9_SE_SG_Li256ELb1ELb1ELb0ELb0EEENS1_36VarlenDynamicPersistentTileSchedulerILi128ELi96ELi256ELi128ELb0ELb1ELb1ELb1ELb0ELb1EEEEEEEEEvNT_6ParamsE,@"STO_CUDA_ENTRY STV_DEFAULT"
_ZN7cutlass13device_kernelIN5flash11enable_sm90INS1_16FlashAttnFwdSm90INS1_25CollectiveMainloopFwdSm90ILi2EN4cute5tupleIJNS5_1CILi1EEES8_S8_EEENS6_IJNS7_ILi128EEENS7_ILi96EEENS7_ILi192EEEEEELi192ENS_6half_tEfNS_4arch4Sm90ELb0ELb1ELb1ELb1ELb1ELb1ELb0ELb1ELb1ELb1ELb0ELb0EEENS1_21CollectiveEpilogueFwdINS6_IJSA_SC_SB_EEES9_SE_SG_Li256ELb1ELb1ELb0ELb0EEENS1_36VarlenDynamicPersistentTileSchedulerILi128ELi96ELi256ELi128ELb0ELb1ELb1ELb1ELb0ELb1EEEEEEEEEvNT_6ParamsE:
        /* <DEDUP_REMOVED lines=18> */
.L_x_1559:
[----:B------:R-:W-:Y:S05]  /*0120*/  BSYNC B0 ;  /* 0x0000000000007941 */ /* 0x000fea0003800000 */
.L_x_1558:
        /* <DEDUP_REMOVED lines=41> */
.L_x_1560:
        /* <DEDUP_REMOVED lines=22> */
.L_x_1561:
        /* <DEDUP_REMOVED lines=18> */
.L_x_1562:
        /* <DEDUP_REMOVED lines=22> */
.L_x_1563:
        /* <DEDUP_REMOVED lines=22> */
.L_x_1564:
[----:B0-----:R-:W-:Y:S01]  /*0900*/  UMOV UR4, 0x1 ;  /* 0x0000000100047882 */ /* 0x001fe20000000000 */
[----:B------:R-:W-:Y:S01]  /*0910*/  PLOP3.LUT P0, PT, PT, PT, UP0, 0x80, 0x0 ;  /* 0x000000000000781c */ /* 0x000fe20003f0f008 */
[----:B------:R-:W-:Y:S01]  /*0920*/  USEL UR4, UR4, 0x2, !UP0 ;  /* 0x0000000204047887 */ /* 0x000fe2000c000000 */
[----:B------:R-:W-:Y:S01]  /*0930*/  NOP ;  /* 0x0000000000007918 */ /* 0x000fe20000000000 */
[----:B------:R-:W-:Y:S01]  /*0940*/  ULDC.64 UR60, c[0x0][0x208] ;  /* 0x00008200003c7ab9 */ /* 0x000fe20000000a00 */
[----:B------:R-:W-:Y:S03]  /*0950*/  BSSY B9, `(.L_x_1565) ;  /* 0x0002a67000097945 */ /* 0x000fe60003800000 */
[----:B------:R-:W-:-:S05]  /*0960*/  IMAD.U32 R3, RZ, RZ, UR4 ;  /* 0x00000004ff037e24 */ /* 0x000fca000f8e00ff */
[----:B------:R0:W-:Y:S01]  /*0970*/  STL [R1+0x8c], R3 ;  /* 0x00008c0301007387 */ /* 0x0001e20000100800 */
[----:B-12-4-:R-:W-:Y:S06]  /*0980*/  BAR.SYNC.DEFER_BLOCKING 0x0 ;  /* 0x0000000000007b1d */ /* 0x016fec0000010000 */
[----:B------:R-:W-:Y:S05]  /*0990*/  @!P0 BRA `(.L_x_1566) ;  /* 0x0000022c00e48947 */ /* 0x000fea0003800000 */
.L_x_1567:
[----:B------:R-:W-:-:S08]  /*09a0*/  NOP ;  /* 0x0000000000007918 */ /* 0x000fd00000000000 */
[----:B------:R-:W1:Y:S02]  /*09b0*/  USETMAXREG.TRY_ALLOC.CTAPOOL UP0, 0xe8 ;  /* 0x000000e8000079c8 */ /* 0x000e640008000600 */
[----:B-1----:R-:W-:-:S13]  /*09c0*/  PLOP3.LUT P0, PT, PT, PT, UP0, 0x80, 0x0 ;  /* 0x000000000000781c */ /* 0x002fda0003f0f008 */
[----:B------:R-:W-:Y:S05]  /*09d0*/  @!P0 BRA `(.L_x_1567) ;  /* 0xfffffffc00f08947 */ /* 0x000fea000383ffff */
[----:B------:R-:W1:Y:S08]  /*09e0*/  S2UR UR4, SR_CgaCtaId ;  /* 0x00000000000479c3 */ /* 0x000e700000008800 */
[----:B------:R-:W-:Y:S06]  /*09f0*/  BAR.ARV 0x8, 0x180 ;  /* 0x0206000000007b1d */ /* 0x000fec0000002000 */
[----:B------:R-:W-:-:S02]  /*0a00*/  MOV R2, 0x400 ;  /* 0x0000040000027802 */ /* 0x000fc40000000f00 */
[----:B------:R-:W-:Y:S01]  /*0a10*/  BAR.SYNC.DEFER_BLOCKING 0x5, 0x180 ;  /* 0x0146000000007b1d */ /* 0x000fe20000010000 */
[----:B-1----:R-:W-:-:S05]  /*0a20*/  IMAD.U32 R203, RZ, RZ, UR4 ;  /* 0x00000004ffcb7e24 */ /* 0x002fca000f8e00ff */
[----:B------:R-:W-:Y:S01]  /*0a30*/  ULDC UR4, c[0x0][0xc3c] ;  /* 0x00030f0000047ab9 */ /* 0x000fe20000000800 */
[----:B------:R-:W-:-:S05]  /*0a40*/  LEA R2, R203, R2, 0x18 ;  /* 0x00000002cb027211 */ /* 0x000fca00078ec0ff */
[----:B------:R-:W1:Y:S01]  /*0a50*/  LDS.128 R28, [R2+0x308d0] ;  /* 0x0308d000021c7984 */ /* 0x000e620000000c00 */
[----:B------:R-:W-:Y:S06]  /*0a60*/  BAR.ARV 0x4, 0x180 ;  /* 0x0106000000007b1d */ /* 0x000fec0000002000 */
[----:B-1----:R-:W-:-:S13]  /*0a70*/  ISETP.GE.AND P0, PT, R31, UR4, PT ;  /* 0x000000041f007c0c */ /* 0x002fda000bf06270 */
[----:B------:R-:W-:Y:S05]  /*0a80*/  @P0 BRA `(.L_x_1568) ;  /* 0x000002a4004c0947 */ /* 0x000fea0003800000 */
[----:B0-----:R-:W2:Y:S01]  /*0a90*/  LDL R3, [R1+0x8c] ;  /* 0x00008c0001037983 */ /* 0x001ea20000100800 */
[----:B------:R-:W-:Y:S01]  /*0aa0*/  VIADD R0, R0, 0xffffff80 ;  /* 0xffffff8000007836 */ /* 0x000fe20000000000 */
[----:B------:R-:W-:Y:S01]  /*0ab0*/  R2UR UR4, R2 ;  /* 0x00000000020472ca */ /* 0x000fe200000e0000 */
[----:B------:R-:W-:Y:S02]  /*0ac0*/  IMAD.MOV.U32 R18, RZ, RZ, RZ ;  /* 0x000000ffff127224 */ /* 0x000fe400078e00ff */
[----:B------:R-:W-:Y:S02]  /*0ad0*/  IMAD.MOV.U32 R219, RZ, RZ, RZ ;  /* 0x000000ffffdb7224 */ /* 0x000fe400078e00ff */
[----:B------:R-:W-:Y:S02]  /*0ae0*/  IMAD.MOV.U32 R198, RZ, RZ, RZ ;  /* 0x000000ffffc67224 */ /* 0x000fe400078e00ff */
[----:B------:R-:W-:-:S06]  /*0af0*/  IMAD.MOV.U32 R193, RZ, RZ, RZ ;  /* 0x000000ffffc17224 */ /* 0x000fcc00078e00ff */
[----:B------:R-:W-:Y:S01]  /*0b00*/  UIADD3 UR4, UR4, 0x12400, URZ ;  /* 0x0001240004047890 */ /* 0x000fe2000fffe03f */
[----:B--2---:R-:W-:Y:S02]  /*0b10*/  R2UR UR5, R3 ;  /* 0x00000000030572ca */ /* 0x004fe400000e0000 */
[----:B------:R-:W-:-:S04]  /*0b20*/  SHF.R.S32.HI R3, RZ, 0x1f, R0 ;  /* 0x0000001fff037819 */ /* 0x000fc80000011400 */
[CC--:B------:R-:W-:Y:S02]  /*0b30*/  LEA.HI R4, R3.reuse, R0.reuse, RZ, 0x7 ;  /* 0x0000000003047211 */ /* 0x0c0fe400078f38ff */
[CC--:B------:R-:W-:Y:S02]  /*0b40*/  LEA.HI R6, R3.reuse, R0.reuse, RZ, 0x5 ;  /* 0x0000000003067211 */ /* 0x0c0fe400078f28ff */
[----:B------:R-:W-:Y:S02]  /*0b50*/  LOP3.LUT R5, R4, 0xffffff80, RZ, 0xc0, !PT ;  /* 0xffffff8004057812 */ /* 0x000fe400078ec0ff */
[CC--:B------:R-:W-:Y:S01]  /*0b60*/  LEA.HI R7, R3.reuse, R0.reuse, RZ, 0x2 ;  /* 0x0000000003077211 */ /* 0x0c0fe200078f10ff */
[----:B------:R-:W-:Y:S01]  /*0b70*/  ULOP3.LUT UR5, UR5, 0x1, URZ, 0xfc, !UPT ;  /* 0x0000000105057892 */ /* 0x000fe2000f8efc3f */
[----:B------:R-:W-:Y:S02]  /*0b80*/  IADD3 R20, R0, -R5, RZ ;  /* 0x8000000500147210 */ /* 0x000fe40007ffe0ff */
[----:B------:R-:W-:-:S02]  /*0b90*/  LEA.HI R5, R3, R0, RZ, 0x4 ;  /* 0x0000000003057211 */ /* 0x000fc400078f20ff */
[----:B------:R-:W-:Y:S01]  /*0ba0*/  LEA.HI R10, R3, R0, RZ, 0x3 ;  /* 0x00000000030a7211 */ /* 0x000fe200078f18ff */
[----:B------:R-:W-:Y:S01]  /*0bb0*/  STL [R1+0x64], R20 ;  /* 0x0000641401007387 */ /* 0x000fe20000100800 */
[----:B------:R-:W-:Y:S02]  /*0bc0*/  SHF.R.S32.HI R8, RZ, 0x4, R5 ;  /* 0x00000004ff087819 */ /* 0x000fe40000011405 */
[C---:B------:R-:W-:Y:S02]  /*0bd0*/  LOP3.LUT R3, R5.reuse, 0x3fffff0, RZ, 0xc0, !PT ;  /* 0x03fffff005037812 */ /* 0x040fe400078ec0ff */
[----:B------:R-:W-:Y:S02]  /*0be0*/  LEA.HI R5, R5, R8, RZ, 0x1 ;  /* 0x0000000805057211 */ /* 0x000fe400078f08ff */
[----:B------:R-:W-:Y:S01]  /*0bf0*/  SHF.R.S32.HI R12, RZ, 0x1f, R20 ;  /* 0x0000001fff0c7819 */ /* 0x000fe20000011414 */
[----:B------:R-:W-:Y:S01]  /*0c00*/  IMAD.IADD R3, R0, 0x1, -R3 ;  /* 0x0000000100037824 */ /* 0x000fe200078e0a03 */
[----:B------:R-:W-:-:S02]  /*0c10*/  LOP3.LUT R11, R10, 0xfffffff8, RZ, 0xc0, !PT ;  /* 0xfffffff80a0b7812 */ /* 0x000fc400078ec0ff */
[----:B------:R-:W-:Y:S02]  /*0c20*/  LOP3.LUT R9, R7, 0xfffffffc, RZ, 0xc0, !PT ;  /* 0xfffffffc07097812 */ /* 0x000fe400078ec0ff */
[----:B------:R-:W-:Y:S01]  /*0c30*/  LOP3.LUT R5, R5, 0x1ffffffe, RZ, 0xc0, !PT ;  /* 0x1ffffffe05057812 */ /* 0x000fe200078ec0ff */
[C---:B------:R-:W-:Y:S01]  /*0c40*/  IMAD.IADD R11, R0.reuse, 0x1, -R11 ;  /* 0x00000001000b7824 */ /* 0x040fe200078e0a0b */
[----:B------:R-:W-:Y:S01]  /*0c50*/  SHF.R.S32.HI R6, RZ, 0x5, R6 ;  /* 0x00000005ff067819 */ /* 0x000fe20000011406 */
[----:B------:R-:W-:Y:S01]  /*0c60*/  IMAD.IADD R21, R0, 0x1, -R9 ;  /* 0x0000000100157824 */ /* 0x000fe200078e0a09 */
[----:B------:R-:W-:Y:S01]  /*0c70*/  LEA.HI R13, R12, R20, RZ, 0x2 ;  /* 0x000000140c0d7211 */ /* 0x000fe200078f10ff */
[----:B------:R-:W-:Y:S01]  /*0c80*/  IMAD.IADD R5, R8, 0x1, -R5 ;  /* 0x0000000108057824 */ /* 0x000fe200078e0a05 */
[----:B------:R-:W-:Y:S01]  /*0c90*/  SHF.R.S32.HI R218, RZ, 0x2, R7 ;  /* 0x00000002ffda7819 */ /* 0x000fe20000011407 */
[----:B------:R-:W-:Y:S01]  /*0ca0*/  IMAD R0, R6, 0x10, R3 ;  /* 0x0000001006007824 */ /* 0x000fe200078e0203 */
[--C-:B------:R-:W-:Y:S01]  /*0cb0*/  SHF.R.S32.HI R14, RZ, 0x2, R13.reuse ;  /* 0x00000002ff0e7819 */ /* 0x100fe2000001140d */
[----:B------:R0:W-:Y:S01]  /*0cc0*/  STL [R1+0x4c], R11 ;  /* 0x00004c0b01007387 */ /* 0x0001e20000100800 */
[----:B------:R-:W-:Y:S01]  /*0cd0*/  SHF.R.S32.HI R15, RZ, 0x1f, R13 ;  /* 0x0000001fff0f7819 */ /* 0x000fe2000001140d */
[----:B------:R-:W-:Y:S01]  /*0ce0*/  IMAD.SHL.U32 R194, R21, 0x4, RZ ;  /* 0x0000000415c27824 */ /* 0x000fe200078e00ff */
[----:B------:R-:W-:Y:S01]  /*0cf0*/  IADD3 R3, R218, 0x40, RZ ;  /* 0x00000040da037810 */ /* 0x000fe20007ffe0ff */
[----:B------:R-:W-:Y:S01]  /*0d00*/  STL [R1+0x5c], R21 ;  /* 0x00005c1501007387 */ /* 0x000fe20000100800 */
[----:B------:R-:W-:Y:S01]  /*0d10*/  LEA.HI R15, R15, R14, RZ, 0x3 ;  /* 0x0000000e0f0f7211 */ /* 0x000fe200078f18ff */
[C---:B------:R-:W-:Y:S01]  /*0d20*/  VIADD R221, R194.reuse, 0x20 ;  /* 0x00000020c2dd7836 */ /* 0x040fe20000000000 */
[----:B------:R-:W-:Y:S01]  /*0d30*/  SHF.R.S32.HI R16, RZ, 0x7, R4 ;  /* 0x00000007ff107819 */ /* 0x000fe20000011404 */
[----:B------:R-:W-:Y:S01]  /*0d40*/  VIADD R220, R194, 0x40 ;  /* 0x00000040c2dc7836 */ /* 0x000fe20000000000 */
[----:B------:R-:W-:Y:S01]  /*0d50*/  SHF.R.S32.HI R7, RZ, 0x1f, R7 ;  /* 0x0000001fff077819 */ /* 0x000fe20000011407 */
[----:B0-----:R-:W-:Y:S01]  /*0d60*/  IMAD R11, R0, 0x8, R5 ;  /* 0x00000008000b7824 */ /* 0x001fe200078e0205 */
[----:B------:R-:W-:Y:S01]  /*0d70*/  SHF.R.S32.HI R0, RZ, 0x1f, R3 ;  /* 0x0000001fff007819 */ /* 0x000fe20000011403 */
[----:B------:R-:W-:Y:S01]  /*0d80*/  IMAD.SHL.U32 R225, R3, 0x40, RZ ;  /* 0x0000004003e17824 */ /* 0x000fe200078e00ff */
[----:B------:R-:W-:Y:S01]  /*0d90*/  LOP3.LUT R15, R15, 0xfffffff8, RZ, 0xc0, !PT ;  /* 0xfffffff80f0f7812 */ /* 0x000fe200078ec0ff */
[----:B------:R-:W-:Y:S01]  /*0da0*/  IMAD.IADD R197, R194, 0x1, R221 ;  /* 0x00000001c2c57824 */ /* 0x000fe200078e02dd */
[----:B------:R-:W-:Y:S01]  /*0db0*/  LEA.HI R12, R12, R20, RZ, 0x5 ;  /* 0x000000140c0c7211 */ /* 0x000fe200078f28ff */
[----:B------:R-:W-:Y:S01]  /*0dc0*/  IMAD.IADD R196, R194, 0x1, R220 ;  /* 0x00000001c2c47824 */ /* 0x000fe200078e02dc */
[----:B------:R-:W-:Y:S01]  /*0dd0*/  LEA.HI R4, R4, R16, RZ, 0x1 ;  /* 0x0000001004047211 */ /* 0x000fe200078f08ff */
[----:B------:R-:W-:Y:S01]  /*0de0*/  IMAD.SHL.U32 R229, R6, 0x200, RZ ;  /* 0x0000020006e57824 */ /* 0x000fe200078e00ff */
[----:B------:R-:W-:Y:S01]  /*0df0*/  LEA.HI R7, R7, R218, RZ, 0x3 ;  /* 0x000000da07077211 */ /* 0x000fe200078f18ff */
[----:B------:R0:W-:Y:S01]  /*0e00*/  STL [R1+0x80], R16 ;  /* 0x0000801001007387 */ /* 0x0001e20000100800 */
[----:B------:R-:W-:Y:S01]  /*0e10*/  LEA.HI R0, R0, R3, RZ, 0x3 ;  /* 0x0000000300007211 */ /* 0x000fe200078f18ff */
[----:B------:R-:W-:Y:S01]  /*0e20*/  VIADD R223, R194, 0x10 ;  /* 0x00000010c2df7836 */ /* 0x000fe20000000000 */
[----:B------:R-:W-:Y:S01]  /*0e30*/  IADD3 R15, R14, -R15, RZ ;  /* 0x8000000f0e0f7210 */ /* 0x000fe20007ffe0ff */
[----:B------:R-:W-:Y:S01]  /*0e40*/  VIADD R224, R194, 0x50 ;  /* 0x00000050c2e07836 */ /* 0x000fe20000000000 */
[----:B------:R-:W-:Y:S01]  /*0e50*/  SHF.R.S32.HI R12, RZ, 0x5, R12 ;  /* 0x00000005ff0c7819 */ /* 0x000fe2000001140c */
[----:B------:R-:W-:Y:S01]  /*0e60*/  IMAD.SHL.U32 R3, R0, 0x40, RZ ;  /* 0x0000004000037824 */ /* 0x000fe200078e00ff */
[----:B------:R-:W-:-:S02]  /*0e70*/  LOP3.LUT R4, R4, 0x3fffffe, RZ, 0xc0, !PT ;  /* 0x03fffffe04047812 */ /* 0x000fc400078ec0ff */
[----:B------:R-:W-:Y:S01]  /*0e80*/  LOP3.LUT R7, R7, 0xfffffff8, RZ, 0xc0, !PT ;  /* 0xfffffff807077812 */ /* 0x000fe200078ec0ff */
[----:B------:R-:W-:Y:S01]  /*0e90*/  IMAD R15, R12, 0x10, R15 ;  /* 0x000000100c0f7824 */ /* 0x000fe200078e020f */
[----:B------:R-:W-:Y:S01]  /*0ea0*/  SHF.R.S32.HI R0, RZ, 0x1f, R197 ;  /* 0x0000001fff007819 */ /* 0x000fe200000114c5 */
[----:B------:R-:W-:Y:S01]  /*0eb0*/  IMAD.IADD R4, R16, 0x1, -R4 ;  /* 0x0000000110047824 */ /* 0x000fe200078e0a04 */
[----:B------:R-:W-:Y:S01]  /*0ec0*/  IADD3 R8, R218, -R7, RZ ;  /* 0x80000007da087210 */ /* 0x000fe20007ffe0ff */
[----:B0-----:R-:W-:Y:S01]  /*0ed0*/  IMAD.SHL.U32 R16, R21, 0x8, RZ ;  /* 0x0000000815107824 */ /* 0x001fe200078e00ff */
[----:B------:R-:W-:Y:S01]  /*0ee0*/  LOP3.LUT R14, R3, 0xfffffe00, RZ, 0xc0, !PT ;  /* 0xfffffe00030e7812 */ /* 0x000fe200078ec0ff */
[----:B------:R-:W-:Y:S01]  /*0ef0*/  IMAD R12, R4, 0x40, R15 ;  /* 0x00000040040c7824 */ /* 0x000fe200078e020f */
[----:B------:R-:W-:Y:S01]  /*0f00*/  SHF.R.S32.HI R3, RZ, 0x1f, R196 ;  /* 0x0000001fff037819 */ /* 0x000fe200000114c4 */
[----:B------:R-:W-:Y:S01]  /*0f10*/  VIADD R23, R16, 0x60 ;  /* 0x0000006010177836 */ /* 0x000fe20000000000 */
[----:B------:R-:W-:Y:S01]  /*0f20*/  SHF.L.U32 R227, R8, 0x6, RZ ;  /* 0x0000000608e37819 */ /* 0x000fe200000006ff */
[----:B------:R-:W-:Y:S01]  /*0f30*/  VIADD R19, R16, 0x80 ;  /* 0x0000008010137836 */ /* 0x000fe20000000000 */
[CC--:B------:R-:W-:Y:S01]  /*0f40*/  LEA.HI R4, R0.reuse, R197.reuse, RZ, 0x3 ;  /* 0x000000c500047211 */ /* 0x0c0fe200078f18ff */
[----:B------:R-:W-:Y:S01]  /*0f50*/  STL [R1+0x84], R12 ;  /* 0x0000840c01007387 */ /* 0x000fe20000100800 */
[----:B------:R-:W-:Y:S01]  /*0f60*/  LEA.HI R0, R0, R197, RZ, 0x6 ;  /* 0x000000c500007211 */ /* 0x000fe200078f30ff */
[----:B------:R-:W-:Y:S01]  /*0f70*/  VIADD R192, R16, 0xa0 ;  /* 0x000000a010c07836 */ /* 0x000fe20000000000 */
[-C--:B------:R-:W-:Y:S01]  /*0f80*/  LEA.HI R5, R3, R196.reuse, RZ, 0x6 ;  /* 0x000000c403057211 */ /* 0x080fe200078f30ff */
[----:B------:R0:W-:Y:S01]  /*0f90*/  STL [R1+0x48], R8 ;  /* 0x0000480801007387 */ /* 0x0001e20000100800 */
[----:B------:R-:W-:Y:S01]  /*0fa0*/  LOP3.LUT R225, R225, 0x1c0, RZ, 0xc0, !PT ;  /* 0x000001c0e1e17812 */ /* 0x000fe200078ec0ff */
[----:B------:R-:W-:Y:S01]  /*0fb0*/  IMAD.SHL.U32 R0, R0, 0x80, RZ ;  /* 0x0000008000007824 */ /* 0x000fe200078e00ff */
[----:B------:R-:W-:Y:S01]  /*0fc0*/  LOP3.LUT R227, R227, 0x1c0, RZ, 0xc0, !PT ;  /* 0x000001c0e3e37812 */ /* 0x000fe200078ec0ff */
[----:B------:R-:W-:Y:S01]  /*0fd0*/  IMAD.SHL.U32 R6, R5, 0x80, RZ ;  /* 0x0000008005067824 */ /* 0x000fe200078e00ff */
[----:B------:R-:W-:Y:S01]  /*0fe0*/  LEA.HI R202, R3, R196, RZ, 0x3 ;  /* 0x000000c403ca7211 */ /* 0x000fe200078f18ff */
[----:B------:R-:W-:Y:S01]  /*0ff0*/  STL [R1+0x34], R14 ;  /* 0x0000340e01007387 */ /* 0x000fe20000100800 */
[----:B------:R-:W-:-:S02]  /*1000*/  SHF.R.U32.HI R15, RZ, 0x3, R225 ;  /* 0x00000003ff0f7819 */ /* 0x000fc400000116e1 */
[----:B------:R-:W-:Y:S01]  /*1010*/  SHF.R.U32.HI R228, RZ, 0x3, R227 ;  /* 0x00000003ffe47819 */ /* 0x000fe200000116e3 */
[----:B------:R-:W-:Y:S01]  /*1020*/  STL [R1+0x58], RZ ;  /* 0x000058ff01007387 */ /* 0x000fe20000100800 */
[--C-:B------:R-:W-:Y:S02]  /*1030*/  LOP3.LUT R3, R227, 0x38, R4.reuse, 0xf8, !PT ;  /* 0x00000038e3037812 */ /* 0x100fe400078ef804 */
[----:B------:R-:W-:Y:S02]  /*1040*/  LOP3.LUT R7, R225, 0x38, R4, 0xf8, !PT ;  /* 0x00000038e1077812 */ /* 0x000fe400078ef804 */
[--C-:B------:R-:W-:Y:S02]  /*1050*/  LOP3.LUT R5, R227, 0x38, R202.reuse, 0xf8, !PT ;  /* 0x00000038e3057812 */ /* 0x100fe400078ef8ca */
[----:B0-----:R-:W-:Y:S02]  /*1060*/  LOP3.LUT R8, R225, 0x38, R202, 0xf8, !PT ;  /* 0x00000038e1087812 */ /* 0x001fe400078ef8ca */
[----:B------:R-:W-:-:S02]  /*1070*/  LOP3.LUT R0, R0, 0xffffe000, RZ, 0xc0, !PT ;  /* 0xffffe00000007812 */ /* 0x000fc400078ec0ff */
[-C--:B------:R-:W-:Y:S02]  /*1080*/  LOP3.LUT R3, R3, R228.reuse, RZ, 0x3c, !PT ;  /* 0x000000e403037212 */ /* 0x080fe400078e3cff */
[-C--:B------:R-:W-:Y:S02]  /*1090*/  LOP3.LUT R7, R7, R15.reuse, RZ, 0x3c, !PT ;  /* 0x0000000f07077212 */ /* 0x080fe400078e3cff */
[----:B------:R-:W-:Y:S02]  /*10a0*/  LOP3.LUT R6, R6, 0xffffe000, RZ, 0xc0, !PT ;  /* 0xffffe00006067812 */ /* 0x000fe400078ec0ff */
[----:B------:R-:W-:Y:S02]  /*10b0*/  LOP3.LUT R5, R5, R228, RZ, 0x3c, !PT ;  /* 0x000000e405057212 */ /* 0x000fe400078e3cff */
[----:B------:R-:W-:Y:S02]  /*10c0*/  LOP3.LUT R9, R8, R15, RZ, 0x3c, !PT ;  /* 0x0000000f08097212 */ /* 0x000fe400078e3cff */
[----:B------:R-:W-:-:S02]  /*10d0*/  IADD3 R3, R3, R0, R229 ;  /* 0x0000000003037210 */ /* 0x000fc40007ffe0e5 */
[----:B------:R-:W-:Y:S02]  /*10e0*/  IADD3 R8, R7, R0, R14 ;  /* 0x0000000007087210 */ /* 0x000fe40007ffe00e */
[-C--:B------:R-:W-:Y:S02]  /*10f0*/  IADD3 R7, R5, R6.reuse, R229 ;  /* 0x0000000605077210 */ /* 0x080fe40007ffe0e5 */
[----:B------:R-:W-:Y:S02]  /*1100*/  MOV R0, UR5 ;  /* 0x0000000500007c02 */ /* 0x000fe40008000f00 */
[----:B------:R-:W-:Y:S01]  /*1110*/  SHF.R.S32.HI R5, RZ, 0x3, R10 ;  /* 0x00000003ff057819 */ /* 0x000fe2000001140a */
[----:B------:R-:W-:Y:S01]  /*1120*/  IMAD.SHL.U32 R10, R11, 0x8, RZ ;  /* 0x000000080b0a7824 */ /* 0x000fe200078e00ff */
[----:B------:R-:W-:Y:S01]  /*1130*/  LOP3.LUT R13, R13, 0x7ffffffc, RZ, 0xc0, !PT ;  /* 0x7ffffffc0d0d7812 */ /* 0x000fe200078ec0ff */
[----:B------:R0:W-:Y:S01]  /*1140*/  STL [R1+0x38], R0 ;  /* 0x0000380001007387 */ /* 0x0001e20000100800 */
[----:B------:R-:W-:-:S02]  /*1150*/  IADD3 R9, R9, R6, R14 ;  /* 0x0000000609097210 */ /* 0x000fc40007ffe00e */
[----:B------:R-:W-:Y:S01]  /*1160*/  SHF.R.S32.HI R201, RZ, 0x3, R4 ;  /* 0x00000003ffc97819 */ /* 0x000fe20000011404 */
[----:B------:R1:W-:Y:S01]  /*1170*/  STL [R1+0x60], R5 ;  /* 0x0000600501007387 */ /* 0x0003e20000100800 */
[----:B------:R-:W-:Y:S01]  /*1180*/  IMAD.IADD R6, R20, 0x1, -R13 ;  /* 0x0000000114067824 */ /* 0x000fe200078e0a0d */
[----:B------:R-:W-:Y:S02]  /*1190*/  LEA R3, R3, UR4, 0x1 ;  /* 0x0000000403037c11 */ /* 0x000fe4000f8e08ff */
[----:B------:R-:W-:Y:S02]  /*11a0*/  SHF.R.S32.HI R17, RZ, 0x1f, R16 ;  /* 0x0000001fff117819 */ /* 0x000fe40000011410 */
[----:B0-----:R-:W-:Y:S02]  /*11b0*/  LEA.HI R0, R21, R21, RZ, 0x1 ;  /* 0x0000001515007211 */ /* 0x001fe400078f08ff */
[----:B------:R-:W-:Y:S02]  /*11c0*/  IADD3 R222, R194, 0x30, RZ ;  /* 0x00000030c2de7810 */ /* 0x000fe40007ffe0ff */
[----:B-1----:R-:W-:-:S02]  /*11d0*/  MOV R5, UR4 ;  /* 0x0000000400057c02 */ /* 0x002fc40008000f00 */
[----:B------:R-:W-:Y:S02]  /*11e0*/  LOP3.LUT R0, R0, 0x1ffffffe, RZ, 0xc0, !PT ;  /* 0x1ffffffe00007812 */ /* 0x000fe400078ec0ff */
[----:B------:R-:W-:Y:S01]  /*11f0*/  SHF.R.S32.HI R216, RZ, 0x1f, R23 ;  /* 0x0000001fffd87819 */ /* 0x000fe20000011417 */
[----:B------:R0:W-:Y:S01]  /*1200*/  STL [R1+0x7c], R5 ;  /* 0x00007c0501007387 */ /* 0x0001e20000100800 */
[----:B------:R-:W-:Y:S01]  /*1210*/  SHF.R.S32.HI R205, RZ, 0x1f, R19 ;  /* 0x0000001fffcd7819 */ /* 0x000fe20000011413 */
[----:B------:R-:W-:Y:S01]  /*1220*/  IMAD.IADD R0, R21, 0x1, -R0 ;  /* 0x0000000115007824 */ /* 0x000fe200078e0a00 */
[----:B------:R-:W-:Y:S01]  /*1230*/  SHF.R.S32.HI R204, RZ, 0x1f, R192 ;  /* 0x0000001fffcc7819 */ /* 0x000fe200000114c0 */
[----:B------:R-:W-:Y:S01]  /*1240*/  STL [R1+0x88], R10 ;  /* 0x0000880a01007387 */ /* 0x000fe20000100800 */
[----:B------:R-:W-:Y:S02]  /*1250*/  SHF.R.S32.HI R202, RZ, 0x3, R202 ;  /* 0x00000003ffca7819 */ /* 0x000fe400000114ca */
[----:B------:R-:W-:Y:S01]  /*1260*/  LEA R0, R0, R12, 0x3 ;  /* 0x0000000c00007211 */ /* 0x000fe200078e18ff */
[----:B------:R-:W-:Y:S01]  /*1270*/  STL [R1+0x40], R6 ;  /* 0x0000400601007387 */ /* 0x000fe20000100800 */
[----:B0-----:R-:W-:-:S04]  /*1280*/  LOP3.LUT R5, R225, 0x38, R16, 0xf8, !PT ;  /* 0x00000038e1057812 */ /* 0x001fc800078ef810 */
[----:B------:R-:W-:-:S04]  /*1290*/  LOP3.LUT R5, R14, R5, R15, 0xf6, !PT ;  /* 0x000000050e057212 */ /* 0x000fc800078ef60f */
[----:B------:R-:W-:Y:S02]  /*12a0*/  LEA R4, R5, UR4, 0x1 ;  /* 0x0000000405047c11 */ /* 0x000fe4000f8e08ff */
[----:B------:R-:W-:-:S03]  /*12b0*/  LEA R5, R8, UR4, 0x1 ;  /* 0x0000000408057c11 */ /* 0x000fc6000f8e08ff */
[----:B------:R0:W-:Y:S04]  /*12c0*/  STL [R1+0x74], R4 ;  /* 0x0000740401007387 */ /* 0x0001e80000100800 */
[----:B------:R1:W-:Y:S04]  /*12d0*/  STL [R1+0x78], R3 ;  /* 0x0000780301007387 */ /* 0x0003e80000100800 */
[----:B------:R2:W-:Y:S01]  /*12e0*/  STL [R1+0x6c], R5 ;  /* 0x00006c0501007387 */ /* 0x0005e20000100800 */
[----:B0-----:R-:W-:Y:S02]  /*12f0*/  LEA R4, R7, UR4, 0x1 ;  /* 0x0000000407047c11 */ /* 0x001fe4000f8e08ff */
[----:B-1----:R-:W-:-:S03]  /*1300*/  LEA R3, R9, UR4, 0x1 ;  /* 0x0000000409037c11 */ /* 0x002fc6000f8e08ff */
[----:B------:R2:W-:Y:S04]  /*1310*/  STL [R1+0x70], R4 ;  /* 0x0000700401007387 */ /* 0x0005e80000100800 */
[----:B------:R2:W-:Y:S04]  /*1320*/  STL [R1+0x44], R0 ;  /* 0x0000440001007387 */ /* 0x0005e80000100800 */
[----:B------:R2:W-:Y:S02]  /*1330*/  STL [R1+0x68], R3 ;  /* 0x0000680301007387 */ /* 0x0005e40000100800 */
.L_x_1869:
[----:B------:R-:W-:Y:S01]  /*1340*/  ULDC.64 UR4, c[0x0][0xa28] ;  /* 0x00028a0000047ab9 */ /* 0x000fe20000000a00 */
[----:B0-23--:R-:W0:Y:S01]  /*1350*/  LDC.64 R6, c[0x0][0xa08] ;  /* 0x00028200ff067b82 */ /* 0x00de220000000a00 */
[----:B------:R-:W-:Y:S01]  /*1360*/  ISETP.NE.U32.AND P0, PT, RZ, UR4, PT ;  /* 0x00000004ff007c0c */ /* 0x000fe2000bf05070 */
[----:B--2---:R-:W-:Y:S01]  /*1370*/  IMAD.MOV.U32 R0, RZ, RZ, RZ ;  /* 0x000000ffff007224 */ /* 0x004fe200078e00ff */
[----:B------:R-:W-:Y:S01]  /*1380*/  ULDC UR6, c[0x0][0x424] ;  /* 0x0001090000067ab9 */ /* 0x000fe20000000800 */
[----:B------:R-:W-:Y:S01]  /*1390*/  IMAD.MOV.U32 R126, RZ, RZ, RZ ;  /* 0x000000ffff7e7224 */ /* 0x000fe200078e00ff */
[----:B------:R-:W-:Y:S01]  /*13a0*/  ISETP.NE.AND.EX P0, PT, RZ, UR5, PT, P0 ;  /* 0x00000005ff007c0c */ /* 0x000fe2000bf05300 */
[----:B------:R-:W-:Y:S02]  /*13b0*/  ULDC.64 UR4, c[0x0][0xa18] ;  /* 0x0002860000047ab9 */ /* 0x000fe40000000a00 */
[----:B------:R-:W-:-:S04]  /*13c0*/  ISETP.NE.U32.AND P1, PT, RZ, UR4, PT ;  /* 0x00000004ff007c0c */ /* 0x000fc8000bf25070 */
[----:B------:R-:W-:Y:S01]  /*13d0*/  ISETP.NE.AND.EX P1, PT, RZ, UR5, PT, P1 ;  /* 0x00000005ff007c0c */ /* 0x000fe2000bf25310 */
[----:B------:R-:W-:Y:S02]  /*13e0*/  ULDC.64 UR4, c[0x0][0xa08] ;  /* 0x0002820000047ab9 */ /* 0x000fe40000000a00 */
[----:B------:R-:W-:-:S03]  /*13f0*/  ISETP.NE.U32.AND P3, PT, RZ, UR4, PT ;  /* 0x00000004ff007c0c */ /* 0x000fc6000bf65070 */
[----:B----4-:R-:W1:Y:S01]  /*1400*/  @P0 LDC.64 R4, c[0x0][0xa28] ;  /* 0x00028a00ff040b82 */ /* 0x010e620000000a00 */
[----:B------:R-:W-:Y:S01]  /*1410*/  ISETP.NE.AND.EX P3, PT, RZ, UR5, PT, P3 ;  /* 0x00000005ff007c0c */ /* 0x000fe2000bf65330 */
[----:B0-----:R-:W-:-:S06]  /*1420*/  IMAD.WIDE R10, R31, 0x4, R6 ;  /* 0x000000041f0a7825 */ /* 0x001fcc00078e0206 */
[----:B------:R-:W0:Y:S01]  /*1430*/  @P1 LDC.64 R8, c[0x0][0xa18] ;  /* 0x00028600ff081b82 */ /* 0x000e220000000a00 */
[----:B------:R-:W-:Y:S02]  /*1440*/  ULDC UR4, c[0x0][0x288] ;  /* 0x0000a20000047ab9 */ /* 0x000fe40000000800 */
[----:B------:R-:W-:Y:S01]  /*1450*/  IMAD.U32 R199, RZ, RZ, UR4 ;  /* 0x00000004ffc77e24 */ /* 0x000fe2000f8e00ff */
[----:B------:R2:W-:Y:S01]  /*1460*/  STL [R1+0x50], R30 ;  /* 0x0000501e01007387 */ /* 0x0005e20000100800 */
[----:B------:R-:W-:-:S03]  /*1470*/  ULDC.64 UR4, c[0x0][0x418] ;  /* 0x0001060000047ab9 */ /* 0x000fc60000000a00 */
[----:B------:R2:W5:Y:S01]  /*1480*/  @P3 LDG.E R126, desc[UR60][R10.64] ;  /* 0x0000003c0a7e3981 */ /* 0x000562000c1e1900 */
[----:B-1----:R-:W-:-:S05]  /*1490*/  @P0 IMAD.WIDE R4, R31, 0x4, R4 ;  /* 0x000000041f040825 */ /* 0x002fca00078e0204 */
[----:B------:R2:W5:Y:S01]  /*14a0*/  @P0 LDG.E R0, desc[UR60][R4.64] ;  /* 0x0000003c04000981 */ /* 0x000562000c1e1900 */
[----:B0-----:R-:W-:-:S05]  /*14b0*/  @P1 IMAD.WIDE R6, R31, 0x4, R8 ;  /* 0x000000041f061825 */ /* 0x001fca00078e0208 */
[----:B------:R2:W5:Y:S04]  /*14c0*/  @P1 LDG.E R199, desc[UR60][R6.64] ;  /* 0x0000003c06c71981 */ /* 0x000568000c1e1900 */
[----:B------:R2:W-:Y:S01]  /*14d0*/  STL [R1+0x54], R31 ;  /* 0x0000541f01007387 */ /* 0x0005e20000100800 */
[----:B------:R-:W-:-:S04]  /*14e0*/  UISETP.NE.U32.AND UP0, UPT, UR4, URZ, UPT ;  /* 0x0000003f0400728c */ /* 0x000fc8000bf05070 */
[----:B------:R-:W-:-:S03]  /*14f0*/  UISETP.NE.AND.EX UP0, UPT, UR5, URZ, UPT, UP0 ;  /* 0x0000003f0500728c */ /* 0x000fc6000bf05300 */
[----:B------:R-:W-:Y:S02]  /*1500*/  ULDC.64 UR4, c[0x0][0xa20] ;  /* 0x0002880000047ab9 */ /* 0x000fe40000000a00 */
[----:B------:R-:W-:Y:S01]  /*1510*/  ISETP.NE.U32.AND P2, PT, RZ, UR4, PT ;  /* 0x00000004ff007c0c */ /* 0x000fe2000bf45070 */
[----:B------:R-:W-:-:S03]  /*1520*/  USEL UR4, UR6, 0x1, UP0 ;  /* 0x0000000106047887 */ /* 0x000fc60008000000 */
[----:B------:R-:W-:Y:S01]  /*1530*/  ULDC UR6, c[0x0][0x2f0] ;  /* 0x0000bc0000067ab9 */ /* 0x000fe20000000800 */
[----:B------:R-:W-:Y:S01]  /*1540*/  ISETP.NE.AND.EX P2, PT, RZ, UR5, PT, P2 ;  /* 0x00000005ff007c0c */ /* 0x000fe2000bf45320 */
[----:B------:R-:W-:Y:S01]  /*1550*/  UIMAD UR6, UR4, UR6, URZ ;  /* 0x00000006040672a4 */ /* 0x000fe2000f8e023f */
[----:B------:R-:W-:Y:S01]  /*1560*/  ULDC UR7, c[0x0][0x348] ;  /* 0x0000d20000077ab9 */ /* 0x000fe20000000800 */
[----:B--2---:R-:W-:Y:S10]  /*1570*/  @P1 BRA `(.L_x_1569) ;  /* 0x0000000000241947 */ /* 0x004ff40003800000 */
        /* <DEDUP_REMOVED lines=9> */
.L_x_1569:
[----:B------:R-:W-:Y:S01]  /*1610*/  MOV R25, UR7 ;  /* 0x0000000700197c02 */ /* 0x000fe20008000f00 */
[----:B------:R-:W-:Y:S01]  /*1620*/  IMAD.U32 R27, RZ, RZ, UR6 ;  /* 0x00000006ff1b7e24 */ /* 0x000fe2000f8e00ff */
[----:B------:R-:W-:Y:S06]  /*1630*/  @!P2 BRA `(.L_x_1570) ;  /* 0x000000000010a947 */ /* 0x000fec0003800000 */
[----:B------:R-:W0:Y:S02]  /*1640*/  LDC.64 R4, c[0x0][0xa20] ;  /* 0x00028800ff047b82 */ /* 0x000e240000000a00 */
[----:B0-----:R-:W-:-:S05]  /*1650*/  IMAD.WIDE R4, R31, 0x4, R4 ;  /* 0x000000041f047825 */ /* 0x001fca00078e0204 */
[----:B------:R0:W5:Y:S01]  /*1660*/  LDG.E R27, desc[UR60][R4.64] ;  /* 0x0000003c041b7981 */ /* 0x000162000c1e1900 */
[----:B------:R-:W-:Y:S05]  /*1670*/  BRA `(.L_x_1571) ;  /* 0x0000000000107947 */ /* 0x000fea0003800000 */
.L_x_1570:
[----:B------:R-:W-:Y:S05]  /*1680*/  @!P3 BRA `(.L_x_1571) ;  /* 0x00000000000cb947 */ /* 0x000fea0003800000 */
[----:B------:R-:W2:Y:S04]  /*1690*/  LDG.E R4, desc[UR60][R10.64] ;  /* 0x0000003c0a047981 */ /* 0x000ea8000c1e1900 */
[----:B------:R-:W2:Y:S02]  /*16a0*/  LDG.E R27, desc[UR60][R10.64+0x4] ;  /* 0x0000043c0a1b7981 */ /* 0x000ea4000c1e1900 */
[----:B--2---:R-:W-:-:S07]  /*16b0*/  IMAD.IADD R27, R27, 0x1, -R4 ;  /* 0x000000011b1b7824 */ /* 0x004fce00078e0a04 */
.L_x_1571:
[----:B------:R-:W-:Y:S01]  /*16c0*/  ULDC.64 UR4, c[0x0][0xa10] ;  /* 0x0002840000047ab9 */ /* 0x000fe20000000a00 */
[----:B------:R-:W1:Y:S01]  /*16d0*/  LDC R9, c[0x0][0x448] ;  /* 0x00011200ff097b82 */ /* 0x000e620000000800 */
[----:B------:R-:W-:-:S04]  /*16e0*/  ISETP.NE.U32.AND P0, PT, RZ, UR4, PT ;  /* 0x00000004ff007c0c */ /* 0x000fc8000bf05070 */
[----:B------:R-:W-:Y:S01]  /*16f0*/  ISETP.NE.AND.EX P0, PT, RZ, UR5, PT, P0 ;  /* 0x00000005ff007c0c */ /* 0x000fe2000bf05300 */
[----:B------:R-:W-:Y:S02]  /*1700*/  ULDC.64 UR4, c[0x0][0xa30] ;  /* 0x00028c0000047ab9 */ /* 0x000fe40000000a00 */
[----:B------:R-:W-:Y:S01]  /*1710*/  ISETP.NE.U32.AND P1, PT, RZ, UR4, PT ;  /* 0x00000004ff007c0c */ /* 0x000fe2000bf25070 */
[----:B-----5:R-:W-:Y:S01]  /*1720*/  IMAD.MOV.U32 R138, RZ, RZ, R27 ;  /* 0x000000ffff8a7224 */ /* 0x020fe200078e001b */
[----:B------:R-:W2:Y:S02]  /*1730*/  LDC.64 R12, c[0x0][0x9e0] ;  /* 0x00027800ff0c7b82 */ /* 0x000ea40000000a00 */
[----:B------:R-:W-:-:S06]  /*1740*/  ISETP.NE.AND.EX P1, PT, RZ, UR5, PT, P1 ;  /* 0x00000005ff007c0c */ /* 0x000fcc000bf25310 */
[----:B0-----:R-:W0:Y:S08]  /*1750*/  @P0 LDC.64 R4, c[0x0][0xa10] ;  /* 0x00028400ff040b82 */ /* 0x001e300000000a00 */
[----:B------:R-:W3:Y:S01]  /*1760*/  @P1 LDC.64 R6, c[0x0][0xa30] ;  /* 0x00028c00ff061b82 */ /* 0x000ee20000000a00 */
[----:B0-----:R-:W-:-:S05]  /*1770*/  @P0 IMAD.WIDE R4, R31, 0x4, R4 ;  /* 0x000000041f040825 */ /* 0x001fca00078e0204 */
[----:B------:R-:W4:Y:S04]  /*1780*/  @P0 LDG.E R3, desc[UR60][R4.64] ;  /* 0x0000003c04030981 */ /* 0x000f28000c1e1900 */
[----:B------:R-:W4:Y:S01]  /*1790*/  @P0 LDG.E R8, desc[UR60][R4.64+0x4] ;  /* 0x0000043c04080981 */ /* 0x000f22000c1e1900 */
[----:B---3--:R-:W-:-:S05]  /*17a0*/  @P1 IMAD.WIDE R6, R31, 0x4, R6 ;  /* 0x000000041f061825 */ /* 0x008fca00078e0206 */
[----:B------:R0:W5:Y:S01]  /*17b0*/  @P1 LDG.E R138, desc[UR60][R6.64] ;  /* 0x0000003c068a1981 */ /* 0x000162000c1e1900 */
[----:B-1----:R-:W-:Y:S02]  /*17c0*/  ISETP.NE.AND P1, PT, R9, 0x1, PT ;  /* 0x000000010900780c */ /* 0x002fe40003f25270 */
[----:B------:R-:W-:Y:S02]  /*17d0*/  SHF.L.U32 R11, R29, 0x7, RZ ;  /* 0x000000071d0b7819 */ /* 0x000fe400000006ff */
[----:B--2---:R-:W-:-:S03]  /*17e0*/  ISETP.GE.AND P2, PT, R13, 0x1, PT ;  /* 0x000000010d00780c */ /* 0x004fc60003f46270 */
[----:B------:R1:W-:Y:S06]  /*17f0*/  STL [R1+0x30], R11 ;  /* 0x0000300b01007387 */ /* 0x0003ec0000100800 */
[----:B------:R-:W2:Y:S08]  /*1800*/  @P1 LDC R10, c[0x0][0x44c] ;  /* 0x00011300ff0a1b82 */ /* 0x000eb00000000800 */
[----:B------:R-:W3:Y:S01]  /*1810*/  @P1 LDC R9, c[0x0][0x450] ;  /* 0x00011400ff091b82 */ /* 0x000ee20000000800 */
[----:B----4-:R-:W-:-:S02]  /*1820*/  @P0 IMAD.IADD R25, R8, 0x1, -R3 ;  /* 0x0000000108190824 */ /* 0x010fc400078e0a03 */
[----:B------:R-:W-:Y:S02]  /*1830*/  IMAD.IADD R8, R27, 0x1, -R0 ;  /* 0x000000011b087824 */ /* 0x000fe400078e0a00 */
[----:B------:R-:W-:Y:S02]  /*1840*/  VIADD R3, R11, 0x7f ;  /* 0x0000007f0b037836 */ /* 0x000fe40000000000 */
[----:B------:R-:W-:Y:S02]  /*1850*/  IMAD.IADD R200, R8, 0x1, R25 ;  /* 0x0000000108c87824 */ /* 0x000fe400078e0219 */
[----:B--2---:R-:W-:-:S04]  /*1860*/  @P1 IMAD.HI.U32 R4, R3, R10, RZ ;  /* 0x0000000a03041227 */ /* 0x004fc800078e00ff */
[C---:B------:R-:W-:Y:S01]  /*1870*/  VIADD R0, R200.reuse, 0x5f ;  /* 0x0000005fc8007836 */ /* 0x040fe20000000000 */
[----:B---3--:R-:W-:Y:S02]  /*1880*/  @P1 SHF.R.U32.HI R3, RZ, R9, R4 ;  /* 0x00000009ff031219 */ /* 0x008fe40000011604 */
[----:B------:R-:W-:Y:S01]  /*1890*/  IADD3 R4, R200, 0x1, -R199 ;  /* 0x00000001c8047810 */ /* 0x000fe20007ffe8c7 */
[----:B------:R-:W-:-:S03]  /*18a0*/  IMAD.HI R0, R0, 0x2aaaaaab, RZ ;  /* 0x2aaaaaab00007827 */ /* 0x000fc600078e02ff */
[----:B0-----:R-:W-:Y:S02]  /*18b0*/  IADD3 R7, R4, R3, RZ ;  /* 0x0000000304077210 */ /* 0x001fe40007ffe0ff */
[----:B------:R-:W-:-:S04]  /*18c0*/  SHF.R.U32.HI R139, RZ, 0x1f, R0 ;  /* 0x0000001fff8b7819 */ /* 0x000fc80000011600 */
[----:B------:R-:W-:Y:S01]  /*18d0*/  LEA.HI.SX32 R139, R0, R139, 0x1c ;  /* 0x0000008b008b7211 */ /* 0x000fe200078fe2ff */
        /* <DEDUP_REMOVED lines=13> */
.L_x_1574:
[----:B------:R-:W-:-:S13]  /*19b0*/  ISETP.NE.AND P0, PT, R13, 0x1, PT ;  /* 0x000000010d00780c */ /* 0x000fda0003f05270 */
[----:B------:R-:W0:Y:S02]  /*19c0*/  @P0 LDC.64 R4, c[0x0][0x9e8] ;  /* 0x00027a00ff040b82 */ /* 0x000e240000000a00 */
[----:B0-----:R-:W-:-:S05]  /*19d0*/  @P0 IMAD.HI.U32 R4, R3, R4, RZ ;  /* 0x0000000403040227 */ /* 0x001fca00078e00ff */
[----:B------:R-:W-:-:S07]  /*19e0*/  @P0 SHF.R.U32.HI R3, RZ, R5, R4 ;  /* 0x00000005ff030219 */ /* 0x000fce0000011604 */
.L_x_1575:
[----:B------:R-:W-:Y:S05]  /*19f0*/  BSYNC B0 ;  /* 0x0000000000007941 */ /* 0x000fea0003800000 */
.L_x_1573:
[----:B------:R-:W-:-:S05]  /*1a00*/  IMAD R3, R3, R13, R13 ;  /* 0x0000000d03037224 */ /* 0x000fca00078e020d */
[----:B------:R-:W-:-:S07]  /*1a10*/  VIMNMX R0, R0, R3, PT ;  /* 0x0000000300007248 */ /* 0x000fce0003fe0100 */
.L_x_1572:
[----:B------:R-:W0:Y:S01]  /*1a20*/  @P1 LDC R4, c[0x0][0x44c] ;  /* 0x00011300ff041b82 */ /* 0x000e220000000800 */
[----:B------:R-:W-:Y:S01]  /*1a30*/  IMAD.MOV.U32 R3, RZ, RZ, R11 ;  /* 0x000000ffff037224 */ /* 0x000fe200078e000b */
[----:B------:R-:W-:Y:S01]  /*1a40*/  IADD3 R140, R200, -R199, RZ ;  /* 0x800000c7c88c7210 */ /* 0x000fe20007ffe0ff */
[----:B------:R-:W-:-:S05]  /*1a50*/  ULDC UR4, c[0x0][0x9dc] ;  /* 0x0002770000047ab9 */ /* 0x000fca0000000800 */
[----:B------:R-:W1:Y:S01]  /*1a60*/  @P1 LDC R5, c[0x0][0x450] ;  /* 0x00011400ff051b82 */ /* 0x000e620000000800 */
[----:B0-----:R-:W-:-:S05]  /*1a70*/  @P1 IMAD.HI.U32 R4, R11, R4, RZ ;  /* 0x000000040b041227 */ /* 0x001fca00078e00ff */
[----:B-1----:R-:W-:-:S05]  /*1a80*/  @P1 SHF.R.U32.HI R3, RZ, R5, R4 ;  /* 0x00000005ff031219 */ /* 0x002fca0000011604 */
[----:B------:R-:W-:-:S04]  /*1a90*/  IMAD.IADD R3, R140, 0x1, R3 ;  /* 0x000000018c037824 */ /* 0x000fc800078e0203 */
[----:B------:R-:W-:Y:S01]  /*1aa0*/  VIADD R4, R3, -UR4 ;  /* 0x8000000403047c36 */ /* 0x000fe20008000000 */
[----:B------:R-:W-:Y:S06]  /*1ab0*/  @!P2 BRA `(.L_x_1576) ;  /* 0x000000000044a947 */ /* 0x000fec0003800000 */
[----:B------:R-:W-:Y:S01]  /*1ac0*/  ISETP.GT.AND P0, PT, R3, -0x1, PT ;  /* 0xffffffff0300780c */ /* 0x000fe20003f04270 */
[----:B------:R-:W-:-:S12]  /*1ad0*/  BSSY B0, `(.L_x_1577) ;  /* 0x000000d000007945 */ /* 0x000fd80003800000 */
        /* <DEDUP_REMOVED lines=8> */
.L_x_1578:
[----:B------:R-:W-:-:S13]  /*1b60*/  ISETP.NE.AND P0, PT, R13, 0x1, PT ;  /* 0x000000010d00780c */ /* 0x000fda0003f05270 */
[----:B------:R-:W0:Y:S02]  /*1b70*/  @P0 LDC.64 R6, c[0x0][0x9e8] ;  /* 0x00027a00ff060b82 */ /* 0x000e240000000a00 */
[----:B0-----:R-:W-:-:S05]  /*1b80*/  @P0 IMAD.HI.U32 R6, R3, R6, RZ ;  /* 0x0000000603060227 */ /* 0x001fca00078e00ff */
[----:B------:R-:W-:-:S07]  /*1b90*/  @P0 SHF.R.U32.HI R3, RZ, R7, R6 ;  /* 0x00000007ff030219 */ /* 0x000fce0000011606 */
.L_x_1579:
[----:B------:R-:W-:Y:S05]  /*1ba0*/  BSYNC B0 ;  /* 0x0000000000007941 */ /* 0x000fea0003800000 */
.L_x_1577:
[----:B------:R-:W-:-:S05]  /*1bb0*/  IMAD R3, R3, R13, RZ ;  /* 0x0000000d03037224 */ /* 0x000fca00078e02ff */
[----:B------:R-:W-:-:S07]  /*1bc0*/  VIMNMX R4, R4, R3, !PT ;  /* 0x0000000304047248 */ /* 0x000fce0007fe0100 */
.L_x_1576:
[----:B------:R-:W-:Y:S01]  /*1bd0*/  VIADD R0, R0, 0x5f ;  /* 0x0000005f00007836 */ /* 0x000fe20000000000 */
[----:B------:R-:W-:Y:S01]  /*1be0*/  PLOP3.LUT P2, PT, PT, PT, PT, 0x80, 0x0 ;  /* 0x000000000000781c */ /* 0x000fe20003f4f070 */
[----:B------:R-:W-:-:S04]  /*1bf0*/  IMAD.HI R4, R4, 0x2aaaaaab, RZ ;  /* 0x2aaaaaab04047827 */ /* 0x000fc800078e02ff */
[----:B------:R-:W-:Y:S01]  /*1c00*/  IMAD.HI R0, R0, 0x2aaaaaab, RZ ;  /* 0x2aaaaaab00007827 */ /* 0x000fe200078e02ff */
[----:B------:R-:W-:-:S04]  /*1c10*/  SHF.R.U32.HI R5, RZ, 0x1f, R4 ;  /* 0x0000001fff057819 */ /* 0x000fc80000011604 */
[----:B------:R-:W-:Y:S02]  /*1c20*/  SHF.R.U32.HI R3, RZ, 0x1f, R0 ;  /* 0x0000001fff037819 */ /* 0x000fe40000011600 */
[----:B------:R-:W-:Y:S02]  /*1c30*/  LEA.HI.SX32 R5, R4, R5, 0x1c ;  /* 0x0000000504057211 */ /* 0x000fe400078fe2ff */
[----:B------:R-:W-:Y:S02]  /*1c40*/  LEA.HI.SX32 R0, R0, R3, 0x1c ;  /* 0x0000000300007211 */ /* 0x000fe400078fe2ff */
[----:B------:R-:W-:Y:S02]  /*1c50*/  VIMNMX R5, RZ, R5, !PT ;  /* 0x00000005ff057248 */ /* 0x000fe40007fe0100 */
[----:B------:R-:W-:-:S03]  /*1c60*/  VIMNMX R0, R139, R0, PT ;  /* 0x000000008b007248 */ /* 0x000fc60003fe0100 */
[--C-:B------:R-:W-:Y:S02]  /*1c70*/  IMAD R5, R5, 0x60, -R8.reuse ;  /* 0x0000006005057824 */ /* 0x100fe400078e0a08 */
[----:B------:R-:W-:-:S03]  /*1c80*/  IMAD R0, R0, 0x60, -R8 ;  /* 0x0000006000007824 */ /* 0x000fc600078e0a08 */
[----:B------:R-:W-:Y:S02]  /*1c90*/  VIMNMX R5, RZ, R5, !PT ;  /* 0x00000005ff057248 */ /* 0x000fe40007fe0100 */
[----:B------:R-:W-:-:S03]  /*1ca0*/  VIMNMX R0, R0, R25, PT ;  /* 0x0000001900007248 */ /* 0x000fc60003fe0100 */
[----:B------:R-:W-:Y:S01]  /*1cb0*/  IMAD.WIDE.U32 R124, R5, -0x55555555, RZ ;  /* 0xaaaaaaab057c7825 */ /* 0x000fe200078e00ff */
[----:B------:R-:W-:-:S04]  /*1cc0*/  ISETP.GT.AND P0, PT, R0, R5, PT ;  /* 0x000000050000720c */ /* 0x000fc80003f04270 */
[----:B------:R-:W-:-:S04]  /*1cd0*/  SHF.R.U32.HI R124, RZ, 0x6, R125 ;  /* 0x00000006ff7c7819 */ /* 0x000fc8000001167d */
[----:B------:R-:W-:-:S05]  /*1ce0*/  MOV R24, R124 ;  /* 0x0000007c00187202 */ /* 0x000fca0000000f00 */
[----:B------:R-:W-:-:S04]  /*1cf0*/  @P0 VIADD R0, R0, 0x5f ;  /* 0x0000005f00000836 */ /* 0x000fc80000000000 */
[----:B------:R-:W-:-:S05]  /*1d00*/  @P0 IMAD.HI R0, R0, 0x2aaaaaab, RZ ;  /* 0x2aaaaaab00000827 */ /* 0x000fca00078e02ff */
[----:B------:R-:W-:-:S04]  /*1d10*/  @P0 SHF.R.U32.HI R3, RZ, 0x1f, R0 ;  /* 0x0000001fff030819 */ /* 0x000fc80000011600 */
[----:B------:R-:W-:-:S04]  /*1d20*/  @P0 LEA.HI.SX32 R24, R0, R3, 0x1c ;  /* 0x0000000300180211 */ /* 0x000fc800078fe2ff */
[----:B------:R-:W-:-:S13]  /*1d30*/  ISETP.GT.AND P0, PT, R24, R124, PT ;  /* 0x0000007c1800720c */ /* 0x000fda0003f04270 */
[----:B------:R-:W-:Y:S05]  /*1d40*/  @!P0 BRA `(.L_x_1580) ;  /* 0x0000008c00708947 */ /* 0x000fea0003800000 */
        /* <DEDUP_REMOVED lines=14> */
[----:B------:R-:W-:Y:S01]  /*1e30*/  MOV R13, RZ ;  /* 0x000000ff000d7202 */ /* 0x000fe20000000f00 */
[----:B------:R-:W-:-:S02]  /*1e40*/  IMAD.U32 R11, RZ, RZ, UR7 ;  /* 0x00000007ff0b7e24 */ /* 0x000fc4000f8e00ff */
[----:B------:R-:W-:Y:S02]  /*1e50*/  IMAD.MOV.U32 R8, RZ, RZ, 0x70 ;  /* 0x00000070ff087424 */ /* 0x000fe400078e00ff */
[----:B0-----:R-:W-:-:S07]  /*1e60*/  IMAD.MOV.U32 R12, RZ, RZ, 0x1 ;  /* 0x00000001ff0c7424 */ /* 0x001fce00078e00ff */
[----:B------:R-:W-:-:S07]  /*1e70*/  LEPC R20, `(.L_x_1582) ;  /* 0x000000001014794e */ /* 0x000fce0000000000 */
[----:B-1---5:R-:W-:Y:S05]  /*1e80*/  CALL.ABS.NOINC R14 ;  /* 0x000000000e007343 */ /* 0x022fea0003c00000 */
.L_x_1582:
[----:B------:R-:W-:Y:S05]  /*1e90*/  BSYNC B6 ;  /* 0x0000000000067941 */ /* 0x000fea0003800000 */
.L_x_1581:
        /* <DEDUP_REMOVED lines=20> */
.L_x_1584:
[----:B------:R-:W-:Y:S05]  /*1fe0*/  BSYNC B6 ;  /* 0x0000000000067941 */ /* 0x000fea0003800000 */
.L_x_1583:
[----:B------:R-:W-:Y:S01]  /*1ff0*/  ULDC.64 UR4, c[0x0][0x9f8] ;  /* 0x00027e0000047ab9 */ /* 0x000fe20000000a00 */
[----:B------:R-:W2:Y:S01]  /*2000*/  LDL R28, [R1+0x34] ;  /* 0x00003400011c7983 */ /* 0x000ea20000100800 */
[----:B------:R-:W-:-:S03]  /*2010*/  ISETP.NE.U32.AND P0, PT, RZ, UR4, PT ;  /* 0x00000004ff007c0c */ /* 0x000fc6000bf05070 */
[----:B------:R-:W3:Y:S01]  /*2020*/  LDL R21, [R1+0x48] ;  /* 0x0000480001157983 */ /* 0x000ee20000100800 */
[----:B------:R-:W-:Y:S01]  /*2030*/  ISETP.NE.AND.EX P0, PT, RZ, UR5, PT, P0 ;  /* 0x00000005ff007c0c */ /* 0x000fe2000bf05300 */
[----:B------:R-:W-:Y:S01]  /*2040*/  IMAD.MOV.U32 R0, RZ, RZ, R31 ;  /* 0x000000ffff007224 */ /* 0x000fe200078e001f */
[----:B------:R-:W0:Y:S01]  /*2050*/  LDC.64 R96, c[0x0][0x3f8] ;  /* 0x0000fe00ff607b82 */ /* 0x000e220000000a00 */
[----:B------:R-:W4:Y:S01]  /*2060*/  LDL R20, [R1+0x5c] ;  /* 0x00005c0001147983 */ /* 0x000f220000100800 */
[----:B------:R-:W-:-:S06]  /*2070*/  ULDC UR4, c[0x0][0x2f4] ;  /* 0x0000bd0000047ab9 */ /* 0x000fcc0000000800 */
[----:B------:R-:W1:Y:S08]  /*2080*/  LDC R121, c[0x0][0x3f4] ;  /* 0x0000fd00ff797b82 */ /* 0x000e700000000800 */
[----:B------:R-:W0:Y:S08]  /*2090*/  @P0 LDC.64 R4, c[0x0][0x9f8] ;  /* 0x00027e00ff040b82 */ /* 0x000e300000000a00 */
[----:B------:R-:W1:Y:S01]  /*20a0*/  LDC.64 R90, c[0x0][0x408] ;  /* 0x00010200ff5a7b82 */ /* 0x000e620000000a00 */
[----:B0-----:R-:W-:-:S05]  /*20b0*/  @P0 IMAD.WIDE R4, R31, 0x4, R4 ;  /* 0x000000041f040825 */ /* 0x001fca00078e0204 */
[----:B------:R0:W4:Y:S01]  /*20c0*/  @P0 LDG.E R0, desc[UR60][R4.64] ;  /* 0x0000003c04000981 */ /* 0x000122000c1e1900 */
[----:B------:R-:W-:Y:S01]  /*20d0*/  ISETP.GE.AND P1, PT, R197, UR4, PT ;  /* 0x00000004c5007c0c */ /* 0x000fe2000bf26270 */
[--C-:B------:R-:W-:Y:S01]  /*20e0*/  IMAD.WIDE.U32 R98, R218, R96, R16.reuse ;  /* 0x00000060da627225 */ /* 0x100fe200078e0010 */
[----:B------:R-:W-:Y:S01]  /*20f0*/  ISETP.GE.AND P0, PT, R16, UR4, PT ;  /* 0x0000000410007c0c */ /* 0x000fe2000bf06270 */
[----:B------:R-:W0:Y:S01]  /*2100*/  S2R R141, SR_TID.X ;  /* 0x00000000008d7919 */ /* 0x000e220000002100 */
[----:B------:R-:W-:Y:S01]  /*2110*/  SEL R6, RZ, 0xffffffff, P1 ;  /* 0xffffffffff067807 */ /* 0x000fe20000800000 */
[----:B-1----:R-:W-:Y:S01]  /*2120*/  IMAD.WIDE.U32 R92, R218, R90, R16 ;  /* 0x0000005ada5c7225 */ /* 0x002fe200078e0010 */
[----:B------:R-:W-:Y:S02]  /*2130*/  SEL R3, RZ, 0x1, P0 ;  /* 0x00000001ff037807 */ /* 0x000fe40000000000 */
[----:B------:R-:W-:Y:S01]  /*2140*/  SHF.R.S32.HI R7, RZ, 0x1f, R218 ;  /* 0x0000001fff077819 */ /* 0x000fe200000114da */
[----:B------:R-:W-:Y:S01]  /*2150*/  IMAD.SHL.U32 R6, R6, 0x2, RZ ;  /* 0x0000000206067824 */ /* 0x000fe200078e00ff */
[----:B------:R-:W-:Y:S01]  /*2160*/  ISETP.GE.AND P0, PT, R196, UR4, PT ;  /* 0x00000004c4007c0c */ /* 0x000fe2000bf06270 */
[----:B------:R-:W-:Y:S01]  /*2170*/  IMAD.SHL.U32 R107, R90, 0x40, RZ ;  /* 0x000000405a6b7824 */ /* 0x000fe200078e00ff */
[----:B------:R-:W-:Y:S01]  /*2180*/  ISETP.GE.AND P1, PT, R23, UR4, PT ;  /* 0x0000000417007c0c */ /* 0x000fe2000bf26270 */
[----:B------:R-:W-:Y:S01]  /*2190*/  IMAD R127, R97, 0x60, RZ ;  /* 0x00000060617f7824 */ /* 0x000fe200078e02ff */
[----:B------:R-:W-:Y:S01]  /*21a0*/  LOP3.LUT R3, R6, 0x2, R3, 0xe2, !PT ;  /* 0x0000000206037812 */ /* 0x000fe200078ee203 */
[C---:B------:R-:W-:Y:S01]  /*21b0*/  IMAD R6, R7.reuse, R96, RZ ;  /* 0x0000006007067224 */ /* 0x040fe200078e02ff */
[----:B------:R-:W-:Y:S01]  /*21c0*/  SHF.R.S32.HI R195, RZ, 0x1f, R194 ;  /* 0x0000001fffc37819 */ /* 0x000fe200000114c2 */
[----:B------:R-:W-:Y:S01]  /*21d0*/  IMAD R7, R7, R90, RZ ;  /* 0x0000005a07077224 */ /* 0x000fe200078e02ff */
[----:B0-----:R-:W-:Y:S01]  /*21e0*/  SEL R4, RZ, 0x4, P0 ;  /* 0x00000004ff047807 */ /* 0x001fe20000000000 */
        /* <DEDUP_REMOVED lines=8> */
[-C--:B------:R-:W-:Y:S01]  /*2270*/  ISETP.GE.AND P0, PT, R16, R121.reuse, PT ;  /* 0x000000791000720c */ /* 0x080fe20003f06270 */
[C---:B------:R-:W-:Y:S01]  /*2280*/  IMAD.WIDE.U32 R94, R218.reuse, R90, R194 ;  /* 0x0000005ada5e7225 */ /* 0x040fe200078e00c2 */
[----:B------:R-:W-:Y:S02]  /*2290*/  LOP3.LUT R9, R3, R4, RZ, 0xfc, !PT ;  /* 0x0000000403097212 */ /* 0x000fe400078efcff */
[----:B------:R-:W-:Y:S01]  /*22a0*/  ISETP.GE.AND P1, PT, R197, R121, PT ;  /* 0x00000079c500720c */ /* 0x000fe20003f26270 */
[----:B------:R-:W-:Y:S01]  /*22b0*/  IMAD R5, R218, R91, R7 ;  /* 0x0000005bda057224 */ /* 0x000fe200078e0207 */
[C---:B------:R-:W-:Y:S01]  /*22c0*/  SEL R3, R121.reuse, RZ, P0 ;  /* 0x000000ff79037207 */ /* 0x040fe20000000000 */
[----:B------:R-:W-:Y:S01]  /*22d0*/  IMAD.SHL.U32 R105, R96, 0x40, RZ ;  /* 0x0000004060697824 */ /* 0x000fe200078e00ff */
[----:B------:R-:W-:Y:S01]  /*22e0*/  SEL R4, R121, RZ, P1 ;  /* 0x000000ff79047207 */ /* 0x000fe20000800000 */
[----:B------:R-:W-:Y:S01]  /*22f0*/  IMAD.IADD R95, R95, 0x1, R5 ;  /* 0x000000015f5f7824 */ /* 0x000fe200078e0205 */
[----:B------:R-:W-:Y:S01]  /*2300*/  ISETP.GE.AND P3, PT, R196, R121, PT ;  /* 0x00000079c400720c */ /* 0x000fe20003f66270 */
[----:B------:R-:W-:Y:S01]  /*2310*/  IMAD.IADD R3, R16, 0x1, R3 ;  /* 0x0000000110037824 */ /* 0x000fe200078e0203 */
[----:B------:R-:W-:Y:S01]  /*2320*/  SHF.R.U32.HI R26, RZ, 0x3, R225 ;  /* 0x00000003ff1a7819 */ /* 0x000fe200000116e1 */
[----:B------:R-:W-:Y:S01]  /*2330*/  IMAD.IADD R93, R5, 0x1, R93 ;  /* 0x00000001055d7824 */ /* 0x000fe200078e025d */
[----:B------:R-:W-:Y:S01]  /*2340*/  SEL R7, R121, RZ, P3 ;  /* 0x000000ff79077207 */ /* 0x000fe20001800000 */
[----:B------:R-:W-:Y:S01]  /*2350*/  IMAD.IADD R5, R197, 0x1, R4 ;  /* 0x00000001c5057824 */ /* 0x000fe200078e0204 */
[----:B------:R-:W-:Y:S01]  /*2360*/  SHF.R.S32.HI R4, RZ, 0x1f, R3 ;  /* 0x0000001fff047819 */ /* 0x000fe20000011403 */
[----:B-----5:R-:W-:Y:S01]  /*2370*/  IMAD.WIDE.U32 R94, R138, R90, R94 ;  /* 0x0000005a8a5e7225 */ /* 0x020fe200078e005e */
[----:B------:R-:W-:-:S02]  /*2380*/  IADD3 R11, R196, R7, RZ ;  /* 0x00000007c40b7210 */ /* 0x000fc40007ffe0ff */
[----:B------:R-:W-:Y:S01]  /*2390*/  SHF.R.S32.HI R8, RZ, 0x1f, R5 ;  /* 0x0000001fff087819 */ /* 0x000fe20000011405 */
[----:B------:R-:W-:Y:S01]  /*23a0*/  IMAD.WIDE.U32 R92, R138, R90, R92 ;  /* 0x0000005a8a5c7225 */ /* 0x000fe200078e005c */
[CC--:B------:R-:W-:Y:S02]  /*23b0*/  LEA.HI R6, R4.reuse, R3.reuse, RZ, 0x3 ;  /* 0x0000000304067211 */ /* 0x0c0fe400078f18ff */
[----:B------:R-:W-:Y:S01]  /*23c0*/  LEA.HI R3, R4, R3, RZ, 0x6 ;  /* 0x0000000304037211 */ /* 0x000fe200078f30ff */
[-C--:B------:R-:W-:Y:S01]  /*23d0*/  IMAD.WIDE.U32 R100, R138, R96.reuse, R100 ;  /* 0x000000608a647225 */ /* 0x080fe200078e0064 */
[CC--:B------:R-:W-:Y:S02]  /*23e0*/  LEA.HI R7, R8.reuse, R5.reuse, RZ, 0x6 ;  /* 0x0000000508077211 */ /* 0x0c0fe400078f30ff */
[----:B------:R-:W-:Y:S01]  /*23f0*/  LEA.HI R10, R8, R5, RZ, 0x3 ;  /* 0x00000005080a7211 */ /* 0x000fe200078f18ff */
[----:B------:R-:W-:Y:S01]  /*2400*/  IMAD.WIDE.U32 R98, R138, R96, R98 ;  /* 0x000000608a627225 */ /* 0x000fe200078e0062 */
[----:B------:R-:W-:-:S02]  /*2410*/  SHF.R.S32.HI R4, RZ, 0x6, R3 ;  /* 0x00000006ff047819 */ /* 0x000fc40000011403 */
[--C-:B------:R-:W-:Y:S02]  /*2420*/  LOP3.LUT R3, R227, 0x38, R6.reuse, 0xf8, !PT ;  /* 0x00000038e3037812 */ /* 0x100fe400078ef806 */
[----:B------:R-:W-:Y:S01]  /*2430*/  SHF.R.S32.HI R12, RZ, 0x1f, R11 ;  /* 0x0000001fff0c7819 */ /* 0x000fe2000001140b */
[----:B------:R-:W-:Y:S01]  /*2440*/  IMAD R137, R4, 0x1800, R229 ;  /* 0x0000180004897824 */ /* 0x000fe200078e02e5 */
[----:B------:R-:W-:Y:S02]  /*2450*/  SHF.R.S32.HI R8, RZ, 0x6, R7 ;  /* 0x00000006ff087819 */ /* 0x000fe40000011407 */
[----:B------:R-:W-:Y:S02]  /*2460*/  LOP3.LUT R7, R225, 0x38, R6, 0xf8, !PT ;  /* 0x00000038e1077812 */ /* 0x000fe400078ef806 */
[----:B------:R-:W-:Y:S01]  /*2470*/  LOP3.LUT R5, R227, 0x38, R10, 0xf8, !PT ;  /* 0x00000038e3057812 */ /* 0x000fe200078ef80a */
[----:B------:R-:W-:Y:S01]  /*2480*/  IMAD R136, R8, 0x1800, R229 ;  /* 0x0000180008887824 */ /* 0x000fe200078e02e5 */
[----:B------:R-:W-:-:S02]  /*2490*/  LEA.HI R14, R12, R11, RZ, 0x3 ;  /* 0x0000000b0c0e7211 */ /* 0x000fc400078f18ff */
[----:B------:R-:W-:Y:S02]  /*24a0*/  LOP3.LUT R22, R22, 0xfffffffe, RZ, 0xc0, !PT ;  /* 0xfffffffe16167812 */ /* 0x000fe400078ec0ff */
[----:B------:R-:W-:Y:S02]  /*24b0*/  LOP3.LUT R7, R7, R26, RZ, 0x3c, !PT ;  /* 0x0000001a07077212 */ /* 0x000fe400078e3cff */
[----:B------:R-:W-:Y:S02]  /*24c0*/  LOP3.LUT R5, R5, R228, RZ, 0x3c, !PT ;  /* 0x000000e405057212 */ /* 0x000fe400078e3cff */
[----:B------:R-:W-:Y:S02]  /*24d0*/  LEA.HI R11, R12, R11, RZ, 0x6 ;  /* 0x0000000b0c0b7211 */ /* 0x000fe400078f30ff */
[----:B------:R-:W-:Y:S01]  /*24e0*/  @P3 LOP3.LUT R22, R22, 0x1, RZ, 0xfc, !PT ;  /* 0x0000000116163812 */ /* 0x000fe200078efcff */
[----:B------:R-:W-:Y:S01]  /*24f0*/  IMAD.IADD R136, R136, 0x1, R5 ;  /* 0x0000000188887824 */ /* 0x000fe200078e0205 */
[----:B------:R-:W-:-:S02]  /*2500*/  SHF.R.S32.HI R13, RZ, 0x1f, R138 ;  /* 0x0000001fff0d7819 */ /* 0x000fc4000001148a */
[----:B------:R-:W-:Y:S02]  /*2510*/  LOP3.LUT R5, R225, 0x38, R10, 0xf8, !PT ;  /* 0x00000038e1057812 */ /* 0x000fe400078ef80a */
[----:B------:R-:W-:Y:S02]  /*2520*/  LOP3.LUT R22, R22, 0xfffffffb, RZ, 0xc0, !PT ;  /* 0xfffffffb16167812 */ /* 0x000fe400078ec0ff */
[----:B------:R-:W-:Y:S02]  /*2530*/  LOP3.LUT R5, R5, R26, RZ, 0x3c, !PT ;  /* 0x0000001a05057212 */ /* 0x000fe400078e3cff */
[----:B------:R-:W-:Y:S02]  /*2540*/  SHF.L.U64.HI R106, R90, 0x6, R91 ;  /* 0x000000065a6a7819 */ /* 0x000fe4000001025b */
[----:B------:R-:W-:Y:S02]  /*2550*/  SHF.L.U64.HI R104, R96, 0x6, R97 ;  /* 0x0000000660687819 */ /* 0x000fe40000010261 */
[----:B------:R-:W-:-:S02]  /*2560*/  SHF.R.S32.HI R114, RZ, 0x3, R6 ;  /* 0x00000003ff727819 */ /* 0x000fc40000011406 */
[----:B------:R-:W-:Y:S02]  /*2570*/  SHF.R.S32.HI R113, RZ, 0x3, R10 ;  /* 0x00000003ff717819 */ /* 0x000fe4000001140a */
[----:B------:R-:W-:Y:S02]  /*2580*/  IADD3 R126, R126, R27, RZ ;  /* 0x0000001b7e7e7210 */ /* 0x000fe40007ffe0ff */
[----:B------:R-:W-:Y:S02]  /*2590*/  LEA.HI R141, R141, 0x8, RZ, 0x19 ;  /* 0x000000088d8d7811 */ /* 0x000fe400078fc8ff */
[----:B------:R-:W-:Y:S02]  /*25a0*/  SHF.L.U32 R121, R121, 0x1, RZ ;  /* 0x0000000179797819 */ /* 0x000fe400000006ff */
[----:B------:R-:W-:Y:S01]  /*25b0*/  SHF.R.S32.HI R112, RZ, 0x3, R14 ;  /* 0x00000003ff707819 */ /* 0x000fe2000001140e */
[--C-:B--2---:R-:W-:Y:S01]  /*25c0*/  IMAD R134, R4, 0x1800, R28.reuse ;  /* 0x0000180004867824 */ /* 0x104fe200078e021c */
[----:B------:R-:W-:Y:S01]  /*25d0*/  LOP3.LUT R4, R3, R228, RZ, 0x3c, !PT ;  /* 0x000000e403047212 */ /* 0x000fe200078e3cff */
[----:B------:R-:W-:Y:S01]  /*25e0*/  IMAD R132, R8, 0x1800, R28 ;  /* 0x0000180008847824 */ /* 0x000fe200078e021c */
[----:B------:R-:W-:Y:S01]  /*25f0*/  LOP3.LUT R3, R227, 0x38, R14, 0xf8, !PT ;  /* 0x00000038e3037812 */ /* 0x000fe200078ef80e */
[----:B------:R-:W-:Y:S01]  /*2600*/  IMAD.IADD R134, R134, 0x1, R7 ;  /* 0x0000000186867824 */ /* 0x000fe200078e0207 */
[----:B---3--:R-:W-:Y:S01]  /*2610*/  LOP3.LUT P2, RZ, R21, 0x4, RZ, 0xc0, !PT ;  /* 0x0000000415ff7812 */ /* 0x008fe2000784c0ff */
[----:B------:R-:W-:Y:S01]  /*2620*/  IMAD.IADD R137, R137, 0x1, R4 ;  /* 0x0000000189897824 */ /* 0x000fe200078e0204 */
[----:B------:R-:W-:Y:S01]  /*2630*/  SHF.R.S32.HI R4, RZ, 0x6, R11 ;  /* 0x00000006ff047819 */ /* 0x000fe2000001140b */
[----:B------:R-:W-:Y:S01]  /*2640*/  IMAD.IADD R132, R132, 0x1, R5 ;  /* 0x0000000184847824 */ /* 0x000fe200078e0205 */
[----:B------:R-:W-:Y:S01]  /*2650*/  LOP3.LUT R7, R225, 0x38, R14, 0xf8, !PT ;  /* 0x00000038e1077812 */ /* 0x000fe200078ef80e */
[----:B----4-:R-:W-:Y:S01]  /*2660*/  IMAD R111, R20, 0x40, R218 ;  /* 0x00000040146f7824 */ /* 0x010fe200078e02da */
[----:B------:R-:W-:Y:S01]  /*2670*/  LOP3.LUT R5, R227, 0x18, R16, 0xf8, !PT ;  /* 0x00000018e3057812 */ /* 0x000fe200078ef810 */
[C---:B------:R-:W-:Y:S01]  /*2680*/  IMAD R133, R4.reuse, 0x1800, R229 ;  /* 0x0000180004857824 */ /* 0x040fe200078e02e5 */
[----:B------:R-:W-:Y:S01]  /*2690*/  LOP3.LUT R7, R7, R26, RZ, 0x3c, !PT ;  /* 0x0000001a07077212 */ /* 0x000fe200078e3cff */
[----:B------:R-:W-:Y:S01]  /*26a0*/  IMAD R130, R4, 0x1800, R28 ;  /* 0x0000180004827824 */ /* 0x000fe200078e021c */
[----:B------:R-:W-:Y:S01]  /*26b0*/  LOP3.LUT R4, R3, R228, RZ, 0x3c, !PT ;  /* 0x000000e403047212 */ /* 0x000fe200078e3cff */
[----:B------:R-:W-:-:S02]  /*26c0*/  IMAD R3, R13, R96, RZ ;  /* 0x000000600d037224 */ /* 0x000fc400078e02ff */
[----:B------:R-:W-:Y:S01]  /*26d0*/  IMAD R13, R13, R90, RZ ;  /* 0x0000005a0d0d7224 */ /* 0x000fe200078e02ff */
[----:B------:R-:W-:Y:S01]  /*26e0*/  @P2 LOP3.LUT R22, R22, 0x4, RZ, 0xfc, !PT ;  /* 0x0000000416162812 */ /* 0x000fe200078efcff */
[----:B------:R-:W-:Y:S01]  /*26f0*/  IMAD.IADD R130, R130, 0x1, R7 ;  /* 0x0000000182827824 */ /* 0x000fe200078e0207 */
[----:B------:R-:W-:Y:S01]  /*2700*/  ISETP.GE.AND P2, PT, R192, UR4, PT ;  /* 0x00000004c0007c0c */ /* 0x000fe2000bf46270 */
[----:B------:R-:W-:Y:S01]  /*2710*/  IMAD R7, R91, 0x60, RZ ;  /* 0x000000605b077824 */ /* 0x000fe200078e02ff */
[----:B------:R-:W-:Y:S01]  /*2720*/  IADD3 R133, R133, R4, RZ ;  /* 0x0000000485857210 */ /* 0x000fe20007ffe0ff */
[----:B------:R-:W-:Y:S01]  /*2730*/  IMAD R13, R138, R91, R13 ;  /* 0x0000005b8a0d7224 */ /* 0x000fe200078e020d */
[----:B------:R-:W-:Y:S01]  /*2740*/  SEL R8, RZ, 0x20, P2 ;  /* 0x00000020ff087807 */ /* 0x000fe20001000000 */
[----:B------:R-:W-:Y:S01]  /*2750*/  IMAD.WIDE.U32 R90, R90, 0x60, RZ ;  /* 0x000000605a5a7825 */ /* 0x000fe200078e00ff */
[----:B------:R-:W-:Y:S02]  /*2760*/  LOP3.LUT R4, R5, R228, RZ, 0x3c, !PT ;  /* 0x000000e405047212 */ /* 0x000fe400078e3cff */
[----:B------:R-:W-:Y:S01]  /*2770*/  LOP3.LUT R5, R6, 0xfffffff8, RZ, 0xc0, !PT ;  /* 0xfffffff806057812 */ /* 0x000fe200078ec0ff */
[----:B------:R-:W-:Y:S01]  /*2780*/  IMAD R89, R138, R97, R3 ;  /* 0x000000618a597224 */ /* 0x000fe200078e0203 */
[----:B------:R-:W-:Y:S01]  /*2790*/  LOP3.LUT R26, R9, R8, RZ, 0xfc, !PT ;  /* 0x00000008091a7212 */ /* 0x000fe200078efcff */
[----:B------:R-:W-:Y:S01]  /*27a0*/  IMAD.IADD R128, R91, 0x1, R7 ;  /* 0x000000015b807824 */ /* 0x000fe200078e0207 */
[----:B------:R-:W-:Y:S01]  /*27b0*/  LOP3.LUT R6, R10, 0xfffffff8, RZ, 0xc0, !PT ;  /* 0xfffffff80a067812 */ /* 0x000fe200078ec0ff */
[----:B------:R-:W-:Y:S01]  /*27c0*/  IMAD.WIDE.U32 R96, R96, 0x60, RZ ;  /* 0x0000006060607825 */ /* 0x000fe200078e00ff */
[----:B------:R-:W-:-:S02]  /*27d0*/  LOP3.LUT R7, R14, 0xfffffff8, RZ, 0xc0, !PT ;  /* 0xfffffff80e077812 */ /* 0x000fc400078ec0ff */
[----:B------:R-:W-:Y:S01]  /*27e0*/  LOP3.LUT R8, R9, 0x1, RZ, 0xc0, !PT ;  /* 0x0000000109087812 */ /* 0x000fe200078ec0ff */
[----:B------:R-:W-:Y:S01]  /*27f0*/  IMAD.IADD R129, R229, 0x1, R4 ;  /* 0x00000001e5817824 */ /* 0x000fe200078e0204 */
[C---:B------:R-:W-:Y:S01]  /*2800*/  LOP3.LUT R9, R26.reuse, 0x2, RZ, 0xc0, !PT ;  /* 0x000000021a097812 */ /* 0x040fe200078ec0ff */
[----:B------:R-:W-:Y:S01]  /*2810*/  IMAD.IADD R103, R101, 0x1, R89 ;  /* 0x0000000165677824 */ /* 0x000fe200078e0259 */
[C---:B------:R-:W-:Y:S01]  /*2820*/  LOP3.LUT R10, R26.reuse, 0x4, RZ, 0xc0, !PT ;  /* 0x000000041a0a7812 */ /* 0x040fe200078ec0ff */
[----:B------:R-:W-:Y:S01]  /*2830*/  IMAD.IADD R127, R97, 0x1, R127 ;  /* 0x00000001617f7824 */ /* 0x000fe200078e027f */
[C---:B------:R-:W-:Y:S01]  /*2840*/  LOP3.LUT R20, R26.reuse, 0x8, RZ, 0xc0, !PT ;  /* 0x000000081a147812 */ /* 0x040fe200078ec0ff */
[----:B------:R-:W-:Y:S01]  /*2850*/  IMAD.IADD R102, R95, 0x1, R13 ;  /* 0x000000015f667824 */ /* 0x000fe200078e020d */
[----:B------:R-:W-:Y:S01]  /*2860*/  LOP3.LUT R21, R26, 0x10, RZ, 0xc0, !PT ;  /* 0x000000101a157812 */ /* 0x000fe200078ec0ff */
[----:B------:R-:W-:Y:S01]  /*2870*/  IMAD.IADD R4, R13, 0x1, R93 ;  /* 0x000000010d047824 */ /* 0x000fe200078e025d */
[----:B------:R-:W-:-:S02]  /*2880*/  SHF.R.S32.HI R3, RZ, 0x1f, R30 ;  /* 0x0000001fff037819 */ /* 0x000fc4000001141e */
[----:B------:R-:W-:Y:S02]  /*2890*/  IADD3 R89, R89, R99, RZ ;  /* 0x0000006359597210 */ /* 0x000fe40007ffe0ff */
[----:B------:R-:W-:Y:S02]  /*28a0*/  SHF.R.S32.HI R110, RZ, 0x1f, R5 ;  /* 0x0000001fff6e7819 */ /* 0x000fe40000011405 */
[----:B------:R-:W-:Y:S02]  /*28b0*/  SHF.R.S32.HI R125, RZ, 0x1f, R0 ;  /* 0x0000001fff7d7819 */ /* 0x000fe40000011400 */
[----:B------:R-:W-:Y:S02]  /*28c0*/  SHF.R.S32.HI R109, RZ, 0x1f, R6 ;  /* 0x0000001fff6d7819 */ /* 0x000fe40000011406 */
[----:B------:R-:W-:Y:S02]  /*28d0*/  SHF.R.S32.HI R108, RZ, 0x1f, R7 ;  /* 0x0000001fff6c7819 */ /* 0x000fe40000011407 */
[----:B------:R-:W-:-:S07]  /*28e0*/  LOP3.LUT R26, R26, 0x20, RZ, 0xc0, !PT ;  /* 0x000000201a1a7812 */ /* 0x000fce00078ec0ff */
.L_x_1690:
[----:B--2---:R-:W2:Y:S01]  /*28f0*/  LDL R33, [R1+0x48] ;  /* 0x0000480001217983 */ /* 0x004ea20000100800 */
[----:B------:R-:W0:Y:S01]  /*2900*/  LDC R31, c[0x0][0x430] ;  /* 0x00010c00ff1f7b82 */ /* 0x000e220000000800 */
[----:B------:R-:W-:Y:S02]  /*2910*/  VIADD R24, R24, 0xffffffff ;  /* 0xffffffff18187836 */ /* 0x000fe40000000000 */
[----:B------:R-:W-:Y:S02]  /*2920*/  IMAD.MOV.U32 R27, RZ, RZ, RZ ;  /* 0x000000ffff1b7224 */ /* 0x000fe400078e00ff */
[----:B------:R-:W-:-:S03]  /*2930*/  IMAD R12, R24, 0x60, R111 ;  /* 0x00000060180c7824 */ /* 0x000fc600078e026f */
[----:B------:R-:W1:Y:S01]  /*2940*/  LDC R120, c[0x0][0x3f4] ;  /* 0x0000fd00ff787b82 */ /* 0x000e620000000800 */
[----:B------:R-:W-:Y:S01]  /*2950*/  IMAD.IADD R34, R126, 0x1, R12 ;  /* 0x000000017e227824 */ /* 0x000fe200078e020c */
[----:B------:R-:W-:-:S04]  /*2960*/  ISETP.GE.AND P2, PT, R12, R25, PT ;  /* 0x000000190c00720c */ /* 0x000fc80003f46270 */
[----:B------:R-:W-:Y:S02]  /*2970*/  ISETP.GT.OR P2, PT, R111, 0x5f, P2 ;  /* 0x0000005f6f00780c */ /* 0x000fe40001744670 */
[----:B------:R-:W-:Y:S02]  /*2980*/  MOV R28, R34 ;  /* 0x00000022001c7202 */ /* 0x000fe40000000f00 */
[----:B0-----:R-:W-:-:S09]  /*2990*/  ISETP.NE.AND P3, PT, R31, 0x1, PT ;  /* 0x000000011f00780c */ /* 0x001fd20003f65270 */
[----:B------:R-:W0:Y:S08]  /*29a0*/  @!P2 LDC.64 R14, c[0x0][0x428] ;  /* 0x00010a00ff0eab82 */ /* 0x000e300000000a00 */
[----:B---3--:R-:W3:Y:S08]  /*29b0*/  @!P2 LDC.64 R12, c[0x0][0x418] ;  /* 0x00010600ff0cab82 */ /* 0x008ef00000000a00 */
[----:B----4-:R-:W4:Y:S08]  /*29c0*/  @P3 LDC R11, c[0x0][0x434] ;  /* 0x00010d00ff0b3b82 */ /* 0x010f300000000800 */
        /* <DEDUP_REMOVED lines=13> */
[----:B------:R-:W-:Y:S01]  /*2aa0*/  LOP3.LUT R22, R22, 0xfffffffd, RZ, 0xc0, !PT ;  /* 0xfffffffd16167812 */ /* 0x000fe200078ec0ff */
[----:B------:R-:W-:Y:S01]  /*2ab0*/  IMAD.MOV R28, RZ, RZ, -R28 ;  /* 0x000000ffff1c7224 */ /* 0x000fe200078e0a1c */
[----:B------:R-:W-:Y:S05]  /*2ac0*/  YIELD ;  /* 0x0000000000007946 */ /* 0x000fea0003800000 */
[----:B------:R-:W-:Y:S01]  /*2ad0*/  VIADD R32, R14, 0x20 ;  /* 0x000000200e207836 */ /* 0x000fe20000000000 */
[----:B------:R-:W-:Y:S01]  /*2ae0*/  BSSY B0, `(.L_x_1585) ;  /* 0x0000779000007945 */ /* 0x000fe20003800000 */
[----:B------:R-:W-:-:S02]  /*2af0*/  IMAD R28, R31, R28, R34 ;  /* 0x0000001c1f1c7224 */ /* 0x000fc400078e0222 */
[----:B------:R-:W-:Y:S01]  /*2b00*/  @P2 LOP3.LUT R22, R22, 0x2, RZ, 0xfc, !PT ;  /* 0x0000000216162812 */ /* 0x000fe200078efcff */
[----:B------:R-:W-:Y:S01]  /*2b10*/  IMAD R29, R14, 0x2, R115 ;  /* 0x000000020e1d7824 */ /* 0x000fe200078e0273 */
[----:B------:R-:W-:Y:S02]  /*2b20*/  ISETP.GE.AND P2, PT, R120, 0x1, PT ;  /* 0x000000017800780c */ /* 0x000fe40003f46270 */
[----:B--2---:R-:W-:-:S13]  /*2b30*/  LOP3.LUT P4, RZ, R33, 0x4, RZ, 0xc0, !PT ;  /* 0x0000000421ff7812 */ /* 0x004fda000788c0ff */
[----:B------:R-:W-:-:S05]  /*2b40*/  @P4 IADD3 R32, R14, -0x20, RZ ;  /* 0xffffffe00e204810 */ /* 0x000fca0007ffe0ff */
[----:B------:R-:W-:Y:S01]  /*2b50*/  IMAD R31, R32, 0x2, R115 ;  /* 0x00000002201f7824 */ /* 0x000fe200078e0273 */
[----:B0-----:R-:W-:Y:S06]  /*2b60*/  @!P2 BRA `(.L_x_1586) ;  /* 0x0000006c00e4a947 */ /* 0x001fec0003800000 */
        /* <DEDUP_REMOVED lines=18> */
[----:B------:R-:W-:Y:S02]  /*2c90*/  IMAD R14, R127, R24, RZ ;  /* 0x000000187f0e7224 */ /* 0x000fe400078e02ff */
[----:B------:R-:W-:Y:S02]  /*2ca0*/  IMAD.IADD R13, R13, 0x1, R15 ;  /* 0x000000010d0d7824 */ /* 0x000fe400078e020f */
[----:B------:R-:W-:Y:S02]  /*2cb0*/  IMAD R15, R3, UR4, RZ ;  /* 0x00000004030f7c24 */ /* 0x000fe4000f8e02ff */
[C---:B------:R-:W-:Y:S02]  /*2cc0*/  IMAD R33, R11.reuse, R96, R14 ;  /* 0x000000600b217224 */ /* 0x040fe400078e020e */
[----:B------:R-:W-:Y:S02]  /*2cd0*/  IMAD R35, R11, R90, R32 ;  /* 0x0000005a0b237224 */ /* 0x000fe400078e0220 */
[----:B------:R-:W-:-:S02]  /*2ce0*/  IMAD R11, R30, UR5, R15 ;  /* 0x000000051e0b7c24 */ /* 0x000fc4000f8e020f */
[----:B------:R-:W-:Y:S01]  /*2cf0*/  IMAD.WIDE.U32 R118, R30, UR4, R12 ;  /* 0x000000041e767c25 */ /* 0x000fe2000f8e000c */
[----:B------:R-:W-:-:S03]  /*2d00*/  ULDC.64 UR4, c[0x0][0x2e8] ;  /* 0x0000ba0000047ab9 */ /* 0x000fc60000000a00 */
[-C--:B------:R-:W-:Y:S01]  /*2d10*/  IMAD.WIDE.U32 R14, R96, R24.reuse, RZ ;  /* 0x00000018600e7225 */ /* 0x080fe200078e00ff */
[----:B------:R-:W-:Y:S02]  /*2d20*/  IADD3 R11, R119, R11, RZ ;  /* 0x0000000b770b7210 */ /* 0x000fe40007ffe0ff */
[----:B------:R-:W-:Y:S01]  /*2d30*/  LEA R119, P3, R118, UR4, 0x1 ;  /* 0x0000000476777c11 */ /* 0x000fe2000f8608ff */
[----:B------:R-:W-:-:S03]  /*2d40*/  IMAD.WIDE.U32 R12, R90, R24, RZ ;  /* 0x000000185a0c7225 */ /* 0x000fc600078e00ff */
[----:B------:R-:W-:Y:S01]  /*2d50*/  LEA.HI.X R118, R118, UR5, R11, 0x1, P3 ;  /* 0x0000000576767c11 */ /* 0x000fe200098f0c0b */
[----:B------:R-:W-:Y:S02]  /*2d60*/  IMAD.IADD R11, R15, 0x1, R33 ;  /* 0x000000010f0b7824 */ /* 0x000fe400078e0221 */
        /* <DEDUP_REMOVED lines=58> */
.L_x_1589:
[----:B------:R-:W-:Y:S05]  /*3110*/  BSYNC B1 ;  /* 0x0000000000017941 */ /* 0x000fea0003800000 */
.L_x_1588:
        /* <DEDUP_REMOVED lines=57> */
.L_x_1591:
[----:B------:R-:W-:Y:S05]  /*34b0*/  BSYNC B1 ;  /* 0x0000000000017941 */ /* 0x000fea0003800000 */
.L_x_1590:
[----:B------:R-:W2:Y:S01]  /*34c0*/  LDL R11, [R1+0x38] ;  /* 0x00003800010b7983 */ /* 0x000ea20000100800 */
[----:B0-----:R-:W-:Y:S01]  /*34d0*/  IMAD.MOV.U32 R12, RZ, RZ, R61 ;  /* 0x000000ffff0c7224 */ /* 0x001fe200078e003d */
[----:B------:R-:W-:Y:S01]  /*34e0*/  PRMT R147, R81, 0x5410, R82 ;  /* 0x0000541051937816 */ /* 0x000fe20000000052 */
[----:B------:R-:W-:Y:S02]  /*34f0*/  IMAD.MOV.U32 R13, RZ, RZ, R68 ;  /* 0x000000ffff0d7224 */ /* 0x000fe400078e0044 */
[----:B------:R-:W-:-:S05]  /*3500*/  IMAD.MOV.U32 R14, RZ, RZ, R69 ;  /* 0x000000ffff0e7224 */ /* 0x000fca00078e0045 */
[----:B------:R-:W-:Y:S01]  /*3510*/  PRMT R160, R13, 0x5410, R14 ;  /* 0x000054100da07816 */ /* 0x000fe2000000000e */
[----:B------:R-:W-:Y:S02]  /*3520*/  IMAD.MOV.U32 R13, RZ, RZ, R76 ;  /* 0x000000ffff0d7224 */ /* 0x000fe400078e004c */
[----:B------:R-:W-:-:S05]  /*3530*/  IMAD.MOV.U32 R14, RZ, RZ, R77 ;  /* 0x000000ffff0e7224 */ /* 0x000fca00078e004d */
[----:B------:R-:W-:Y:S01]  /*3540*/  PRMT R153, R13, 0x5410, R14 ;  /* 0x000054100d997816 */ /* 0x000fe2000000000e */
[----:B------:R-:W-:Y:S01]  /*3550*/  IMAD.MOV.U32 R14, RZ, RZ, R63 ;  /* 0x000000ffff0e7224 */ /* 0x000fe200078e003f */
[----:B------:R-:W-:-:S04]  /*3560*/  MOV R13, R62 ;  /* 0x0000003e000d7202 */ /* 0x000fc80000000f00 */
[----:B------:R-:W-:Y:S01]  /*3570*/  PRMT R157, R13, 0x5410, R14 ;  /* 0x000054100d9d7816 */ /* 0x000fe2000000000e */
[----:B------:R-:W-:Y:S01]  /*3580*/  IMAD.MOV.U32 R13, RZ, RZ, R70 ;  /* 0x000000ffff0d7224 */ /* 0x000fe200078e0046 */
[----:B------:R-:W-:-:S04]  /*3590*/  MOV R14, R71 ;  /* 0x00000047000e7202 */ /* 0x000fc80000000f00 */
[----:B------:R-:W-:Y:S01]  /*35a0*/  PRMT R162, R13, 0x5410, R14 ;  /* 0x000054100da27816 */ /* 0x000fe2000000000e */
[----:B------:R-:W-:Y:S02]  /*35b0*/  IMAD.MOV.U32 R13, RZ, RZ, R78 ;  /* 0x000000ffff0d7224 */ /* 0x000fe400078e004e */
[----:B------:R-:W-:-:S05]  /*35c0*/  IMAD.MOV.U32 R14, RZ, RZ, R79 ;  /* 0x000000ffff0e7224 */ /* 0x000fca00078e004f */
[----:B------:R-:W-:Y:S01]  /*35d0*/  PRMT R164, R13, 0x5410, R14 ;  /* 0x000054100da47816 */ /* 0x000fe2000000000e */
[----:B-----5:R-:W-:Y:S02]  /*35e0*/  IMAD.MOV.U32 R13, RZ, RZ, R36 ;  /* 0x000000ffff0d7224 */ /* 0x020fe400078e0024 */
        /* <DEDUP_REMOVED lines=16> */
[----:B------:R-:W-:Y:S02]  /*36f0*/  PRMT R145, R14, 0x5410, R13 ;  /* 0x000054100e917816 */ /* 0x000fe4000000000d */
[----:B--2---:R-:W-:Y:S01]  /*3700*/  R2UR UR4, R11 ;  /* 0x000000000b0472ca */ /* 0x004fe200000e0000 */
[----:B------:R-:W-:-:S05]  /*3710*/  IMAD.MOV.U32 R11, RZ, RZ, R60 ;  /* 0x000000ffff0b7224 */ /* 0x000fca00078e003c */
[----:B------:R-:W-:Y:S01]  /*3720*/  PRMT R156, R11, 0x5410, R12 ;  /* 0x000054100b9c7816 */ /* 0x000fe2000000000c */
[----:B------:R-:W-:Y:S01]  /*3730*/  IMAD.MOV.U32 R12, RZ, RZ, R65 ;  /* 0x000000ffff0c7224 */ /* 0x000fe200078e0041 */
[----:B------:R-:W-:-:S04]  /*3740*/  MOV R11, R64 ;  /* 0x00000040000b7202 */ /* 0x000fc80000000f00 */
[----:B------:R-:W-:Y:S01]  /*3750*/  PRMT R158, R12, 0x5410, R11 ;  /* 0x000054100c9e7816 */ /* 0x000fe2000000000b */
[----:B------:R-:W-:Y:S01]  /*3760*/  IMAD.MOV.U32 R11, RZ, RZ, R72 ;  /* 0x000000ffff0b7224 */ /* 0x000fe200078e0048 */
[----:B------:R-:W-:Y:S01]  /*3770*/  MOV R12, R73 ;  /* 0x00000049000c7202 */ /* 0x000fe20000000f00 */
[----:B------:R-:W-:-:S03]  /*3780*/  UISETP.NE.AND UP0, UPT, UR4, 0x3, UPT ;  /* 0x000000030400788c */ /* 0x000fc6000bf05270 */
[----:B------:R-:W-:Y:S01]  /*3790*/  PRMT R161, R11, 0x5410, R12 ;  /* 0x000054100ba17816 */ /* 0x000fe2000000000c */
[----:B------:R-:W-:Y:S02]  /*37a0*/  IMAD.MOV.U32 R11, RZ, RZ, R58 ;  /* 0x000000ffff0b7224 */ /* 0x000fe400078e003a */
[----:B------:R-:W-:Y:S01]  /*37b0*/  IMAD.MOV.U32 R12, RZ, RZ, R59 ;  /* 0x000000ffff0c7224 */ /* 0x000fe200078e003b */
[----:B------:R-:W-:-:S04]  /*37c0*/  PLOP3.LUT P2, PT, PT, PT, UP0, 0x80, 0x0 ;  /* 0x000000000000781c */ /* 0x000fc80003f4f008 */
        /* <DEDUP_REMOVED lines=25> */
[----:B------:R-:W-:Y:S06]  /*3960*/  @!P2 BRA `(.L_x_1592) ;  /* 0x000000000004a947 */ /* 0x000fec0003800000 */
[----:B------:R-:W-:Y:S01]  /*3970*/  BPT.TRAP 0x1 ;  /* 0x000000040000795c */ /* 0x000fe20000300000 */
.L_x_1592:
[----:B------:R-:W-:Y:S01]  /*3980*/  IMAD R87, R18, 0x8, R2 ;  /* 0x0000000812577824 */ /* 0x000fe200078e0202 */
[----:B------:R-:W-:Y:S01]  /*3990*/  SHF.L.U32 R88, R219, 0x1f, RZ ;  /* 0x0000001fdb587819 */ /* 0x000fe200000006ff */
[----:B------:R-:W-:Y:S03]  /*39a0*/  BSSY B1, `(.L_x_1593) ;  /* 0x0000003000017945 */ /* 0x000fe60003800000 */
[----:B------:R-:W0:Y:S02]  /*39b0*/  SYNCS.PHASECHK.TRANS64.TRYWAIT P5, [R87+URZ+0x30890], R88 ;  /* 0x03089058570075a7 */ /* 0x000e2400080a017f */
[----:B0-----:R-:W-:Y:S05]  /*39c0*/  @!P5 BRA `(.L_x_1594) ;  /* 0x000002740084d947 */ /* 0x001fea0003800000 */
.L_x_2010:
[----:B------:R-:W-:Y:S05]  /*39d0*/  BSYNC B1 ;  /* 0x0000000000017941 */ /* 0x000fea0003800000 */
.L_x_1593:
[----:B------:R-:W-:-:S03]  /*39e0*/  UMOV UR4, 0xffffffff ;  /* 0xffffffff00047882 */ /* 0x000fc60000000000 */
[----:B------:R-:W-:Y:S05]  /*39f0*/  BRA.DIV UR4, `(.L_x_1595) ;  /* 0x00000276048c7947 */ /* 0x000fea000b800000 */
[----:B------:R1:W2:Y:S04]  /*3a00*/  SHFL.IDX PT, R82, R118, RZ, 0x1c1f ;  /* 0x001c1fff76527589 */ /* 0x0002a800000e0000 */
[----:B------:R1:W3:Y:S02]  /*3a10*/  SHFL.IDX PT, R83, R119, RZ, 0x1c1f ;  /* 0x001c1fff77537589 */ /* 0x0002e400000e0000 */
.L_x_2014:
        /* <DEDUP_REMOVED lines=12> */
[--C-:B0-----:R-:W-:Y:S01]  /*3ae0*/  HADD2.F32 R150, -RZ, R13.reuse.H1_H1 ;  /* 0x3000000dff967230 */ /* 0x101fe20000004100 */
[--C-:B------:R-:W-:Y:S01]  /*3af0*/  SHF.R.U64 R78, R78, 0x10, R79.reuse ;  /* 0x000000104e4e7819 */ /* 0x100fe2000000124f */
[----:B------:R-:W-:Y:S01]  /*3b00*/  HADD2.F32 R154, -RZ, R13.H0_H0 ;  /* 0x2000000dff9a7230 */ /* 0x000fe20000004100 */
[----:B------:R-:W-:Y:S01]  /*3b10*/  SHF.R.U32.HI R149, RZ, 0x10, R79 ;  /* 0x00000010ff957819 */ /* 0x000fe2000001164f */
[----:B------:R-:W-:Y:S01]  /*3b20*/  HADD2.F32 R152, -RZ, R15.H0_H0 ;  /* 0x2000000fff987230 */ /* 0x000fe20000004100 */
[----:B------:R-:W-:Y:S01]  /*3b30*/  SHF.R.U32.HI R76, RZ, 0x10, R77 ;  /* 0x00000010ff4c7819 */ /* 0x000fe2000001164d */
[----:B------:R-:W-:Y:S02]  /*3b40*/  HADD2.F32 R77, -RZ, R11.H0_H0 ;  /* 0x2000000bff4d7230 */ /* 0x000fe40000004100 */
[----:B------:R-:W-:Y:S02]  /*3b50*/  HADD2.F32 R79, -RZ, R78.H0_H0 ;  /* 0x2000004eff4f7230 */ /* 0x000fe40000004100 */
[----:B------:R-:W-:-:S02]  /*3b60*/  HADD2.F32 R11, -RZ, R149.H0_H0 ;  /* 0x20000095ff0b7230 */ /* 0x000fc40000004100 */
[----:B------:R-:W-:Y:S02]  /*3b70*/  HADD2.F32 R78, -RZ, R15.H1_H1 ;  /* 0x3000000fff4e7230 */ /* 0x000fe40000004100 */
[-C--:B------:R-:W-:Y:S01]  /*3b80*/  FMUL.FTZ R149, R150, R79.reuse ;  /* 0x0000004f96957220 */ /* 0x080fe20000410000 */
[----:B------:R-:W-:Y:S02]  /*3b90*/  HADD2.F32 R15, -RZ, R76.H0_H0 ;  /* 0x2000004cff0f7230 */ /* 0x000fe40000004100 */
[----:B------:R-:W-:Y:S01]  /*3ba0*/  FMUL.FTZ R151, R154, R79 ;  /* 0x0000004f9a977220 */ /* 0x000fe20000410000 */
[-C--:B------:R-:W-:Y:S01]  /*3bb0*/  FMUL.FTZ R79, R152, R11.reuse ;  /* 0x0000000b984f7220 */ /* 0x080fe20000410000 */
[----:B------:R-:W-:Y:S01]  /*3bc0*/  FMUL.FTZ R13, R78, R11 ;  /* 0x0000000b4e0d7220 */ /* 0x000fe20000410000 */
        /* <DEDUP_REMOVED lines=9> */
[----:B------:R-:W-:Y:S01]  /*3c60*/  FMUL.FTZ R149, R150, R77 ;  /* 0x0000004d96957220 */ /* 0x000fe20000410000 */
[--C-:B------:R-:W-:Y:S02]  /*3c70*/  HADD2.F32 R12, -RZ, R14.reuse.H1_H1 ;  /* 0x3000000eff0c7230 */ /* 0x100fe40000004100 */
[----:B------:R-:W-:-:S02]  /*3c80*/  HADD2.F32 R14, -RZ, R14.H0_H0 ;  /* 0x2000000eff0e7230 */ /* 0x000fc40000004100 */
[--C-:B------:R-:W-:Y:S02]  /*3c90*/  HADD2.F32 R79, -RZ, R153.reuse.H0_H0 ;  /* 0x20000099ff4f7230 */ /* 0x100fe40000004100 */
[----:B------:R-:W-:Y:S02]  /*3ca0*/  HADD2.F32 R151, -RZ, R153.H1_H1 ;  /* 0x30000099ff977230 */ /* 0x000fe40000004100 */
[----:B------:R-:W-:Y:S01]  /*3cb0*/  FMUL.FTZ R153, R152, R77 ;  /* 0x0000004d98997220 */ /* 0x000fe20000410000 */
[-C--:B------:R-:W-:Y:S01]  /*3cc0*/  FMUL.FTZ R77, R12, R15.reuse ;  /* 0x0000000f0c4d7220 */ /* 0x080fe20000410000 */
[----:B------:R-:W-:Y:S01]  /*3cd0*/  FMUL.FTZ R15, R14, R15 ;  /* 0x0000000f0e0f7220 */ /* 0x000fe20000410000 */
[-C--:B------:R-:W-:Y:S01]  /*3ce0*/  FFMA.FTZ R149, R152, R79.reuse, -R149 ;  /* 0x0000004f98957223 */ /* 0x080fe20000010895 */
[----:B------:R-:W-:Y:S01]  /*3cf0*/  FFMA.FTZ R150, R150, R79, R153 ;  /* 0x0000004f96967223 */ /* 0x000fe20000010099 */
[-C--:B------:R-:W-:Y:S01]  /*3d00*/  FFMA.FTZ R77, R14, R151.reuse, -R77 ;  /* 0x000000970e4d7223 */ /* 0x080fe2000001084d */
[----:B------:R-:W-:Y:S01]  /*3d10*/  FFMA.FTZ R12, R12, R151, R15 ;  /* 0x000000970c0c7223 */ /* 0x000fe2000001000f */
[----:B------:R-:W-:Y:S01]  /*3d20*/  F2FP.F16.F32.PACK_AB R15, R78, R13 ;  /* 0x0000000d4e0f723e */ /* 0x000fe200000000ff */
[----:B------:R-:W-:Y:S01]  /*3d30*/  IMAD.MOV.U32 R13, RZ, RZ, R11 ;  /* 0x000000ffff0d7224 */ /* 0x000fe200078e000b */
[----:B------:R-:W-:-:S02]  /*3d40*/  F2FP.F16.F32.PACK_AB R150, R150, R149 ;  /* 0x000000959696723e */ /* 0x000fc400000000ff */
[----:B------:R-:W-:Y:S02]  /*3d50*/  F2FP.F16.F32.PACK_AB R14, R12, R77 ;  /* 0x0000004d0c0e723e */ /* 0x000fe400000000ff */
[----:B------:R-:W-:-:S07]  /*3d60*/  MOV R12, R150 ;  /* 0x00000096000c7202 */ /* 0x000fce0000000f00 */
.L_x_1601:
[----:B------:R-:W-:Y:S05]  /*3d70*/  BSYNC B3 ;  /* 0x0000000000037941 */ /* 0x000fea0003800000 */
.L_x_1600:
[----:B0-----:R4:W-:Y:S02]  /*3d80*/  ST.E.128 desc[UR60][R80.64], R12 ;  /* 0x0000000c50007985 */ /* 0x0019e4000c101d3c */
.L_x_1599:
[----:B------:R-:W-:Y:S05]  /*3d90*/  BSYNC B2 ;  /* 0x0000000000027941 */ /* 0x000fea0003800000 */
.L_x_1598:
[----:B------:R-:W-:Y:S01]  /*3da0*/  ISETP.NE.AND P3, PT, R9, RZ, PT ;  /* 0x000000ff0900720c */ /* 0x000fe20003f65270 */
[----:B------:R-:W-:-:S12]  /*3db0*/  BSSY B2, `(.L_x_1602) ;  /* 0x0000036000027945 */ /* 0x000fd80003800000 */
[----:B------:R-:W-:Y:S05]  /*3dc0*/  @!P3 BRA `(.L_x_1603) ;  /* 0x0000000000d0b947 */ /* 0x000fea0003800000 */
[----:B----4-:R4:W0:Y:S01]  /*3dd0*/  LDS.128 R12, [R31+0x1e000] ;  /* 0x01e000001f0c7984 */ /* 0x0108220000000c00 */
[----:B------:R-:W-:Y:S01]  /*3de0*/  ISETP.GE.AND P3, PT, R223, R120, PT ;  /* 0x00000078df00720c */ /* 0x000fe20003f66270 */
[----:B------:R-:W-:Y:S01]  /*3df0*/  IMAD.SHL.U32 R11, R201, 0x8, RZ ;  /* 0x00000008c90b7824 */ /* 0x000fe200078e00ff */
[----:B------:R-:W-:Y:S01]  /*3e00*/  BSSY B3, `(.L_x_1604) ;  /* 0x000002f000037945 */ /* 0x000fe20003800000 */
[----:B---3--:R-:W-:Y:S02]  /*3e10*/  IMAD.MOV.U32 R76, RZ, RZ, R83 ;  /* 0x000000ffff4c7224 */ /* 0x008fe400078e0053 */
[----:B--2---:R-:W-:Y:S02]  /*3e20*/  IMAD.MOV.U32 R77, RZ, RZ, R82 ;  /* 0x000000ffff4d7224 */ /* 0x004fe400078e0052 */
[----:B------:R-:W-:-:S06]  /*3e30*/  IMAD.WIDE R76, R11, 0x2, R76 ;  /* 0x000000020b4c7825 */ /* 0x000fcc00078e024c */
[----:B----4-:R-:W-:Y:S05]  /*3e40*/  @P3 BRA `(.L_x_1605) ;  /* 0x0000000000a83947 */ /* 0x010fea0003800000 */
[----:B------:R-:W-:Y:S01]  /*3e50*/  SHF.R.U64 R11, R72, 0x10, R73 ;  /* 0x00000010480b7819 */ /* 0x000fe20000001249 */
[----:B0-----:R-:W-:Y:S01]  /*3e60*/  HADD2.F32 R150, -RZ, R13.H0_H0 ;  /* 0x2000000dff967230 */ /* 0x001fe20000004100 */
[--C-:B------:R-:W-:Y:S01]  /*3e70*/  SHF.R.U64 R74, R74, 0x10, R75.reuse ;  /* 0x000000104a4a7819 */ /* 0x100fe2000000124b */
[----:B------:R-:W-:Y:S01]  /*3e80*/  HADD2.F32 R80, -RZ, R15.H0_H0 ;  /* 0x2000000fff507230 */ /* 0x000fe20000004100 */
[----:B------:R-:W-:Y:S02]  /*3e90*/  SHF.R.U32.HI R78, RZ, 0x10, R75 ;  /* 0x00000010ff4e7819 */ /* 0x000fe4000001164b */
[----:B------:R-:W-:Y:S01]  /*3ea0*/  SHF.R.U32.HI R72, RZ, 0x10, R73 ;  /* 0x00000010ff487819 */ /* 0x000fe20000011649 */
[----:B------:R-:W-:Y:S02]  /*3eb0*/  HADD2.F32 R73, -RZ, R11.H0_H0 ;  /* 0x2000000bff497230 */ /* 0x000fe40000004100 */
[----:B------:R-:W-:Y:S02]  /*3ec0*/  HADD2.F32 R75, -RZ, R74.H0_H0 ;  /* 0x2000004aff4b7230 */ /* 0x000fe40000004100 */
[----:B------:R-:W-:-:S02]  /*3ed0*/  HADD2.F32 R11, -RZ, R78.H0_H0 ;  /* 0x2000004eff0b7230 */ /* 0x000fc40000004100 */
[----:B------:R-:W-:Y:S02]  /*3ee0*/  HADD2.F32 R78, -RZ, R13.H1_H1 ;  /* 0x3000000dff4e7230 */ /* 0x000fe40000004100 */
[-C--:B------:R-:W-:Y:S01]  /*3ef0*/  FMUL.FTZ R81, R150, R75.reuse ;  /* 0x0000004b96517220 */ /* 0x080fe20000410000 */
[----:B------:R-:W-:Y:S02]  /*3f00*/  HADD2.F32 R74, -RZ, R15.H1_H1 ;  /* 0x3000000fff4a7230 */ /* 0x000fe40000004100 */
[----:B------:R-:W-:Y:S02]  /*3f10*/  HADD2.F32 R15, -RZ, R72.H0_H0 ;  /* 0x20000048ff0f7230 */ /* 0x000fe40000004100 */
[----:B------:R-:W-:Y:S01]  /*3f20*/  FMUL.FTZ R79, R78, R75 ;  /* 0x0000004b4e4f7220 */ /* 0x000fe20000410000 */
[-C--:B------:R-:W-:Y:S01]  /*3f30*/  FMUL.FTZ R75, R80, R11.reuse ;  /* 0x0000000b504b7220 */ /* 0x080fe20000410000 */
[----:B------:R-:W-:Y:S01]  /*3f40*/  FMUL.FTZ R13, R74, R11 ;  /* 0x0000000b4a0d7220 */ /* 0x000fe20000410000 */
[-C--:B------:R-:W-:Y:S01]  /*3f50*/  FFMA.FTZ R72, R78, R73.reuse, R81 ;  /* 0x000000494e487223 */ /* 0x080fe20000010051 */
[----:B------:R-:W-:Y:S01]  /*3f60*/  FFMA.FTZ R11, R150, R73, -R79 ;  /* 0x00000049960b7223 */ /* 0x000fe2000001084f */
        /* <DEDUP_REMOVED lines=8> */
[--C-:B------:R-:W-:Y:S02]  /*3ff0*/  HADD2.F32 R12, -RZ, R14.reuse.H1_H1 ;  /* 0x3000000eff0c7230 */ /* 0x100fe40000004100 */
[----:B------:R-:W-:Y:S01]  /*4000*/  FMUL.FTZ R149, R80, R73 ;  /* 0x0000004950957220 */ /* 0x000fe20000410000 */
[----:B------:R-:W-:-:S02]  /*4010*/  HADD2.F32 R14, -RZ, R14.H0_H0 ;  /* 0x2000000eff0e7230 */ /* 0x000fc40000004100 */
[--C-:B------:R-:W-:Y:S02]  /*4020*/  HADD2.F32 R75, -RZ, R161.reuse.H0_H0 ;  /* 0x200000a1ff4b7230 */ /* 0x100fe40000004100 */
[-C--:B------:R-:W-:Y:S01]  /*4030*/  FMUL.FTZ R73, R12, R15.reuse ;  /* 0x0000000f0c497220 */ /* 0x080fe20000410000 */
[----:B------:R-:W-:Y:S02]  /*4040*/  HADD2.F32 R81, -RZ, R161.H1_H1 ;  /* 0x300000a1ff517230 */ /* 0x000fe40000004100 */
        /* <DEDUP_REMOVED lines=10> */
.L_x_1605:
[----:B------:R-:W-:Y:S05]  /*40f0*/  BSYNC B3 ;  /* 0x0000000000037941 */ /* 0x000fea0003800000 */
.L_x_1604:
[----:B0-----:R0:W-:Y:S02]  /*4100*/  ST.E.128 desc[UR60][R76.64], R12 ;  /* 0x0000000c4c007985 */ /* 0x0011e4000c101d3c */
.L_x_1603:
[----:B------:R-:W-:Y:S05]  /*4110*/  BSYNC B2 ;  /* 0x0000000000027941 */ /* 0x000fea0003800000 */
.L_x_1602:
[----:B------:R-:W-:Y:S01]  /*4120*/  ISETP.NE.AND P3, PT, R10, RZ, PT ;  /* 0x000000ff0a00720c */ /* 0x000fe20003f65270 */
[----:B------:R-:W-:-:S12]  /*4130*/  BSSY B2, `(.L_x_1606) ;  /* 0x0000036000027945 */ /* 0x000fd80003800000 */
[----:B------:R-:W-:Y:S05]  /*4140*/  @!P3 BRA `(.L_x_1607) ;  /* 0x0000000000d0b947 */ /* 0x000fea0003800000 */
[----:B0---4-:R0:W4:Y:S01]  /*4150*/  LDS.128 R12, [R29+0x21000] ;  /* 0x021000001d0c7984 */ /* 0x0111220000000c00 */
[----:B------:R-:W-:Y:S01]  /*4160*/  ISETP.GE.AND P3, PT, R221, R120, PT ;  /* 0x00000078dd00720c */ /* 0x000fe20003f66270 */
[----:B------:R-:W-:Y:S01]  /*4170*/  IMAD.SHL.U32 R11, R202, 0x8, RZ ;  /* 0x00000008ca0b7824 */ /* 0x000fe200078e00ff */
[----:B------:R-:W-:Y:S01]  /*4180*/  BSSY B3, `(.L_x_1608) ;  /* 0x000002f000037945 */ /* 0x000fe20003800000 */
[----:B---3--:R-:W-:Y:S02]  /*4190*/  IMAD.MOV.U32 R72, RZ, RZ, R83 ;  /* 0x000000ffff487224 */ /* 0x008fe400078e0053 */
[----:B--2---:R-:W-:Y:S02]  /*41a0*/  IMAD.MOV.U32 R73, RZ, RZ, R82 ;  /* 0x000000ffff497224 */ /* 0x004fe400078e0052 */
[----:B------:R-:W-:-:S06]  /*41b0*/  IMAD.WIDE R72, R11, 0x2, R72 ;  /* 0x000000020b487825 */ /* 0x000fcc00078e0248 */
[----:B0-----:R-:W-:Y:S05]  /*41c0*/  @P3 BRA `(.L_x_1609) ;  /* 0x0000000000a83947 */ /* 0x001fea0003800000 */
[----:B------:R-:W-:Y:S01]  /*41d0*/  SHF.R.U64 R11, R68, 0x10, R69 ;  /* 0x00000010440b7819 */ /* 0x000fe20000001245 */
[----:B----4-:R-:W-:Y:S01]  /*41e0*/  HADD2.F32 R78, -RZ, R13.H0_H0 ;  /* 0x2000000dff4e7230 */ /* 0x010fe20000004100 */
        /* <DEDUP_REMOVED lines=40> */
.L_x_1609:
[----:B------:R-:W-:Y:S05]  /*4470*/  BSYNC B3 ;  /* 0x0000000000037941 */ /* 0x000fea0003800000 */
.L_x_1608:
[----:B----4-:R0:W-:Y:S02]  /*4480*/  ST.E.128 desc[UR60][R72.64], R12 ;  /* 0x0000000c48007985 */ /* 0x0101e4000c101d3c */
.L_x_1607:
[----:B------:R-:W-:Y:S05]  /*4490*/  BSYNC B2 ;  /* 0x0000000000027941 */ /* 0x000fea0003800000 */
.L_x_1606:
        /* <DEDUP_REMOVED lines=10> */
[--C-:B----4-:R-:W-:Y:S01]  /*4540*/  HADD2.F32 R72, -RZ, R15.reuse.H0_H0 ;  /* 0x2000000fff487230 */ /* 0x110fe20000004100 */
[----:B------:R-:W-:Y:S01]  /*4550*/  SHF.R.U32.HI R64, RZ, 0x10, R65 ;  /* 0x00000010ff407819 */ /* 0x000fe20000011641 */
[----:B------:R-:W-:Y:S01]  /*4560*/  IMAD.MOV.U32 R65, RZ, RZ, R13 ;  /* 0x000000ffff417224 */ /* 0x000fe200078e000d */
[--C-:B------:R-:W-:Y:S01]  /*4570*/  SHF.R.U64 R74, R66, 0x10, R67.reuse ;  /* 0x00000010424a7819 */ /* 0x100fe20000001243 */
[----:B------:R-:W-:Y:S01]  /*4580*/  HADD2.F32 R66, -RZ, R15.H1_H1 ;  /* 0x3000000fff427230 */ /* 0x000fe20000004100 */
[----:B------:R-:W-:Y:S01]  /*4590*/  SHF.R.U32.HI R11, RZ, 0x10, R67 ;  /* 0x00000010ff0b7819 */ /* 0x000fe20000011643 */
[----:B------:R-:W-:Y:S02]  /*45a0*/  HADD2.F32 R70, -RZ, R70.H0_H0 ;  /* 0x20000046ff467230 */ /* 0x000fe40000004100 */
[----:B------:R-:W-:Y:S02]  /*45b0*/  HADD2.F32 R74, -RZ, R74.H0_H0 ;  /* 0x2000004aff4a7230 */ /* 0x000fe40000004100 */
[----:B------:R-:W-:-:S02]  /*45c0*/  HADD2.F32 R13, -RZ, R65.H1_H1 ;  /* 0x30000041ff0d7230 */ /* 0x000fc40000004100 */
[----:B------:R-:W-:Y:S02]  /*45d0*/  HADD2.F32 R65, -RZ, R65.H0_H0 ;  /* 0x20000041ff417230 */ /* 0x000fe40000004100 */
[----:B------:R-:W-:Y:S02]  /*45e0*/  HADD2.F32 R11, -RZ, R11.H0_H0 ;  /* 0x2000000bff0b7230 */ /* 0x000fe40000004100 */
[----:B------:R-:W-:Y:S02]  /*45f0*/  HADD2.F32 R15, -RZ, R64.H0_H0 ;  /* 0x20000040ff0f7230 */ /* 0x000fe40000004100 */
[-C--:B------:R-:W-:Y:S01]  /*4600*/  FMUL.FTZ R64, R13, R74.reuse ;  /* 0x0000004a0d407220 */ /* 0x080fe20000410000 */
[C---:B------:R-:W-:Y:S01]  /*4610*/  FMUL.FTZ R74, R65.reuse, R74 ;  /* 0x0000004a414a7220 */ /* 0x040fe20000410000 */
[-C--:B------:R-:W-:Y:S01]  /*4620*/  FMUL.FTZ R67, R66, R11.reuse ;  /* 0x0000000b42437220 */ /* 0x080fe20000410000 */
[C---:B------:R-:W-:Y:S01]  /*4630*/  FMUL.FTZ R71, R72.reuse, R11 ;  /* 0x0000000b48477220 */ /* 0x040fe20000410000 */
[-C--:B------:R-:W-:Y:S01]  /*4640*/  FFMA.FTZ R11, R65, R70.reuse, -R64 ;  /* 0x00000046410b7223 */ /* 0x080fe20000010840 */
[----:B------:R-:W-:Y:S01]  /*4650*/  FFMA.FTZ R64, R13, R70, R74 ;  /* 0x000000460d407223 */ /* 0x000fe2000001004a */
[----:B------:R-:W-:Y:S01]  /*4660*/  FFMA.FTZ R13, R72, R15, -R67 ;  /* 0x0000000f480d7223 */ /* 0x000fe20000010843 */
[----:B------:R-:W-:-:S02]  /*4670*/  HADD2.F32 R67, -RZ, R159.H0_H0 ;  /* 0x2000009fff437230 */ /* 0x000fc40000004100 */
[----:B------:R-:W-:Y:S01]  /*4680*/  FFMA.FTZ R66, R66, R15, R71 ;  /* 0x0000000f42427223 */ /* 0x000fe20000010047 */
[--C-:B------:R-:W-:Y:S01]  /*4690*/  HADD2.F32 R70, -RZ, R12.reuse.H1_H1 ;  /* 0x3000000cff467230 */ /* 0x100fe20000004100 */
[----:B------:R-:W-:Y:S01]  /*46a0*/  F2FP.F16.F32.PACK_AB R11, R64, R11 ;  /* 0x0000000b400b723e */ /* 0x000fe200000000ff */
[----:B------:R-:W-:Y:S02]  /*46b0*/  HADD2.F32 R72, -RZ, R12.H0_H0 ;  /* 0x2000000cff487230 */ /* 0x000fe40000004100 */
[----:B------:R-:W-:Y:S02]  /*46c0*/  HADD2.F32 R159, -RZ, R159.H1_H1 ;  /* 0x3000009fff9f7230 */ /* 0x000fe40000004100 */
[-C--:B------:R-:W-:Y:S01]  /*46d0*/  FMUL.FTZ R71, R70, R67.reuse ;  /* 0x0000004346477220 */ /* 0x080fe20000410000 */
[----:B------:R-:W-:Y:S02]  /*46e0*/  HADD2.F32 R12, -RZ, R14.H1_H1 ;  /* 0x3000000eff0c7230 */ /* 0x000fe40000004100 */
[----:B------:R-:W-:Y:S01]  /*46f0*/  FMUL.FTZ R67, R72, R67 ;  /* 0x0000004348437220 */ /* 0x000fe20000410000 */
[----:B------:R-:W-:-:S02]  /*4700*/  HADD2.F32 R15, -RZ, R158.H1_H1 ;  /* 0x3000009eff0f7230 */ /* 0x000fc40000004100 */
[----:B------:R-:W-:Y:S02]  /*4710*/  HADD2.F32 R14, -RZ, R14.H0_H0 ;  /* 0x2000000eff0e7230 */ /* 0x000fe40000004100 */
[----:B------:R-:W-:Y:S01]  /*4720*/  FMUL.FTZ R73, R12, R159 ;  /* 0x0000009f0c497220 */ /* 0x000fe20000410000 */
[----:B------:R-:W-:Y:S02]  /*4730*/  HADD2.F32 R65, -RZ, R158.H0_H0 ;  /* 0x2000009eff417230 */ /* 0x000fe40000004100 */
[-C--:B------:R-:W-:Y:S01]  /*4740*/  FFMA.FTZ R71, R72, R15.reuse, -R71 ;  /* 0x0000000f48477223 */ /* 0x080fe20000010847 */
[----:B------:R-:W-:Y:S01]  /*4750*/  FFMA.FTZ R70, R70, R15, R67 ;  /* 0x0000000f46467223 */ /* 0x000fe20000010043 */
[----:B------:R-:W-:Y:S01]  /*4760*/  FMUL.FTZ R159, R14, R159 ;  /* 0x0000009f0e9f7220 */ /* 0x000fe20000410000 */
[----:B------:R-:W-:Y:S01]  /*4770*/  F2FP.F16.F32.PACK_AB R15, R66, R13 ;  /* 0x0000000d420f723e */ /* 0x000fe200000000ff */
[----:B------:R-:W-:Y:S01]  /*4780*/  FFMA.FTZ R73, R14, R65, -R73 ;  /* 0x000000410e497223 */ /* 0x000fe20000010849 */
[----:B------:R-:W-:-:S02]  /*4790*/  IMAD.MOV.U32 R13, RZ, RZ, R11 ;  /* 0x000000ffff0d7224 */ /* 0x000fc400078e000b */
[----:B------:R-:W-:Y:S01]  /*47a0*/  FFMA.FTZ R12, R12, R65, R159 ;  /* 0x000000410c0c7223 */ /* 0x000fe2000001009f */
[----:B------:R-:W-:-:S04]  /*47b0*/  F2FP.F16.F32.PACK_AB R70, R70, R71 ;  /* 0x000000474646723e */ /* 0x000fc800000000ff */
[----:B------:R-:W-:Y:S01]  /*47c0*/  F2FP.F16.F32.PACK_AB R14, R12, R73 ;  /* 0x000000490c0e723e */ /* 0x000fe200000000ff */
[----:B------:R-:W-:-:S07]  /*47d0*/  IMAD.MOV.U32 R12, RZ, RZ, R70 ;  /* 0x000000ffff0c7224 */ /* 0x000fce00078e0046 */
.L_x_1613:
[----:B------:R-:W-:Y:S05]  /*47e0*/  BSYNC B3 ;  /* 0x0000000000037941 */ /* 0x000fea0003800000 */
.L_x_1612:
[----:B----4-:R0:W-:Y:S02]  /*47f0*/  ST.E.128 desc[UR60][R68.64], R12 ;  /* 0x0000000c44007985 */ /* 0x0101e4000c101d3c */
.L_x_1611:
[----:B------:R-:W-:Y:S05]  /*4800*/  BSYNC B2 ;  /* 0x0000000000027941 */ /* 0x000fea0003800000 */
.L_x_1610:
        /* <DEDUP_REMOVED lines=12> */
[----:B------:R-:W-:Y:S01]  /*48d0*/  HADD2.F32 R63, -RZ, R11.H0_H0 ;  /* 0x2000000bff3f7230 */ /* 0x000fe20000004100 */
[----:B------:R-:W-:Y:S01]  /*48e0*/  SHF.R.U32.HI R66, RZ, 0x10, R61 ;  /* 0x00000010ff427819 */ /* 0x000fe2000001163d */
[----:B------:R-:W-:Y:S01]  /*48f0*/  HADD2.F32 R68, -RZ, R68.H0_H0 ;  /* 0x20000044ff447230 */ /* 0x000fe20000004100 */
[----:B----4-:R-:W-:Y:S01]  /*4900*/  MOV R60, R12 ;  /* 0x0000000c003c7202 */ /* 0x010fe20000000f00 */
[--C-:B------:R-:W-:Y:S02]  /*4910*/  HADD2.F32 R12, -RZ, R13.reuse.H1_H1 ;  /* 0x3000000dff0c7230 */ /* 0x100fe40000004100 */
[----:B------:R-:W-:-:S02]  /*4920*/  HADD2.F32 R11, -RZ, R13.H0_H0 ;  /* 0x2000000dff0b7230 */ /* 0x000fc40000004100 */
[--C-:B------:R-:W-:Y:S02]  /*4930*/  HADD2.F32 R61, -RZ, R15.reuse.H1_H1 ;  /* 0x3000000fff3d7230 */ /* 0x100fe40000004100 */
[-C--:B------:R-:W-:Y:S01]  /*4940*/  FMUL.FTZ R70, R12, R63.reuse ;  /* 0x0000003f0c467220 */ /* 0x080fe20000410000 */
[----:B------:R-:W-:Y:S02]  /*4950*/  HADD2.F32 R13, -RZ, R15.H0_H0 ;  /* 0x2000000fff0d7230 */ /* 0x000fe40000004100 */
[----:B------:R-:W-:Y:S01]  /*4960*/  FMUL.FTZ R63, R11, R63 ;  /* 0x0000003f0b3f7220 */ /* 0x000fe20000410000 */
[----:B------:R-:W-:Y:S02]  /*4970*/  HADD2.F32 R62, -RZ, R67.H0_H0 ;  /* 0x20000043ff3e7230 */ /* 0x000fe40000004100 */
[-C--:B------:R-:W-:Y:S01]  /*4980*/  FMUL.FTZ R72, R61, R68.reuse ;  /* 0x000000443d487220 */ /* 0x080fe20000410000 */
[----:B------:R-:W-:Y:S02]  /*4990*/  HADD2.F32 R66, -RZ, R66.H0_H0 ;  /* 0x20000042ff427230 */ /* 0x000fe40000004100 */
[----:B------:R-:W-:Y:S01]  /*49a0*/  FMUL.FTZ R68, R13, R68 ;  /* 0x000000440d447220 */ /* 0x000fe20000410000 */
[----:B------:R-:W-:-:S02]  /*49b0*/  HADD2.F32 R15, -RZ, R60.H1_H1 ;  /* 0x3000003cff0f7230 */ /* 0x000fc40000004100 */
[-C--:B------:R-:W-:Y:S01]  /*49c0*/  FFMA.FTZ R11, R11, R62.reuse, -R70 ;  /* 0x0000003e0b0b7223 */ /* 0x080fe20000010846 */
[----:B------:R-:W-:Y:S01]  /*49d0*/  FFMA.FTZ R12, R12, R62, R63 ;  /* 0x0000003e0c0c7223 */ /* 0x000fe2000001003f */
[-C--:B------:R-:W-:Y:S01]  /*49e0*/  FFMA.FTZ R70, R61, R66.reuse, R68 ;  /* 0x000000423d467223 */ /* 0x080fe20000010044 */
[--C-:B------:R-:W-:Y:S02]  /*49f0*/  HADD2.F32 R63, -RZ, R157.reuse.H0_H0 ;  /* 0x2000009dff3f7230 */ /* 0x100fe40000004100 */
[----:B------:R-:W-:Y:S01]  /*4a00*/  FFMA.FTZ R13, R13, R66, -R72 ;  /* 0x000000420d0d7223 */ /* 0x000fe20000010848 */
[----:B------:R-:W-:Y:S01]  /*4a10*/  HADD2.F32 R60, -RZ, R60.H0_H0 ;  /* 0x2000003cff3c7230 */ /* 0x000fe20000004100 */
[----:B------:R-:W-:Y:S01]  /*4a20*/  F2FP.F16.F32.PACK_AB R11, R12, R11 ;  /* 0x0000000b0c0b723e */ /* 0x000fe200000000ff */
[----:B------:R-:W-:Y:S02]  /*4a30*/  HADD2.F32 R61, -RZ, R14.H1_H1 ;  /* 0x3000000eff3d7230 */ /* 0x000fe40000004100 */
[----:B------:R-:W-:Y:S01]  /*4a40*/  FMUL.FTZ R67, R15, R63 ;  /* 0x0000003f0f437220 */ /* 0x000fe20000410000 */
[----:B------:R-:W-:-:S02]  /*4a50*/  HADD2.F32 R157, -RZ, R157.H1_H1 ;  /* 0x3000009dff9d7230 */ /* 0x000fc40000004100 */
[----:B------:R-:W-:Y:S01]  /*4a60*/  FMUL.FTZ R66, R60, R63 ;  /* 0x0000003f3c427220 */ /* 0x000fe20000410000 */
[----:B------:R-:W-:Y:S02]  /*4a70*/  HADD2.F32 R14, -RZ, R14.H0_H0 ;  /* 0x2000000eff0e7230 */ /* 0x000fe40000004100 */
        /* <DEDUP_REMOVED lines=11> */
[----:B------:R-:W-:-:S07]  /*4b30*/  F2FP.F16.F32.PACK_AB R14, R68, R63 ;  /* 0x0000003f440e723e */ /* 0x000fce00000000ff */
.L_x_1617:
[----:B------:R-:W-:Y:S05]  /*4b40*/  BSYNC B3 ;  /* 0x0000000000037941 */ /* 0x000fea0003800000 */
.L_x_1616:
[----:B----4-:R0:W-:Y:S02]  /*4b50*/  ST.E.128 desc[UR60][R64.64], R12 ;  /* 0x0000000c40007985 */ /* 0x0101e4000c101d3c */
.L_x_1615:
[----:B------:R-:W-:Y:S05]  /*4b60*/  BSYNC B2 ;  /* 0x0000000000027941 */ /* 0x000fea0003800000 */
.L_x_1614:
        /* <DEDUP_REMOVED lines=48> */
.L_x_1619:
[----:B------:R-:W-:Y:S05]  /*4e70*/  BSYNC B2 ;  /* 0x0000000000027941 */ /* 0x000fea0003800000 */
.L_x_1618:
[----:B----4-:R0:W-:Y:S02]  /*4e80*/  ST.E.128 desc[UR60][R60.64], R12 ;  /* 0x0000000c3c007985 */ /* 0x0101e4000c101d3c */
.L_x_1597:
[----:B------:R-:W-:Y:S05]  /*4e90*/  BSYNC B1 ;  /* 0x0000000000017941 */ /* 0x000fea0003800000 */
.L_x_1596:
[----:B------:R-:W-:-:S03]  /*4ea0*/  UMOV UR4, 0xffffffff ;  /* 0xffffffff00047882 */ /* 0x000fc60000000000 */
[----:B------:R-:W-:Y:S05]  /*4eb0*/  BRA.DIV UR4, `(.L_x_1620) ;  /* 0x0000026204a87947 */ /* 0x000fea000b800000 */
[----:B------:R0:W0:Y:S04]  /*4ec0*/  SHFL.IDX PT, R59, R118, 0x1, 0x1c1f ;  /* 0x003c1f00763b7f89 */ /* 0x00002800000e0000 */
[----:B------:R0:W0:Y:S02]  /*4ed0*/  SHFL.IDX PT, R58, R119, 0x1, 0x1c1f ;  /* 0x003c1f00773a7f89 */ /* 0x00002400000e0000 */
.L_x_2018:
[----:B------:R-:W-:Y:S05]  /*4ee0*/  @P4 BRA `(.L_x_1621) ;  /* 0x0000005000e04947 */ /* 0x000fea0003800000 */
[----:B------:R-:W-:Y:S01]  /*4ef0*/  ISETP.NE.AND P3, PT, R8, RZ, PT ;  /* 0x000000ff0800720c */ /* 0x000fe20003f65270 */
[----:B------:R-:W-:-:S12]  /*4f00*/  BSSY B1, `(.L_x_1622) ;  /* 0x0000032000017945 */ /* 0x000fd80003800000 */
[----:B------:R-:W-:Y:S05]  /*4f10*/  @!P3 BRA `(.L_x_1623) ;  /* 0x0000000000c0b947 */ /* 0x000fea0003800000 */
[----:B0---4-:R0:W4:Y:S01]  /*4f20*/  LDS.128 R12, [R29+0x20000] ;  /* 0x020000001d0c7984 */ /* 0x0111220000000c00 */
[C---:B------:R-:W-:Y:S01]  /*4f30*/  LEA R56, P3, R16.reuse, R58, 0x1 ;  /* 0x0000003a10387211 */ /* 0x040fe200078608ff */
[----:B------:R-:W-:Y:S03]  /*4f40*/  BSSY B2, `(.L_x_1624) ;  /* 0x000002c000027945 */ /* 0x000fe60003800000 */
[----:B------:R-:W-:Y:S02]  /*4f50*/  LEA.HI.X R57, R16, R59, R17, 0x1, P3 ;  /* 0x0000003b10397211 */ /* 0x000fe400018f0c11 */
        /* <DEDUP_REMOVED lines=42> */
.L_x_1625:
[----:B------:R-:W-:Y:S05]  /*5200*/  BSYNC B2 ;  /* 0x0000000000027941 */ /* 0x000fea0003800000 */
.L_x_1624:
[----:B----4-:R0:W-:Y:S02]  /*5210*/  ST.E.128 desc[UR60][R56.64], R12 ;  /* 0x0000000c38007985 */ /* 0x0101e4000c101d3c */
.L_x_1623:
[----:B------:R-:W-:Y:S05]  /*5220*/  BSYNC B1 ;  /* 0x0000000000017941 */ /* 0x000fea0003800000 */
.L_x_1622:
[----:B------:R-:W-:Y:S01]  /*5230*/  ISETP.NE.AND P3, PT, R9, RZ, PT ;  /* 0x000000ff0900720c */ /* 0x000fe20003f65270 */
[----:B------:R-:W-:-:S12]  /*5240*/  BSSY B1, `(.L_x_1626) ;  /* 0x0000034000017945 */ /* 0x000fd80003800000 */
[----:B------:R-:W-:Y:S05]  /*5250*/  @!P3 BRA `(.L_x_1627) ;  /* 0x0000000000c8b947 */ /* 0x000fea0003800000 */
[----:B0---4-:R0:W4:Y:S01]  /*5260*/  LDS.128 R12, [R31+0x20000] ;  /* 0x020000001f0c7984 */ /* 0x0111220000000c00 */
[----:B------:R-:W-:Y:S01]  /*5270*/  ISETP.GE.AND P3, PT, R223, R120, PT ;  /* 0x00000078df00720c */ /* 0x000fe20003f66270 */
[----:B------:R-:W-:Y:S01]  /*5280*/  IMAD.SHL.U32 R11, R201, 0x8, RZ ;  /* 0x00000008c90b7824 */ /* 0x000fe200078e00ff */
[----:B------:R-:W-:Y:S01]  /*5290*/  BSSY B2, `(.L_x_1628) ;  /* 0x000002d000027945 */ /* 0x000fe20003800000 */
[----:B------:R-:W-:Y:S02]  /*52a0*/  IMAD.MOV.U32 R52, RZ, RZ, R58 ;  /* 0x000000ffff347224 */ /* 0x000fe400078e003a */
[----:B------:R-:W-:Y:S02]  /*52b0*/  IMAD.MOV.U32 R53, RZ, RZ, R59 ;  /* 0x000000ffff357224 */ /* 0x000fe400078e003b */
        /* <DEDUP_REMOVED lines=42> */
.L_x_1629:
[----:B------:R-:W-:Y:S05]  /*5560*/  BSYNC B2 ;  /* 0x0000000000027941 */ /* 0x000fea0003800000 */
.L_x_1628:
[----:B----4-:R0:W-:Y:S02]  /*5570*/  ST.E.128 desc[UR60][R52.64], R12 ;  /* 0x0000000c34007985 */ /* 0x0101e4000c101d3c */
.L_x_1627:
[----:B------:R-:W-:Y:S05]  /*5580*/  BSYNC B1 ;  /* 0x0000000000017941 */ /* 0x000fea0003800000 */
.L_x_1626:
[----:B------:R-:W-:Y:S01]  /*5590*/  ISETP.NE.AND P3, PT, R10, RZ, PT ;  /* 0x000000ff0a00720c */ /* 0x000fe20003f65270 */
[----:B------:R-:W-:-:S12]  /*55a0*/  BSSY B1, `(.L_x_1630) ;  /* 0x0000034000017945 */ /* 0x000fd80003800000 */
[----:B------:R-:W-:Y:S05]  /*55b0*/  @!P3 BRA `(.L_x_1631) ;  /* 0x0000000000c8b947 */ /* 0x000fea0003800000 */
[----:B0---4-:R0:W4:Y:S01]  /*55c0*/  LDS.128 R12, [R29+0x23000] ;  /* 0x023000001d0c7984 */ /* 0x0111220000000c00 */
[----:B------:R-:W-:Y:S01]  /*55d0*/  ISETP.GE.AND P3, PT, R221, R120, PT ;  /* 0x00000078dd00720c */ /* 0x000fe20003f66270 */
[----:B------:R-:W-:Y:S01]  /*55e0*/  IMAD.MOV.U32 R48, RZ, RZ, R58 ;  /* 0x000000ffff307224 */ /* 0x000fe200078e003a */
[----:B------:R-:W-:Y:S01]  /*55f0*/  SHF.L.U32 R11, R202, 0x3, RZ ;  /* 0x00000003ca0b7819 */ /* 0x000fe200000006ff */
[----:B------:R-:W-:Y:S01]  /*5600*/  IMAD.MOV.U32 R49, RZ, RZ, R59 ;  /* 0x000000ffff317224 */ /* 0x000fe200078e003b */
        /* <DEDUP_REMOVED lines=43> */
.L_x_1633:
[----:B------:R-:W-:Y:S05]  /*58c0*/  BSYNC B2 ;  /* 0x0000000000027941 */ /* 0x000fea0003800000 */
.L_x_1632:
[----:B----4-:R0:W-:Y:S02]  /*58d0*/  ST.E.128 desc[UR60][R48.64], R12 ;  /* 0x0000000c30007985 */ /* 0x0101e4000c101d3c */
.L_x_1631:
[----:B------:R-:W-:Y:S05]  /*58e0*/  BSYNC B1 ;  /* 0x0000000000017941 */ /* 0x000fea0003800000 */
.L_x_1630:
        /* <DEDUP_REMOVED lines=49> */
.L_x_1637:
[----:B------:R-:W-:Y:S05]  /*5c00*/  BSYNC B2 ;  /* 0x0000000000027941 */ /* 0x000fea0003800000 */
.L_x_1636:
[----:B----4-:R0:W-:Y:S02]  /*5c10*/  ST.E.128 desc[UR60][R44.64], R12 ;  /* 0x0000000c2c007985 */ /* 0x0101e4000c101d3c */
.L_x_1635:
[----:B------:R-:W-:Y:S05]  /*5c20*/  BSYNC B1 ;  /* 0x0000000000017941 */ /* 0x000fea0003800000 */
.L_x_1634:
        /* <DEDUP_REMOVED lines=49> */
.L_x_1641:
[----:B------:R-:W-:Y:S05]  /*5f40*/  BSYNC B2 ;  /* 0x0000000000027941 */ /* 0x000fea0003800000 */
.L_x_1640:
[----:B----4-:R0:W-:Y:S02]  /*5f50*/  ST.E.128 desc[UR60][R40.64], R12 ;  /* 0x0000000c28007985 */ /* 0x0101e4000c101d3c */
.L_x_1639:
[----:B------:R-:W-:Y:S05]  /*5f60*/  BSYNC B1 ;  /* 0x0000000000017941 */ /* 0x000fea0003800000 */
.L_x_1638:
[----:B------:R-:W-:-:S13]  /*5f70*/  ISETP.NE.AND P3, PT, R26, RZ, PT ;  /* 0x000000ff1a00720c */ /* 0x000fda0003f65270 */
        /* <DEDUP_REMOVED lines=47> */
.L_x_1643:
[----:B------:R-:W-:Y:S05]  /*6270*/  BSYNC B1 ;  /* 0x0000000000017941 */ /* 0x000fea0003800000 */
.L_x_1642:
[----:B----4-:R0:W-:Y:S01]  /*6280*/  ST.E.128 desc[UR60][R36.64], R12 ;  /* 0x0000000c24007985 */ /* 0x0101e2000c101d3c */
[----:B------:R-:W-:Y:S05]  /*6290*/  BRA `(.L_x_1621) ;  /* 0x0000003c00f47947 */ /* 0x000fea0003800000 */
.L_x_1587:
        /* <DEDUP_REMOVED lines=20> */
[----:B------:R-:W-:Y:S01]  /*63e0*/  CS2R R54, SRZ ;  /* 0x0000000000367805 */ /* 0x000fe2000001ff00 */
[----:B------:R-:W-:Y:S01]  /*63f0*/  IMAD.X R33, R11, 0x1, R89, P2 ;  /* 0x000000010b217824 */ /* 0x000fe200010e0659 */
[----:B------:R-:W-:Y:S02]  /*6400*/  LEA R56, P2, R32, UR4, 0x1 ;  /* 0x0000000420387c11 */ /* 0x000fe4000f8408ff */
[----:B------:R-:W-:-:S02]  /*6410*/  CS2R R52, SRZ ;  /* 0x0000000000347805 */ /* 0x000fc4000001ff00 */
        /* <DEDUP_REMOVED lines=23> */
.L_x_1645:
[----:B------:R-:W-:Y:S05]  /*6590*/  BSYNC B1 ;  /* 0x0000000000017941 */ /* 0x000fea0003800000 */
.L_x_1644:
        /* <DEDUP_REMOVED lines=48> */
.L_x_1647:
[----:B------:R-:W-:Y:S05]  /*68a0*/  BSYNC B1 ;  /* 0x0000000000017941 */ /* 0x000fea0003800000 */
.L_x_1646:
[----:B------:R-:W2:Y:S01]  /*68b0*/  LDL R11, [R1+0x38] ;  /* 0x00003800010b7983 */ /* 0x000ea20000100800 */
[----:B0-----:R-:W-:Y:S01]  /*68c0*/  IMAD.MOV.U32 R12, RZ, RZ, R33 ;  /* 0x000000ffff0c7224 */ /* 0x001fe200078e0021 */
[----:B------:R-:W-:Y:S01]  /*68d0*/  PRMT R165, R82, 0x5410, R81 ;  /* 0x0000541052a57816 */ /* 0x000fe20000000051 */
[----:B------:R-:W-:Y:S02]  /*68e0*/  IMAD.MOV.U32 R13, RZ, RZ, R36 ;  /* 0x000000ffff0d7224 */ /* 0x000fe400078e0024 */
[----:B------:R-:W-:-:S03]  /*68f0*/  IMAD.MOV.U32 R14, RZ, RZ, R37 ;  /* 0x000000ffff0e7224 */ /* 0x000fc600078e0025 */
[----:B------:R-:W-:Y:S01]  /*6900*/  PRMT R169, R13, 0x7610, R169 ;  /* 0x000076100da97816 */ /* 0x000fe200000000a9 */
[----:B------:R-:W-:Y:S01]  /*6910*/  IMAD.MOV.U32 R13, RZ, RZ, R40 ;  /* 0x000000ffff0d7224 */ /* 0x000fe200078e0028 */
[----:B--2---:R-:W-:Y:S01]  /*6920*/  R2UR UR4, R11 ;  /* 0x000000000b0472ca */ /* 0x004fe200000e0000 */
[----:B------:R-:W-:-:S05]  /*6930*/  IMAD.MOV.U32 R11, RZ, RZ, R32 ;  /* 0x000000ffff0b7224 */ /* 0x000fca00078e0020 */
[----:B------:R-:W-:Y:S01]  /*6940*/  PRMT R164, R12, 0x5410, R11 ;  /* 0x000054100ca47816 */ /* 0x000fe2000000000b */
[----:B------:R-:W-:Y:S01]  /*6950*/  IMAD.MOV.U32 R12, RZ, RZ, R39 ;  /* 0x000000ffff0c7224 */ /* 0x000fe200078e0027 */
[----:B------:R-:W-:-:S04]  /*6960*/  MOV R11, R38 ;  /* 0x00000026000b7202 */ /* 0x000fc80000000f00 */
[----:B------:R-:W-:Y:S01]  /*6970*/  PRMT R168, R168, 0x5410, R11 ;  /* 0x00005410a8a87816 */ /* 0x000fe2000000000b */
[----:B------:R-:W-:Y:S01]  /*6980*/  IMAD.MOV.U32 R11, RZ, RZ, R42 ;  /* 0x000000ffff0b7224 */ /* 0x000fe200078e002a */
[----:B------:R-:W-:Y:S01]  /*6990*/  PRMT R170, R12, 0x5410, R14 ;  /* 0x000054100caa7816 */ /* 0x000fe2000000000e */
        /* <DEDUP_REMOVED lines=26> */
[----:B-----5:R-:W-:Y:S01]  /*6b40*/  IMAD.MOV.U32 R12, RZ, RZ, R59 ;  /* 0x000000ffff0c7224 */ /* 0x020fe200078e003b */
[----:B------:R-:W-:Y:S01]  /*6b50*/  PRMT R149, R14, 0x7610, R149 ;  /* 0x000076100e957816 */ /* 0x000fe20000000095 */
[----:B------:R-:W-:Y:S01]  /*6b60*/  IMAD.MOV.U32 R13, RZ, RZ, R56 ;  /* 0x000000ffff0d7224 */ /* 0x000fe200078e0038 */
        /* <DEDUP_REMOVED lines=24> */
[----:B------:R-:W-:Y:S02]  /*6cf0*/  IMAD.MOV.U32 R14, RZ, RZ, R74 ;  /* 0x000000ffff0e7224 */ /* 0x000fe400078e004a */
[----:B------:R-:W-:Y:S02]  /*6d00*/  IMAD.MOV.U32 R13, RZ, RZ, R75 ;  /* 0x000000ffff0d7224 */ /* 0x000fe400078e004b */
        /* <DEDUP_REMOVED lines=11> */
.L_x_1648:
[----:B------:R-:W-:Y:S01]  /*6dc0*/  IMAD R87, R18, 0x8, R2 ;  /* 0x0000000812577824 */ /* 0x000fe200078e0202 */
[----:B------:R-:W-:Y:S01]  /*6dd0*/  SHF.L.U32 R88, R219, 0x1f, RZ ;  /* 0x0000001fdb587819 */ /* 0x000fe200000006ff */
[----:B------:R-:W0:Y:S01]  /*6de0*/  LDC R131, c[0x0][0x2f4] ;  /* 0x0000bd00ff837b82 */ /* 0x000e220000000800 */
[----:B------:R-:W-:Y:S02]  /*6df0*/  BSSY B1, `(.L_x_1649) ;  /* 0x0000003000017945 */ /* 0x000fe40003800000 */
[----:B------:R-:W1:Y:S02]  /*6e00*/  SYNCS.PHASECHK.TRANS64.TRYWAIT P5, [R87+URZ+0x30890], R88 ;  /* 0x03089058570075a7 */ /* 0x000e6400080a017f */
[----:B-1----:R-:W-:Y:S05]  /*6e10*/  @!P5 BRA `(.L_x_1650) ;  /* 0x00000244001cd947 */ /* 0x002fea0003800000 */
.L_x_2019:
[----:B------:R-:W-:Y:S05]  /*6e20*/  BSYNC B1 ;  /* 0x0000000000017941 */ /* 0x000fea0003800000 */
.L_x_1649:
[----:B------:R-:W-:Y:S01]  /*6e30*/  UMOV UR4, 0xffffffff ;  /* 0xffffffff00047882 */ /* 0x000fe20000000000 */
[----:B0-----:R-:W-:Y:S02]  /*6e40*/  IADD3 R135, -R121, R131, RZ ;  /* 0x0000008379877210 */ /* 0x001fe40007ffe1ff */
[----:B------:R-:W-:Y:S05]  /*6e50*/  BRA.DIV UR4, `(.L_x_1651) ;  /* 0x0000024604207947 */ /* 0x000fea000b800000 */
[----:B------:R0:W2:Y:S04]  /*6e60*/  SHFL.IDX PT, R117, R118, RZ, 0x1c1f ;  /* 0x001c1fff76757589 */ /* 0x0000a800000e0000 */
[----:B------:R0:W3:Y:S02]  /*6e70*/  SHFL.IDX PT, R116, R119, RZ, 0x1c1f ;  /* 0x001c1fff77747589 */ /* 0x0000e400000e0000 */
.L_x_2023:
[----:B------:R-:W-:Y:S04]  /*6e80*/  BSSY B1, `(.L_x_1652) ;  /* 0x0000158000017945 */ /* 0x000fe80003800000 */
[----:B------:R-:W-:Y:S05]  /*6e90*/  @P3 BRA `(.L_x_1653) ;  /* 0x0000001400583947 */ /* 0x000fea0003800000 */
[----:B------:R-:W-:Y:S01]  /*6ea0*/  ISETP.NE.AND P3, PT, R8, RZ, PT ;  /* 0x000000ff0800720c */ /* 0x000fe20003f65270 */
[----:B------:R-:W-:-:S12]  /*6eb0*/  BSSY B2, `(.L_x_1654) ;  /* 0x0000070000027945 */ /* 0x000fd80003800000 */
[----:B------:R-:W-:Y:S05]  /*6ec0*/  @!P3 BRA `(.L_x_1655) ;  /* 0x0000000400b8b947 */ /* 0x000fea0003800000 */
[----:B------:R-:W-:Y:S01]  /*6ed0*/  SEL R11, R121, R135, !P0 ;  /* 0x00000087790b7207 */ /* 0x000fe20004000000 */
[----:B------:R-:W-:Y:S01]  /*6ee0*/  IMAD R13, R18, 0x4800, R137 ;  /* 0x00004800120d7824 */ /* 0x000fe200078e0289 */
[C---:B---3--:R-:W-:Y:S01]  /*6ef0*/  LEA R122, P3, R5.reuse, R116, 0x1 ;  /* 0x00000074057a7211 */ /* 0x048fe200078608ff */
[----:B------:R-:W-:Y:S01]  /*6f00*/  BSSY B3, `(.L_x_1656) ;  /* 0x0000066000037945 */ /* 0x000fe20003800000 */
        /* <DEDUP_REMOVED lines=13> */
[----:B------:R-:W-:Y:S02]  /*6fe0*/  IMAD R12, R13, 0x2, R2 ;  /* 0x000000020d0c7824 */ /* 0x000fe400078e0202 */
[----:B------:R-:W-:-:S04]  /*6ff0*/  IMAD R11, R18, 0x4800, R11 ;  /* 0x00004800120b7824 */ /* 0x000fc800078e020b */
[----:B------:R-:W-:Y:S01]  /*7000*/  IMAD R80, R11, 0x2, R2 ;  /* 0x000000020b507824 */ /* 0x000fe200078e0202 */
[----:B------:R-:W2:Y:S05]  /*7010*/  LDS.128 R12, [R12+0x1e400] ;  /* 0x01e400000c0c7984 */ /* 0x000eaa0000000c00 */
[----:B------:R-:W3:Y:S01]  /*7020*/  LDS.128 R80, [R80+0x1e400] ;  /* 0x01e4000050507984 */ /* 0x000ee20000000c00 */
[----:B------:R-:W-:Y:S05]  /*7030*/  @P3 BRA `(.L_x_1657) ;  /* 0x0000000400483947 */ /* 0x000fea0003800000 */
[----:B------:R-:W-:Y:S01]  /*7040*/  HADD2.F32 R149, -RZ, R149.H0_H0 ;  /* 0x20000095ff957230 */ /* 0x000fe20000004100 */
[--C-:B------:R-:W-:Y:S01]  /*7050*/  SHF.R.U32.HI R156, RZ, 0x10, R53.reuse ;  /* 0x00000010ff9c7819 */ /* 0x100fe20000011635 */
[----:B---3--:R-:W-:Y:S01]  /*7060*/  HADD2.F32 R150, -RZ, R81.H0_H0 ;  /* 0x20000051ff967230 */ /* 0x008fe20000004100 */
[----:B------:R-:W-:Y:S01]  /*7070*/  SHF.R.U64 R52, R52, 0x10, R53 ;  /* 0x0000001034347819 */ /* 0x000fe20000001235 */
[--C-:B--2---:R-:W-:Y:S01]  /*7080*/  HADD2.F32 R152, -RZ, R13.reuse.H0_H0 ;  /* 0x2000000dff987230 */ /* 0x104fe20000004100 */
[--C-:B------:R-:W-:Y:S01]  /*7090*/  SHF.R.U64 R40, R40, 0x10, R41.reuse ;  /* 0x0000001028287819 */ /* 0x100fe20000001229 */
[----:B------:R-:W-:Y:S02]  /*70a0*/  HADD2.F32 R11, -RZ, R154.H0_H0 ;  /* 0x2000009aff0b7230 */ /* 0x000fe40000004100 */
[-C--:B------:R-:W-:Y:S01]  /*70b0*/  FMUL.FTZ R155, R150, R149.reuse ;  /* 0x00000095969b7220 */ /* 0x080fe20000410000 */
[----:B------:R-:W-:Y:S02]  /*70c0*/  HADD2.F32 R156, -RZ, R156.H0_H0 ;  /* 0x2000009cff9c7230 */ /* 0x000fe40000004100 */
[C---:B------:R-:W-:Y:S01]  /*70d0*/  FMUL.FTZ R149, R152.reuse, R149 ;  /* 0x0000009598957220 */ /* 0x040fe20000410000 */
[----:B------:R-:W-:Y:S01]  /*70e0*/  SHF.R.U32.HI R154, RZ, 0x10, R41 ;  /* 0x00000010ff9a7819 */ /* 0x000fe20000011629 */
[----:B------:R-:W-:Y:S01]  /*70f0*/  FFMA.FTZ R152, R152, R11, -R155 ;  /* 0x0000000b98987223 */ /* 0x000fe2000001089b */
[----:B------:R-:W-:-:S02]  /*7100*/  HADD2.F32 R13, -RZ, R13.H1_H1 ;  /* 0x3000000dff0d7230 */ /* 0x000fc40000004100 */
[----:B------:R-:W-:Y:S01]  /*7110*/  FFMA.FTZ R150, R150, R11, R149 ;  /* 0x0000000b96967223 */ /* 0x000fe20000010095 */
[----:B------:R-:W-:Y:S01]  /*7120*/  HADD2.F32 R11, -RZ, R81.H1_H1 ;  /* 0x30000051ff0b7230 */ /* 0x000fe20000004100 */
[----:B------:R-:W-:Y:S01]  /*7130*/  SHF.R.U64 R54, R54, 0x10, R55 ;  /* 0x0000001036367819 */ /* 0x000fe20000001237 */
[----:B------:R-:W-:Y:S01]  /*7140*/  HADD2.F32 R154, -RZ, R154.H0_H0 ;  /* 0x2000009aff9a7230 */ /* 0x000fe20000004100 */
[----:B------:R-:W-:Y:S01]  /*7150*/  SHF.R.U64 R42, R42, 0x10, R43 ;  /* 0x000000102a2a7819 */ /* 0x000fe2000000122b */
[----:B------:R-:W-:Y:S02]  /*7160*/  HADD2.F32 R149, -RZ, R83.H0_H0 ;  /* 0x20000053ff957230 */ /* 0x000fe40000004100 */
[-C--:B------:R-:W-:Y:S01]  /*7170*/  FMUL.FTZ R158, R11, R156.reuse ;  /* 0x0000009c0b9e7220 */ /* 0x080fe20000410000 */
[C---:B------:R-:W-:Y:S01]  /*7180*/  FMUL.FTZ R156, R13.reuse, R156 ;  /* 0x0000009c0d9c7220 */ /* 0x040fe20000410000 */
[----:B------:R-:W-:Y:S02]  /*7190*/  HADD2.F32 R81, -RZ, R15.H0_H0 ;  /* 0x2000000fff517230 */ /* 0x000fe40000004100 */
[-C--:B------:R-:W-:Y:S01]  /*71a0*/  FFMA.FTZ R13, R13, R154.reuse, -R158 ;  /* 0x0000009a0d0d7223 */ /* 0x080fe2000001089e */
[----:B------:R-:W-:Y:S01]  /*71b0*/  FFMA.FTZ R11, R11, R154, R156 ;  /* 0x0000009a0b0b7223 */ /* 0x000fe2000001009c */
[----:B------:R-:W-:-:S02]  /*71c0*/  HADD2.F32 R156, -RZ, R160.H1_H1 ;  /* 0x300000a0ff9c7230 */ /* 0x000fc40000004100 */
[----:B------:R-:W-:Y:S01]  /*71d0*/  HADD2.F32 R154, -RZ, R160.H0_H0 ;  /* 0x200000a0ff9a7230 */ /* 0x000fe20000004100 */
[----:B------:R-:W-:Y:S01]  /*71e0*/  F2FP.F16.F32.PACK_AB R13, R13, R152 ;  /* 0x000000980d0d723e */ /* 0x000fe200000000ff */
[----:B------:R-:W-:Y:S02]  /*71f0*/  HADD2.F32 R83, -RZ, R83.H1_H1 ;  /* 0x30000053ff537230 */ /* 0x000fe40000004100 */
[-C--:B------:R-:W-:Y:S01]  /*7200*/  FMUL.FTZ R158, R149, R156.reuse ;  /* 0x0000009c959e7220 */ /* 0x080fe20000410000 */
[C---:B------:R-:W-:Y:S01]  /*7210*/  FMUL.FTZ R156, R81.reuse, R156 ;  /* 0x0000009c519c7220 */ /* 0x040fe20000410000 */
[----:B------:R-:W-:Y:S02]  /*7220*/  HADD2.F32 R15, -RZ, R15.H1_H1 ;  /* 0x3000000fff0f7230 */ /* 0x000fe40000004100 */
[-C--:B------:R-:W-:Y:S01]  /*7230*/  FFMA.FTZ R81, R81, R154.reuse, -R158 ;  /* 0x0000009a51517223 */ /* 0x080fe2000001089e */
[----:B------:R-:W-:Y:S01]  /*7240*/  FFMA.FTZ R156, R149, R154, R156 ;  /* 0x0000009a959c7223 */ /* 0x000fe2000001009c */
[----:B------:R-:W-:Y:S01]  /*7250*/  SHF.R.U32.HI R154, RZ, 0x10, R55 ;  /* 0x00000010ff9a7819 */ /* 0x000fe20000011637 */
[----:B------:R-:W-:Y:S01]  /*7260*/  HADD2.F32 R162, -RZ, R162.H0_H0 ;  /* 0x200000a2ffa27230 */ /* 0x000fe20000004100 */
[----:B------:R-:W-:Y:S01]  /*7270*/  SHF.R.U32.HI R158, RZ, 0x10, R43 ;  /* 0x00000010ff9e7819 */ /* 0x000fe2000001162b */
[----:B------:R-:W-:-:S02]  /*7280*/  HADD2.F32 R53, -RZ, R12.H0_H0 ;  /* 0x2000000cff357230 */ /* 0x000fc40000004100 */
[----:B------:R-:W-:Y:S02]  /*7290*/  HADD2.F32 R154, -RZ, R154.H0_H0 ;  /* 0x2000009aff9a7230 */ /* 0x000fe40000004100 */
[----:B------:R-:W-:Y:S02]  /*72a0*/  HADD2.F32 R158, -RZ, R158.H0_H0 ;  /* 0x2000009eff9e7230 */ /* 0x000fe40000004100 */
[----:B------:R-:W-:Y:S02]  /*72b0*/  HADD2.F32 R52, -RZ, R52.H0_H0 ;  /* 0x20000034ff347230 */ /* 0x000fe40000004100 */
[-C--:B------:R-:W-:Y:S01]  /*72c0*/  FMUL.FTZ R160, R83, R154.reuse ;  /* 0x0000009a53a07220 */ /* 0x080fe20000410000 */
[C---:B------:R-:W-:Y:S01]  /*72d0*/  FMUL.FTZ R154, R15.reuse, R154 ;  /* 0x0000009a0f9a7220 */ /* 0x040fe20000410000 */
[----:B------:R-:W-:Y:S02]  /*72e0*/  HADD2.F32 R41, -RZ, R12.H1_H1 ;  /* 0x3000000cff297230 */ /* 0x000fe40000004100 */
[----:B------:R-:W-:Y:S01]  /*72f0*/  FFMA.FTZ R160, R15, R158, -R160 ;  /* 0x0000009e0fa07223 */ /* 0x000fe200000108a0 */
[----:B------:R-:W-:-:S02]  /*7300*/  HADD2.F32 R15, -RZ, R80.H0_H0 ;  /* 0x20000050ff0f7230 */ /* 0x000fc40000004100 */
[----:B------:R-:W-:Y:S01]  /*7310*/  FFMA.FTZ R83, R83, R158, R154 ;  /* 0x0000009e53537223 */ /* 0x000fe2000001009a */
[----:B------:R-:W-:Y:S02]  /*7320*/  HADD2.F32 R154, -RZ, R171.H1_H1 ;  /* 0x300000abff9a7230 */ /* 0x000fe40000004100 */
[----:B------:R-:W-:Y:S02]  /*7330*/  HADD2.F32 R40, -RZ, R40.H0_H0 ;  /* 0x20000028ff287230 */ /* 0x000fe40000004100 */
[-C--:B------:R-:W-:Y:S01]  /*7340*/  FMUL.FTZ R158, R15, R162.reuse ;  /* 0x000000a20f9e7220 */ /* 0x080fe20000410000 */
[C---:B------:R-:W-:Y:S01]  /*7350*/  FMUL.FTZ R162, R53.reuse, R162 ;  /* 0x000000a235a27220 */ /* 0x040fe20000410000 */
[----:B------:R-:W-:Y:S01]  /*7360*/  HADD2.F32 R149, -RZ, R173.H0_H0 ;  /* 0x200000adff957230 */ /* 0x000fe20000004100 */
[----:B------:R-:W-:Y:S01]  /*7370*/  F2FP.F16.F32.PACK_AB R160, R160, R81 ;  /* 0x00000051a0a0723e */ /* 0x000fe200000000ff */
[-C--:B------:R-:W-:Y:S01]  /*7380*/  FFMA.FTZ R158, R53, R154.reuse, -R158 ;  /* 0x0000009a359e7223 */ /* 0x080fe2000001089e */
[----:B------:R-:W-:Y:S01]  /*7390*/  FFMA.FTZ R162, R15, R154, R162 ;  /* 0x0000009a0fa27223 */ /* 0x000fe200000100a2 */
[----:B------:R-:W-:Y:S01]  /*73a0*/  HADD2.F32 R15, -RZ, R80.H1_H1 ;  /* 0x30000050ff0f7230 */ /* 0x000fe20000004100 */
[----:B------:R-:W-:Y:S01]  /*73b0*/  F2FP.F16.F32.PACK_AB R81, R11, R150 ;  /* 0x000000960b51723e */ /* 0x000fe200000000ff */
[----:B------:R-:W-:Y:S01]  /*73c0*/  HADD2.F32 R53, -RZ, R171.H0_H0 ;  /* 0x200000abff357230 */ /* 0x000fe20000004100 */
[----:B------:R-:W-:Y:S01]  /*73d0*/  F2FP.F16.F32.PACK_AB R83, R83, R156 ;  /* 0x0000009c5353723e */ /* 0x000fe200000000ff */
[----:B------:R-:W-:-:S02]  /*73e0*/  HADD2.F32 R54, -RZ, R54.H0_H0 ;  /* 0x20000036ff367230 */ /* 0x000fc40000004100 */
[-C--:B------:R-:W-:Y:S01]  /*73f0*/  FMUL.FTZ R12, R15, R52.reuse ;  /* 0x000000340f0c7220 */ /* 0x080fe20000410000 */
[C---:B------:R-:W-:Y:S01]  /*7400*/  FMUL.FTZ R52, R41.reuse, R52 ;  /* 0x0000003429347220 */ /* 0x040fe20000410000 */
[--C-:B------:R-:W-:Y:S02]  /*7410*/  HADD2.F32 R43, -RZ, R82.reuse.H1_H1 ;  /* 0x30000052ff2b7230 */ /* 0x100fe40000004100 */
[-C--:B------:R-:W-:Y:S01]  /*7420*/  FFMA.FTZ R41, R41, R40.reuse, -R12 ;  /* 0x0000002829297223 */ /* 0x080fe2000001080c */
[----:B------:R-:W-:Y:S01]  /*7430*/  FFMA.FTZ R15, R15, R40, R52 ;  /* 0x000000280f0f7223 */ /* 0x000fe20000010034 */
[----:B------:R-:W-:Y:S02]  /*7440*/  HADD2.F32 R12, -RZ, R82.H0_H0 ;  /* 0x20000052ff0c7230 */ /* 0x000fe40000004100 */
[----:B------:R-:W-:Y:S01]  /*7450*/  HADD2.F32 R40, -RZ, R14.H0_H0 ;  /* 0x2000000eff287230 */ /* 0x000fe20000004100 */
[----:B------:R-:W-:Y:S01]  /*7460*/  F2FP.F16.F32.PACK_AB R158, R41, R158 ;  /* 0x0000009e299e723e */ /* 0x000fe200000000ff */
[----:B------:R-:W-:-:S02]  /*7470*/  HADD2.F32 R42, -RZ, R42.H0_H0 ;  /* 0x2000002aff2a7230 */ /* 0x000fc40000004100 */
[-C--:B------:R-:W-:Y:S01]  /*7480*/  FMUL.FTZ R55, R12, R149.reuse ;  /* 0x000000950c377220 */ /* 0x080fe20000410000 */
[----:B------:R-:W-:Y:S01]  /*7490*/  F2FP.F16.F32.PACK_AB R80, R15, R162 ;  /* 0x000000a20f50723e */ /* 0x000fe200000000ff */
[C---:B------:R-:W-:Y:S01]  /*74a0*/  FMUL.FTZ R149, R40.reuse, R149 ;  /* 0x0000009528957220 */ /* 0x040fe20000410000 */
[----:B------:R-:W-:Y:S02]  /*74b0*/  IMAD.MOV.U32 R15, RZ, RZ, R160 ;  /* 0x000000ffff0f7224 */ /* 0x000fe400078e00a0 */
[-C--:B------:R-:W-:Y:S01]  /*74c0*/  FFMA.FTZ R55, R40, R53.reuse, -R55 ;  /* 0x0000003528377223 */ /* 0x080fe20000010837 */
[----:B------:R-:W-:Y:S01]  /*74d0*/  FFMA.FTZ R149, R12, R53, R149 ;  /* 0x000000350c957223 */ /* 0x000fe20000010095 */
[----:B------:R-:W-:Y:S02]  /*74e0*/  HADD2.F32 R53, -RZ, R14.H1_H1 ;  /* 0x3000000eff357230 */ /* 0x000fe40000004100 */
[----:B------:R-:W-:-:S03]  /*74f0*/  FMUL.FTZ R12, R43, R54 ;  /* 0x000000362b0c7220 */ /* 0x000fc60000410000 */
[C---:B------:R-:W-:Y:S01]  /*7500*/  FMUL.FTZ R54, R53.reuse, R54 ;  /* 0x0000003635367220 */ /* 0x040fe20000410000 */
[----:B------:R-:W-:-:S03]  /*7510*/  FFMA.FTZ R12, R53, R42, -R12 ;  /* 0x0000002a350c7223 */ /* 0x000fc6000001080c */
[----:B------:R-:W-:Y:S02]  /*7520*/  FFMA.FTZ R54, R43, R42, R54 ;  /* 0x0000002a2b367223 */ /* 0x000fe40000010036 */
[----:B------:R-:W-:Y:S02]  /*7530*/  F2FP.F16.F32.PACK_AB R14, R12, R55 ;  /* 0x000000370c0e723e */ /* 0x000fe400000000ff */
[----:B------:R-:W-:Y:S02]  /*7540*/  MOV R12, R158 ;  /* 0x0000009e000c7202 */ /* 0x000fe40000000f00 */
[----:B------:R-:W-:-:S07]  /*7550*/  F2FP.F16.F32.PACK_AB R82, R54, R149 ;  /* 0x000000953652723e */ /* 0x000fce00000000ff */
.L_x_1657:
[----:B------:R-:W-:Y:S05]  /*7560*/  BSYNC B3 ;  /* 0x0000000000037941 */ /* 0x000fea0003800000 */
.L_x_1656:
[----:B------:R-:W-:Y:S01]  /*7570*/  ISETP.GE.AND P3, PT, R148, R131, PT ;  /* 0x000000839400720c */ /* 0x000fe20003f66270 */
[----:B--2---:R4:W-:-:S12]  /*7580*/  ST.E.128 desc[UR60][R122.64], R12 ;  /* 0x0000000c7a007985 */ /* 0x0049d8000c101d3c */
[----:B------:R-:W-:-:S05]  /*7590*/  @!P3 IMAD.WIDE R40, R148, 0x2, R116 ;  /* 0x000000029428b825 */ /* 0x000fca00078e0274 */
[----:B---3--:R4:W-:Y:S02]  /*75a0*/  @!P3 ST.E.128 desc[UR60][R40.64], R80 ;  /* 0x000000502800b985 */ /* 0x0089e4000c101d3c */
.L_x_1655:
[----:B------:R-:W-:Y:S05]  /*75b0*/  BSYNC B2 ;  /* 0x0000000000027941 */ /* 0x000fea0003800000 */
.L_x_1654:
[----:B------:R-:W-:Y:S01]  /*75c0*/  ISETP.NE.AND P3, PT, R9, RZ, PT ;  /* 0x000000ff0900720c */ /* 0x000fe20003f65270 */
[----:B------:R-:W-:-:S12]  /*75d0*/  BSSY B2, `(.L_x_1658) ;  /* 0x0000071000027945 */ /* 0x000fd80003800000 */
[----:B------:R-:W-:Y:S05]  /*75e0*/  @!P3 BRA `(.L_x_1659) ;  /* 0x0000000400bcb947 */ /* 0x000fea0003800000 */
[----:B------:R-:W-:Y:S01]  /*75f0*/  SEL R11, R121, R135, !P1 ;  /* 0x00000087790b7207 */ /* 0x000fe20004800000 */
[----:B----4-:R-:W-:Y:S01]  /*7600*/  IMAD R13, R18, 0x4800, R136 ;  /* 0x00004800120d7824 */ /* 0x010fe200078e0288 */
        /* <DEDUP_REMOVED lines=17> */
[----:B------:R-:W2:Y:S01]  /*7720*/  LDS.128 R12, [R12+0x1e400] ;  /* 0x01e400000c0c7984 */ /* 0x000ea20000000c00 */
[----:B------:R-:W-:-:S06]  /*7730*/  LEA R40, R11, R2, 0x1 ;  /* 0x000000020b287211 */ /* 0x000fcc00078e08ff */
[----:B------:R-:W3:Y:S01]  /*7740*/  LDS.128 R40, [R40+0x1e400] ;  /* 0x01e4000028287984 */ /* 0x000ee20000000c00 */
[----:B------:R-:W-:Y:S05]  /*7750*/  @P3 BRA `(.L_x_1661) ;  /* 0x00000004004c3947 */ /* 0x000fea0003800000 */
[----:B------:R-:W-:Y:S01]  /*7760*/  SHF.R.U64 R11, R36, 0x10, R37 ;  /* 0x00000010240b7819 */ /* 0x000fe20000001225 */
[--C-:B---3--:R-:W-:Y:S01]  /*7770*/  HADD2.F32 R80, -RZ, R41.reuse.H0_H0 ;  /* 0x20000029ff507230 */ /* 0x108fe20000004100 */
[--C-:B------:R-:W-:Y:S01]  /*7780*/  SHF.R.U64 R36, R48, 0x10, R49.reuse ;  /* 0x0000001030247819 */ /* 0x100fe20000001231 */
[----:B------:R-:W-:Y:S01]  /*7790*/  HADD2.F32 R81, -RZ, R41.H1_H1 ;  /* 0x30000029ff517230 */ /* 0x000fe20000004100 */
[----:B------:R-:W-:Y:S01]  /*77a0*/  SHF.R.U32.HI R48, RZ, 0x10, R49 ;  /* 0x00000010ff307819 */ /* 0x000fe20000011631 */
[--C-:B--2---:R-:W-:Y:S01]  /*77b0*/  HADD2.F32 R41, -RZ, R13.reuse.H0_H0 ;  /* 0x2000000dff297230 */ /* 0x104fe20000004100 */
[--C-:B------:R-:W-:Y:S01]  /*77c0*/  SHF.R.U64 R49, R50, 0x10, R51.reuse ;  /* 0x0000001032317819 */ /* 0x100fe20000001233 */
[----:B------:R-:W-:Y:S01]  /*77d0*/  HADD2.F32 R13, -RZ, R13.H1_H1 ;  /* 0x3000000dff0d7230 */ /* 0x000fe20000004100 */
[----:B------:R-:W-:Y:S01]  /*77e0*/  SHF.R.U32.HI R50, RZ, 0x10, R51 ;  /* 0x00000010ff327819 */ /* 0x000fe20000011633 */
[----:B------:R-:W-:Y:S01]  /*77f0*/  IMAD.MOV.U32 R51, RZ, RZ, R42 ;  /* 0x000000ffff337224 */ /* 0x000fe200078e002a */
[----:B------:R-:W-:Y:S01]  /*7800*/  SHF.R.U32.HI R37, RZ, 0x10, R37 ;  /* 0x00000010ff257819 */ /* 0x000fe20000011625 */
[----:B------:R-:W-:Y:S01]  /*7810*/  HADD2.F32 R42, -RZ, R172.H1_H1 ;  /* 0x300000acff2a7230 */ /* 0x000fe20000004100 */
[--C-:B------:R-:W-:Y:S01]  /*7820*/  SHF.R.U64 R38, R38, 0x10, R39.reuse ;  /* 0x0000001026267819 */ /* 0x100fe20000001227 */
[----:B------:R-:W-:Y:S01]  /*7830*/  HADD2.F32 R48, -RZ, R48.H0_H0 ;  /* 0x20000030ff307230 */ /* 0x000fe20000004100 */
[----:B------:R-:W-:Y:S01]  /*7840*/  SHF.R.U32.HI R39, RZ, 0x10, R39 ;  /* 0x00000010ff277819 */ /* 0x000fe20000011627 */
[----:B------:R-:W-:-:S02]  /*7850*/  HADD2.F32 R122, -RZ, R37.H0_H0 ;  /* 0x20000025ff7a7230 */ /* 0x000fc40000004100 */
[CC--:B------:R-:W-:Y:S01]  /*7860*/  FMUL.FTZ R82, R80.reuse, R42.reuse ;  /* 0x0000002a50527220 */ /* 0x0c0fe20000410000 */
[----:B------:R-:W-:Y:S01]  /*7870*/  FMUL.FTZ R37, R41, R42 ;  /* 0x0000002a29257220 */ /* 0x000fe20000410000 */
[----:B------:R-:W-:Y:S02]  /*7880*/  HADD2.F32 R55, -RZ, R170.H1_H1 ;  /* 0x300000aaff377230 */ /* 0x000fe40000004100 */
[-C--:B------:R-:W-:Y:S01]  /*7890*/  FMUL.FTZ R42, R81, R48.reuse ;  /* 0x00000030512a7220 */ /* 0x080fe20000410000 */
[----:B------:R-:W-:Y:S01]  /*78a0*/  FMUL.FTZ R48, R13, R48 ;  /* 0x000000300d307220 */ /* 0x000fe20000410000 */
[----:B------:R-:W-:Y:S02]  /*78b0*/  HADD2.F32 R39, -RZ, R39.H0_H0 ;  /* 0x20000027ff277230 */ /* 0x000fe40000004100 */
[-C--:B------:R-:W-:Y:S01]  /*78c0*/  FFMA.FTZ R37, R80, R55.reuse, R37 ;  /* 0x0000003750257223 */ /* 0x080fe20000010025 */
[----:B------:R-:W-:Y:S01]  /*78d0*/  FFMA.FTZ R48, R81, R122, R48 ;  /* 0x0000007a51307223 */ /* 0x000fe20000010030 */
[----:B------:R-:W-:Y:S01]  /*78e0*/  FFMA.FTZ R82, R41, R55, -R82 ;  /* 0x0000003729527223 */ /* 0x000fe20000010852 */
[----:B------:R-:W-:-:S02]  /*78f0*/  HADD2.F32 R80, -RZ, R43.H1_H1 ;  /* 0x3000002bff507230 */ /* 0x000fc40000004100 */
[----:B------:R-:W-:Y:S01]  /*7900*/  FFMA.FTZ R13, R13, R122, -R42 ;  /* 0x0000007a0d0d7223 */ /* 0x000fe2000001082a */
[----:B------:R-:W-:Y:S02]  /*7910*/  HADD2.F32 R81, -RZ, R50.H0_H0 ;  /* 0x20000032ff517230 */ /* 0x000fe40000004100 */
[----:B------:R-:W-:Y:S02]  /*7920*/  HADD2.F32 R41, -RZ, R172.H0_H0 ;  /* 0x200000acff297230 */ /* 0x000fe40000004100 */
[----:B------:R-:W-:Y:S01]  /*7930*/  HADD2.F32 R55, -RZ, R43.H0_H0 ;  /* 0x2000002bff377230 */ /* 0x000fe20000004100 */
[----:B------:R-:W-:Y:S01]  /*7940*/  F2FP.F16.F32.PACK_AB R13, R13, R82 ;  /* 0x000000520d0d723e */ /* 0x000fe200000000ff */
[--C-:B------:R-:W-:Y:S02]  /*7950*/  HADD2.F32 R50, -RZ, R15.reuse.H1_H1 ;  /* 0x3000000fff327230 */ /* 0x100fe40000004100 */
[----:B------:R-:W-:Y:S02]  /*7960*/  HADD2.F32 R43, -RZ, R15.H0_H0 ;  /* 0x2000000fff2b7230 */ /* 0x000fe40000004100 */
[----:B------:R-:W-:Y:S01]  /*7970*/  FMUL.FTZ R15, R80, R81 ;  /* 0x00000051500f7220 */ /* 0x000fe20000410000 */
[----:B------:R-:W-:-:S02]  /*7980*/  HADD2.F32 R42, -RZ, R170.H0_H0 ;  /* 0x200000aaff2a7230 */ /* 0x000fc40000004100 */
[----:B------:R-:W-:Y:S01]  /*7990*/  FMUL.FTZ R122, R55, R41 ;  /* 0x00000029377a7220 */ /* 0x000fe20000410000 */
[C---:B------:R-:W-:Y:S01]  /*79a0*/  FMUL.FTZ R81, R50.reuse, R81 ;  /* 0x0000005132517220 */ /* 0x040fe20000410000 */
[C---:B------:R-:W-:Y:S01]  /*79b0*/  FMUL.FTZ R148, R43.reuse, R41 ;  /* 0x000000292b947220 */ /* 0x040fe20000410000 */
[-C--:B------:R-:W-:Y:S01]  /*79c0*/  FFMA.FTZ R15, R50, R39.reuse, -R15 ;  /* 0x00000027320f7223 */ /* 0x080fe2000001080f */
[-C--:B------:R-:W-:Y:S01]  /*79d0*/  FFMA.FTZ R122, R43, R42.reuse, -R122 ;  /* 0x0000002a2b7a7223 */ /* 0x080fe2000001087a */
[----:B------:R-:W-:Y:S01]  /*79e0*/  FFMA.FTZ R81, R80, R39, R81 ;  /* 0x0000002750517223 */ /* 0x000fe20000010051 */
[----:B------:R-:W-:Y:S01]  /*79f0*/  FFMA.FTZ R148, R55, R42, R148 ;  /* 0x0000002a37947223 */ /* 0x000fe20000010094 */
[----:B------:R-:W-:Y:S02]  /*7a00*/  HADD2.F32 R39, -RZ, R169.H1_H1 ;  /* 0x300000a9ff277230 */ /* 0x000fe40000004100 */
[----:B------:R-:W-:Y:S01]  /*7a10*/  HADD2.F32 R36, -RZ, R36.H0_H0 ;  /* 0x20000024ff247230 */ /* 0x000fe20000004100 */
[----:B------:R-:W-:Y:S01]  /*7a20*/  F2FP.F16.F32.PACK_AB R15, R15, R122 ;  /* 0x0000007a0f0f723e */ /* 0x000fe200000000ff */
[----:B------:R-:W-:-:S02]  /*7a30*/  HADD2.F32 R50, -RZ, R40.H0_H0 ;  /* 0x20000028ff327230 */ /* 0x000fc40000004100 */
[----:B------:R-:W-:Y:S02]  /*7a40*/  HADD2.F32 R43, -RZ, R40.H1_H1 ;  /* 0x30000028ff2b7230 */ /* 0x000fe40000004100 */
[--C-:B------:R-:W-:Y:S02]  /*7a50*/  HADD2.F32 R42, -RZ, R12.reuse.H0_H0 ;  /* 0x2000000cff2a7230 */ /* 0x100fe40000004100 */
[----:B------:R-:W-:Y:S02]  /*7a60*/  HADD2.F32 R55, -RZ, R12.H1_H1 ;  /* 0x3000000cff377230 */ /* 0x000fe40000004100 */
[----:B------:R-:W-:Y:S01]  /*7a70*/  FMUL.FTZ R40, R43, R36 ;  /* 0x000000242b287220 */ /* 0x000fe20000410000 */
[----:B------:R-:W-:Y:S02]  /*7a80*/  HADD2.F32 R12, -RZ, R11.H0_H0 ;  /* 0x2000000bff0c7230 */ /* 0x000fe40000004100 */
[----:B------:R-:W-:Y:S01]  /*7a90*/  FMUL.FTZ R11, R50, R39 ;  /* 0x00000027320b7220 */ /* 0x000fe20000410000 */
[----:B------:R-:W-:-:S02]  /*7aa0*/  HADD2.F32 R41, -RZ, R169.H0_H0 ;  /* 0x200000a9ff297230 */ /* 0x000fc40000004100 */
[C---:B------:R-:W-:Y:S01]  /*7ab0*/  FMUL.FTZ R39, R42.reuse, R39 ;  /* 0x000000272a277220 */ /* 0x040fe20000410000 */
[C---:B------:R-:W-:Y:S01]  /*7ac0*/  FMUL.FTZ R36, R55.reuse, R36 ;  /* 0x0000002437247220 */ /* 0x040fe20000410000 */
[-C--:B------:R-:W-:Y:S01]  /*7ad0*/  FFMA.FTZ R40, R55, R12.reuse, -R40 ;  /* 0x0000000c37287223 */ /* 0x080fe20000010828 */
[----:B------:R-:W-:Y:S02]  /*7ae0*/  HADD2.F32 R49, -RZ, R49.H0_H0 ;  /* 0x20000031ff317230 */ /* 0x000fe40000004100 */
[-C--:B------:R-:W-:Y:S01]  /*7af0*/  FFMA.FTZ R11, R42, R41.reuse, -R11 ;  /* 0x000000292a0b7223 */ /* 0x080fe2000001080b */
[----:B------:R-:W-:Y:S01]  /*7b00*/  FFMA.FTZ R39, R50, R41, R39 ;  /* 0x0000002932277223 */ /* 0x000fe20000010027 */
[----:B------:R-:W-:Y:S01]  /*7b10*/  FFMA.FTZ R36, R43, R12, R36 ;  /* 0x0000000c2b247223 */ /* 0x000fe20000010024 */
[----:B------:R-:W-:Y:S02]  /*7b20*/  HADD2.F32 R12, -RZ, R168.H0_H0 ;  /* 0x200000a8ff0c7230 */ /* 0x000fe40000004100 */
[--C-:B------:R-:W-:Y:S01]  /*7b30*/  HADD2.F32 R43, -RZ, R51.reuse.H0_H0 ;  /* 0x20000033ff2b7230 */ /* 0x100fe20000004100 */
[----:B------:R-:W-:Y:S01]  /*7b40*/  F2FP.F16.F32.PACK_AB R40, R40, R11 ;  /* 0x0000000b2828723e */ /* 0x000fe200000000ff */
[----:B------:R-:W-:Y:S01]  /*7b50*/  HADD2.F32 R42, -RZ, R14.H0_H0 ;  /* 0x2000000eff2a7230 */ /* 0x000fe20000004100 */
[----:B------:R-:W-:Y:S01]  /*7b60*/  F2FP.F16.F32.PACK_AB R36, R36, R39 ;  /* 0x000000272424723e */ /* 0x000fe200000000ff */
[----:B------:R-:W-:-:S02]  /*7b70*/  HADD2.F32 R50, -RZ, R51.H1_H1 ;  /* 0x30000033ff327230 */ /* 0x000fc40000004100 */
[CC--:B------:R-:W-:Y:S01]  /*7b80*/  FMUL.FTZ R51, R43.reuse, R12.reuse ;  /* 0x0000000c2b337220 */ /* 0x0c0fe20000410000 */
[----:B------:R-:W-:Y:S02]  /*7b90*/  HADD2.F32 R14, -RZ, R14.H1_H1 ;  /* 0x3000000eff0e7230 */ /* 0x000fe40000004100 */
[----:B------:R-:W-:Y:S01]  /*7ba0*/  FMUL.FTZ R12, R42, R12 ;  /* 0x0000000c2a0c7220 */ /* 0x000fe20000410000 */
[----:B------:R-:W-:Y:S02]  /*7bb0*/  HADD2.F32 R41, -RZ, R168.H1_H1 ;  /* 0x300000a8ff297230 */ /* 0x000fe40000004100 */
[-C--:B------:R-:W-:Y:S01]  /*7bc0*/  FMUL.FTZ R83, R50, R49.reuse ;  /* 0x0000003132537220 */ /* 0x080fe20000410000 */
[----:B------:R-:W-:Y:S02]  /*7bd0*/  HADD2.F32 R55, -RZ, R38.H0_H0 ;  /* 0x20000026ff377230 */ /* 0x000fe40000004100 */
[----:B------:R-:W-:Y:S01]  /*7be0*/  FMUL.FTZ R49, R14, R49 ;  /* 0x000000310e317220 */ /* 0x000fe20000410000 */
[-C--:B------:R-:W-:Y:S01]  /*7bf0*/  FFMA.FTZ R12, R43, R41.reuse, R12 ;  /* 0x000000292b0c7223 */ /* 0x080fe2000001000c */
[----:B------:R-:W-:-:S02]  /*7c00*/  FFMA.FTZ R51, R42, R41, -R51 ;  /* 0x000000292a337223 */ /* 0x000fc40000010833 */
[-C--:B------:R-:W-:Y:S01]  /*7c10*/  FFMA.FTZ R49, R50, R55.reuse, R49 ;  /* 0x0000003732317223 */ /* 0x080fe20000010031 */
[----:B------:R-:W-:Y:S01]  /*7c20*/  FFMA.FTZ R14, R14, R55, -R83 ;  /* 0x000000370e0e7223 */ /* 0x000fe20000010853 */
[----:B------:R-:W-:Y:S02]  /*7c30*/  F2FP.F16.F32.PACK_AB R41, R48, R37 ;  /* 0x000000253029723e */ /* 0x000fe400000000ff */
[----:B------:R-:W-:Y:S02]  /*7c40*/  F2FP.F16.F32.PACK_AB R43, R81, R148 ;  /* 0x00000094512b723e */ /* 0x000fe400000000ff */
[----:B------:R-:W-:Y:S01]  /*7c50*/  F2FP.F16.F32.PACK_AB R42, R49, R12 ;  /* 0x0000000c312a723e */ /* 0x000fe200000000ff */
[----:B------:R-:W-:Y:S01]  /*7c60*/  IMAD.MOV.U32 R12, RZ, RZ, R40 ;  /* 0x000000ffff0c7224 */ /* 0x000fe200078e0028 */
[----:B------:R-:W-:Y:S01]  /*7c70*/  F2FP.F16.F32.PACK_AB R14, R14, R51 ;  /* 0x000000330e0e723e */ /* 0x000fe200000000ff */
[----:B------:R-:W-:-:S07]  /*7c80*/  IMAD.MOV.U32 R40, RZ, RZ, R36 ;  /* 0x000000ffff287224 */ /* 0x000fce00078e0024 */
.L_x_1661:
[----:B------:R-:W-:Y:S05]  /*7c90*/  BSYNC B3 ;  /* 0x0000000000037941 */ /* 0x000fea0003800000 */
.L_x_1660:
[----:B------:R-:W-:Y:S01]  /*7ca0*/  ISETP.GE.AND P3, PT, R54, R131, PT ;  /* 0x000000833600720c */ /* 0x000fe20003f66270 */
[----:B--2---:R2:W-:-:S12]  /*7cb0*/  ST.E.128 desc[UR60][R52.64], R12 ;  /* 0x0000000c34007985 */ /* 0x0045d8000c101d3c */
[----:B------:R-:W-:-:S05]  /*7cc0*/  @!P3 IMAD.WIDE R36, R54, 0x2, R116 ;  /* 0x000000023624b825 */ /* 0x000fca00078e0274 */
[----:B---3--:R2:W-:Y:S02]  /*7cd0*/  @!P3 ST.E.128 desc[UR60][R36.64], R40 ;  /* 0x000000282400b985 */ /* 0x0085e4000c101d3c */
.L_x_1659:
[----:B------:R-:W-:Y:S05]  /*7ce0*/  BSYNC B2 ;  /* 0x0000000000027941 */ /* 0x000fea0003800000 */
.L_x_1658:
[----:B------:R-:W-:-:S13]  /*7cf0*/  ISETP.NE.AND P3, PT, R10, RZ, PT ;  /* 0x000000ff0a00720c */ /* 0x000fda0003f65270 */
[----:B------:R-:W-:Y:S05]  /*7d00*/  @!P3 BRA `(.L_x_1653) ;  /* 0x0000000400bcb947 */ /* 0x000fea0003800000 */
[----:B------:R-:W-:Y:S01]  /*7d10*/  LOP3.LUT P5, RZ, R22, 0x1, RZ, 0xc0, !PT ;  /* 0x0000000116ff7812 */ /* 0x000fe200078ac0ff */
[----:B------:R-:W-:Y:S01]  /*7d20*/  BSSY B2, `(.L_x_1662) ;  /* 0x0000069000027945 */ /* 0x000fe20003800000 */
[----:B--234-:R-:W-:Y:S02]  /*7d30*/  LEA R40, P3, R7, R116, 0x1 ;  /* 0x0000007407287211 */ /* 0x01cfe400078608ff */
[----:B------:R-:W-:Y:S02]  /*7d40*/  SEL R11, R121, R135, !P5 ;  /* 0x00000087790b7207 */ /* 0x000fe40006800000 */
[----:B------:R-:W-:Y:S02]  /*7d50*/  LEA.HI.X R41, R7, R117, R108, 0x1, P3 ;  /* 0x0000007507297211 */ /* 0x000fe400018f0c6c */
[----:B------:R-:W-:Y:S02]  /*7d60*/  SHF.R.S32.HI R12, RZ, 0x1f, R11 ;  /* 0x0000001fff0c7819 */ /* 0x000fe4000001140b */
[----:B------:R-:W-:-:S02]  /*7d70*/  ISETP.GE.AND P3, PT, R196, R120, PT ;  /* 0x00000078c400720c */ /* 0x000fc40003f66270 */
[----:B------:R-:W-:-:S04]  /*7d80*/  LEA.HI R11, R12, R11, RZ, 0x4 ;  /* 0x0000000b0c0b7211 */ /* 0x000fc800078f20ff */
[----:B------:R-:W-:-:S04]  /*7d90*/  LEA.HI.SX32 R11, R11, R112, 0x1c ;  /* 0x000000700b0b7211 */ /* 0x000fc800078fe2ff */
[----:B------:R-:W-:Y:S01]  /*7da0*/  SHF.R.S32.HI R12, RZ, 0x1f, R11 ;  /* 0x0000001fff0c7819 */ /* 0x000fe2000001140b */
[----:B------:R-:W-:-:S03]  /*7db0*/  IMAD.SHL.U32 R42, R11, 0x8, RZ ;  /* 0x000000080b2a7824 */ /* 0x000fc600078e00ff */
[----:B------:R-:W-:Y:S02]  /*7dc0*/  LEA.HI R12, R12, R11, RZ, 0x3 ;  /* 0x0000000b0c0c7211 */ /* 0x000fe400078f18ff */
[----:B------:R-:W-:Y:S02]  /*7dd0*/  LOP3.LUT R11, R227, 0x38, R42, 0xf8, !PT ;  /* 0x00000038e30b7812 */ /* 0x000fe400078ef82a */
[----:B------:R-:W-:Y:S02]  /*7de0*/  SHF.R.S32.HI R12, RZ, 0x3, R12 ;  /* 0x00000003ff0c7819 */ /* 0x000fe4000001140c */
[----:B------:R-:W-:-:S03]  /*7df0*/  LOP3.LUT R11, R11, R228, RZ, 0x3c, !PT ;  /* 0x000000e40b0b7212 */ /* 0x000fc600078e3cff */
[----:B------:R-:W-:-:S05]  /*7e00*/  IMAD R12, R12, 0x1800, R229 ;  /* 0x000018000c0c7824 */ /* 0x000fca00078e02e5 */
        /* <DEDUP_REMOVED lines=8> */
[----:B--2---:R-:W-:Y:S01]  /*7e90*/  SHF.R.U64 R11, R32, 0x10, R33 ;  /* 0x00000010200b7819 */ /* 0x004fe20000001221 */
[----:B------:R-:W-:Y:S01]  /*7ea0*/  HADD2.F32 R49, -RZ, R167.H1_H1 ;  /* 0x300000a7ff317230 */ /* 0x000fe20000004100 */
[--C-:B------:R-:W-:Y:S01]  /*7eb0*/  SHF.R.U64 R32, R44, 0x10, R45.reuse ;  /* 0x000000102c207819 */ /* 0x100fe2000000122d */
[----:B----4-:R-:W-:Y:S01]  /*7ec0*/  HADD2.F32 R48, -RZ, R37.H0_H0 ;  /* 0x20000025ff307230 */ /* 0x010fe20000004100 */
[----:B------:R-:W-:Y:S01]  /*7ed0*/  SHF.R.U32.HI R44, RZ, 0x10, R45 ;  /* 0x00000010ff2c7819 */ /* 0x000fe2000001162d */
[----:B---3--:R-:W-:Y:S01]  /*7ee0*/  HADD2.F32 R52, -RZ, R13.H0_H0 ;  /* 0x2000000dff347230 */ /* 0x008fe20000004100 */
[----:B------:R-:W-:Y:S01]  /*7ef0*/  SHF.R.U32.HI R33, RZ, 0x10, R33 ;  /* 0x00000010ff217819 */ /* 0x000fe20000011621 */
[----:B------:R-:W-:Y:S01]  /*7f00*/  HADD2.F32 R37, -RZ, R37.H1_H1 ;  /* 0x30000025ff257230 */ /* 0x000fe20000004100 */
[--C-:B------:R-:W-:Y:S01]  /*7f10*/  SHF.R.U64 R43, R46, 0x10, R47.reuse ;  /* 0x000000102e2b7819 */ /* 0x100fe2000000122f */
[----:B------:R-:W-:Y:S01]  /*7f20*/  HADD2.F32 R44, -RZ, R44.H0_H0 ;  /* 0x2000002cff2c7230 */ /* 0x000fe20000004100 */
[----:B------:R-:W-:Y:S01]  /*7f30*/  SHF.R.U32.HI R46, RZ, 0x10, R47 ;  /* 0x00000010ff2e7819 */ /* 0x000fe2000001162f */
[----:B------:R-:W-:-:S02]  /*7f40*/  HADD2.F32 R47, -RZ, R13.H1_H1 ;  /* 0x3000000dff2f7230 */ /* 0x000fc40000004100 */
[-C--:B------:R-:W-:Y:S01]  /*7f50*/  FMUL.FTZ R13, R48, R49.reuse ;  /* 0x00000031300d7220 */ /* 0x080fe20000410000 */
[----:B------:R-:W-:Y:S02]  /*7f60*/  HADD2.F32 R45, -RZ, R164.H0_H0 ;  /* 0x200000a4ff2d7230 */ /* 0x000fe40000004100 */
[-C--:B------:R-:W-:Y:S01]  /*7f70*/  FMUL.FTZ R54, R37, R44.reuse ;  /* 0x0000002c25367220 */ /* 0x080fe20000410000 */
[----:B------:R-:W-:Y:S02]  /*7f80*/  HADD2.F32 R50, -RZ, R33.H0_H0 ;  /* 0x20000021ff327230 */ /* 0x000fe40000004100 */
[----:B------:R-:W-:Y:S01]  /*7f90*/  FMUL.FTZ R33, R52, R49 ;  /* 0x0000003134217220 */ /* 0x000fe20000410000 */
[C---:B------:R-:W-:Y:S01]  /*7fa0*/  FMUL.FTZ R80, R47.reuse, R44 ;  /* 0x0000002c2f507220 */ /* 0x040fe20000410000 */
[----:B------:R-:W-:Y:S01]  /*7fb0*/  SHF.R.U64 R34, R34, 0x10, R35 ;  /* 0x0000001022227819 */ /* 0x000fe20000001223 */
[-C--:B------:R-:W-:Y:S01]  /*7fc0*/  FFMA.FTZ R13, R52, R45.reuse, -R13 ;  /* 0x0000002d340d7223 */ /* 0x080fe2000001080d */
[----:B------:R-:W-:Y:S01]  /*7fd0*/  FFMA.FTZ R33, R48, R45, R33 ;  /* 0x0000002d30217223 */ /* 0x000fe20000010021 */
[----:B------:R-:W-:Y:S01]  /*7fe0*/  SHF.R.U32.HI R35, RZ, 0x10, R35 ;  /* 0x00000010ff237819 */ /* 0x000fe20000011623 */
[-C--:B------:R-:W-:Y:S01]  /*7ff0*/  FFMA.FTZ R44, R47, R50.reuse, -R54 ;  /* 0x000000322f2c7223 */ /* 0x080fe20000010836 */
[----:B------:R-:W-:Y:S01]  /*8000*/  FFMA.FTZ R48, R37, R50, R80 ;  /* 0x0000003225307223 */ /* 0x000fe20000010050 */
[----:B------:R-:W-:-:S02]  /*8010*/  HADD2.F32 R47, -RZ, R166.H1_H1 ;  /* 0x300000a6ff2f7230 */ /* 0x000fc40000004100 */
[----:B------:R-:W-:Y:S01]  /*8020*/  HADD2.F32 R50, -RZ, R39.H0_H0 ;  /* 0x20000027ff327230 */ /* 0x000fe20000004100 */
[----:B------:R-:W-:Y:S01]  /*8030*/  F2FP.F16.F32.PACK_AB R13, R44, R13 ;  /* 0x0000000d2c0d723e */ /* 0x000fe200000000ff */
[----:B------:R-:W-:Y:S01]  /*8040*/  HADD2.F32 R52, -RZ, R15.H0_H0 ;  /* 0x2000000fff347230 */ /* 0x000fe20000004100 */
[----:B------:R-:W-:Y:S01]  /*8050*/  F2FP.F16.F32.PACK_AB R33, R48, R33 ;  /* 0x000000213021723e */ /* 0x000fe200000000ff */
[----:B------:R-:W-:Y:S02]  /*8060*/  HADD2.F32 R39, -RZ, R39.H1_H1 ;  /* 0x30000027ff277230 */ /* 0x000fe40000004100 */
[----:B------:R-:W-:Y:S02]  /*8070*/  HADD2.F32 R49, -RZ, R46.H0_H0 ;  /* 0x2000002eff317230 */ /* 0x000fe40000004100 */
[----:B------:R-:W-:Y:S02]  /*8080*/  HADD2.F32 R46, -RZ, R15.H1_H1 ;  /* 0x3000000fff2e7230 */ /* 0x000fe40000004100 */
[----:B------:R-:W-:Y:S01]  /*8090*/  FMUL.FTZ R15, R50, R47 ;  /* 0x0000002f320f7220 */ /* 0x000fe20000410000 */
[----:B------:R-:W-:-:S02]  /*80a0*/  HADD2.F32 R45, -RZ, R35.H0_H0 ;  /* 0x20000023ff2d7230 */ /* 0x000fc40000004100 */
[----:B------:R-:W-:Y:S01]  /*80b0*/  FMUL.FTZ R35, R52, R47 ;  /* 0x0000002f34237220 */ /* 0x000fe20000410000 */
[----:B------:R-:W-:Y:S02]  /*80c0*/  HADD2.F32 R37, -RZ, R165.H0_H0 ;  /* 0x200000a5ff257230 */ /* 0x000fe40000004100 */
[CC--:B------:R-:W-:Y:S01]  /*80d0*/  FMUL.FTZ R47, R39.reuse, R49.reuse ;  /* 0x00000031272f7220 */ /* 0x0c0fe20000410000 */
[----:B------:R-:W-:Y:S01]  /*80e0*/  FMUL.FTZ R54, R46, R49 ;  /* 0x000000312e367220 */ /* 0x000fe20000410000 */
[----:B------:R-:W-:Y:S02]  /*80f0*/  HADD2.F32 R167, -RZ, R167.H0_H0 ;  /* 0x200000a7ffa77230 */ /* 0x000fe40000004100 */
[----:B------:R-:W-:Y:S01]  /*8100*/  FFMA.FTZ R35, R50, R37, R35 ;  /* 0x0000002532237223 */ /* 0x000fe20000010023 */
[----:B------:R-:W-:Y:S01]  /*8110*/  FFMA.FTZ R46, R46, R45, -R47 ;  /* 0x0000002d2e2e7223 */ /* 0x000fe2000001082f */
[----:B------:R-:W-:Y:S01]  /*8120*/  FFMA.FTZ R15, R52, R37, -R15 ;  /* 0x00000025340f7223 */ /* 0x000fe2000001080f */
[----:B------:R-:W-:Y:S01]  /*8130*/  FFMA.FTZ R50, R39, R45, R54 ;  /* 0x0000002d27327223 */ /* 0x000fe20000010036 */
[----:B------:R-:W-:-:S02]  /*8140*/  HADD2.F32 R47, -RZ, R32.H0_H0 ;  /* 0x20000020ff2f7230 */ /* 0x000fc40000004100 */
[----:B------:R-:W-:Y:S01]  /*8150*/  HADD2.F32 R37, -RZ, R36.H0_H0 ;  /* 0x20000024ff257230 */ /* 0x000fe20000004100 */
[----:B------:R-:W-:Y:S01]  /*8160*/  F2FP.F16.F32.PACK_AB R15, R46, R15 ;  /* 0x0000000f2e0f723e */ /* 0x000fe200000000ff */
[----:B------:R-:W-:Y:S02]  /*8170*/  HADD2.F32 R32, -RZ, R12.H0_H0 ;  /* 0x2000000cff207230 */ /* 0x000fe40000004100 */
[----:B------:R-:W-:Y:S02]  /*8180*/  HADD2.F32 R39, -RZ, R36.H1_H1 ;  /* 0x30000024ff277230 */ /* 0x000fe40000004100 */
[----:B------:R-:W-:Y:S02]  /*8190*/  HADD2.F32 R36, -RZ, R12.H1_H1 ;  /* 0x3000000cff247230 */ /* 0x000fe40000004100 */
[----:B------:R-:W-:Y:S01]  /*81a0*/  FMUL.FTZ R12, R32, R167 ;  /* 0x000000a7200c7220 */ /* 0x000fe20000410000 */
[----:B------:R-:W-:Y:S02]  /*81b0*/  HADD2.F32 R164, -RZ, R164.H1_H1 ;  /* 0x300000a4ffa47230 */ /* 0x000fe40000004100 */
[----:B------:R-:W-:Y:S01]  /*81c0*/  FMUL.FTZ R49, R39, R47 ;  /* 0x0000002f27317220 */ /* 0x000fe20000410000 */
[----:B------:R-:W-:-:S02]  /*81d0*/  HADD2.F32 R45, -RZ, R11.H0_H0 ;  /* 0x2000000bff2d7230 */ /* 0x000fc40000004100 */
[C---:B------:R-:W-:Y:S01]  /*81e0*/  FMUL.FTZ R11, R37.reuse, R167 ;  /* 0x000000a7250b7220 */ /* 0x040fe20000410000 */
[----:B------:R-:W-:Y:S01]  /*81f0*/  FMUL.FTZ R52, R36, R47 ;  /* 0x0000002f24347220 */ /* 0x000fe20000410000 */
[-C--:B------:R-:W-:Y:S01]  /*8200*/  FFMA.FTZ R12, R37, R164.reuse, R12 ;  /* 0x000000a4250c7223 */ /* 0x080fe2000001000c */
[----:B------:R-:W-:Y:S02]  /*8210*/  HADD2.F32 R166, -RZ, R166.H0_H0 ;  /* 0x200000a6ffa67230 */ /* 0x000fe40000004100 */
[----:B------:R-:W-:Y:S01]  /*8220*/  FFMA.FTZ R11, R32, R164, -R11 ;  /* 0x000000a4200b7223 */ /* 0x000fe2000001080b */
[-C--:B------:R-:W-:Y:S01]  /*8230*/  FFMA.FTZ R37, R39, R45.reuse, R52 ;  /* 0x0000002d27257223 */ /* 0x080fe20000010034 */
[----:B------:R-:W-:Y:S01]  /*8240*/  FFMA.FTZ R32, R36, R45, -R49 ;  /* 0x0000002d24207223 */ /* 0x000fe20000010831 */
[----:B------:R-:W-:Y:S02]  /*8250*/  HADD2.F32 R39, -RZ, R38.H0_H0 ;  /* 0x20000026ff277230 */ /* 0x000fe40000004100 */
[----:B------:R-:W-:-:S02]  /*8260*/  HADD2.F32 R45, -RZ, R43.H0_H0 ;  /* 0x2000002bff2d7230 */ /* 0x000fc40000004100 */
[----:B------:R-:W-:Y:S02]  /*8270*/  HADD2.F32 R36, -RZ, R14.H0_H0 ;  /* 0x2000000eff247230 */ /* 0x000fe40000004100 */
[-C--:B------:R-:W-:Y:S01]  /*8280*/  FMUL.FTZ R47, R39, R166.reuse ;  /* 0x000000a6272f7220 */ /* 0x080fe20000410000 */
[----:B------:R-:W-:Y:S01]  /*8290*/  HADD2.F32 R38, -RZ, R38.H1_H1 ;  /* 0x30000026ff267230 */ /* 0x000fe20000004100 */
[----:B------:R-:W-:Y:S01]  /*82a0*/  F2FP.F16.F32.PACK_AB R32, R32, R11 ;  /* 0x0000000b2020723e */ /* 0x000fe200000000ff */
[----:B------:R-:W-:Y:S02]  /*82b0*/  HADD2.F32 R14, -RZ, R14.H1_H1 ;  /* 0x3000000eff0e7230 */ /* 0x000fe40000004100 */
[----:B------:R-:W-:Y:S01]  /*82c0*/  FMUL.FTZ R166, R36, R166 ;  /* 0x000000a624a67220 */ /* 0x000fe20000410000 */
[----:B------:R-:W-:Y:S02]  /*82d0*/  HADD2.F32 R165, -RZ, R165.H1_H1 ;  /* 0x300000a5ffa57230 */ /* 0x000fe40000004100 */
[----:B------:R-:W-:Y:S01]  /*82e0*/  FMUL.FTZ R49, R38, R45 ;  /* 0x0000002d26317220 */ /* 0x000fe20000410000 */
[----:B------:R-:W-:-:S02]  /*82f0*/  HADD2.F32 R43, -RZ, R34.H0_H0 ;  /* 0x20000022ff2b7230 */ /* 0x000fc40000004100 */
[----:B------:R-:W-:Y:S01]  /*8300*/  FMUL.FTZ R45, R14, R45 ;  /* 0x0000002d0e2d7220 */ /* 0x000fe20000410000 */
[-C--:B------:R-:W-:Y:S01]  /*8310*/  FFMA.FTZ R47, R36, R165.reuse, -R47 ;  /* 0x000000a5242f7223 */ /* 0x080fe2000001082f */
[----:B------:R-:W-:Y:S01]  /*8320*/  FFMA.FTZ R166, R39, R165, R166 ;  /* 0x000000a527a67223 */ /* 0x000fe200000100a6 */
[-C--:B------:R-:W-:Y:S01]  /*8330*/  FFMA.FTZ R14, R14, R43.reuse, -R49 ;  /* 0x0000002b0e0e7223 */ /* 0x080fe20000010831 */
[----:B------:R-:W-:Y:S01]  /*8340*/  FFMA.FTZ R45, R38, R43, R45 ;  /* 0x0000002b262d7223 */ /* 0x000fe2000001002d */
[----:B------:R-:W-:Y:S01]  /*8350*/  F2FP.F16.F32.PACK_AB R36, R37, R12 ;  /* 0x0000000c2524723e */ /* 0x000fe200000000ff */
[----:B------:R-:W-:Y:S01]  /*8360*/  IMAD.MOV.U32 R12, RZ, RZ, R32 ;  /* 0x000000ffff0c7224 */ /* 0x000fe200078e0020 */
[----:B------:R-:W-:Y:S01]  /*8370*/  F2FP.F16.F32.PACK_AB R39, R50, R35 ;  /* 0x000000233227723e */ /* 0x000fe200000000ff */
[----:B------:R-:W-:Y:S01]  /*8380*/  IMAD.MOV.U32 R37, RZ, RZ, R33 ;  /* 0x000000ffff257224 */ /* 0x000fe200078e0021 */
[----:B------:R-:W-:Y:S02]  /*8390*/  F2FP.F16.F32.PACK_AB R14, R14, R47 ;  /* 0x0000002f0e0e723e */ /* 0x000fe400000000ff */
[----:B------:R-:W-:-:S07]  /*83a0*/  F2FP.F16.F32.PACK_AB R38, R45, R166 ;  /* 0x000000a62d26723e */ /* 0x000fce00000000ff */
.L_x_1663:
[----:B------:R-:W-:Y:S05]  /*83b0*/  BSYNC B2 ;  /* 0x0000000000027941 */ /* 0x000fea0003800000 */
.L_x_1662:
[----:B------:R-:W-:Y:S01]  /*83c0*/  ISETP.GE.AND P3, PT, R42, R131, PT ;  /* 0x000000832a00720c */ /* 0x000fe20003f66270 */
[----:B---3--:R3:W-:-:S12]  /*83d0*/  ST.E.128 desc[UR60][R40.64], R12 ;  /* 0x0000000c28007985 */ /* 0x0087d8000c101d3c */
[----:B------:R-:W-:-:S05]  /*83e0*/  @!P3 IMAD.WIDE R116, R42, 0x2, R116 ;  /* 0x000000022a74b825 */ /* 0x000fca00078e0274 */
[----:B----4-:R3:W-:Y:S02]  /*83f0*/  @!P3 ST.E.128 desc[UR60][R116.64], R36 ;  /* 0x000000247400b985 */ /* 0x0107e4000c101d3c */
.L_x_1653:
[----:B------:R-:W-:Y:S05]  /*8400*/  BSYNC B1 ;  /* 0x0000000000017941 */ /* 0x000fea0003800000 */
.L_x_1652:
[----:B------:R-:W-:-:S03]  /*8410*/  UMOV UR4, 0xffffffff ;  /* 0xffffffff00047882 */ /* 0x000fc60000000000 */
[----:B------:R-:W-:Y:S05]  /*8420*/  BRA.DIV UR4, `(.L_x_1664) ;  /* 0x0000022e04f87947 */ /* 0x000fea000b800000 */
[----:B--23--:R2:W3:Y:S04]  /*8430*/  SHFL.IDX PT, R37, R118, 0x1, 0x1c1f ;  /* 0x003c1f0076257f89 */ /* 0x00c4e800000e0000 */
[----:B------:R2:W0:Y:S02]  /*8440*/  SHFL.IDX PT, R36, R119, 0x1, 0x1c1f ;  /* 0x003c1f0077247f89 */ /* 0x00042400000e0000 */
.L_x_2027:
[----:B------:R-:W-:Y:S05]  /*8450*/  @P4 BRA `(.L_x_1621) ;  /* 0x0000001c00844947 */ /* 0x000fea0003800000 */
[----:B------:R-:W-:Y:S01]  /*8460*/  ISETP.NE.AND P3, PT, R8, RZ, PT ;  /* 0x000000ff0800720c */ /* 0x000fe20003f65270 */
[----:B------:R-:W-:-:S12]  /*8470*/  BSSY B1, `(.L_x_1665) ;  /* 0x0000075000017945 */ /* 0x000fd80003800000 */
[----:B------:R-:W-:Y:S05]  /*8480*/  @!P3 BRA `(.L_x_1666) ;  /* 0x0000000400ccb947 */ /* 0x000fea0003800000 */
[----:B----4-:R-:W4:Y:S01]  /*8490*/  LDL R14, [R1+0x34] ;  /* 0x00003400010e7983 */ /* 0x010f220000100800 */
[----:B------:R-:W-:Y:S01]  /*84a0*/  SEL R11, R121, R135, !P0 ;  /* 0x00000087790b7207 */ /* 0x000fe20004000000 */
[----:B------:R-:W-:Y:S01]  /*84b0*/  BSSY B2, `(.L_x_1667) ;  /* 0x000006e000027945 */ /* 0x000fe20003800000 */
[----:B------:R-:W-:Y:S02]  /*84c0*/  SHF.R.U32.HI R13, RZ, 0x3, R225 ;  /* 0x00000003ff0d7819 */ /* 0x000fe400000116e1 */
[----:B------:R-:W-:Y:S02]  /*84d0*/  SHF.R.S32.HI R12, RZ, 0x1f, R11 ;  /* 0x0000001fff0c7819 */ /* 0x000fe4000001140b */
[----:B0-----:R-:W-:Y:S02]  /*84e0*/  LEA R38, P3, R5, R36, 0x1 ;  /* 0x0000002405267211 */ /* 0x001fe400078608ff */
[----:B------:R-:W-:Y:S02]  /*84f0*/  LEA.HI R11, R12, R11, RZ, 0x4 ;  /* 0x0000000b0c0b7211 */ /* 0x000fe400078f20ff */
[----:B------:R-:W-:-:S02]  /*8500*/  ISETP.GE.AND P4, PT, R16, R120, PT ;  /* 0x000000781000720c */ /* 0x000fc40003f86270 */
[----:B------:R-:W-:Y:S02]  /*8510*/  LEA.HI.SX32 R11, R11, R114, 0x1c ;  /* 0x000000720b0b7211 */ /* 0x000fe400078fe2ff */
[----:B---3--:R-:W-:Y:S02]  /*8520*/  LEA.HI.X R39, R5, R37, R110, 0x1, P3 ;  /* 0x0000002505277211 */ /* 0x008fe400018f0c6e */
[----:B------:R-:W-:Y:S02]  /*8530*/  SHF.R.S32.HI R12, RZ, 0x1f, R11 ;  /* 0x0000001fff0c7819 */ /* 0x000fe4000001140b */
[----:B------:R-:W-:Y:S02]  /*8540*/  SHF.L.U32 R40, R11, 0x3, RZ ;  /* 0x000000030b287819 */ /* 0x000fe400000006ff */
[----:B------:R-:W-:Y:S02]  /*8550*/  LEA.HI R12, R12, R11, RZ, 0x3 ;  /* 0x0000000b0c0c7211 */ /* 0x000fe400078f18ff */
[----:B------:R-:W-:-:S02]  /*8560*/  LOP3.LUT R11, R225, 0x38, R40, 0xf8, !PT ;  /* 0x00000038e10b7812 */ /* 0x000fc400078ef828 */
[----:B------:R-:W-:Y:S02]  /*8570*/  SHF.R.S32.HI R12, RZ, 0x3, R12 ;  /* 0x00000003ff0c7819 */ /* 0x000fe4000001140c */
[----:B------:R-:W-:Y:S02]  /*8580*/  LOP3.LUT R11, R11, R13, RZ, 0x3c, !PT ;  /* 0x0000000d0b0b7212 */ /* 0x000fe400078e3cff */
[----:B------:R-:W-:-:S13]  /*8590*/  ISETP.GE.AND P3, PT, R40, R131, PT ;  /* 0x000000832800720c */ /* 0x000fda0003f66270 */
[----:B------:R-:W-:-:S04]  /*85a0*/  @!P3 IMAD.WIDE R40, R40, 0x2, R36 ;  /* 0x000000022828b825 */ /* 0x000fc800078e0224 */
[----:B----4-:R-:W-:-:S04]  /*85b0*/  IMAD R12, R12, 0x1800, R14 ;  /* 0x000018000c0c7824 */ /* 0x010fc800078e020e */
[----:B------:R-:W-:Y:S02]  /*85c0*/  IMAD.IADD R13, R12, 0x1, R11 ;  /* 0x000000010c0d7824 */ /* 0x000fe400078e020b */
[C---:B------:R-:W-:Y:S02]  /*85d0*/  IMAD R11, R18.reuse, 0x4800, R134 ;  /* 0x00004800120b7824 */ /* 0x040fe400078e0286 */
[----:B------:R-:W-:Y:S02]  /*85e0*/  IMAD R13, R18, 0x4800, R13 ;  /* 0x00004800120d7824 */ /* 0x000fe400078e020d */
[--C-:B------:R-:W-:Y:S02]  /*85f0*/  IMAD R11, R11, 0x2, R2.reuse ;  /* 0x000000020b0b7824 */ /* 0x100fe400078e0202 */
[----:B------:R-:W-:-:S03]  /*8600*/  IMAD R32, R13, 0x2, R2 ;  /* 0x000000020d207824 */ /* 0x000fc600078e0202 */
[----:B------:R0:W3:Y:S04]  /*8610*/  LDS.128 R12, [R11+0x1e400] ;  /* 0x01e400000b0c7984 */ /* 0x0000e80000000c00 */
[----:B------:R-:W4:Y:S01]  /*8620*/  LDS.128 R32, [R32+0x1e400] ;  /* 0x01e4000020207984 */ /* 0x000f220000000c00 */
[----:B------:R-:W-:Y:S05]  /*8630*/  @P4 BRA `(.L_x_1668) ;  /* 0x0000000400544947 */ /* 0x000fea0003800000 */
[----:B----4-:R-:W-:Y:S01]  /*8640*/  IMAD.MOV.U32 R45, RZ, RZ, R33 ;  /* 0x000000ffff2d7224 */ /* 0x010fe200078e0021 */
[----:B------:R-:W-:Y:S01]  /*8650*/  SHF.R.U32.HI R51, RZ, 0x10, R77 ;  /* 0x00000010ff337819 */ /* 0x000fe2000001164d */
[----:B------:R-:W-:Y:S01]  /*8660*/  IMAD.MOV.U32 R47, RZ, RZ, R35 ;  /* 0x000000ffff2f7224 */ /* 0x000fe200078e0023 */
[----:B---3--:R-:W-:Y:S01]  /*8670*/  MOV R33, R15 ;  /* 0x0000000f00217202 */ /* 0x008fe20000000f00 */
[----:B------:R-:W-:Y:S01]  /*8680*/  HADD2.F32 R50, -RZ, R163.H1_H1 ;  /* 0x300000a3ff327230 */ /* 0x000fe20000004100 */
[----:B------:R-:W-:Y:S01]  /*8690*/  SHF.R.U32.HI R49, RZ, 0x10, R65 ;  /* 0x00000010ff317819 */ /* 0x000fe20000011641 */
[----:B------:R-:W-:Y:S01]  /*86a0*/  HADD2.F32 R35, -RZ, R45.H0_H0 ;  /* 0x2000002dff237230 */ /* 0x000fe20000004100 */
[--C-:B------:R-:W-:Y:S01]  /*86b0*/  SHF.R.U64 R44, R78, 0x10, R79.reuse ;  /* 0x000000104e2c7819 */ /* 0x100fe2000000124f */
[----:B------:R-:W-:Y:S01]  /*86c0*/  HADD2.F32 R15, -RZ, R13.H0_H0 ;  /* 0x2000000dff0f7230 */ /* 0x000fe20000004100 */
[----:B------:R-:W-:Y:S01]  /*86d0*/  SHF.R.U32.HI R78, RZ, 0x10, R79 ;  /* 0x00000010ff4e7819 */ /* 0x000fe2000001164f */
[----:B------:R-:W-:-:S02]  /*86e0*/  HADD2.F32 R51, -RZ, R51.H0_H0 ;  /* 0x20000033ff337230 */ /* 0x000fc40000004100 */
[-C--:B------:R-:W-:Y:S01]  /*86f0*/  FMUL.FTZ R52, R35, R50.reuse ;  /* 0x0000003223347220 */ /* 0x080fe20000410000 */
[----:B------:R-:W-:Y:S02]  /*8700*/  HADD2.F32 R46, -RZ, R13.H1_H1 ;  /* 0x3000000dff2e7230 */ /* 0x000fe40000004100 */
[C---:B------:R-:W-:Y:S01]  /*8710*/  FMUL.FTZ R50, R15.reuse, R50 ;  /* 0x000000320f327220 */ /* 0x040fe20000410000 */
[----:B------:R-:W-:Y:S01]  /*8720*/  HADD2.F32 R48, -RZ, R159.H1_H1 ;  /* 0x3000009fff307230 */ /* 0x000fe20000004100 */
[--C-:B------:R-:W-:Y:S01]  /*8730*/  SHF.R.U64 R42, R66, 0x10, R67.reuse ;  /* 0x00000010422a7819 */ /* 0x100fe20000001243 */
[----:B------:R-:W-:Y:S02]  /*8740*/  HADD2.F32 R45, -RZ, R45.H1_H1 ;  /* 0x3000002dff2d7230 */ /* 0x000fe40000004100 */
[-C--:B------:R-:W-:Y:S01]  /*8750*/  FMUL.FTZ R54, R46, R51.reuse ;  /* 0x000000332e367220 */ /* 0x080fe20000410000 */
[----:B------:R-:W-:Y:S02]  /*8760*/  HADD2.F32 R49, -RZ, R49.H0_H0 ;  /* 0x20000031ff317230 */ /* 0x000fe40000004100 */
[-C--:B------:R-:W-:Y:S01]  /*8770*/  FFMA.FTZ R13, R15, R48.reuse, -R52 ;  /* 0x000000300f0d7223 */ /* 0x080fe20000010834 */
[----:B------:R-:W-:Y:S01]  /*8780*/  FFMA.FTZ R15, R35, R48, R50 ;  /* 0x00000030230f7223 */ /* 0x000fe20000010032 */
[C---:B------:R-:W-:Y:S01]  /*8790*/  FMUL.FTZ R53, R45.reuse, R51 ;  /* 0x000000332d357220 */ /* 0x040fe20000410000 */
[----:B------:R-:W-:Y:S01]  /*87a0*/  SHF.R.U32.HI R66, RZ, 0x10, R67 ;  /* 0x00000010ff427819 */ /* 0x000fe20000011643 */
[----:B------:R-:W-:Y:S01]  /*87b0*/  FFMA.FTZ R48, R45, R49, R54 ;  /* 0x000000312d307223 */ /* 0x000fe20000010036 */
[----:B------:R-:W-:Y:S01]  /*87c0*/  HADD2.F32 R54, -RZ, R161.H1_H1 ;  /* 0x300000a1ff367230 */ /* 0x000fe20000004100 */
[----:B0-----:R-:W-:Y:S01]  /*87d0*/  SHF.R.U64 R11, R64, 0x10, R65 ;  /* 0x00000010400b7819 */ /* 0x001fe20000001241 */
[----:B------:R-:W-:-:S02]  /*87e0*/  HADD2.F32 R45, -RZ, R47.H0_H0 ;  /* 0x2000002fff2d7230 */ /* 0x000fc40000004100 */
[----:B------:R-:W-:Y:S01]  /*87f0*/  FFMA.FTZ R46, R46, R49, -R53 ;  /* 0x000000312e2e7223 */ /* 0x000fe20000010835 */
[----:B------:R-:W-:Y:S01]  /*8800*/  HADD2.F32 R47, -RZ, R47.H1_H1 ;  /* 0x3000002fff2f7230 */ /* 0x000fe20000004100 */
[----:B------:R-:W-:Y:S01]  /*8810*/  SHF.R.U64 R43, R76, 0x10, R77 ;  /* 0x000000104c2b7819 */ /* 0x000fe2000000124d */
[--C-:B------:R-:W-:Y:S02]  /*8820*/  HADD2.F32 R35, -RZ, R33.reuse.H0_H0 ;  /* 0x20000021ff237230 */ /* 0x100fe40000004100 */
[-C--:B------:R-:W-:Y:S01]  /*8830*/  FMUL.FTZ R64, R45, R54.reuse ;  /* 0x000000362d407220 */ /* 0x080fe20000410000 */
[----:B------:R-:W-:Y:S01]  /*8840*/  HADD2.F32 R78, -RZ, R78.H0_H0 ;  /* 0x2000004eff4e7230 */ /* 0x000fe20000004100 */
[----:B------:R-:W-:Y:S01]  /*8850*/  F2FP.F16.F32.PACK_AB R13, R46, R13 ;  /* 0x0000000d2e0d723e */ /* 0x000fe200000000ff */
[----:B------:R-:W-:Y:S02]  /*8860*/  HADD2.F32 R50, -RZ, R33.H1_H1 ;  /* 0x30000021ff327230 */ /* 0x000fe40000004100 */
[----:B------:R-:W-:Y:S01]  /*8870*/  FMUL.FTZ R54, R35, R54 ;  /* 0x0000003623367220 */ /* 0x000fe20000410000 */
[----:B------:R-:W-:-:S02]  /*8880*/  HADD2.F32 R52, -RZ, R157.H1_H1 ;  /* 0x3000009dff347230 */ /* 0x000fc40000004100 */
[-C--:B------:R-:W-:Y:S01]  /*8890*/  FMUL.FTZ R49, R47, R78.reuse ;  /* 0x0000004e2f317220 */ /* 0x080fe20000410000 */
[----:B------:R-:W-:Y:S02]  /*88a0*/  HADD2.F32 R66, -RZ, R66.H0_H0 ;  /* 0x20000042ff427230 */ /* 0x000fe40000004100 */
[C---:B------:R-:W-:Y:S01]  /*88b0*/  FMUL.FTZ R78, R50.reuse, R78 ;  /* 0x0000004e324e7220 */ /* 0x040fe20000410000 */
[----:B------:R-:W-:Y:S02]  /*88c0*/  HADD2.F32 R11, -RZ, R11.H0_H0 ;  /* 0x2000000bff0b7230 */ /* 0x000fe40000004100 */
[-C--:B------:R-:W-:Y:S01]  /*88d0*/  FFMA.FTZ R33, R35, R52.reuse, -R64 ;  /* 0x0000003423217223 */ /* 0x080fe20000010840 */
[----:B------:R-:W-:Y:S01]  /*88e0*/  FFMA.FTZ R35, R45, R52, R54 ;  /* 0x000000342d237223 */ /* 0x000fe20000010036 */
[-C--:B------:R-:W-:Y:S01]  /*88f0*/  FFMA.FTZ R52, R47, R66.reuse, R78 ;  /* 0x000000422f347223 */ /* 0x080fe2000001004e */
[----:B------:R-:W-:Y:S02]  /*8900*/  HADD2.F32 R47, -RZ, R43.H0_H0 ;  /* 0x2000002bff2f7230 */ /* 0x000fe40000004100 */
[----:B------:R-:W-:Y:S01]  /*8910*/  FFMA.FTZ R50, R50, R66, -R49 ;  /* 0x0000004232327223 */ /* 0x000fe20000010831 */
[----:B------:R-:W-:-:S02]  /*8920*/  HADD2.F32 R45, -RZ, R32.H0_H0 ;  /* 0x20000020ff2d7230 */ /* 0x000fc40000004100 */
        /* <DEDUP_REMOVED lines=11> */
[C---:B------:R-:W-:Y:S01]  /*89e0*/  FMUL.FTZ R47, R12.reuse, R47 ;  /* 0x0000002f0c2f7220 */ /* 0x040fe20000410000 */
[----:B------:R-:W-:Y:S02]  /*89f0*/  HADD2.F32 R157, -RZ, R157.H0_H0 ;  /* 0x2000009dff9d7230 */ /* 0x000fe40000004100 */
[-C--:B------:R-:W-:Y:S01]  /*8a00*/  FFMA.FTZ R49, R12, R11.reuse, -R49 ;  /* 0x0000000b0c317223 */ /* 0x080fe20000010831 */
[-C--:B------:R-:W-:Y:S01]  /*8a10*/  FFMA.FTZ R64, R45, R54.reuse, R64 ;  /* 0x000000362d407223 */ /* 0x080fe20000010040 */
[----:B------:R-:W-:Y:S01]  /*8a20*/  FFMA.FTZ R47, R32, R11, R47 ;  /* 0x0000000b202f7223 */ /* 0x000fe2000001002f */
[----:B------:R-:W-:Y:S02]  /*8a30*/  HADD2.F32 R12, -RZ, R34.H0_H0 ;  /* 0x20000022ff0c7230 */ /* 0x000fe40000004100 */
[----:B------:R-:W-:Y:S01]  /*8a40*/  FFMA.FTZ R66, R43, R54, -R66 ;  /* 0x000000362b427223 */ /* 0x000fe20000010842 */
[----:B------:R-:W-:Y:S01]  /*8a50*/  HADD2.F32 R45, -RZ, R44.H0_H0 ;  /* 0x2000002cff2d7230 */ /* 0x000fe20000004100 */
[----:B------:R-:W-:Y:S01]  /*8a60*/  F2FP.F16.F32.PACK_AB R33, R48, R15 ;  /* 0x0000000f3021723e */ /* 0x000fe200000000ff */
[----:B------:R-:W-:-:S02]  /*8a70*/  HADD2.F32 R11, -RZ, R14.H0_H0 ;  /* 0x2000000eff0b7230 */ /* 0x000fc40000004100 */
[-C--:B------:R-:W-:Y:S01]  /*8a80*/  FMUL.FTZ R32, R12, R161.reuse ;  /* 0x000000a10c207220 */ /* 0x080fe20000410000 */
[----:B------:R-:W-:Y:S01]  /*8a90*/  HADD2.F32 R34, -RZ, R34.H1_H1 ;  /* 0x30000022ff227230 */ /* 0x000fe20000004100 */
[----:B------:R-:W-:Y:S01]  /*8aa0*/  F2FP.F16.F32.PACK_AB R64, R47, R64 ;  /* 0x000000402f40723e */ /* 0x000fe200000000ff */
[----:B------:R-:W-:Y:S02]  /*8ab0*/  HADD2.F32 R14, -RZ, R14.H1_H1 ;  /* 0x3000000eff0e7230 */ /* 0x000fe40000004100 */
[C---:B------:R-:W-:Y:S01]  /*8ac0*/  FMUL.FTZ R161, R11.reuse, R161 ;  /* 0x000000a10ba17220 */ /* 0x040fe20000410000 */
[----:B------:R-:W-:Y:S02]  /*8ad0*/  HADD2.F32 R43, -RZ, R42.H0_H0 ;  /* 0x2000002aff2b7230 */ /* 0x000fe40000004100 */
[----:B------:R-:W-:Y:S01]  /*8ae0*/  FMUL.FTZ R51, R34, R45 ;  /* 0x0000002d22337220 */ /* 0x000fe20000410000 */
[----:B------:R-:W-:Y:S01]  /*8af0*/  FFMA.FTZ R32, R11, R157, -R32 ;  /* 0x0000009d0b207223 */ /* 0x000fe20000010820 */
[----:B------:R-:W-:Y:S01]  /*8b00*/  FMUL.FTZ R45, R14, R45 ;  /* 0x0000002d0e2d7220 */ /* 0x000fe20000410000 */
[----:B------:R-:W-:Y:S01]  /*8b10*/  FFMA.FTZ R161, R12, R157, R161 ;  /* 0x0000009d0ca17223 */ /* 0x000fe200000100a1 */
[-C--:B------:R-:W-:Y:S01]  /*8b20*/  FFMA.FTZ R51, R14, R43.reuse, -R51 ;  /* 0x0000002b0e337223 */ /* 0x080fe20000010833 */
[----:B------:R-:W-:Y:S01]  /*8b30*/  F2FP.F16.F32.PACK_AB R12, R49, R66 ;  /* 0x00000042310c723e */ /* 0x000fe200000000ff */
[----:B------:R-:W-:Y:S01]  /*8b40*/  FFMA.FTZ R34, R34, R43, R45 ;  /* 0x0000002b22227223 */ /* 0x000fe2000001002d */
[----:B------:R-:W-:-:S02]  /*8b50*/  IMAD.MOV.U32 R15, RZ, RZ, R50 ;  /* 0x000000ffff0f7224 */ /* 0x000fc400078e0032 */
[----:B------:R-:W-:Y:S01]  /*8b60*/  F2FP.F16.F32.PACK_AB R14, R51, R32 ;  /* 0x00000020330e723e */ /* 0x000fe200000000ff */
[----:B------:R-:W-:Y:S01]  /*8b70*/  IMAD.MOV.U32 R32, RZ, RZ, R64 ;  /* 0x000000ffff207224 */ /* 0x000fe200078e0040 */
[----:B------:R-:W-:-:S07]  /*8b80*/  F2FP.F16.F32.PACK_AB R34, R34, R161 ;  /* 0x000000a12222723e */ /* 0x000fce00000000ff */
.L_x_1668:
[----:B------:R-:W-:Y:S05]  /*8b90*/  BSYNC B2 ;  /* 0x0000000000027941 */ /* 0x000fea0003800000 */
.L_x_1667:
[----:B---3--:R3:W-:Y:S04]  /*8ba0*/  ST.E.128 desc[UR60][R38.64], R12 ;  /* 0x0000000c26007985 */ /* 0x0087e8000c101d3c */
[----:B----4-:R3:W-:Y:S02]  /*8bb0*/  @!P3 ST.E.128 desc[UR60][R40.64], R32 ;  /* 0x000000202800b985 */ /* 0x0107e4000c101d3c */
.L_x_1666:
[----:B------:R-:W-:Y:S05]  /*8bc0*/  BSYNC B1 ;  /* 0x0000000000017941 */ /* 0x000fea0003800000 */
.L_x_1665:
[----:B------:R-:W-:Y:S01]  /*8bd0*/  ISETP.NE.AND P3, PT, R9, RZ, PT ;  /* 0x000000ff0900720c */ /* 0x000fe20003f65270 */
[----:B------:R-:W-:-:S12]  /*8be0*/  BSSY B1, `(.L_x_1669) ;  /* 0x0000077000017945 */ /* 0x000fd80003800000 */
[----:B------:R-:W-:Y:S05]  /*8bf0*/  @!P3 BRA `(.L_x_1670) ;  /* 0x0000000400d4b947 */ /* 0x000fea0003800000 */
[----:B---34-:R-:W3:Y:S01]  /*8c00*/  LDL R14, [R1+0x34] ;  /* 0x00003400010e7983 */ /* 0x018ee20000100800 */
[----:B0-----:R-:W-:Y:S01]  /*8c10*/  SEL R11, R121, R135, !P1 ;  /* 0x00000087790b7207 */ /* 0x001fe20004800000 */
[----:B------:R-:W-:Y:S01]  /*8c20*/  BSSY B2, `(.L_x_1671) ;  /* 0x0000070000027945 */ /* 0x000fe20003800000 */
[----:B------:R-:W-:Y:S02]  /*8c30*/  SHF.R.U32.HI R13, RZ, 0x3, R225 ;  /* 0x00000003ff0d7819 */ /* 0x000fe400000116e1 */
[----:B------:R-:W-:Y:S02]  /*8c40*/  SHF.R.S32.HI R12, RZ, 0x1f, R11 ;  /* 0x0000001fff0c7819 */ /* 0x000fe4000001140b */
[----:B------:R-:W-:Y:S02]  /*8c50*/  LEA R38, P3, R6, R36, 0x1 ;  /* 0x0000002406267211 */ /* 0x000fe400078608ff */
        /* <DEDUP_REMOVED lines=9> */
[----:B------:R-:W-:-:S04]  /*8cf0*/  LOP3.LUT R11, R225, 0x38, R40, 0xf8, !PT ;  /* 0x00000038e10b7812 */ /* 0x000fc800078ef828 */
[----:B------:R-:W-:-:S05]  /*8d00*/  LOP3.LUT R11, R11, R13, RZ, 0x3c, !PT ;  /* 0x0000000d0b0b7212 */ /* 0x000fca00078e3cff */
[----:B------:R-:W-:-:S04]  /*8d10*/  @!P3 IMAD.WIDE R40, R40, 0x2, R36 ;  /* 0x000000022828b825 */ /* 0x000fc800078e0224 */
[----:B---3--:R-:W-:-:S05]  /*8d20*/  IMAD R12, R12, 0x1800, R14 ;  /* 0x000018000c0c7824 */ /* 0x008fca00078e020e */
        /* <DEDUP_REMOVED lines=8> */
[----:B---3--:R-:W-:Y:S01]  /*8db0*/  IMAD.MOV.U32 R45, RZ, RZ, R12 ;  /* 0x000000ffff2d7224 */ /* 0x008fe200078e000c */
[----:B------:R-:W-:Y:S01]  /*8dc0*/  SHF.R.U32.HI R50, RZ, 0x10, R73 ;  /* 0x00000010ff327819 */ /* 0x000fe20000011649 */
[----:B----4-:R-:W-:Y:S01]  /*8dd0*/  IMAD.MOV.U32 R12, RZ, RZ, R33 ;  /* 0x000000ffff0c7224 */ /* 0x010fe200078e0021 */
[----:B------:R-:W-:Y:S01]  /*8de0*/  MOV R46, R32 ;  /* 0x00000020002e7202 */ /* 0x000fe20000000f00 */
[----:B------:R-:W-:Y:S01]  /*8df0*/  IMAD.MOV.U32 R47, RZ, RZ, R35 ;  /* 0x000000ffff2f7224 */ /* 0x000fe200078e0023 */
[----:B------:R-:W-:Y:S01]  /*8e00*/  SHF.R.U32.HI R48, RZ, 0x10, R61 ;  /* 0x00000010ff307819 */ /* 0x000fe2000001163d */
[----:B------:R-:W-:Y:S01]  /*8e10*/  HADD2.F32 R51, -RZ, R153.H1_H1 ;  /* 0x30000099ff337230 */ /* 0x000fe20000004100 */
[--C-:B------:R-:W-:Y:S01]  /*8e20*/  SHF.R.U64 R42, R74, 0x10, R75.reuse ;  /* 0x000000104a2a7819 */ /* 0x100fe2000000124b */
[--C-:B------:R-:W-:Y:S01]  /*8e30*/  HADD2.F32 R32, -RZ, R12.reuse.H0_H0 ;  /* 0x2000000cff207230 */ /* 0x100fe20000004100 */
[----:B------:R-:W-:Y:S01]  /*8e40*/  SHF.R.U32.HI R74, RZ, 0x10, R75 ;  /* 0x00000010ff4a7819 */ /* 0x000fe2000001164b */
[----:B------:R-:W-:Y:S01]  /*8e50*/  HADD2.F32 R35, -RZ, R12.H1_H1 ;  /* 0x3000000cff237230 */ /* 0x000fe20000004100 */
[----:B0-----:R-:W-:Y:S01]  /*8e60*/  SHF.R.U64 R11, R62, 0x10, R63 ;  /* 0x000000103e0b7819 */ /* 0x001fe2000000123f */
[----:B------:R-:W-:Y:S01]  /*8e70*/  IMAD.MOV.U32 R33, RZ, RZ, R15 ;  /* 0x000000ffff217224 */ /* 0x000fe200078e000f */
[----:B------:R-:W-:Y:S01]  /*8e80*/  SHF.R.U32.HI R62, RZ, 0x10, R63 ;  /* 0x00000010ff3e7819 */ /* 0x000fe2000001163f */
[--C-:B------:R-:W-:Y:S01]  /*8e90*/  HADD2.F32 R12, -RZ, R13.reuse.H0_H0 ;  /* 0x2000000dff0c7230 */ /* 0x100fe20000004100 */
[----:B------:R-:W-:Y:S01]  /*8ea0*/  SHF.R.U64 R43, R60, 0x10, R61 ;  /* 0x000000103c2b7819 */ /* 0x000fe2000000123d */
[----:B------:R-:W-:Y:S01]  /*8eb0*/  HADD2.F32 R50, -RZ, R50.H0_H0 ;  /* 0x20000032ff327230 */ /* 0x000fe20000004100 */
[----:B------:R-:W-:Y:S01]  /*8ec0*/  SHF.R.U64 R44, R72, 0x10, R73 ;  /* 0x00000010482c7819 */ /* 0x000fe20000001249 */
[----:B------:R-:W-:-:S02]  /*8ed0*/  HADD2.F32 R15, -RZ, R13.H1_H1 ;  /* 0x3000000dff0f7230 */ /* 0x000fc40000004100 */
[-C--:B------:R-:W-:Y:S01]  /*8ee0*/  FMUL.FTZ R13, R32, R51.reuse ;  /* 0x00000033200d7220 */ /* 0x080fe20000410000 */
[----:B------:R-:W-:Y:S02]  /*8ef0*/  HADD2.F32 R49, -RZ, R147.H1_H1 ;  /* 0x30000093ff317230 */ /* 0x000fe40000004100 */
[C---:B------:R-:W-:Y:S01]  /*8f00*/  FMUL.FTZ R51, R12.reuse, R51 ;  /* 0x000000330c337220 */ /* 0x040fe20000410000 */
[----:B------:R-:W-:Y:S02]  /*8f10*/  HADD2.F32 R48, -RZ, R48.H0_H0 ;  /* 0x20000030ff307230 */ /* 0x000fe40000004100 */
[-C--:B------:R-:W-:Y:S01]  /*8f20*/  FMUL.FTZ R52, R35, R50.reuse ;  /* 0x0000003223347220 */ /* 0x080fe20000410000 */
[C---:B------:R-:W-:Y:S01]  /*8f30*/  FMUL.FTZ R50, R15.reuse, R50 ;  /* 0x000000320f327220 */ /* 0x040fe20000410000 */
[-C--:B------:R-:W-:Y:S01]  /*8f40*/  FFMA.FTZ R12, R12, R49.reuse, -R13 ;  /* 0x000000310c0c7223 */ /* 0x080fe2000001080d */
[----:B------:R-:W-:Y:S01]  /*8f50*/  FFMA.FTZ R13, R32, R49, R51 ;  /* 0x00000031200d7223 */ /* 0x000fe20000010033 */
[-C--:B------:R-:W-:Y:S01]  /*8f60*/  FFMA.FTZ R15, R15, R48.reuse, -R52 ;  /* 0x000000300f0f7223 */ /* 0x080fe20000010834 */
[----:B------:R-:W-:Y:S01]  /*8f70*/  FFMA.FTZ R32, R35, R48, R50 ;  /* 0x0000003023207223 */ /* 0x000fe20000010032 */
[----:B------:R-:W-:-:S02]  /*8f80*/  HADD2.F32 R48, -RZ, R47.H0_H0 ;  /* 0x2000002fff307230 */ /* 0x000fc40000004100 */
[----:B------:R-:W-:Y:S01]  /*8f90*/  HADD2.F32 R47, -RZ, R47.H1_H1 ;  /* 0x3000002fff2f7230 */ /* 0x000fe20000004100 */
[----:B------:R-:W-:Y:S01]  /*8fa0*/  F2FP.F16.F32.PACK_AB R15, R15, R12 ;  /* 0x0000000c0f0f723e */ /* 0x000fe200000000ff */
[----:B------:R-:W-:Y:S02]  /*8fb0*/  HADD2.F32 R35, -RZ, R33.H0_H0 ;  /* 0x20000021ff237230 */ /* 0x000fe40000004100 */
[----:B------:R-:W-:Y:S02]  /*8fc0*/  HADD2.F32 R52, -RZ, R74.H0_H0 ;  /* 0x2000004aff347230 */ /* 0x000fe40000004100 */
[----:B------:R-:W-:Y:S02]  /*8fd0*/  HADD2.F32 R51, -RZ, R151.H1_H1 ;  /* 0x30000097ff337230 */ /* 0x000fe40000004100 */
[----:B------:R-:W-:Y:S02]  /*8fe0*/  HADD2.F32 R33, -RZ, R33.H1_H1 ;  /* 0x30000021ff217230 */ /* 0x000fe40000004100 */
[----:B------:R-:W-:Y:S01]  /*8ff0*/  FMUL.FTZ R60, R47, R52 ;  /* 0x000000342f3c7220 */ /* 0x000fe20000410000 */
[----:B------:R-:W-:-:S02]  /*9000*/  HADD2.F32 R49, -RZ, R146.H1_H1 ;  /* 0x30000092ff317230 */ /* 0x000fc40000004100 */
[-C--:B------:R-:W-:Y:S01]  /*9010*/  FMUL.FTZ R54, R48, R51.reuse ;  /* 0x0000003330367220 */ /* 0x080fe20000410000 */
[----:B------:R-:W-:Y:S02]  /*9020*/  HADD2.F32 R50, -RZ, R62.H0_H0 ;  /* 0x2000003eff327230 */ /* 0x000fe40000004100 */
[----:B------:R-:W-:Y:S01]  /*9030*/  FMUL.FTZ R52, R33, R52 ;  /* 0x0000003421347220 */ /* 0x000fe20000410000 */
[C---:B------:R-:W-:Y:S01]  /*9040*/  FMUL.FTZ R53, R35.reuse, R51 ;  /* 0x0000003323357220 */ /* 0x040fe20000410000 */
[----:B------:R-:W-:Y:S01]  /*9050*/  FFMA.FTZ R51, R35, R49, -R54 ;  /* 0x0000003123337223 */ /* 0x000fe20000010836 */
[----:B------:R-:W-:Y:S02]  /*9060*/  HADD2.F32 R35, -RZ, R46.H0_H0 ;  /* 0x2000002eff237230 */ /* 0x000fe40000004100 */
[-C--:B------:R-:W-:Y:S01]  /*9070*/  FFMA.FTZ R60, R33, R50.reuse, -R60 ;  /* 0x00000032213c7223 */ /* 0x080fe2000001083c */
[----:B------:R-:W-:Y:S01]  /*9080*/  FFMA.FTZ R62, R47, R50, R52 ;  /* 0x000000322f3e7223 */ /* 0x000fe20000010034 */
[----:B------:R-:W-:-:S02]  /*9090*/  HADD2.F32 R50, -RZ, R153.H0_H0 ;  /* 0x20000099ff327230 */ /* 0x000fc40000004100 */
[----:B------:R-:W-:Y:S01]  /*90a0*/  FFMA.FTZ R53, R48, R49, R53 ;  /* 0x0000003130357223 */ /* 0x000fe20000010035 */
[--C-:B------:R-:W-:Y:S01]  /*90b0*/  HADD2.F32 R33, -RZ, R45.reuse.H0_H0 ;  /* 0x2000002dff217230 */ /* 0x100fe20000004100 */
[----:B------:R-:W-:Y:S01]  /*90c0*/  F2FP.F16.F32.PACK_AB R51, R60, R51 ;  /* 0x000000333c33723e */ /* 0x000fe200000000ff */
[----:B------:R-:W-:Y:S02]  /*90d0*/  HADD2.F32 R44, -RZ, R44.H0_H0 ;  /* 0x2000002cff2c7230 */ /* 0x000fe40000004100 */
[-C--:B------:R-:W-:Y:S01]  /*90e0*/  FMUL.FTZ R52, R35, R50.reuse ;  /* 0x0000003223347220 */ /* 0x080fe20000410000 */
[----:B------:R-:W-:Y:S02]  /*90f0*/  HADD2.F32 R46, -RZ, R46.H1_H1 ;  /* 0x3000002eff2e7230 */ /* 0x000fe40000004100 */
[----:B------:R-:W-:Y:S01]  /*9100*/  FMUL.FTZ R50, R33, R50 ;  /* 0x0000003221327220 */ /* 0x000fe20000410000 */
[----:B------:R-:W-:Y:S02]  /*9110*/  HADD2.F32 R45, -RZ, R45.H1_H1 ;  /* 0x3000002dff2d7230 */ /* 0x000fe40000004100 */
[----:B------:R-:W-:-:S02]  /*9120*/  HADD2.F32 R48, -RZ, R147.H0_H0 ;  /* 0x20000093ff307230 */ /* 0x000fc40000004100 */
[CC--:B------:R-:W-:Y:S01]  /*9130*/  FMUL.FTZ R54, R46.reuse, R44.reuse ;  /* 0x0000002c2e367220 */ /* 0x0c0fe20000410000 */
[----:B------:R-:W-:Y:S02]  /*9140*/  HADD2.F32 R43, -RZ, R43.H0_H0 ;  /* 0x2000002bff2b7230 */ /* 0x000fe40000004100 */
[----:B------:R-:W-:Y:S01]  /*9150*/  FMUL.FTZ R47, R45, R44 ;  /* 0x0000002c2d2f7220 */ /* 0x000fe20000410000 */
[----:B------:R-:W-:Y:S02]  /*9160*/  HADD2.F32 R44, -RZ, R151.H0_H0 ;  /* 0x20000097ff2c7230 */ /* 0x000fe40000004100 */
[-C--:B------:R-:W-:Y:S01]  /*9170*/  FFMA.FTZ R50, R35, R48.reuse, R50 ;  /* 0x0000003023327223 */ /* 0x080fe20000010032 */
[----:B------:R-:W-:Y:S01]  /*9180*/  FFMA.FTZ R52, R33, R48, -R52 ;  /* 0x0000003021347223 */ /* 0x000fe20000010834 */
[-C--:B------:R-:W-:Y:S01]  /*9190*/  FFMA.FTZ R45, R45, R43.reuse, -R54 ;  /* 0x0000002b2d2d7223 */ /* 0x080fe20000010836 */
[----:B------:R-:W-:Y:S01]  /*91a0*/  FFMA.FTZ R47, R46, R43, R47 ;  /* 0x0000002b2e2f7223 */ /* 0x000fe2000001002f */
[----:B------:R-:W-:-:S02]  /*91b0*/  HADD2.F32 R35, -RZ, R34.H0_H0 ;  /* 0x20000022ff237230 */ /* 0x000fc40000004100 */
[----:B------:R-:W-:Y:S01]  /*91c0*/  HADD2.F32 R43, -RZ, R42.H0_H0 ;  /* 0x2000002aff2b7230 */ /* 0x000fe20000004100 */
[----:B------:R-:W-:Y:S01]  /*91d0*/  F2FP.F16.F32.PACK_AB R12, R45, R52 ;  /* 0x000000342d0c723e */ /* 0x000fe200000000ff */
[----:B------:R-:W-:Y:S02]  /*91e0*/  HADD2.F32 R33, -RZ, R14.H0_H0 ;  /* 0x2000000eff217230 */ /* 0x000fe40000004100 */
[-C--:B------:R-:W-:Y:S01]  /*91f0*/  FMUL.FTZ R42, R35, R44.reuse ;  /* 0x0000002c232a7220 */ /* 0x080fe20000410000 */
[----:B------:R-:W-:Y:S02]  /*9200*/  HADD2.F32 R34, -RZ, R34.H1_H1 ;  /* 0x30000022ff227230 */ /* 0x000fe40000004100 */
[----:B------:R-:W-:Y:S02]  /*9210*/  HADD2.F32 R14, -RZ, R14.H1_H1 ;  /* 0x3000000eff0e7230 */ /* 0x000fe40000004100 */
[----:B------:R-:W-:Y:S01]  /*9220*/  FMUL.FTZ R44, R33, R44 ;  /* 0x0000002c212c7220 */ /* 0x000fe20000410000 */
[----:B------:R-:W-:-:S02]  /*9230*/  HADD2.F32 R146, -RZ, R146.H0_H0 ;  /* 0x20000092ff927230 */ /* 0x000fc40000004100 */
[-C--:B------:R-:W-:Y:S01]  /*9240*/  FMUL.FTZ R49, R34, R43.reuse ;  /* 0x0000002b22317220 */ /* 0x080fe20000410000 */
[----:B------:R-:W-:Y:S02]  /*9250*/  HADD2.F32 R11, -RZ, R11.H0_H0 ;  /* 0x2000000bff0b7230 */ /* 0x000fe40000004100 */
[C---:B------:R-:W-:Y:S01]  /*9260*/  FMUL.FTZ R43, R14.reuse, R43 ;  /* 0x0000002b0e2b7220 */ /* 0x040fe20000410000 */
        /* <DEDUP_REMOVED lines=8> */
[----:B------:R-:W-:-:S02]  /*92f0*/  F2FP.F16.F32.PACK_AB R32, R47, R50 ;  /* 0x000000322f20723e */ /* 0x000fc400000000ff */
[----:B------:R-:W-:Y:S02]  /*9300*/  F2FP.F16.F32.PACK_AB R14, R49, R42 ;  /* 0x0000002a310e723e */ /* 0x000fe400000000ff */
[----:B------:R-:W-:-:S07]  /*9310*/  F2FP.F16.F32.PACK_AB R34, R43, R44 ;  /* 0x0000002c2b22723e */ /* 0x000fce00000000ff */
.L_x_1672:
[----:B------:R-:W-:Y:S05]  /*9320*/  BSYNC B2 ;  /* 0x0000000000027941 */ /* 0x000fea0003800000 */
.L_x_1671:
[----:B---3--:R3:W-:Y:S04]  /*9330*/  ST.E.128 desc[UR60][R38.64], R12 ;  /* 0x0000000c26007985 */ /* 0x0087e8000c101d3c */
[----:B----4-:R3:W-:Y:S02]  /*9340*/  @!P3 ST.E.128 desc[UR60][R40.64], R32 ;  /* 0x000000202800b985 */ /* 0x0107e4000c101d3c */
.L_x_1670:
[----:B------:R-:W-:Y:S05]  /*9350*/  BSYNC B1 ;  /* 0x0000000000017941 */ /* 0x000fea0003800000 */
.L_x_1669:
[----:B------:R-:W-:-:S13]  /*9360*/  ISETP.NE.AND P3, PT, R10, RZ, PT ;  /* 0x000000ff0a00720c */ /* 0x000fda0003f65270 */
[----:B------:R-:W-:Y:S05]  /*9370*/  @!P3 BRA `(.L_x_1621) ;  /* 0x0000000c00bcb947 */ /* 0x000fea0003800000 */
[----:B---34-:R-:W3:Y:S01]  /*9380*/  LDL R14, [R1+0x34] ;  /* 0x00003400010e7983 */ /* 0x018ee20000100800 */
[----:B------:R-:W-:Y:S01]  /*9390*/  LOP3.LUT P4, RZ, R22, 0x1, RZ, 0xc0, !PT ;  /* 0x0000000116ff7812 */ /* 0x000fe2000788c0ff */
[----:B------:R-:W-:Y:S01]  /*93a0*/  BSSY B1, `(.L_x_1673) ;  /* 0x000006f000017945 */ /* 0x000fe20003800000 */
[----:B------:R-:W-:Y:S02]  /*93b0*/  SHF.R.U32.HI R13, RZ, 0x3, R225 ;  /* 0x00000003ff0d7819 */ /* 0x000fe400000116e1 */
[----:B------:R-:W-:Y:S02]  /*93c0*/  SEL R135, R121, R135, !P4 ;  /* 0x0000008779877207 */ /* 0x000fe40006000000 */
[C---:B0-----:R-:W-:Y:S02]  /*93d0*/  LEA R38, P3, R7.reuse, R36, 0x1 ;  /* 0x0000002407267211 */ /* 0x041fe400078608ff */
[----:B------:R-:W-:Y:S02]  /*93e0*/  SHF.R.S32.HI R12, RZ, 0x1f, R135 ;  /* 0x0000001fff0c7819 */ /* 0x000fe40000011487 */
[----:B------:R-:W-:-:S02]  /*93f0*/  LEA.HI.X R39, R7, R37, R108, 0x1, P3 ;  /* 0x0000002507277211 */ /* 0x000fc400018f0c6c */
[----:B------:R-:W-:Y:S02]  /*9400*/  LEA.HI R135, R12, R135, RZ, 0x4 ;  /* 0x000000870c877211 */ /* 0x000fe400078f20ff */
[----:B------:R-:W-:Y:S02]  /*9410*/  ISETP.GE.AND P3, PT, R196, R120, PT ;  /* 0x00000078c400720c */ /* 0x000fe40003f66270 */
[----:B------:R-:W-:-:S04]  /*9420*/  LEA.HI.SX32 R135, R135, R112, 0x1c ;  /* 0x0000007087877211 */ /* 0x000fc800078fe2ff */
[----:B------:R-:W-:Y:S02]  /*9430*/  SHF.R.S32.HI R12, RZ, 0x1f, R135 ;  /* 0x0000001fff0c7819 */ /* 0x000fe40000011487 */
[----:B------:R-:W-:Y:S02]  /*9440*/  SHF.L.U32 R40, R135, 0x3, RZ ;  /* 0x0000000387287819 */ /* 0x000fe400000006ff */
[----:B------:R-:W-:Y:S02]  /*9450*/  LEA.HI R12, R12, R135, RZ, 0x3 ;  /* 0x000000870c0c7211 */ /* 0x000fe400078f18ff */
[----:B------:R-:W-:Y:S02]  /*9460*/  LOP3.LUT R11, R225, 0x38, R40, 0xf8, !PT ;  /* 0x00000038e10b7812 */ /* 0x000fe400078ef828 */
[----:B------:R-:W-:Y:S02]  /*9470*/  SHF.R.S32.HI R12, RZ, 0x3, R12 ;  /* 0x00000003ff0c7819 */ /* 0x000fe4000001140c */
[----:B------:R-:W-:-:S03]  /*9480*/  LOP3.LUT R11, R11, R13, RZ, 0x3c, !PT ;  /* 0x0000000d0b0b7212 */ /* 0x000fc600078e3cff */
[----:B---3--:R-:W-:-:S04]  /*9490*/  IMAD R12, R12, 0x1800, R14 ;  /* 0x000018000c0c7824 */ /* 0x008fc800078e020e */
        /* <DEDUP_REMOVED lines=10> */
[----:B---3--:R-:W-:Y:S01]  /*9540*/  MOV R32, R14 ;  /* 0x0000000e00207202 */ /* 0x008fe20000000f00 */
[----:B------:R-:W-:Y:S01]  /*9550*/  IMAD.MOV.U32 R42, RZ, RZ, R34 ;  /* 0x000000ffff2a7224 */ /* 0x000fe200078e0022 */
[----:B------:R-:W-:Y:S01]  /*9560*/  SHF.R.U32.HI R44, RZ, 0x10, R57 ;  /* 0x00000010ff2c7819 */ /* 0x000fe20000011639 */
[----:B------:R-:W-:Y:S01]  /*9570*/  HADD2.F32 R45, -RZ, R145.H1_H1 ;  /* 0x30000091ff2d7230 */ /* 0x000fe20000004100 */
[--C-:B------:R-:W-:Y:S01]  /*9580*/  SHF.R.U64 R51, R70, 0x10, R71.reuse ;  /* 0x0000001046337819 */ /* 0x100fe20000001247 */
[----:B------:R-:W-:Y:S01]  /*9590*/  HADD2.F32 R34, -RZ, R33.H0_H0 ;  /* 0x20000021ff227230 */ /* 0x000fe20000004100 */
[----:B------:R-:W-:Y:S01]  /*95a0*/  SHF.R.U32.HI R70, RZ, 0x10, R71 ;  /* 0x00000010ff467819 */ /* 0x000fe20000011647 */
[----:B------:R-:W-:Y:S01]  /*95b0*/  HADD2.F32 R14, -RZ, R13.H0_H0 ;  /* 0x2000000dff0e7230 */ /* 0x000fe20000004100 */
[----:B0-----:R-:W-:Y:S01]  /*95c0*/  SHF.R.U64 R11, R58, 0x10, R59 ;  /* 0x000000103a0b7819 */ /* 0x001fe2000000123b */
[----:B------:R-:W-:-:S02]  /*95d0*/  HADD2.F32 R33, -RZ, R33.H1_H1 ;  /* 0x30000021ff217230 */ /* 0x000fc40000004100 */
[-C--:B------:R-:W-:Y:S01]  /*95e0*/  FMUL.FTZ R47, R34, R45.reuse ;  /* 0x0000002d222f7220 */ /* 0x080fe20000410000 */
[----:B------:R-:W-:Y:S02]  /*95f0*/  HADD2.F32 R46, -RZ, R46.H0_H0 ;  /* 0x2000002eff2e7230 */ /* 0x000fe40000004100 */
        /* <DEDUP_REMOVED lines=9> */
[----:B------:R-:W-:-:S02]  /*9690*/  HADD2.F32 R43, -RZ, R144.H1_H1 ;  /* 0x30000090ff2b7230 */ /* 0x000fc40000004100 */
[-C--:B------:R-:W-:Y:S01]  /*96a0*/  FFMA.FTZ R48, R13, R44.reuse, -R48 ;  /* 0x0000002c0d307223 */ /* 0x080fe20000010830 */
[----:B------:R-:W-:Y:S02]  /*96b0*/  HADD2.F32 R14, -RZ, R35.H0_H0 ;  /* 0x20000023ff0e7230 */ /* 0x000fe40000004100 */
[----:B------:R-:W-:Y:S01]  /*96c0*/  FFMA.FTZ R46, R33, R44, R46 ;  /* 0x0000002c212e7223 */ /* 0x000fe2000001002e */
[----:B------:R-:W-:Y:S01]  /*96d0*/  HADD2.F32 R13, -RZ, R15.H0_H0 ;  /* 0x2000000fff0d7230 */ /* 0x000fe20000004100 */
[----:B------:R-:W-:Y:S01]  /*96e0*/  SHF.R.U64 R53, R68, 0x10, R69 ;  /* 0x0000001044357819 */ /* 0x000fe20000001245 */
[----:B------:R-:W-:Y:S02]  /*96f0*/  HADD2.F32 R33, -RZ, R142.H1_H1 ;  /* 0x3000008eff217230 */ /* 0x000fe40000004100 */
[-C--:B------:R-:W-:Y:S01]  /*9700*/  FMUL.FTZ R50, R14, R43.reuse ;  /* 0x0000002b0e327220 */ /* 0x080fe20000410000 */
[----:B------:R-:W-:Y:S02]  /*9710*/  HADD2.F32 R35, -RZ, R35.H1_H1 ;  /* 0x30000023ff237230 */ /* 0x000fe40000004100 */
[----:B------:R-:W-:Y:S01]  /*9720*/  FMUL.FTZ R43, R13, R43 ;  /* 0x0000002b0d2b7220 */ /* 0x000fe20000410000 */
[----:B------:R-:W-:-:S02]  /*9730*/  HADD2.F32 R44, -RZ, R70.H0_H0 ;  /* 0x20000046ff2c7230 */ /* 0x000fc40000004100 */
[-C--:B------:R-:W-:Y:S01]  /*9740*/  FFMA.FTZ R50, R13, R33.reuse, -R50 ;  /* 0x000000210d327223 */ /* 0x080fe20000010832 */
[----:B------:R-:W-:Y:S02]  /*9750*/  HADD2.F32 R15, -RZ, R15.H1_H1 ;  /* 0x3000000fff0f7230 */ /* 0x000fe40000004100 */
[----:B------:R-:W-:Y:S01]  /*9760*/  FFMA.FTZ R43, R14, R33, R43 ;  /* 0x000000210e2b7223 */ /* 0x000fe2000001002b */
[----:B------:R-:W-:Y:S02]  /*9770*/  HADD2.F32 R34, -RZ, R58.H0_H0 ;  /* 0x2000003aff227230 */ /* 0x000fe40000004100 */
[-C--:B------:R-:W-:Y:S01]  /*9780*/  FMUL.FTZ R52, R35, R44.reuse ;  /* 0x0000002c23347220 */ /* 0x080fe20000410000 */
[----:B------:R-:W-:Y:S01]  /*9790*/  SHF.R.U64 R54, R56, 0x10, R57 ;  /* 0x0000001038367819 */ /* 0x000fe20000001239 */
[C---:B------:R-:W-:Y:S01]  /*97a0*/  FMUL.FTZ R44, R15.reuse, R44 ;  /* 0x0000002c0f2c7220 */ /* 0x040fe20000410000 */
[----:B------:R-:W-:Y:S02]  /*97b0*/  HADD2.F32 R145, -RZ, R145.H0_H0 ;  /* 0x20000091ff917230 */ /* 0x000fe40000004100 */
[----:B------:R-:W-:Y:S01]  /*97c0*/  FFMA.FTZ R49, R15, R34, -R52 ;  /* 0x000000220f317223 */ /* 0x000fe20000010834 */
        /* <DEDUP_REMOVED lines=8> */
[----:B------:R-:W-:Y:S01]  /*9850*/  HADD2.F32 R12, -RZ, R12.H1_H1 ;  /* 0x3000000cff0c7230 */ /* 0x000fe20000004100 */
[----:B------:R-:W-:Y:S01]  /*9860*/  F2FP.F16.F32.PACK_AB R49, R49, R50 ;  /* 0x000000323131723e */ /* 0x000fe200000000ff */
[----:B------:R-:W-:-:S02]  /*9870*/  HADD2.F32 R143, -RZ, R143.H0_H0 ;  /* 0x2000008fff8f7230 */ /* 0x000fc40000004100 */
[-C--:B------:R-:W-:Y:S01]  /*9880*/  FMUL.FTZ R35, R41, R33.reuse ;  /* 0x0000002129237220 */ /* 0x080fe20000410000 */
[----:B------:R-:W-:Y:S02]  /*9890*/  HADD2.F32 R15, -RZ, R54.H0_H0 ;  /* 0x20000036ff0f7230 */ /* 0x000fe40000004100 */
[C---:B------:R-:W-:Y:S01]  /*98a0*/  FMUL.FTZ R44, R12.reuse, R33 ;  /* 0x000000210c2c7220 */ /* 0x040fe20000410000 */
[----:B------:R-:W-:Y:S02]  /*98b0*/  HADD2.F32 R144, -RZ, R144.H0_H0 ;  /* 0x20000090ff907230 */ /* 0x000fe40000004100 */
[----:B------:R-:W-:Y:S01]  /*98c0*/  FFMA.FTZ R34, R13, R143, -R34 ;  /* 0x0000008f0d227223 */ /* 0x000fe20000010822 */
[----:B------:R-:W-:Y:S02]  /*98d0*/  HADD2.F32 R13, -RZ, R42.H0_H0 ;  /* 0x2000002aff0d7230 */ /* 0x000fe40000004100 */
[-C--:B------:R-:W-:Y:S01]  /*98e0*/  FFMA.FTZ R35, R12, R15.reuse, -R35 ;  /* 0x0000000f0c237223 */ /* 0x080fe20000010823 */
[----:B------:R-:W-:Y:S01]  /*98f0*/  FFMA.FTZ R44, R41, R15, R44 ;  /* 0x0000000f292c7223 */ /* 0x000fe2000001002c */
[----:B------:R-:W-:-:S02]  /*9900*/  HADD2.F32 R15, -RZ, R51.H0_H0 ;  /* 0x20000033ff0f7230 */ /* 0x000fc40000004100 */
[----:B------:R-:W-:Y:S01]  /*9910*/  FFMA.FTZ R145, R14, R143, R145 ;  /* 0x0000008f0e917223 */ /* 0x000fe20000010091 */
[----:B------:R-:W-:Y:S02]  /*9920*/  HADD2.F32 R12, -RZ, R32.H0_H0 ;  /* 0x20000020ff0c7230 */ /* 0x000fe40000004100 */
[-C--:B------:R-:W-:Y:S01]  /*9930*/  FMUL.FTZ R33, R13, R144.reuse ;  /* 0x000000900d217220 */ /* 0x080fe20000410000 */
[----:B------:R-:W-:Y:S01]  /*9940*/  HADD2.F32 R42, -RZ, R42.H1_H1 ;  /* 0x3000002aff2a7230 */ /* 0x000fe20000004100 */
[----:B------:R-:W-:Y:S01]  /*9950*/  F2FP.F16.F32.PACK_AB R43, R52, R43 ;  /* 0x0000002b342b723e */ /* 0x000fe200000000ff */
[----:B------:R-:W-:Y:S02]  /*9960*/  HADD2.F32 R32, -RZ, R32.H1_H1 ;  /* 0x30000020ff207230 */ /* 0x000fe40000004100 */
[----:B------:R-:W-:Y:S01]  /*9970*/  FMUL.FTZ R144, R12, R144 ;  /* 0x000000900c907220 */ /* 0x000fe20000410000 */
[----:B------:R-:W-:Y:S02]  /*9980*/  HADD2.F32 R142, -RZ, R142.H0_H0 ;  /* 0x2000008eff8e7230 */ /* 0x000fe40000004100 */
[----:B------:R-:W-:Y:S01]  /*9990*/  FMUL.FTZ R41, R42, R15 ;  /* 0x0000000f2a297220 */ /* 0x000fe20000410000 */
[----:B------:R-:W-:-:S02]  /*99a0*/  HADD2.F32 R11, -RZ, R11.H0_H0 ;  /* 0x2000000bff0b7230 */ /* 0x000fc40000004100 */
[----:B------:R-:W-:Y:S01]  /*99b0*/  FMUL.FTZ R15, R32, R15 ;  /* 0x0000000f200f7220 */ /* 0x000fe20000410000 */
[----:B------:R-:W-:Y:S01]  /*99c0*/  F2FP.F16.F32.PACK_AB R44, R44, R145 ;  /* 0x000000912c2c723e */ /* 0x000fe200000000ff */
[-C--:B------:R-:W-:Y:S01]  /*99d0*/  FFMA.FTZ R33, R12, R142.reuse, -R33 ;  /* 0x0000008e0c217223 */ /* 0x080fe20000010821 */
[----:B------:R-:W-:Y:S01]  /*99e0*/  FFMA.FTZ R144, R13, R142, R144 ;  /* 0x0000008e0d907223 */ /* 0x000fe20000010090 */
[-C--:B------:R-:W-:Y:S01]  /*99f0*/  FFMA.FTZ R32, R32, R11.reuse, -R41 ;  /* 0x0000000b20207223 */ /* 0x080fe20000010829 */
[----:B------:R-:W-:Y:S01]  /*9a00*/  FFMA.FTZ R15, R42, R11, R15 ;  /* 0x0000000b2a0f7223 */ /* 0x000fe2000001000f */
[----:B------:R-:W-:Y:S02]  /*9a10*/  F2FP.F16.F32.PACK_AB R12, R35, R34 ;  /* 0x00000022230c723e */ /* 0x000fe400000000ff */
[----:B------:R-:W-:Y:S02]  /*9a20*/  F2FP.F16.F32.PACK_AB R13, R48, R47 ;  /* 0x0000002f300d723e */ /* 0x000fe400000000ff */
[----:B------:R-:W-:Y:S01]  /*9a30*/  F2FP.F16.F32.PACK_AB R14, R32, R33 ;  /* 0x00000021200e723e */ /* 0x000fe200000000ff */
[----:B------:R-:W-:Y:S01]  /*9a40*/  IMAD.MOV.U32 R32, RZ, RZ, R44 ;  /* 0x000000ffff207224 */ /* 0x000fe200078e002c */
[----:B------:R-:W-:Y:S01]  /*9a50*/  F2FP.F16.F32.PACK_AB R34, R15, R144 ;  /* 0x000000900f22723e */ /* 0x000fe200000000ff */
[----:B------:R-:W-:Y:S01]  /*9a60*/  IMAD.MOV.U32 R33, RZ, RZ, R45 ;  /* 0x000000ffff217224 */ /* 0x000fe200078e002d */
[----:B------:R-:W-:Y:S01]  /*9a70*/  MOV R35, R43 ;  /* 0x0000002b00237202 */ /* 0x000fe20000000f00 */
[----:B------:R-:W-:-:S07]  /*9a80*/  IMAD.MOV.U32 R15, RZ, RZ, R49 ;  /* 0x000000ffff0f7224 */ /* 0x000fce00078e0031 */
.L_x_1674:
[----:B------:R-:W-:Y:S05]  /*9a90*/  BSYNC B1 ;  /* 0x0000000000017941 */ /* 0x000fea0003800000 */
.L_x_1673:
[----:B---3--:R3:W-:Y:S01]  /*9aa0*/  ST.E.128 desc[UR60][R38.64], R12 ;  /* 0x0000000c26007985 */ /* 0x0087e2000c101d3c */
[----:B------:R-:W-:-:S13]  /*9ab0*/  ISETP.GE.AND P3, PT, R40, R131, PT ;  /* 0x000000832800720c */ /* 0x000fda0003f66270 */
[----:B------:R-:W-:Y:S05]  /*9ac0*/  @P3 BRA `(.L_x_1621) ;  /* 0x0000000400e83947 */ /* 0x000fea0003800000 */
[----:B------:R-:W-:-:S05]  /*9ad0*/  IMAD.WIDE R36, R40, 0x2, R36 ;  /* 0x0000000228247825 */ /* 0x000fca00078e0224 */
[----:B----4-:R4:W-:Y:S01]  /*9ae0*/  ST.E.128 desc[UR60][R36.64], R32 ;  /* 0x0000002024007985 */ /* 0x0109e2000c101d3c */
[----:B------:R-:W-:Y:S05]  /*9af0*/  BRA `(.L_x_1621) ;  /* 0x0000000400dc7947 */ /* 0x000fea0003800000 */
.L_x_1586:
[----:B------:R-:W2:Y:S02]  /*9b00*/  LDL R11, [R1+0x38] ;  /* 0x00003800010b7983 */ /* 0x000ea40000100800 */
[----:B--2---:R-:W-:-:S13]  /*9b10*/  R2UR UR4, R11 ;  /* 0x000000000b0472ca */ /* 0x004fda00000e0000 */
[----:B------:R-:W-:-:S06]  /*9b20*/  UISETP.NE.AND UP0, UPT, UR4, 0x3, UPT ;  /* 0x000000030400788c */ /* 0x000fcc000bf05270 */
[----:B------:R-:W-:-:S13]  /*9b30*/  PLOP3.LUT P2, PT, PT, PT, UP0, 0x80, 0x0 ;  /* 0x000000000000781c */ /* 0x000fda0003f4f008 */
[----:B------:R-:W-:Y:S05]  /*9b40*/  @!P2 BRA `(.L_x_1675) ;  /* 0x000000000004a947 */ /* 0x000fea0003800000 */
[----:B------:R-:W-:Y:S01]  /*9b50*/  BPT.TRAP 0x1 ;  /* 0x000000040000795c */ /* 0x000fe20000300000 */
.L_x_1675:
[----:B------:R-:W-:Y:S01]  /*9b60*/  IMAD R87, R18, 0x8, R2 ;  /* 0x0000000812577824 */ /* 0x000fe200078e0202 */
[----:B------:R-:W-:Y:S01]  /*9b70*/  SHF.L.U32 R88, R219, 0x1f, RZ ;  /* 0x0000001fdb587819 */ /* 0x000fe200000006ff */
[----:B------:R-:W-:Y:S01]  /*9b80*/  BSSY B1, `(.L_x_1676) ;  /* 0x0000004000017945 */ /* 0x000fe20003800000 */
[----:B------:R-:W-:Y:S02]  /*9b90*/  SHF.R.S32.HI R84, RZ, 0x1f, R28 ;  /* 0x0000001fff547819 */ /* 0x000fe4000001141c */
[----:B------:R-:W0:Y:S02]  /*9ba0*/  SYNCS.PHASECHK.TRANS64.TRYWAIT P3, [R87+URZ+0x30890], R88 ;  /* 0x03089058570075a7 */ /* 0x000e24000806017f */
[----:B0-----:R-:W-:Y:S05]  /*9bb0*/  @!P3 BRA `(.L_x_1677) ;  /* 0x000002180060b947 */ /* 0x001fea0003800000 */
.L_x_2028:
[----:B------:R-:W-:Y:S05]  /*9bc0*/  BSYNC B1 ;  /* 0x0000000000017941 */ /* 0x000fea0003800000 */
.L_x_1676:
        /* <DEDUP_REMOVED lines=12> */
[----:B------:R-:W-:Y:S01]  /*9c90*/  ULDC.64 UR4, c[0x0][0x308] ;  /* 0x0000c20000047ab9 */ /* 0x000fe20000000a00 */
[----:B------:R-:W-:-:S02]  /*9ca0*/  IADD3 R42, -R218, R86, RZ ;  /* 0x00000056da2a7210 */ /* 0x000fc40007ffe1ff */
[----:B------:R-:W-:Y:S02]  /*9cb0*/  IMAD R15, R3, UR4, RZ ;  /* 0x00000004030f7c24 */ /* 0x000fe4000f8e02ff */
[----:B------:R-:W-:Y:S02]  /*9cc0*/  IMAD.IADD R13, R13, 0x1, R11 ;  /* 0x000000010d0d7824 */ /* 0x000fe400078e020b */
        /* <DEDUP_REMOVED lines=11> */
.L_x_2032:
        /* <DEDUP_REMOVED lines=16> */
[----:B------:R-:W-:Y:S02]  /*9e80*/  @!P5 IMAD.SHL.U32 R11, R201, 0x8, RZ ;  /* 0x00000008c90bd824 */ /* 0x000fe400078e00ff */
[----:B--2---:R-:W-:Y:S02]  /*9e90*/  @!P5 IMAD.MOV.U32 R36, RZ, RZ, R38 ;  /* 0x000000ffff24d224 */ /* 0x004fe400078e0026 */
[----:B------:R-:W-:Y:S02]  /*9ea0*/  @!P5 IMAD.MOV.U32 R37, RZ, RZ, R39 ;  /* 0x000000ffff25d224 */ /* 0x000fe400078e0027 */
[----:B------:R-:W-:-:S05]  /*9eb0*/  @!P5 IMAD.WIDE R36, R11, 0x2, R36 ;  /* 0x000000020b24d825 */ /* 0x000fca00078e0224 */
[----:B---3--:R2:W-:Y:S01]  /*9ec0*/  @!P5 ST.E.128 desc[UR60][R36.64], R12 ;  /* 0x0000000c2400d985 */ /* 0x0085e2000c101d3c */
[----:B------:R-:W-:-:S13]  /*9ed0*/  ISETP.GE.AND P5, PT, R196, UR4, PT ;  /* 0x00000004c4007c0c */ /* 0x000fda000bfa6270 */
[----:B------:R-:W3:Y:S01]  /*9ee0*/  @!P5 LDS.128 R12, [R29+0x21000] ;  /* 0x021000001d0cd984 */ /* 0x000ee20000000c00 */
[----:B------:R-:W-:Y:S01]  /*9ef0*/  @!P5 IMAD.SHL.U32 R11, R202, 0x8, RZ ;  /* 0x00000008ca0bd824 */ /* 0x000fe200078e00ff */
[----:B--2---:R-:W-:Y:S01]  /*9f00*/  @!P5 MOV R36, R38 ;  /* 0x000000260024d202 */ /* 0x004fe20000000f00 */
[----:B------:R-:W-:-:S04]  /*9f10*/  @!P5 IMAD.MOV.U32 R37, RZ, RZ, R39 ;  /* 0x000000ffff25d224 */ /* 0x000fc800078e0027 */
        /* <DEDUP_REMOVED lines=11> */
.L_x_1680:
[----:B------:R-:W-:Y:S05]  /*9fd0*/  BSYNC B1 ;  /* 0x0000000000017941 */ /* 0x000fea0003800000 */
.L_x_1679:
[----:B------:R-:W-:-:S03]  /*9fe0*/  UMOV UR4, 0xffffffff ;  /* 0xffffffff00047882 */ /* 0x000fc60000000000 */
[----:B------:R-:W-:Y:S05]  /*9ff0*/  BRA.DIV UR4, `(.L_x_1681) ;  /* 0x0000021604b07947 */ /* 0x000fea000b800000 */
[----:B--2---:R2:W0:Y:S04]  /*a000*/  SHFL.IDX PT, R39, R41, 0x1, 0x1c1f ;  /* 0x003c1f0029277f89 */ /* 0x00442800000e0000 */
[----:B---3--:R2:W3:Y:S02]  /*a010*/  SHFL.IDX PT, R38, R40, 0x1, 0x1c1f ;  /* 0x003c1f0028267f89 */ /* 0x0084e400000e0000 */
.L_x_2036:
        /* <DEDUP_REMOVED lines=37> */
.L_x_1621:
[----:B------:R-:W-:Y:S05]  /*a270*/  BSYNC B0 ;  /* 0x0000000000007941 */ /* 0x000fea0003800000 */
.L_x_1585:
[----:B0-----:R-:W0:Y:S01]  /*a280*/  S2R R11, SR_TID.X ;  /* 0x00000000000b7919 */ /* 0x001e220000002100 */
[----:B------:R-:W-:Y:S01]  /*a290*/  @!PT LDS RZ, [RZ] ;  /* 0x00000000fffff984 */ /* 0x000fe20000000800 */
[----:B------:R-:W-:Y:S01]  /*a2a0*/  @!PT LDS RZ, [RZ] ;  /* 0x00000000fffff984 */ /* 0x000fe20000000800 */
[----:B------:R-:W-:Y:S01]  /*a2b0*/  @!PT LDS RZ, [RZ] ;  /* 0x00000000fffff984 */ /* 0x000fe20000000800 */
[----:B------:R-:W-:Y:S01]  /*a2c0*/  @!PT LDS RZ, [RZ] ;  /* 0x00000000fffff984 */ /* 0x000fe20000000800 */
[----:B------:R5:W-:Y:S06]  /*a2d0*/  MEMBAR.ALL.CTA ;  /* 0x0000000000007992 */ /* 0x000bec0000008000 */
[----:B-----5:R-:W5:Y:S01]  /*a2e0*/  FENCE.VIEW.ASYNC.S ;  /* 0x00000000000073c6 */ /* 0x020f620000000000 */
[----:B------:R-:W-:Y:S05]  /*a2f0*/  WARPSYNC.ALL ;  /* 0x0000000000007948 */ /* 0x000fea0003800000 */
[----:B------:R-:W-:Y:S01]  /*a300*/  BSSY B0, `(.L_x_1682) ;  /* 0x0000009000007945 */ /* 0x000fe20003800000 */
[----:B0-----:R-:W-:Y:S01]  /*a310*/  LOP3.LUT R11, R11, 0x7f, RZ, 0xc0, !PT ;  /* 0x0000007f0b0b7812 */ /* 0x001fe200078ec0ff */
[----:B-----5:R0:W-:Y:S03]  /*a320*/  BAR.SYNC.DEFER_BLOCKING R141, 0x80 ;  /* 0x0002008d0000751d */ /* 0x0201e60000010000 */
[----:B------:R-:W-:-:S13]  /*a330*/  ISETP.NE.AND P3, PT, R11, RZ, PT ;  /* 0x000000ff0b00720c */ /* 0x000fda0003f65270 */
[----:B------:R-:W-:-:S05]  /*a340*/  @!P3 VIADD R11, R87, 0x308a0 ;  /* 0x000308a0570bb836 */ /* 0x000fca0000000000 */
[----:B------:R-:W-:-:S04]  /*a350*/  @!P3 PRMT R11, RZ, 0x654, R11 ;  /* 0x00000654ff0bb816 */ /* 0x000fc8000000000b */
[----:B------:R0:W-:Y:S01]  /*a360*/  @!P3 SYNCS.ARRIVE.TRANS64.RED.A1T0 RZ, [R11+URZ], RZ ;  /* 0x000000ff0bffb9a7 */ /* 0x0001e2000810043f */
[----:B------:R-:W-:Y:S05]  /*a370*/  @!P2 BRA `(.L_x_1683) ;  /* 0x000000000004a947 */ /* 0x000fea0003800000 */
[----:B------:R-:W-:Y:S01]  /*a380*/  BPT.TRAP 0x1 ;  /* 0x000000040000795c */ /* 0x000fe20000300000 */
.L_x_1683:
[----:B------:R-:W-:Y:S05]  /*a390*/  BSYNC B0 ;  /* 0x0000000000007941 */ /* 0x000fea0003800000 */
.L_x_1682:
[----:B------:R-:W5:Y:S01]  /*a3a0*/  SYNCS.PHASECHK.TRANS64.TRYWAIT P2, [R87+URZ+0x308b0], R88 ;  /* 0x0308b058570075a7 */ /* 0x000f62000804017f */
[----:B------:R-:W-:Y:S04]  /*a3b0*/  BSSY B0, `(.L_x_1684) ;  /* 0x0000002000007945 */ /* 0x000fe80003800000 */
[----:B-----5:R-:W-:Y:S05]  /*a3c0*/  @!P2 BRA `(.L_x_1685) ;  /* 0x000002140008a947 */ /* 0x020fea0003800000 */
.L_x_2037:
[----:B------:R-:W-:Y:S05]  /*a3d0*/  BSYNC B0 ;  /* 0x0000000000007941 */ /* 0x000fea0003800000 */
.L_x_1684:
[----:B------:R-:W-:Y:S01]  /*a3e0*/  ULDC.64 UR4, c[0x0][0x328] ;  /* 0x0000ca0000047ab9 */ /* 0x000fe20000000a00 */
[----:B------:R-:W-:Y:S01]  /*a3f0*/  IMAD.IADD R86, R86, 0x1, -R218 ;  /* 0x0000000156567824 */ /* 0x000fe200078e0ada */
[----:B------:R-:W-:Y:S01]  /*a400*/  BSSY B0, `(.L_x_1686) ;  /* 0x0000037000007945 */ /* 0x000fe20003800000 */
[----:B0-----:R-:W-:Y:S02]  /*a410*/  IMAD R11, R84, UR4, RZ ;  /* 0x00000004540b7c24 */ /* 0x001fe4000f8e02ff */
[----:B---34-:R-:W-:-:S04]  /*a420*/  IMAD.WIDE.U32 R12, R28, UR4, RZ ;  /* 0x000000041c0c7c25 */ /* 0x018fc8000f8e00ff */
[----:B------:R-:W-:Y:S01]  /*a430*/  IMAD R11, R28, UR5, R11 ;  /* 0x000000051c0b7c24 */ /* 0x000fe2000f8e020b */
[----:B------:R-:W-:Y:S02]  /*a440*/  ULDC.64 UR4, c[0x0][0x338] ;  /* 0x0000ce0000047ab9 */ /* 0x000fe40000000a00 */
[----:B------:R-:W-:Y:S02]  /*a450*/  IMAD R14, R85, UR4, RZ ;  /* 0x00000004550e7c24 */ /* 0x000fe4000f8e02ff */
[----:B------:R-:W-:Y:S02]  /*a460*/  IMAD.IADD R13, R13, 0x1, R11 ;  /* 0x000000010d0d7824 */ /* 0x000fe400078e020b */
[C---:B------:R-:W-:Y:S02]  /*a470*/  IMAD R11, R27.reuse, UR5, R14 ;  /* 0x000000051b0b7c24 */ /* 0x040fe4000f8e020e */
[----:B------:R-:W-:Y:S01]  /*a480*/  IMAD.WIDE.U32 R12, R27, UR4, R12 ;  /* 0x000000041b0c7c25 */ /* 0x000fe2000f8e000c */
[----:B------:R-:W-:-:S03]  /*a490*/  ULDC.64 UR4, c[0x0][0x330] ;  /* 0x0000cc0000047ab9 */ /* 0x000fc60000000a00 */
[----:B------:R-:W-:Y:S01]  /*a4a0*/  IMAD R15, R3, UR4, RZ ;  /* 0x00000004030f7c24 */ /* 0x000fe2000f8e02ff */
[----:B------:R-:W-:-:S03]  /*a4b0*/  IADD3 R13, R13, R11, RZ ;  /* 0x0000000b0d0d7210 */ /* 0x000fc60007ffe0ff */
[C---:B------:R-:W-:Y:S02]  /*a4c0*/  IMAD R11, R30.reuse, UR5, R15 ;  /* 0x000000051e0b7c24 */ /* 0x040fe4000f8e020f */
[----:B------:R-:W-:Y:S01]  /*a4d0*/  IMAD.WIDE.U32 R12, R30, UR4, R12 ;  /* 0x000000041e0c7c25 */ /* 0x000fe2000f8e000c */
[----:B------:R-:W-:-:S03]  /*a4e0*/  ULDC.64 UR4, c[0x0][0x318] ;  /* 0x0000c60000047ab9 */ /* 0x000fc60000000a00 */
[----:B------:R-:W-:Y:S01]  /*a4f0*/  IMAD.IADD R11, R13, 0x1, R11 ;  /* 0x000000010d0b7824 */ /* 0x000fe200078e020b */
[----:B------:R-:W-:-:S04]  /*a500*/  LEA R27, P2, R12, UR4, 0x1 ;  /* 0x000000040c1b7c11 */ /* 0x000fc8000f8408ff */
[----:B------:R-:W-:Y:S01]  /*a510*/  LEA.HI.X R11, R12, UR5, R11, 0x1, P2 ;  /* 0x000000050c0b7c11 */ /* 0x000fe200090f0c0b */
[----:B------:R0:W3:Y:S01]  /*a520*/  SHFL.IDX PT, R36, R27, RZ, 0x1c1f ;  /* 0x001c1fff1b247589 */ /* 0x0000e200000e0000 */
[----:B------:R-:W-:-:S03]  /*a530*/  ISETP.GE.AND P2, PT, R86, 0x1, PT ;  /* 0x000000015600780c */ /* 0x000fc60003f46270 */
[----:B------:R0:W4:Y:S10]  /*a540*/  SHFL.IDX PT, R37, R11, RZ, 0x1c1f ;  /* 0x001c1fff0b257589 */ /* 0x00013400000e0000 */
[----:B0-----:R-:W-:Y:S05]  /*a550*/  @!P2 BRA `(.L_x_1687) ;  /* 0x000000000084a947 */ /* 0x001fea0003800000 */
[----:B------:R-:W-:Y:S02]  /*a560*/  ULDC UR4, c[0x0][0x2f4] ;  /* 0x0000bd0000047ab9 */ /* 0x000fe40000000800 */
[----:B------:R-:W-:Y:S02]  /*a570*/  ISETP.GE.AND P5, PT, R16, UR4, PT ;  /* 0x0000000410007c0c */ /* 0x000fe4000bfa6270 */
[----:B------:R-:W-:-:S11]  /*a580*/  ISETP.GE.AND P4, PT, R23, UR4, PT ;  /* 0x0000000417007c0c */ /* 0x000fd6000bf86270 */
[----:B------:R-:W0:Y:S01]  /*a590*/  @!P5 LDS.128 R12, [R29] ;  /* 0x000000001d0cd984 */ /* 0x000e220000000c00 */
[----:B---3--:R-:W-:-:S04]  /*a5a0*/  @!P5 LEA R38, P2, R16, R36, 0x1 ;  /* 0x000000241026d211 */ /* 0x008fc800078408ff */
[----:B----4-:R-:W-:Y:S02]  /*a5b0*/  @!P5 LEA.HI.X R39, R16, R37, R17, 0x1, P2 ;  /* 0x000000251027d211 */ /* 0x010fe400010f0c11 */
[----:B------:R-:W-:-:S04]  /*a5c0*/  @!P4 LEA R34, P2, R23, R36, 0x1 ;  /* 0x000000241722c211 */ /* 0x000fc800078408ff */
[----:B------:R-:W-:Y:S02]  /*a5d0*/  @!P4 LEA.HI.X R35, R23, R37, R216, 0x1, P2 ;  /* 0x000000251723c211 */ /* 0x000fe400010f0cd8 */
[----:B------:R-:W-:-:S13]  /*a5e0*/  ISETP.GE.AND P2, PT, R19, UR4, PT ;  /* 0x0000000413007c0c */ /* 0x000fda000bf46270 */
[----:B------:R-:W-:-:S04]  /*a5f0*/  @!P2 LEA R32, P6, R19, R36, 0x1 ;  /* 0x000000241320a211 */ /* 0x000fc800078c08ff */
[----:B------:R-:W-:Y:S01]  /*a600*/  @!P2 LEA.HI.X R33, R19, R37, R205, 0x1, P6 ;  /* 0x000000251321a211 */ /* 0x000fe200030f0ccd */
[----:B0-----:R0:W-:Y:S01]  /*a610*/  @!P5 ST.E.128 desc[UR60][R38.64], R12 ;  /* 0x0000000c2600d985 */ /* 0x0011e2000c101d3c */
[----:B------:R-:W-:-:S13]  /*a620*/  ISETP.GE.AND P5, PT, R197, UR4, PT ;  /* 0x00000004c5007c0c */ /* 0x000fda000bfa6270 */
[----:B------:R-:W3:Y:S01]  /*a630*/  @!P5 LDS.128 R12, [R31] ;  /* 0x000000001f0cd984 */ /* 0x000ee20000000c00 */
[----:B-12---:R-:W-:-:S04]  /*a640*/  @!P5 IMAD.SHL.U32 R41, R201, 0x8, RZ ;  /* 0x00000008c929d824 */ /* 0x006fc800078e00ff */
[----:B0-----:R-:W-:-:S05]  /*a650*/  @!P5 IMAD.WIDE R38, R41, 0x2, R36 ;  /* 0x000000022926d825 */ /* 0x001fca00078e0224 */
[----:B---3--:R0:W-:Y:S01]  /*a660*/  @!P5 ST.E.128 desc[UR60][R38.64], R12 ;  /* 0x0000000c2600d985 */ /* 0x0081e2000c101d3c */
[----:B------:R-:W-:-:S13]  /*a670*/  ISETP.GE.AND P5, PT, R196, UR4, PT ;  /* 0x00000004c4007c0c */ /* 0x000fda000bfa6270 */
[----:B------:R-:W1:Y:S01]  /*a680*/  @!P5 LDS.128 R12, [R29+0x3000] ;  /* 0x003000001d0cd984 */ /* 0x000e620000000c00 */
[----:B------:R-:W-:Y:S01]  /*a690*/  @!P5 IMAD.SHL.U32 R41, R202, 0x8, RZ ;  /* 0x00000008ca29d824 */ /* 0x000fe200078e00ff */
[----:B0-----:R-:W-:Y:S01]  /*a6a0*/  @!P5 MOV R38, R36 ;  /* 0x000000240026d202 */ /* 0x001fe20000000f00 */
[----:B------:R-:W-:-:S04]  /*a6b0*/  @!P5 IMAD.MOV.U32 R39, RZ, RZ, R37 ;  /* 0x000000ffff27d224 */ /* 0x000fc800078e0025 */
[----:B------:R-:W-:-:S05]  /*a6c0*/  @!P5 IMAD.WIDE R38, R41, 0x2, R38 ;  /* 0x000000022926d825 */ /* 0x000fca00078e0226 */
[----:B-1----:R-:W-:Y:S01]  /*a6d0*/  @!P5 ST.E.128 desc[UR60][R38.64], R12 ;  /* 0x0000000c2600d985 */ /* 0x002fe2000c101d3c */
        /* <DEDUP_REMOVED lines=9> */
.L_x_1687:
[----:B------:R-:W-:Y:S05]  /*a770*/  BSYNC B0 ;  /* 0x0000000000007941 */ /* 0x000fea0003800000 */
.L_x_1686:
[----:B------:R-:W-:Y:S01]  /*a780*/  ISETP.GE.AND P2, PT, R86, 0x41, PT ;  /* 0x000000415600780c */ /* 0x000fe20003f46270 */
[----:B0---4-:R0:W4:Y:S01]  /*a790*/  SHFL.IDX PT, R37, R11, 0x1, 0x1c1f ;  /* 0x003c1f000b257f89 */ /* 0x01112200000e0000 */
[----:B------:R-:W-:Y:S03]  /*a7a0*/  BSSY B0, `(.L_x_1688) ;  /* 0x0000024000007945 */ /* 0x000fe60003800000 */
[----:B---3--:R0:W3:Y:S08]  /*a7b0*/  SHFL.IDX PT, R36, R27, 0x1, 0x1c1f ;  /* 0x003c1f001b247f89 */ /* 0x0080f000000e0000 */
[----:B0-----:R-:W-:Y:S05]  /*a7c0*/  @!P2 BRA `(.L_x_1689) ;  /* 0x000000000084a947 */ /* 0x001fea0003800000 */
[----:B------:R-:W-:Y:S02]  /*a7d0*/  ULDC UR4, c[0x0][0x2f4] ;  /* 0x0000bd0000047ab9 */ /* 0x000fe40000000800 */
[----:B------:R-:W-:Y:S02]  /*a7e0*/  ISETP.GE.AND P5, PT, R16, UR4, PT ;  /* 0x0000000410007c0c */ /* 0x000fe4000bfa6270 */
[----:B------:R-:W-:-:S11]  /*a7f0*/  ISETP.GE.AND P4, PT, R23, UR4, PT ;  /* 0x0000000417007c0c */ /* 0x000fd6000bf86270 */
[----:B------:R-:W0:Y:S01]  /*a800*/  @!P5 LDS.128 R12, [R29+0x2000] ;  /* 0x002000001d0cd984 */ /* 0x000e220000000c00 */
        /* <DEDUP_REMOVED lines=9> */
[----:B------:R-:W3:Y:S01]  /*a8a0*/  @!P5 LDS.128 R12, [R31+0x2000] ;  /* 0x002000001f0cd984 */ /* 0x000ee20000000c00 */
[----:B------:R-:W-:-:S04]  /*a8b0*/  @!P5 IMAD.SHL.U32 R11, R201, 0x8, RZ ;  /* 0x00000008c90bd824 */ /* 0x000fc800078e00ff */
[----:B0-----:R-:W-:-:S05]  /*a8c0*/  @!P5 IMAD.WIDE R38, R11, 0x2, R36 ;  /* 0x000000020b26d825 */ /* 0x001fca00078e0224 */
[----:B---3--:R0:W-:Y:S01]  /*a8d0*/  @!P5 ST.E.128 desc[UR60][R38.64], R12 ;  /* 0x0000000c2600d985 */ /* 0x0081e2000c101d3c */
[----:B------:R-:W-:-:S13]  /*a8e0*/  ISETP.GE.AND P5, PT, R196, UR4, PT ;  /* 0x00000004c4007c0c */ /* 0x000fda000bfa6270 */
[----:B------:R-:W3:Y:S01]  /*a8f0*/  @!P5 LDS.128 R12, [R29+0x5000] ;  /* 0x005000001d0cd984 */ /* 0x000ee20000000c00 */
[----:B------:R-:W-:Y:S01]  /*a900*/  @!P5 IMAD.SHL.U32 R11, R202, 0x8, RZ ;  /* 0x00000008ca0bd824 */ /* 0x000fe200078e00ff */
[----:B0-----:R-:W-:Y:S01]  /*a910*/  @!P5 MOV R39, R37 ;  /* 0x000000250027d202 */ /* 0x001fe20000000f00 */
[----:B------:R-:W-:-:S04]  /*a920*/  @!P5 IMAD.MOV.U32 R38, RZ, RZ, R36 ;  /* 0x000000ffff26d224 */ /* 0x000fc800078e0024 */
[----:B------:R-:W-:-:S05]  /*a930*/  @!P5 IMAD.WIDE R38, R11, 0x2, R38 ;  /* 0x000000020b26d825 */ /* 0x000fca00078e0226 */
[----:B---3--:R-:W-:Y:S01]  /*a940*/  @!P5 ST.E.128 desc[UR60][R38.64], R12 ;  /* 0x0000000c2600d985 */ /* 0x008fe2000c101d3c */
        /* <DEDUP_REMOVED lines=9> */
.L_x_1689:
[----:B------:R-:W-:Y:S05]  /*a9e0*/  BSYNC B0 ;  /* 0x0000000000007941 */ /* 0x000fea0003800000 */
.L_x_1688:
[----:B------:R-:W-:Y:S01]  /*a9f0*/  @!PT LDS RZ, [RZ] ;  /* 0x00000000fffff984 */ /* 0x000fe20000000800 */
[----:B------:R-:W-:Y:S01]  /*aa00*/  @!PT LDS RZ, [RZ] ;  /* 0x00000000fffff984 */ /* 0x000fe20000000800 */
[----:B------:R-:W-:Y:S01]  /*aa10*/  @!PT LDS RZ, [RZ] ;  /* 0x00000000fffff984 */ /* 0x000fe20000000800 */
[----:B------:R-:W-:Y:S01]  /*aa20*/  @!PT LDS RZ, [RZ] ;  /* 0x00000000fffff984 */ /* 0x000fe20000000800 */
[----:B------:R5:W-:Y:S06]  /*aa30*/  MEMBAR.ALL.CTA ;  /* 0x0000000000007992 */ /* 0x000bec0000008000 */
[----:B-----5:R-:W5:Y:S01]  /*aa40*/  FENCE.VIEW.ASYNC.S ;  /* 0x00000000000073c6 */ /* 0x020f620000000000 */
[----:B-1----:R-:W-:Y:S01]  /*aa50*/  @!P3 VIADD R87, R87, 0x308c0 ;  /* 0x000308c05757b836 */ /* 0x002fe20000000000 */
[----:B-----5:R1:W-:Y:S01]  /*aa60*/  BAR.SYNC.DEFER_BLOCKING R141, 0x80 ;  /* 0x0002008d0000751d */ /* 0x0203e20000010000 */
[----:B------:R-:W-:Y:S01]  /*aa70*/  LOP3.LUT P4, RZ, R22, 0x2, RZ, 0xc0, !PT ;  /* 0x0000000216ff7812 */ /* 0x000fe2000788c0ff */
[----:B------:R-:W-:-:S02]  /*aa80*/  VIADD R18, R18, 0x1 ;  /* 0x0000000112127836 */ /* 0x000fc40000000000 */
[----:B------:R-:W-:Y:S02]  /*aa90*/  @!P3 PRMT R87, RZ, 0x654, R87 ;  /* 0x00000654ff57b816 */ /* 0x000fe40000000057 */
[----:B------:R-:W-:Y:S02]  /*aaa0*/  PLOP3.LUT P2, PT, PT, PT, PT, 0x8, 0x0 ;  /* 0x000000000000781c */ /* 0x000fe40003f4e170 */
[----:B------:R1:W-:Y:S01]  /*aab0*/  @!P3 SYNCS.ARRIVE.TRANS64.RED.A1T0 RZ, [R87+URZ], RZ ;  /* 0x000000ff57ffb9a7 */ /* 0x0003e2000810043f */
[----:B------:R-:W-:-:S04]  /*aac0*/  ISETP.NE.AND P3, PT, R18, 0x2, PT ;  /* 0x000000021200780c */ /* 0x000fc80003f65270 */
[----:B0-----:R-:W-:Y:S02]  /*aad0*/  SEL R12, RZ, 0x1, P3 ;  /* 0x00000001ff0c7807 */ /* 0x001fe40001800000 */
[----:B------:R-:W-:Y:S02]  /*aae0*/  SEL R18, R18, RZ, P3 ;  /* 0x000000ff12127207 */ /* 0x000fe40001800000 */
[----:B------:R-:W-:Y:S01]  /*aaf0*/  LOP3.LUT R219, R219, R12, RZ, 0x3c, !PT ;  /* 0x0000000cdbdb7212 */ /* 0x000fe200078e3cff */
[----:B-1----:R-:W-:Y:S06]  /*ab00*/  @P4 BRA `(.L_x_1690) ;  /* 0xffffff7c00784947 */ /* 0x002fec000383ffff */
.L_x_1580:
[----:B------:R-:W2:Y:S01]  /*ab10*/  LDL R11, [R1+0x30] ;  /* 0x00003000010b7983 */ /* 0x000ea20000100800 */
[----:B------:R-:W0:Y:S01]  /*ab20*/  LDC R0, c[0x0][0x448] ;  /* 0x00011200ff007b82 */ /* 0x000e220000000800 */
[----:B------:R-:W-:Y:S01]  /*ab30*/  IADD3 R5, R200, 0x1, -R199 ;  /* 0x00000001c8057810 */ /* 0x000fe20007ffe8c7 */
[----:B------:R-:W-:Y:S06]  /*ab40*/  BSSY B0, `(.L_x_1691) ;  /* 0x000000d000007945 */ /* 0x000fec0003800000 */
[----:B------:R-:W1:Y:S01]  /*ab50*/  LDC.64 R6, c[0x0][0x9e0] ;  /* 0x00027800ff067b82 */ /* 0x000e620000000a00 */
[----:B0-----:R-:W-:-:S02]  /*ab60*/  ISETP.NE.AND P1, PT, R0, 0x1, PT ;  /* 0x000000010000780c */ /* 0x001fc40003f25270 */
[----:B-1----:R-:W-:-:S11]  /*ab70*/  ISETP.GE.AND P3, PT, R7, 0x1, PT ;  /* 0x000000010700780c */ /* 0x002fd60003f66270 */
[----:B------:R-:W0:Y:S08]  /*ab80*/  @P1 LDC R3, c[0x0][0x44c] ;  /* 0x00011300ff031b82 */ /* 0x000e300000000800 */
[----:B------:R-:W1:Y:S01]  /*ab90*/  @P1 LDC R4, c[0x0][0x450] ;  /* 0x00011400ff041b82 */ /* 0x000e620000000800 */
[----:B--2---:R-:W-:-:S04]  /*aba0*/  VIADD R0, R11, 0x7f ;  /* 0x0000007f0b007836 */ /* 0x004fc80000000000 */
[----:B0-----:R-:W-:-:S05]  /*abb0*/  @P1 IMAD.HI.U32 R3, R0, R3, RZ ;  /* 0x0000000300031227 */ /* 0x001fca00078e00ff */
[----:B-1----:R-:W-:-:S05]  /*abc0*/  @P1 SHF.R.U32.HI R0, RZ, R4, R3 ;  /* 0x00000004ff001219 */ /* 0x002fca0000011603 */
[----:B------:R-:W-:Y:S01]  /*abd0*/  IMAD.IADD R5, R5, 0x1, R0 ;  /* 0x0000000105057824 */ /* 0x000fe200078e0200 */
[----:B------:R-:W-:Y:S06]  /*abe0*/  @P2 BRA `(.L_x_1692) ;  /* 0x0000000000082947 */ /* 0x000fec0003800000 */
[----:B------:R-:W0:Y:S02]  /*abf0*/  FENCE.VIEW.ASYNC.G ;  /* 0x00000000000073c6 */ /* 0x000e240000000100 */
[----:B0-----:R-:W-:Y:S06]  /*ac00*/  BAR.ARV 0xc, 0x180 ;  /* 0x0306000000007b1d */ /* 0x001fec0000002000 */
.L_x_1692:
[----:B------:R-:W-:Y:S05]  /*ac10*/  BSYNC B0 ;  /* 0x0000000000007941 */ /* 0x000fea0003800000 */
.L_x_1691:
[----:B------:R-:W-:Y:S01]  /*ac20*/  IADD3 R0, R5, R6, RZ ;  /* 0x0000000605007210 */ /* 0x000fe20007ffe0ff */
[----:B------:R-:W-:Y:S06]  /*ac30*/  @!P3 BRA `(.L_x_1693) ;  /* 0x000000000048b947 */ /* 0x000fec0003800000 */
        /* <DEDUP_REMOVED lines=11> */
.L_x_1695:
[----:B------:R-:W-:-:S13]  /*acf0*/  ISETP.NE.AND P0, PT, R7, 0x1, PT ;  /* 0x000000010700780c */ /* 0x000fda0003f05270 */
[----:B------:R-:W0:Y:S02]  /*ad00*/  @P0 LDC.64 R4, c[0x0][0x9e8] ;  /* 0x00027a00ff040b82 */ /* 0x000e240000000a00 */
[----:B0-----:R-:W-:-:S05]  /*ad10*/  @P0 IMAD.HI.U32 R4, R3, R4, RZ ;  /* 0x0000000403040227 */ /* 0x001fca00078e00ff */
[----:B------:R-:W-:-:S07]  /*ad20*/  @P0 SHF.R.U32.HI R3, RZ, R5, R4 ;  /* 0x00000005ff030219 */ /* 0x000fce0000011604 */
.L_x_1696:
[----:B------:R-:W-:Y:S05]  /*ad30*/  BSYNC B0 ;  /* 0x0000000000007941 */ /* 0x000fea0003800000 */
.L_x_1694:
[----:B------:R-:W-:-:S05]  /*ad40*/  IMAD R3, R3, R7, R7 ;  /* 0x0000000703037224 */ /* 0x000fca00078e0207 */
[----:B------:R-:W-:-:S07]  /*ad50*/  VIMNMX R0, R0, R3, PT ;  /* 0x0000000300007248 */ /* 0x000fce0003fe0100 */
.L_x_1693:
[----:B------:R-:W0:Y:S01]  /*ad60*/  @P1 LDC R3, c[0x0][0x44c] ;  /* 0x00011300ff031b82 */ /* 0x000e220000000800 */
[----:B------:R-:W-:Y:S01]  /*ad70*/  VIADD R0, R0, 0x5f ;  /* 0x0000005f00007836 */ /* 0x000fe20000000000 */
[----:B------:R-:W-:Y:S01]  /*ad80*/  ULDC UR4, c[0x0][0x9dc] ;  /* 0x0002770000047ab9 */ /* 0x000fe20000000800 */
[----:B------:R-:W-:Y:S02]  /*ad90*/  IMAD.MOV.U32 R5, RZ, RZ, R11 ;  /* 0x000000ffff057224 */ /* 0x000fe400078e000b */
[----:B------:R-:W-:-:S03]  /*ada0*/  IMAD.HI R0, R0, 0x2aaaaaab, RZ ;  /* 0x2aaaaaab00007827 */ /* 0x000fc600078e02ff */
[----:B------:R-:W1:Y:S01]  /*adb0*/  @P1 LDC R9, c[0x0][0x450] ;  /* 0x00011400ff091b82 */ /* 0x000e620000000800 */
[----:B0-----:R-:W-:Y:S01]  /*adc0*/  @P1 IMAD.HI.U32 R4, R11, R3, RZ ;  /* 0x000000030b041227 */ /* 0x001fe200078e00ff */
[----:B------:R-:W-:-:S04]  /*add0*/  SHF.R.U32.HI R3, RZ, 0x1f, R0 ;  /* 0x0000001fff037819 */ /* 0x000fc80000011600 */
[----:B------:R-:W-:Y:S02]  /*ade0*/  LEA.HI.SX32 R72, R0, R3, 0x1c ;  /* 0x0000000300487211 */ /* 0x000fe400078fe2ff */
[----:B-1----:R-:W-:Y:S02]  /*adf0*/  @P1 SHF.R.U32.HI R5, RZ, R9, R4 ;  /* 0x00000009ff051219 */ /* 0x002fe40000011604 */
[----:B------:R-:W-:Y:S02]  /*ae00*/  VIMNMX R72, R139, R72, PT ;  /* 0x000000488b487248 */ /* 0x000fe40003fe0100 */
[----:B------:R-:W-:-:S05]  /*ae10*/  IADD3 R0, R140, R5, RZ ;  /* 0x000000058c007210 */ /* 0x000fca0007ffe0ff */
        /* <DEDUP_REMOVED lines=12> */
.L_x_1699:
[----:B------:R-:W-:-:S13]  /*aee0*/  ISETP.NE.AND P0, PT, R7, 0x1, PT ;  /* 0x000000010700780c */ /* 0x000fda0003f05270 */
[----:B------:R-:W0:Y:S02]  /*aef0*/  @P0 LDC.64 R4, c[0x0][0x9e8] ;  /* 0x00027a00ff040b82 */ /* 0x000e240000000a00 */
[----:B0-----:R-:W-:-:S05]  /*af00*/  @P0 IMAD.HI.U32 R4, R0, R4, RZ ;  /* 0x0000000400040227 */ /* 0x001fca00078e00ff */
[----:B------:R-:W-:-:S07]  /*af10*/  @P0 SHF.R.U32.HI R0, RZ, R5, R4 ;  /* 0x00000005ff000219 */ /* 0x000fce0000011604 */
.L_x_1700:
[----:B------:R-:W-:Y:S05]  /*af20*/  BSYNC B0 ;  /* 0x0000000000007941 */ /* 0x000fea0003800000 */
.L_x_1698:
[----:B------:R-:W-:-:S05]  /*af30*/  IMAD R0, R0, R7, RZ ;  /* 0x0000000700007224 */ /* 0x000fca00078e02ff */
[----:B------:R-:W-:-:S07]  /*af40*/  VIMNMX R3, R3, R0, !PT ;  /* 0x0000000003037248 */ /* 0x000fce0007fe0100 */
.L_x_1697:
        /* <DEDUP_REMOVED lines=9> */
[----:B------:R-:W-:Y:S02]  /*afe0*/  LEA.HI.SX32 R0, R3, R0, 0x1c ;  /* 0x0000000003007211 */ /* 0x000fe400078fe2ff */
[----:B------:R-:W-:Y:S01]  /*aff0*/  CS2R R106, SRZ ;  /* 0x00000000006a7805 */ /* 0x000fe2000001ff00 */
[----:B------:R-:W-:Y:S01]  /*b000*/  IMAD.MOV.U32 R110, RZ, RZ, RZ ;  /* 0x000000ffff6e7224 */ /* 0x000fe200078e00ff */
[----:B------:R-:W-:Y:S02]  /*b010*/  CS2R R108, SRZ ;  /* 0x00000000006c7805 */ /* 0x000fe4000001ff00 */
[----:B------:R-:W-:-:S02]  /*b020*/  VIMNMX R9, RZ, R0, !PT ;  /* 0x00000000ff097248 */ /* 0x000fc40007fe0100 */
[----:B------:R-:W-:Y:S02]  /*b030*/  CS2R R78, SRZ ;  /* 0x00000000004e7805 */ /* 0x000fe4000001ff00 */
[----:B------:R-:W-:Y:S01]  /*b040*/  CS2R R104, SRZ ;  /* 0x0000000000687805 */ /* 0x000fe2000001ff00 */
[----:B------:R-:W-:Y:S01]  /*b050*/  IMAD.MOV.U32 R103, RZ, RZ, RZ ;  /* 0x000000ffff677224 */ /* 0x000fe200078e00ff */
[----:B------:R-:W-:Y:S01]  /*b060*/  ISETP.GT.AND P1, PT, R72, R9, PT ;  /* 0x000000094800720c */ /* 0x000fe20003f24270 */
[----:B------:R0:W-:Y:S01]  /*b070*/  STL [R1+0x3c], R9 ;  /* 0x00003c0901007387 */ /* 0x0001e20000100800 */
[----:B------:R-:W-:Y:S02]  /*b080*/  CS2R R98, SRZ ;  /* 0x0000000000627805 */ /* 0x000fe4000001ff00 */
[----:B------:R-:W-:Y:S02]  /*b090*/  CS2R R100, SRZ ;  /* 0x0000000000647805 */ /* 0x000fe4000001ff00 */
[----:B------:R-:W-:-:S02]  /*b0a0*/  CS2R R86, SRZ ;  /* 0x0000000000567805 */ /* 0x000fc4000001ff00 */
[----:B------:R-:W-:Y:S01]  /*b0b0*/  CS2R R96, SRZ ;  /* 0x0000000000607805 */ /* 0x000fe2000001ff00 */
[----:B------:R-:W-:Y:S01]  /*b0c0*/  IMAD.MOV.U32 R95, RZ, RZ, RZ ;  /* 0x000000ffff5f7224 */ /* 0x000fe200078e00ff */
        /* <DEDUP_REMOVED lines=10> */
[----:B------:R-:W-:-:S02]  /*b170*/  MOV R73, RZ ;  /* 0x000000ff00497202 */ /* 0x000fc40000000f00 */
        /* <DEDUP_REMOVED lines=17> */
[----:B---34-:R-:W-:-:S02]  /*b290*/  CS2R R36, SRZ ;  /* 0x0000000000247805 */ /* 0x018fc4000001ff00 */
[----:B------:R-:W-:Y:S01]  /*b2a0*/  CS2R R32, SRZ ;  /* 0x0000000000207805 */ /* 0x000fe2000001ff00 */
[----:B------:R-:W-:Y:S01]  /*b2b0*/  IMAD.MOV.U32 R8, RZ, RZ, RZ ;  /* 0x000000ffff087224 */ /* 0x000fe200078e00ff */
[----:B------:R-:W-:Y:S01]  /*b2c0*/  CS2R R26, SRZ ;  /* 0x00000000001a7805 */ /* 0x000fe2000001ff00 */
[----:B------:R-:W-:Y:S01]  /*b2d0*/  IMAD.MOV.U32 R3, RZ, RZ, RZ ;  /* 0x000000ffff037224 */ /* 0x000fe200078e00ff */
[----:B------:R-:W-:Y:S01]  /*b2e0*/  CS2R R24, SRZ ;  /* 0x0000000000187805 */ /* 0x000fe2000001ff00 */
[----:B------:R-:W-:Y:S02]  /*b2f0*/  IMAD.MOV.U32 R0, RZ, RZ, RZ ;  /* 0x000000ffff007224 */ /* 0x000fe400078e00ff */
[----:B------:R-:W-:Y:S01]  /*b300*/  IMAD.MOV.U32 R139, RZ, RZ, RZ ;  /* 0x000000ffff8b7224 */ /* 0x000fe200078e00ff */
[----:B0-----:R-:W-:Y:S06]  /*b310*/  @!P1 BRA `(.L_x_1701) ;  /* 0x0000015c009c9947 */ /* 0x001fec0003800000 */
[----:B------:R-:W2:Y:S04]  /*b320*/  LDL R9, [R1+0x80] ;  /* 0x0000800001097983 */ /* 0x000ea80000100800 */
[----:B------:R-:W3:Y:S04]  /*b330*/  LDL R10, [R1+0x7c] ;  /* 0x00007c00010a7983 */ /* 0x000ee80000100800 */
[----:B--2---:R-:W0:Y:S01]  /*b340*/  SHFL.IDX PT, R0, R9, RZ, 0x1f ;  /* 0x00001fff09007589 */ /* 0x004e2200000e0000 */
[----:B---3--:R-:W-:-:S13]  /*b350*/  R2UR UR4, R10 ;  /* 0x000000000a0472ca */ /* 0x008fda00000e0000 */
[----:B------:R-:W-:Y:S01]  /*b360*/  ULOP3.LUT UP0, URZ, UR4, 0x1bf, URZ, 0xc0, !UPT ;  /* 0x000001bf043f7892 */ /* 0x000fe2000f80c03f */
[----:B0-----:R-:W-:-:S05]  /*b370*/  LEA.HI R3, R0, R0, RZ, 0x1 ;  /* 0x0000000000037211 */ /* 0x001fca00078f08ff */
[----:B------:R-:W-:Y:S02]  /*b380*/  PLOP3.LUT P0, PT, PT, PT, UP0, 0x80, 0x0 ;  /* 0x000000000000781c */ /* 0x000fe40003f0f008 */
[----:B------:R-:W-:-:S04]  /*b390*/  LOP3.LUT R3, R3, 0x1e, RZ, 0xc0, !PT ;  /* 0x0000001e03037812 */ /* 0x000fc800078ec0ff */
[----:B------:R-:W-:-:S04]  /*b3a0*/  IADD3 R3, R0, -R3, RZ ;  /* 0x8000000300037210 */ /* 0x000fc80007ffe0ff */
[----:B------:R-:W-:-:S04]  /*b3b0*/  LEA R3, R3, UR4, 0xd ;  /* 0x0000000403037c11 */ /* 0x000fc8000f8e68ff */
[----:B------:R-:W-:-:S04]  /*b3c0*/  SHF.R.U32.HI R3, RZ, 0x4, R3 ;  /* 0x00000004ff037819 */ /* 0x000fc80000011603 */
[----:B------:R-:W-:Y:S01]  /*b3d0*/  LOP3.LUT R68, R3, 0x3fff, RZ, 0xc0, !PT ;  /* 0x00003fff03447812 */ /* 0x000fe200078ec0ff */
[----:B------:R-:W-:Y:S06]  /*b3e0*/  @!P0 BRA `(.L_x_1702) ;  /* 0x0000000000408947 */ /* 0x000fec0003800000 */
[----:B------:R-:W-:Y:S01]  /*b3f0*/  MOV R0, 0x0 ;  /* 0x0000000000007802 */ /* 0x000fe20000000f00 */
[----:B------:R-:W-:Y:S01]  /*b400*/  ULDC.64 UR4, c[0x4][0x88] ;  /* 0x0100220000047ab9 */ /* 0x000fe20000000a00 */
[----:B------:R-:W-:Y:S01]  /*b410*/  ULDC.64 UR6, c[0x4][0x28] ;  /* 0x01000a0000067ab9 */ /* 0x000fe20000000a00 */
[----:B------:R-:W-:Y:S01]  /*b420*/  IMAD.U32 R4, RZ, RZ, UR4 ;  /* 0x00000004ff047e24 */ /* 0x000fe2000f8e00ff */
[----:B------:R0:W1:Y:S01]  /*b430*/  LDC.64 R14, c[0x4][R0] ;  /* 0x01000000000e7b82 */ /* 0x0000620000000a00 */
[----:B------:R-:W-:Y:S01]  /*b440*/  IMAD.U32 R5, RZ, RZ, UR5 ;  /* 0x00000005ff057e24 */ /* 0x000fe2000f8e00ff */
[----:B------:R-:W-:Y:S01]  /*b450*/  ULDC.64 UR4, c[0x4][0x90] ;  /* 0x0100240000047ab9 */ /* 0x000fe20000000a00 */
[----:B------:R-:W-:Y:S01]  /*b460*/  MOV R10, UR6 ;  /* 0x00000006000a7c02 */ /* 0x000fe20008000f00 */
        /* <DEDUP_REMOVED lines=8> */
.L_x_1702:
        /* <DEDUP_REMOVED lines=13> */
.L_x_1706:
[----:B-1----:R1:W2:Y:S02]  /*b5c0*/  SYNCS.PHASECHK.TRANS64.TRYWAIT P0, [R2+URZ+0x30800], R3 ;  /* 0x03080003020075a7 */ /* 0x0022a4000800017f */
[----:B--2---:R-:W-:Y:S05]  /*b5d0*/  @!P0 NANOSLEEP.SYNCS 0x989680 ;  /* 0x009896800000895d */ /* 0x004fea0003900000 */
[----:B------:R-:W2:Y:S02]  /*b5e0*/  @!P0 SYNCS.PHASECHK.TRANS64 P0, [R2+URZ+0x30800], R3 ;  /* 0x03080003020085a7 */ /* 0x000ea4000800007f */
[----:B--2---:R-:W-:Y:S05]  /*b5f0*/  @!P0 BRA `(.L_x_1706) ;  /* 0xfffffffc00f08947 */ /* 0x004fea000383ffff */
.L_x_1705:
[----:B------:R-:W-:Y:S05]  /*b600*/  BSYNC B0 ;  /* 0x0000000000007941 */ /* 0x000fea0003800000 */
.L_x_1704:
[----:B------:R-:W-:Y:S05]  /*b610*/  BRA `(.L_x_1707) ;  /* 0x0000006c00807947 */ /* 0x000fea0003800000 */
.L_x_1703:
[----:B------:R-:W2:Y:S01]  /*b620*/  LDL R0, [R1+0x7c] ;  /* 0x00007c0001007983 */ /* 0x000ea20000100800 */
[----:B------:R-:W-:Y:S01]  /*b630*/  ULDC.64 UR6, c[0x0][0x408] ;  /* 0x0001020000067ab9 */ /* 0x000fe20000000a00 */
[----:B--2---:R-:W-:Y:S02]  /*b640*/  R2UR UR4, R0 ;  /* 0x00000000000472ca */ /* 0x004fe400000e0000 */
[----:B-----5:R-:W-:-:S05]  /*b650*/  SHF.R.S32.HI R0, RZ, 0x1f, R138 ;  /* 0x0000001fff007819 */ /* 0x020fca000001148a */
[----:B------:R-:W-:-:S04]  /*b660*/  IMAD R5, R0, UR6, RZ ;  /* 0x0000000600057c24 */ /* 0x000fc8000f8e02ff */
[----:B------:R-:W-:Y:S02]  /*b670*/  IMAD R5, R138, UR7, R5 ;  /* 0x000000078a057c24 */ /* 0x000fe4000f8e0205 */
[----:B------:R-:W-:-:S03]  /*b680*/  ULOP3.LUT UP0, URZ, UR4, 0x3ff, URZ, 0xc0, !UPT ;  /* 0x000003ff043f7892 */ /* 0x000fc6000f80c03f */
[----:B------:R-:W-:Y:S02]  /*b690*/  ULDC.64 UR4, c[0x0][0x3f8] ;  /* 0x0000fe0000047ab9 */ /* 0x000fe40000000a00 */
[----:B------:R-:W-:Y:S01]  /*b6a0*/  IMAD R3, R0, UR4, RZ ;  /* 0x0000000400037c24 */ /* 0x000fe2000f8e02ff */
[----:B------:R-:W-:Y:S01]  /*b6b0*/  PLOP3.LUT P0, PT, PT, PT, UP0, 0x80, 0x0 ;  /* 0x000000000000781c */ /* 0x000fe20003f0f008 */
[----:B------:R-:W-:-:S04]  /*b6c0*/  IMAD.WIDE.U32 R24, R138, UR4, RZ ;  /* 0x000000048a187c25 */ /* 0x000fc8000f8e00ff */
[C---:B------:R-:W-:Y:S02]  /*b6d0*/  IMAD R3, R138.reuse, UR5, R3 ;  /* 0x000000058a037c24 */ /* 0x040fe4000f8e0203 */
[----:B------:R-:W-:-:S04]  /*b6e0*/  IMAD.WIDE.U32 R138, R138, UR6, RZ ;  /* 0x000000068a8a7c25 */ /* 0x000fc8000f8e00ff */
[----:B------:R-:W-:Y:S02]  /*b6f0*/  IMAD.IADD R27, R3, 0x1, R25 ;  /* 0x00000001031b7824 */ /* 0x000fe400078e0219 */
[----:B------:R-:W-:Y:S01]  /*b700*/  IMAD.IADD R29, R5, 0x1, R139 ;  /* 0x00000001051d7824 */ /* 0x000fe200078e028b */
        /* <DEDUP_REMOVED lines=17> */
.L_x_1708:
[----:B------:R-:W2:Y:S01]  /*b820*/  LDL R90, [R1+0x30] ;  /* 0x00003000015a7983 */ /* 0x000ea20000100800 */
[----:B------:R-:W-:Y:S01]  /*b830*/  ULDC.U8 UR4, c[0x0][0x410] ;  /* 0x0001040000047ab9 */ /* 0x000fe20000000000 */
[----:B------:R-:W-:Y:S01]  /*b840*/  BSSY B0, `(.L_x_1709) ;  /* 0x00006b5000007945 */ /* 0x000fe20003800000 */
[----:B------:R-:W-:Y:S01]  /*b850*/  ISETP.NE.AND P0, PT, RZ, UR4, PT ;  /* 0x00000004ff007c0c */ /* 0x000fe2000bf05270 */
[----:B--2---:R-:W-:-:S12]  /*b860*/  IMAD.IADD R9, R218, 0x1, R90 ;  /* 0x00000001da097824 */ /* 0x004fd800078e025a */
[----:B------:R-:W-:Y:S05]  /*b870*/  @!P0 BRA `(.L_x_1710) ;  /* 0x0000003400908947 */ /* 0x000fea0003800000 */
[----:B------:R-:W2:Y:S01]  /*b880*/  LDL R20, [R1+0x5c] ;  /* 0x00005c0001147983 */ /* 0x000ea20000100800 */
[----:B------:R-:W0:Y:S01]  /*b890*/  LDC R80, c[0x0][0x448] ;  /* 0x00011200ff507b82 */ /* 0x000e220000000800 */
[----:B------:R-:W-:Y:S01]  /*b8a0*/  ULDC.64 UR4, c[0x0][0x3f8] ;  /* 0x0000fe0000047ab9 */ /* 0x000fe20000000a00 */
[----:B------:R-:W-:Y:S01]  /*b8b0*/  MOV R11, R27 ;  /* 0x0000001b000b7202 */ /* 0x000fe20000000f00 */
[----:B------:R-:W-:Y:S01]  /*b8c0*/  ULDC.64 UR6, c[0x0][0x408] ;  /* 0x0001020000067ab9 */ /* 0x000fe20000000a00 */
[----:B------:R-:W-:Y:S01]  /*b8d0*/  IMAD.MOV.U32 R10, RZ, RZ, R24 ;  /* 0x000000ffff0a7224 */ /* 0x000fe200078e0018 */
[----:B------:R-:W-:Y:S01]  /*b8e0*/  SHF.R.S32.HI R66, RZ, 0x1f, R223 ;  /* 0x0000001fff427819 */ /* 0x000fe200000114df */
[----:B------:R-:W-:Y:S01]  /*b8f0*/  IMAD.MOV.U32 R12, RZ, RZ, R138 ;  /* 0x000000ffff0c7224 */ /* 0x000fe200078e008a */
[----:B------:R-:W-:Y:S01]  /*b900*/  SHF.R.S32.HI R64, RZ, 0x1f, R221 ;  /* 0x0000001fff407819 */ /* 0x000fe200000114dd */
[----:B------:R-:W-:Y:S01]  /*b910*/  IMAD.MOV.U32 R13, RZ, RZ, R29 ;  /* 0x000000ffff0d7224 */ /* 0x000fe200078e001d */
[----:B------:R-:W-:-:S02]  /*b920*/  SHF.R.S32.HI R67, RZ, 0x1f, R222 ;  /* 0x0000001fff437819 */ /* 0x000fc400000114de */
[----:B------:R-:W-:Y:S02]  /*b930*/  SHF.R.S32.HI R65, RZ, 0x1f, R220 ;  /* 0x0000001fff417819 */ /* 0x000fe400000114dc */
[----:B------:R-:W-:Y:S02]  /*b940*/  SHF.R.S32.HI R77, RZ, 0x1f, R224 ;  /* 0x0000001fff4d7819 */ /* 0x000fe400000114e0 */
[----:B0-----:R-:W-:-:S13]  /*b950*/  ISETP.NE.AND P0, PT, R80, 0x1, PT ;  /* 0x000000015000780c */ /* 0x001fda0003f05270 */
[----:B------:R-:W0:Y:S08]  /*b960*/  @P0 LDC R0, c[0x0][0x44c] ;  /* 0x00011300ff000b82 */ /* 0x000e300000000800 */
[----:B------:R-:W1:Y:S01]  /*b970*/  @P0 LDC R5, c[0x0][0x450] ;  /* 0x00011400ff050b82 */ /* 0x000e620000000800 */
[----:B--2---:R-:W-:-:S04]  /*b980*/  IMAD R3, R20, 0x40, R9 ;  /* 0x0000004014037824 */ /* 0x004fc800078e0209 */
[----:B0-----:R-:W-:-:S05]  /*b990*/  @P0 IMAD.HI.U32 R0, R3, R0, RZ ;  /* 0x0000000003000227 */ /* 0x001fca00078e00ff */
[----:B-1----:R-:W-:-:S04]  /*b9a0*/  @P0 SHF.R.U32.HI R3, RZ, R5, R0 ;  /* 0x00000005ff030219 */ /* 0x002fc80000011600 */
[----:B------:R-:W-:Y:S01]  /*b9b0*/  SHF.R.S32.HI R0, RZ, 0x1f, R3 ;  /* 0x0000001fff007819 */ /* 0x000fe20000011403 */
[----:B------:R-:W-:-:S04]  /*b9c0*/  IMAD.WIDE.U32 R10, R3, UR4, R10 ;  /* 0x00000004030a7c25 */ /* 0x000fc8000f8e000a */
[C---:B------:R-:W-:Y:S02]  /*b9d0*/  IMAD R4, R0.reuse, UR4, RZ ;  /* 0x0000000400047c24 */ /* 0x040fe4000f8e02ff */
[----:B------:R-:W-:Y:S02]  /*b9e0*/  IMAD R0, R0, UR6, RZ ;  /* 0x0000000600007c24 */ /* 0x000fe4000f8e02ff */
[C---:B------:R-:W-:Y:S01]  /*b9f0*/  IMAD R7, R3.reuse, UR5, R4 ;  /* 0x0000000503077c24 */ /* 0x040fe2000f8e0204 */
[----:B------:R-:W-:Y:S01]  /*ba00*/  ULDC.64 UR4, c[0x0][0x3e8] ;  /* 0x0000fa0000047ab9 */ /* 0x000fe20000000a00 */
[C---:B------:R-:W-:Y:S01]  /*ba10*/  IMAD.WIDE.U32 R12, R3.reuse, UR6, R12 ;  /* 0x00000006030c7c25 */ /* 0x040fe2000f8e000c */
[----:B------:R-:W-:Y:S01]  /*ba20*/  LEA R6, P0, R10, UR4, 0x1 ;  /* 0x000000040a067c11 */ /* 0x000fe2000f8008ff */
[----:B------:R-:W-:Y:S02]  /*ba30*/  UMOV UR4, 0xffffffff ;  /* 0xffffffff00047882 */ /* 0x000fe40000000000 */
[----:B------:R-:W-:Y:S01]  /*ba40*/  IMAD R3, R3, UR7, R0 ;  /* 0x0000000703037c24 */ /* 0x000fe2000f8e0200 */
[----:B------:R-:W-:Y:S01]  /*ba50*/  ULDC.64 UR6, c[0x0][0x400] ;  /* 0x0001000000067ab9 */ /* 0x000fe20000000a00 */
[----:B------:R-:W-:Y:S01]  /*ba60*/  IMAD.IADD R7, R11, 0x1, R7 ;  /* 0x000000010b077824 */ /* 0x000fe200078e0207 */
[----:B------:R-:W-:Y:S01]  /*ba70*/  LEA R4, P1, R12, UR6, 0x1 ;  /* 0x000000060c047c11 */ /* 0x000fe2000f8208ff */
[----:B------:R-:W-:-:S03]  /*ba80*/  IMAD.IADD R3, R13, 0x1, R3 ;  /* 0x000000010d037824 */ /* 0x000fc600078e0203 */
[----:B------:R-:W-:Y:S02]  /*ba90*/  LEA.HI.X R7, R10, UR5, R7, 0x1, P0 ;  /* 0x000000050a077c11 */ /* 0x000fe400080f0c07 */
[----:B------:R-:W-:Y:S01]  /*baa0*/  LEA.HI.X R8, R12, UR7, R3, 0x1, P1 ;  /* 0x000000070c087c11 */ /* 0x000fe200088f0c03 */
[----:B------:R-:W-:Y:S06]  /*bab0*/  BRA.DIV UR4, `(.L_x_1711) ;  /* 0x000001fe04607947 */ /* 0x000fec000b800000 */
[----:B------:R0:W1:Y:S04]  /*bac0*/  SHFL.IDX PT, R3, R7, RZ, 0x1c1f ;  /* 0x001c1fff07037589 */ /* 0x00006800000e0000 */
[----:B------:R0:W2:Y:S04]  /*bad0*/  SHFL.IDX PT, R0, R6, RZ, 0x1c1f ;  /* 0x001c1fff06007589 */ /* 0x0000a800000e0000 */
[----:B------:R0:W3:Y:S04]  /*bae0*/  SHFL.IDX PT, R5, R8, RZ, 0x1c1f ;  /* 0x001c1fff08057589 */ /* 0x0000e800000e0000 */
[----:B------:R0:W4:Y:S02]  /*baf0*/  SHFL.IDX PT, R14, R4, RZ, 0x1c1f ;  /* 0x001c1fff040e7589 */ /* 0x00012400000e0000 */
.L_x_2043:
[----:B------:R-:W-:Y:S01]  /*bb00*/  IMAD R80, R199, R80, RZ ;  /* 0x00000050c7507224 */ /* 0x000fe200078e02ff */
        /* <DEDUP_REMOVED lines=15> */
[----:B------:R-:W-:Y:S01]  /*bc00*/  ULDC UR4, c[0x0][0x3f4] ;  /* 0x0000fd0000047ab9 */ /* 0x000fe20000000800 */
[----:B------:R-:W-:Y:S02]  /*bc10*/  CS2R R60, SRZ ;  /* 0x00000000003c7805 */ /* 0x000fe4000001ff00 */
[----:B------:R-:W-:Y:S02]  /*bc20*/  ISETP.GE.AND P3, PT, R223, UR4, PT ;  /* 0x00000004df007c0c */ /* 0x000fe4000bf66270 */
[----:B------:R-:W-:Y:S02]  /*bc30*/  CS2R R58, SRZ ;  /* 0x00000000003a7805 */ /* 0x000fe4000001ff00 */
[----:B------:R-:W-:Y:S02]  /*bc40*/  ISETP.GE.AND P2, PT, R221, UR4, PT ;  /* 0x00000004dd007c0c */ /* 0x000fe4000bf46270 */
[----:B------:R-:W-:Y:S02]  /*bc50*/  ISETP.GE.AND P1, PT, R222, UR4, PT ;  /* 0x00000004de007c0c */ /* 0x000fe4000bf26270 */
[----:B------:R-:W-:-:S02]  /*bc60*/  ISETP.GE.AND P0, PT, R220, UR4, PT ;  /* 0x00000004dc007c0c */ /* 0x000fc4000bf06270 */
[----:B------:R-:W-:-:S03]  /*bc70*/  ISETP.GE.AND P4, PT, R194, UR4, PT ;  /* 0x00000004c2007c0c */ /* 0x000fc6000bf86270 */
[C---:B------:R-:W-:Y:S02]  /*bc80*/  @!P3 SHF.L.U32 R25, R223.reuse, 0x1, RZ ;  /* 0x00000001df19b819 */ /* 0x040fe400000006ff */
[----:B------:R-:W-:Y:S02]  /*bc90*/  @!P3 SHF.L.U64.HI R12, R223, 0x1, R66 ;  /* 0x00000001df0cb819 */ /* 0x000fe40000010242 */
[C---:B------:R-:W-:Y:S01]  /*bca0*/  @!P2 IMAD.SHL.U32 R29, R221.reuse, 0x2, RZ ;  /* 0x00000002dd1da824 */ /* 0x040fe200078e00ff */
[-C--:B--2---:R-:W-:Y:S01]  /*bcb0*/  @!P3 IADD3 R20, P6, R0, R25.reuse, RZ ;  /* 0x000000190014b210 */ /* 0x084fe20007fde0ff */
[----:B------:R-:W-:Y:S01]  /*bcc0*/  @!P1 IMAD.SHL.U32 R37, R222, 0x2, RZ ;  /* 0x00000002de259824 */ /* 0x000fe200078e00ff */
[----:B----4-:R-:W-:Y:S01]  /*bcd0*/  @!P3 IADD3 R24, P5, R14, R25, RZ ;  /* 0x000000190e18b210 */ /* 0x010fe20007fbe0ff */
[----:B------:R-:W-:Y:S01]  /*bce0*/  @!P0 IMAD.SHL.U32 R45, R220, 0x2, RZ ;  /* 0x00000002dc2d8824 */ /* 0x000fe200078e00ff */
[----:B------:R-:W-:Y:S01]  /*bcf0*/  @!P2 SHF.L.U64.HI R10, R221, 0x1, R64 ;  /* 0x00000001dd0aa819 */ /* 0x000fe20000010240 */
[--C-:B-1----:R-:W-:Y:S01]  /*bd00*/  @!P3 IMAD.X R21, R3, 0x1, R12.reuse, P6 ;  /* 0x000000010315b824 */ /* 0x102fe200030e060c */
[-C--:B------:R-:W-:Y:S01]  /*bd10*/  @!P2 IADD3 R26, P6, R0, R29.reuse, RZ ;  /* 0x0000001d001aa210 */ /* 0x080fe20007fde0ff */
[----:B---3--:R-:W-:Y:S01]  /*bd20*/  @!P3 IMAD.X R25, R5, 0x1, R12, P5 ;  /* 0x000000010519b824 */ /* 0x008fe200028e060c */
[----:B------:R-:W-:Y:S01]  /*bd30*/  @!P2 IADD3 R28, P5, R14, R29, RZ ;  /* 0x0000001d0e1ca210 */ /* 0x000fe20007fbe0ff */
[----:B------:R-:W-:Y:S01]  /*bd40*/  @!P4 IMAD.MOV.U32 R15, RZ, RZ, R5 ;  /* 0x000000ffff0fc224 */ /* 0x000fe200078e0005 */
[----:B------:R-:W-:-:S02]  /*bd50*/  @!P2 IADD3.X R27, R3, R10, RZ, P6, !PT ;  /* 0x0000000a031ba210 */ /* 0x000fc400037fe4ff */
[----:B------:R-:W-:Y:S01]  /*bd60*/  @!P1 SHF.L.U64.HI R12, R222, 0x1, R67 ;  /* 0x00000001de0c9819 */ /* 0x000fe20000010243 */
[----:B------:R-:W-:Y:S01]  /*bd70*/  @!P2 IMAD.X R29, R5, 0x1, R10, P5 ;  /* 0x00000001051da824 */ /* 0x000fe200028e060a */
[-C--:B------:R-:W-:Y:S01]  /*bd80*/  @!P1 IADD3 R30, P6, R0, R37.reuse, RZ ;  /* 0x00000025001e9210 */ /* 0x080fe20007fde0ff */
[----:B------:R-:W-:Y:S01]  /*bd90*/  @!P4 IMAD.MOV.U32 R10, RZ, RZ, R0 ;  /* 0x000000ffff0ac224 */ /* 0x000fe200078e0000 */
[----:B------:R-:W-:Y:S02]  /*bda0*/  ISETP.GE.AND P5, PT, R224, UR4, PT ;  /* 0x00000004e0007c0c */ /* 0x000fe4000bfa6270 */
[----:B------:R-:W-:Y:S01]  /*bdb0*/  @!P0 SHF.L.U64.HI R34, R220, 0x1, R65 ;  /* 0x00000001dc228819 */ /* 0x000fe20000010241 */
[----:B------:R-:W-:Y:S01]  /*bdc0*/  @!P1 IMAD.X R31, R3, 0x1, R12, P6 ;  /* 0x00000001031f9824 */ /* 0x000fe200030e060c */
[----:B------:R-:W-:Y:S02]  /*bdd0*/  @!P1 IADD3 R36, P6, R14, R37, RZ ;  /* 0x000000250e249210 */ /* 0x000fe40007fde0ff */
[----:B------:R-:W-:-:S03]  /*bde0*/  @!P4 MOV R11, R3 ;  /* 0x00000003000bc202 */ /* 0x000fc60000000f00 */
[----:B------:R-:W-:Y:S01]  /*bdf0*/  @!P1 IMAD.X R37, R5, 0x1, R12, P6 ;  /* 0x0000000105259824 */ /* 0x000fe200030e060c */
[----:B------:R-:W-:Y:S01]  /*be00*/  @!P0 IADD3 R38, P6, R0, R45, RZ ;  /* 0x0000002d00268210 */ /* 0x000fe20007fde0ff */
[----:B------:R-:W-:-:S04]  /*be10*/  @!P4 IMAD.WIDE R10, R194, 0x2, R10 ;  /* 0x00000002c20ac825 */ /* 0x000fc800078e020a */
[----:B------:R-:W-:Y:S01]  /*be20*/  @!P4 IMAD.WIDE R12, R194, 0x2, R14 ;  /* 0x00000002c20cc825 */ /* 0x000fe200078e020e */
[----:B------:R1:W5:Y:S03]  /*be30*/  @!P4 LD.E.64 R60, desc[UR60][R10.64] ;  /* 0x0000003c0a3cc980 */ /* 0x000366000c101b00 */
[----:B------:R-:W-:Y:S01]  /*be40*/  @!P0 IMAD.X R39, R3, 0x1, R34, P6 ;  /* 0x0000000103278824 */ /* 0x000fe200030e0622 */
[----:B------:R-:W-:Y:S01]  /*be50*/  @!P0 IADD3 R44, P6, R14, R45, RZ ;  /* 0x0000002d0e2c8210 */ /* 0x000fe20007fde0ff */
[C---:B------:R-:W-:Y:S01]  /*be60*/  @!P5 IMAD.SHL.U32 R15, R224.reuse, 0x2, RZ ;  /* 0x00000002e00fd824 */ /* 0x040fe200078e00ff */
[----:B------:R1:W5:Y:S01]  /*be70*/  @!P4 LD.E.64 R58, desc[UR60][R12.64] ;  /* 0x0000003c0c3ac980 */ /* 0x000362000c101b00 */
[----:B------:R-:W-:Y:S02]  /*be80*/  @!P5 SHF.L.U64.HI R32, R224, 0x1, R77 ;  /* 0x00000001e020d819 */ /* 0x000fe4000001024d */
[----:B------:R-:W-:-:S02]  /*be90*/  CS2R R54, SRZ ;  /* 0x0000000000367805 */ /* 0x000fc4000001ff00 */
[----:B------:R-:W-:Y:S02]  /*bea0*/  @!P0 IADD3.X R45, R5, R34, RZ, P6, !PT ;  /* 0x00000022052d8210 */ /* 0x000fe400037fe4ff */
[----:B------:R-:W-:Y:S02]  /*beb0*/  CS2R R56, SRZ ;  /* 0x0000000000387805 */ /* 0x000fe4000001ff00 */
[-C--:B------:R-:W-:Y:S02]  /*bec0*/  @!P5 IADD3 R62, P4, R0, R15.reuse, RZ ;  /* 0x0000000f003ed210 */ /* 0x080fe40007f9e0ff */
[----:B------:R-:W-:Y:S02]  /*bed0*/  @!P5 IADD3 R14, P6, R14, R15, RZ ;  /* 0x0000000f0e0ed210 */ /* 0x000fe40007fde0ff */
[----:B------:R-:W-:Y:S02]  /*bee0*/  CS2R R52, SRZ ;  /* 0x0000000000347805 */ /* 0x000fe4000001ff00 */
[----:B------:R-:W-:Y:S01]  /*bef0*/  CS2R R50, SRZ ;  /* 0x0000000000327805 */ /* 0x000fe2000001ff00 */
[--C-:B------:R-:W-:Y:S01]  /*bf00*/  @!P5 IMAD.X R63, R3, 0x1, R32.reuse, P4 ;  /* 0x00000001033fd824 */ /* 0x100fe200020e0620 */
[----:B------:R-:W-:Y:S01]  /*bf10*/  CS2R R48, SRZ ;  /* 0x0000000000307805 */ /* 0x000fe2000001ff00 */
[----:B------:R-:W-:Y:S01]  /*bf20*/  @!P5 IMAD.X R15, R5, 0x1, R32, P6 ;  /* 0x00000001050fd824 */ /* 0x000fe200030e0620 */
[----:B------:R-:W-:-:S02]  /*bf30*/  CS2R R46, SRZ ;  /* 0x00000000002e7805 */ /* 0x000fc4000001ff00 */
[----:B------:R-:W-:Y:S02]  /*bf40*/  CS2R R42, SRZ ;  /* 0x00000000002a7805 */ /* 0x000fe4000001ff00 */
[----:B------:R-:W-:Y:S02]  /*bf50*/  CS2R R40, SRZ ;  /* 0x0000000000287805 */ /* 0x000fe4000001ff00 */
[----:B------:R-:W-:Y:S02]  /*bf60*/  CS2R R32, SRZ ;  /* 0x0000000000207805 */ /* 0x000fe4000001ff00 */
[----:B------:R-:W-:Y:S01]  /*bf70*/  CS2R R34, SRZ ;  /* 0x0000000000227805 */ /* 0x000fe2000001ff00 */
[----:B------:R1:W5:Y:S04]  /*bf80*/  @!P3 LD.E.64 R54, desc[UR60][R20.64] ;  /* 0x0000003c1436b980 */ /* 0x000368000c101b00 */
        /* <DEDUP_REMOVED lines=8> */
[----:B------:R1:W5:Y:S02]  /*c010*/  @!P5 LD.E.64 R34, desc[UR60][R14.64] ;  /* 0x0000003c0e22d980 */ /* 0x000364000c101b00 */
.L_x_1713:
[----:B------:R-:W-:Y:S05]  /*c020*/  BSYNC B1 ;  /* 0x0000000000017941 */ /* 0x000fea0003800000 */
.L_x_1712:
[----:B--2--5:R-:W-:Y:S01]  /*c030*/  IMAD.MOV.U32 R0, RZ, RZ, R56 ;  /* 0x000000ffff007224 */ /* 0x024fe200078e0038 */
[----:B---3--:R-:W-:Y:S01]  /*c040*/  MOV R5, R58 ;  /* 0x0000003a00057202 */ /* 0x008fe20000000f00 */
[----:B-1----:R-:W-:Y:S01]  /*c050*/  IMAD.MOV.U32 R3, RZ, RZ, R57 ;  /* 0x000000ffff037224 */ /* 0x002fe200078e0039 */
[----:B------:R-:W-:Y:S01]  /*c060*/  UMOV UR4, 0xffffffff ;  /* 0xffffffff00047882 */ /* 0x000fe20000000000 */
[----:B------:R-:W-:Y:S01]  /*c070*/  IMAD.MOV.U32 R10, RZ, RZ, R59 ;  /* 0x000000ffff0a7224 */ /* 0x000fe200078e003b */
[----:B------:R-:W-:Y:S01]  /*c080*/  PRMT R89, R5, 0x7610, R89 ;  /* 0x0000761005597816 */ /* 0x000fe20000000059 */
[----:B------:R-:W-:Y:S01]  /*c090*/  IMAD.MOV.U32 R5, RZ, RZ, R46 ;  /* 0x000000ffff057224 */ /* 0x000fe200078e002e */
[----:B------:R-:W-:Y:S01]  /*c0a0*/  PRMT R87, R0, 0x7610, R87 ;  /* 0x0000761000577816 */ /* 0x000fe20000000057 */
[----:B------:R-:W-:Y:S01]  /*c0b0*/  IMAD.MOV.U32 R0, RZ, RZ, R50 ;  /* 0x000000ffff007224 */ /* 0x000fe200078e0032 */
[----:B------:R-:W-:Y:S01]  /*c0c0*/  PRMT R86, R86, 0x5410, R3 ;  /* 0x0000541056567816 */ /* 0x000fe20000000003 */
[----:B------:R-:W-:Y:S01]  /*c0d0*/  IMAD.MOV.U32 R3, RZ, RZ, R51 ;  /* 0x000000ffff037224 */ /* 0x000fe200078e0033 */
[----:B------:R-:W-:-:S02]  /*c0e0*/  PRMT R88, R10, 0x7610, R88 ;  /* 0x000076100a587816 */ /* 0x000fc40000000058 */
[----:B------:R-:W-:Y:S02]  /*c0f0*/  CS2R R30, SRZ ;  /* 0x00000000001e7805 */ /* 0x000fe4000001ff00 */
[----:B------:R-:W-:Y:S02]  /*c100*/  MOV R10, R47 ;  /* 0x0000002f000a7202 */ /* 0x000fe40000000f00 */
        /* <DEDUP_REMOVED lines=19> */
[----:B------:R-:W-:Y:S02]  /*c240*/  MOV R3, R53 ;  /* 0x0000003500037202 */ /* 0x000fe40000000f00 */
        /* <DEDUP_REMOVED lines=8> */
[----:B------:R-:W-:Y:S06]  /*c2d0*/  BRA.DIV UR4, `(.L_x_1714) ;  /* 0x000001f604c87947 */ /* 0x000fec000b800000 */
[----:B------:R1:W2:Y:S04]  /*c2e0*/  SHFL.IDX PT, R3, R7, 0x1, 0x1c1f ;  /* 0x003c1f0007037f89 */ /* 0x0002a800000e0000 */
[----:B------:R1:W3:Y:S04]  /*c2f0*/  SHFL.IDX PT, R0, R6, 0x1, 0x1c1f ;  /* 0x003c1f0006007f89 */ /* 0x0002e800000e0000 */
[----:B------:R1:W1:Y:S04]  /*c300*/  SHFL.IDX PT, R5, R8, 0x1, 0x1c1f ;  /* 0x003c1f0008057f89 */ /* 0x00026800000e0000 */
[----:B0-----:R-:W0:Y:S02]  /*c310*/  SHFL.IDX PT, R4, R4, 0x1, 0x1c1f ;  /* 0x003c1f0004047f89 */ /* 0x001e2400000e0000 */
.L_x_2049:
[----:B-1----:R-:W5:Y:S01]  /*c320*/  LDL R6, [R1+0x48] ;  /* 0x0000480001067983 */ /* 0x002f620000100800 */
[----:B------:R-:W-:Y:S01]  /*c330*/  VIADD R9, R9, 0x40 ;  /* 0x0000004009097836 */ /* 0x000fe20000000000 */
[----:B------:R-:W-:Y:S01]  /*c340*/  LOP3.LUT R7, R227, 0x18, R16, 0xf8, !PT ;  /* 0x00000018e3077812 */ /* 0x000fe200078ef810 */
[----:B------:R-:W-:Y:S01]  /*c350*/  BSSY B1, `(.L_x_1715) ;  /* 0x0000053000017945 */ /* 0x000fe20003800000 */
        /* <DEDUP_REMOVED lines=10> */
[----:B----4-:R-:W-:Y:S02]  /*c400*/  CS2R R14, SRZ ;  /* 0x00000000000e7805 */ /* 0x010fe4000001ff00 */
[----:B------:R-:W-:Y:S02]  /*c410*/  CS2R R10, SRZ ;  /* 0x00000000000a7805 */ /* 0x000fe4000001ff00 */
[----:B-----5:R-:W-:Y:S02]  /*c420*/  LOP3.LUT P0, RZ, R6, 0x4, RZ, 0xc0, !PT ;  /* 0x0000000406ff7812 */ /* 0x020fe4000780c0ff */
[----:B------:R-:W-:-:S05]  /*c430*/  LOP3.LUT R6, R7, R228, RZ, 0x3c, !PT ;  /* 0x000000e407067212 */ /* 0x000fca00078e3cff */
[----:B------:R-:W-:-:S04]  /*c440*/  IMAD.IADD R7, R229, 0x1, R6 ;  /* 0x00000001e5077824 */ /* 0x000fc800078e0206 */
[----:B------:R-:W-:Y:S01]  /*c450*/  IMAD R62, R7, 0x2, R2 ;  /* 0x00000002073e7824 */ /* 0x000fe200078e0202 */
[----:B------:R-:W-:Y:S06]  /*c460*/  @P1 BRA `(.L_x_1716) ;  /* 0x0000000400041947 */ /* 0x000fec0003800000 */
[----:B------:R-:W-:Y:S01]  /*c470*/  ULDC UR4, c[0x0][0x3f4] ;  /* 0x0000fd0000047ab9 */ /* 0x000fe20000000800 */
[----:B------:R-:W-:Y:S02]  /*c480*/  CS2R R44, SRZ ;  /* 0x00000000002c7805 */ /* 0x000fe4000001ff00 */
[----:B------:R-:W-:Y:S02]  /*c490*/  ISETP.GE.AND P4, PT, R223, UR4, PT ;  /* 0x00000004df007c0c */ /* 0x000fe4000bf86270 */
[----:B------:R-:W-:Y:S02]  /*c4a0*/  CS2R R30, SRZ ;  /* 0x00000000001e7805 */ /* 0x000fe4000001ff00 */
[----:B------:R-:W-:Y:S02]  /*c4b0*/  ISETP.GE.AND P3, PT, R221, UR4, PT ;  /* 0x00000004dd007c0c */ /* 0x000fe4000bf66270 */
[----:B------:R-:W-:Y:S02]  /*c4c0*/  ISETP.GE.AND P2, PT, R222, UR4, PT ;  /* 0x00000004de007c0c */ /* 0x000fe4000bf46270 */
[----:B------:R-:W-:-:S05]  /*c4d0*/  ISETP.GE.AND P1, PT, R220, UR4, PT ;  /* 0x00000004dc007c0c */ /* 0x000fca000bf26270 */
[C---:B------:R-:W-:Y:S02]  /*c4e0*/  @!P4 SHF.L.U32 R9, R223.reuse, 0x1, RZ ;  /* 0x00000001df09c819 */ /* 0x040fe400000006ff */
[----:B------:R-:W-:Y:S02]  /*c4f0*/  @!P4 SHF.L.U64.HI R66, R223, 0x1, R66 ;  /* 0x00000001df42c819 */ /* 0x000fe40000010242 */
[----:B------:R-:W-:Y:S01]  /*c500*/  @!P3 IMAD.SHL.U32 R75, R221, 0x2, RZ ;  /* 0x00000002dd4bb824 */ /* 0x000fe200078e00ff */
[-C--:B---3--:R-:W-:Y:S02]  /*c510*/  @!P4 IADD3 R10, P5, R0, R9.reuse, RZ ;  /* 0x00000009000ac210 */ /* 0x088fe40007fbe0ff */
[----:B0-----:R-:W-:Y:S01]  /*c520*/  @!P4 IADD3 R8, P6, R4, R9, RZ ;  /* 0x000000090408c210 */ /* 0x001fe20007fde0ff */
[----:B------:R-:W-:Y:S01]  /*c530*/  @!P1 IMAD.SHL.U32 R7, R220, 0x2, RZ ;  /* 0x00000002dc079824 */ /* 0x000fe200078e00ff */
[C---:B------:R-:W-:Y:S01]  /*c540*/  @!P2 SHF.L.U64.HI R6, R222.reuse, 0x1, R67 ;  /* 0x00000001de06a819 */ /* 0x040fe20000010243 */
[----:B--2---:R-:W-:Y:S01]  /*c550*/  @!P4 IMAD.X R11, R3, 0x1, R66, P5 ;  /* 0x00000001030bc824 */ /* 0x004fe200028e0642 */
[----:B------:R-:W-:Y:S01]  /*c560*/  @!P3 SHF.L.U64.HI R64, R221, 0x1, R64 ;  /* 0x00000001dd40b819 */ /* 0x000fe20000010240 */
[----:B------:R-:W-:Y:S01]  /*c570*/  @!P2 IMAD.SHL.U32 R67, R222, 0x2, RZ ;  /* 0x00000002de43a824 */ /* 0x000fe200078e00ff */
[-C--:B------:R-:W-:Y:S01]  /*c580*/  @!P3 IADD3 R78, P5, R0, R75.reuse, RZ ;  /* 0x0000004b004eb210 */ /* 0x080fe20007fbe0ff */
[----:B------:R-:W-:Y:S01]  /*c590*/  @!P4 IMAD.X R9, R5, 0x1, R66, P6 ;  /* 0x000000010509c824 */ /* 0x000fe200030e0642 */
[----:B------:R-:W-:-:S02]  /*c5a0*/  @!P3 IADD3 R74, P6, R4, R75, RZ ;  /* 0x0000004b044ab210 */ /* 0x000fc40007fde0ff */
[----:B------:R-:W-:Y:S02]  /*c5b0*/  @!P3 IADD3.X R79, R3, R64, RZ, P5, !PT ;  /* 0x00000040034fb210 */ /* 0x000fe40002ffe4ff */
[-C--:B------:R-:W-:Y:S01]  /*c5c0*/  @!P2 IADD3 R70, P5, R0, R67.reuse, RZ ;  /* 0x000000430046a210 */ /* 0x080fe20007fbe0ff */
[----:B------:R-:W-:Y:S01]  /*c5d0*/  @!P3 IMAD.X R75, R5, 0x1, R64, P6 ;  /* 0x00000001054bb824 */ /* 0x000fe200030e0640 */
[----:B------:R-:W-:Y:S02]  /*c5e0*/  @!P2 IADD3 R66, P6, R4, R67, RZ ;  /* 0x000000430442a210 */ /* 0x000fe40007fde0ff */
[----:B------:R-:W-:Y:S01]  /*c5f0*/  @!P1 SHF.L.U64.HI R12, R220, 0x1, R65 ;  /* 0x00000001dc0c9819 */ /* 0x000fe20000010241 */
[--C-:B------:R-:W-:Y:S01]  /*c600*/  @!P2 IMAD.X R71, R3, 0x1, R6.reuse, P5 ;  /* 0x000000010347a824 */ /* 0x100fe200028e0606 */
[----:B------:R-:W-:Y:S01]  /*c610*/  @!P1 IADD3 R64, P5, R0, R7, RZ ;  /* 0x0000000700409210 */ /* 0x000fe20007fbe0ff */
[----:B------:R-:W-:Y:S01]  /*c620*/  @!P2 IMAD.X R67, R5, 0x1, R6, P6 ;  /* 0x000000010543a824 */ /* 0x000fe200030e0606 */
[----:B------:R-:W-:-:S02]  /*c630*/  ISETP.GE.AND P6, PT, R194, UR4, PT ;  /* 0x00000004c2007c0c */ /* 0x000fc4000bfc6270 */
[----:B------:R-:W-:Y:S02]  /*c640*/  @!P1 IADD3.X R65, R3, R12, RZ, P5, !PT ;  /* 0x0000000c03419210 */ /* 0x000fe40002ffe4ff */
[----:B------:R-:W-:-:S05]  /*c650*/  @!P1 IADD3 R6, P5, R4, R7, RZ ;  /* 0x0000000704069210 */ /* 0x000fca0007fbe0ff */
[----:B------:R-:W-:Y:S01]  /*c660*/  @!P1 IMAD.X R7, R5, 0x1, R12, P5 ;  /* 0x0000000105079824 */ /* 0x000fe200028e060c */
[----:B------:R-:W-:-:S03]  /*c670*/  ISETP.GE.AND P5, PT, R224, UR4, PT ;  /* 0x00000004e0007c0c */ /* 0x000fc6000bfa6270 */
[----:B------:R-:W-:Y:S02]  /*c680*/  @!P6 IMAD.MOV.U32 R12, RZ, RZ, R0 ;  /* 0x000000ffff0ce224 */ /* 0x000fe400078e0000 */
[----:B------:R-:W-:Y:S02]  /*c690*/  @!P6 IMAD.MOV.U32 R13, RZ, RZ, R3 ;  /* 0x000000ffff0de224 */ /* 0x000fe400078e0003 */
[----:B------:R-:W-:-:S04]  /*c6a0*/  @!P6 IMAD.WIDE R14, R194, 0x2, R4 ;  /* 0x00000002c20ee825 */ /* 0x000fc800078e0204 */
[----:B------:R-:W-:Y:S01]  /*c6b0*/  @!P6 IMAD.WIDE R12, R194, 0x2, R12 ;  /* 0x00000002c20ce825 */ /* 0x000fe200078e020c */
[----:B------:R0:W5:Y:S03]  /*c6c0*/  @!P6 LD.E.64 R30, desc[UR60][R14.64] ;  /* 0x0000003c0e1ee980 */ /* 0x000166000c101b00 */
[C---:B------:R-:W-:Y:S01]  /*c6d0*/  @!P5 IMAD.SHL.U32 R21, R224.reuse, 0x2, RZ ;  /* 0x00000002e015d824 */ /* 0x040fe200078e00ff */
[----:B------:R1:W5:Y:S01]  /*c6e0*/  @!P6 LD.E.64 R44, desc[UR60][R12.64] ;  /* 0x0000003c0c2ce980 */ /* 0x000362000c101b00 */
[----:B------:R-:W-:-:S03]  /*c6f0*/  @!P5 SHF.L.U64.HI R20, R224, 0x1, R77 ;  /* 0x00000001e014d819 */ /* 0x000fc6000001024d */
[-C--:B------:R-:W-:Y:S02]  /*c700*/  @!P5 IADD3 R76, P6, R0, R21.reuse, RZ ;  /* 0x00000015004cd210 */ /* 0x080fe40007fde0ff */
[----:B------:R-:W-:Y:S02]  /*c710*/  CS2R R38, SRZ ;  /* 0x0000000000267805 */ /* 0x000fe4000001ff00 */
[----:B------:R-:W-:Y:S02]  /*c720*/  CS2R R36, SRZ ;  /* 0x0000000000247805 */ /* 0x000fe4000001ff00 */
[----:B------:R-:W-:Y:S02]  /*c730*/  @!P5 IADD3.X R77, R3, R20, RZ, P6, !PT ;  /* 0x00000014034dd210 */ /* 0x000fe400037fe4ff */
[----:B------:R-:W-:Y:S01]  /*c740*/  @!P5 IADD3 R4, P6, R4, R21, RZ ;  /* 0x000000150404d210 */ /* 0x000fe20007fde0ff */
[----:B------:R2:W5:Y:S01]  /*c750*/  @!P4 LD.E.64 R38, desc[UR60][R10.64] ;  /* 0x0000003c0a26c980 */ /* 0x000562000c101b00 */
[----:B------:R-:W-:-:S02]  /*c760*/  CS2R R28, SRZ ;  /* 0x00000000001c7805 */ /* 0x000fc4000001ff00 */
[----:B------:R-:W-:Y:S02]  /*c770*/  CS2R R26, SRZ ;  /* 0x00000000001a7805 */ /* 0x000fe4000001ff00 */
[----:B------:R-:W-:Y:S01]  /*c780*/  CS2R R24, SRZ ;  /* 0x0000000000187805 */ /* 0x000fe2000001ff00 */
[----:B------:R-:W-:Y:S01]  /*c790*/  @!P5 IMAD.X R5, R5, 0x1, R20, P6 ;  /* 0x000000010505d824 */ /* 0x000fe200030e0614 */
[----:B------:R3:W5:Y:S01]  /*c7a0*/  @!P4 LD.E.64 R36, desc[UR60][R8.64] ;  /* 0x0000003c0824c980 */ /* 0x000762000c101b00 */
[----:B------:R-:W-:Y:S02]  /*c7b0*/  CS2R R20, SRZ ;  /* 0x0000000000147805 */ /* 0x000fe4000001ff00 */
[----:B0-----:R-:W-:Y:S02]  /*c7c0*/  CS2R R14, SRZ ;  /* 0x00000000000e7805 */ /* 0x001fe4000001ff00 */
[----:B-1----:R-:W-:Y:S01]  /*c7d0*/  CS2R R12, SRZ ;  /* 0x00000000000c7805 */ /* 0x002fe2000001ff00 */
[----:B------:R1:W5:Y:S01]  /*c7e0*/  @!P3 LD.E.64 R28, desc[UR60][R78.64] ;  /* 0x0000003c4e1cb980 */ /* 0x000362000c101b00 */
[----:B--2---:R-:W-:-:S03]  /*c7f0*/  CS2R R10, SRZ ;  /* 0x00000000000a7805 */ /* 0x004fc6000001ff00 */
[----:B------:R1:W5:Y:S01]  /*c800*/  @!P3 LD.E.64 R26, desc[UR60][R74.64] ;  /* 0x0000003c4a1ab980 */ /* 0x000362000c101b00 */
[----:B---3--:R-:W-:-:S03]  /*c810*/  CS2R R8, SRZ ;  /* 0x0000000000087805 */ /* 0x008fc6000001ff00 */
[----:B------:R1:W5:Y:S04]  /*c820*/  @!P2 LD.E.64 R24, desc[UR60][R70.64] ;  /* 0x0000003c4618a980 */ /* 0x000368000c101b00 */
[----:B------:R1:W5:Y:S04]  /*c830*/  @!P2 LD.E.64 R20, desc[UR60][R66.64] ;  /* 0x0000003c4214a980 */ /* 0x000368000c101b00 */
[----:B------:R1:W5:Y:S04]  /*c840*/  @!P1 LD.E.64 R14, desc[UR60][R64.64] ;  /* 0x0000003c400e9980 */ /* 0x000368000c101b00 */
[----:B------:R1:W5:Y:S04]  /*c850*/  @!P1 LD.E.64 R12, desc[UR60][R6.64] ;  /* 0x0000003c060c9980 */ /* 0x000368000c101b00 */
[----:B------:R1:W5:Y:S04]  /*c860*/  @!P5 LD.E.64 R10, desc[UR60][R76.64] ;  /* 0x0000003c4c0ad980 */ /* 0x000368000c101b00 */
[----:B------:R1:W5:Y:S02]  /*c870*/  @!P5 LD.E.64 R8, desc[UR60][R4.64] ;  /* 0x0000003c0408d980 */ /* 0x000364000c101b00 */
.L_x_1716:
[----:B------:R-:W-:Y:S05]  /*c880*/  BSYNC B1 ;  /* 0x0000000000017941 */ /* 0x000fea0003800000 */
.L_x_1715:
[----:B-1----:R-:W2:Y:S01]  /*c890*/  LDL R7, [R1+0x58] ;  /* 0x0000580001077983 */ /* 0x002ea20000100800 */
[C---:B------:R-:W-:Y:S01]  /*c8a0*/  VIADD R5, R62.reuse, 0x12400 ;  /* 0x000124003e057836 */ /* 0x040fe20000000000 */
[----:B-----5:R-:W-:Y:S01]  /*c8b0*/  MOV R64, R38 ;  /* 0x0000002600407202 */ /* 0x020fe20000000f00 */
[----:B---3--:R-:W-:Y:S01]  /*c8c0*/  VIADD R0, R62, 0x12440 ;  /* 0x000124403e007836 */ /* 0x008fe20000000000 */
[----:B------:R-:W-:Y:S01]  /*c8d0*/  VIADDMNMX R65, R80, -R90, 0x80, PT ;  /* 0x0000008050417446 */ /* 0x000fe2000380095a */
[----:B------:R-:W-:Y:S01]  /*c8e0*/  IMAD.MOV.U32 R6, RZ, RZ, R37 ;  /* 0x000000ffff067224 */ /* 0x000fe200078e0025 */
[----:B------:R-:W-:Y:S01]  /*c8f0*/  @P0 IADD3 R0, R5, -0x40, RZ ;  /* 0xffffffc005000810 */ /* 0x000fe20007ffe0ff */
[----:B------:R-:W-:Y:S01]  /*c900*/  IMAD.MOV.U32 R5, RZ, RZ, R36 ;  /* 0x000000ffff057224 */ /* 0x000fe200078e0024 */
[----:B------:R-:W-:Y:S01]  /*c910*/  PRMT R77, R64, 0x7610, R77 ;  /* 0x00007610404d7816 */ /* 0x000fe2000000004d */
[----:B0-----:R-:W-:Y:S01]  /*c920*/  IMAD.MOV.U32 R4, RZ, RZ, R30 ;  /* 0x000000ffff047224 */ /* 0x001fe200078e001e */
[----:B------:R-:W-:Y:S01]  /*c930*/  BSSY B1, `(.L_x_1717) ;  /* 0x000002a000017945 */ /* 0x000fe20003800000 */
[----:B------:R-:W-:Y:S01]  /*c940*/  IMAD.MOV.U32 R64, RZ, RZ, R15 ;  /* 0x000000ffff407224 */ /* 0x000fe200078e000f */
[----:B------:R-:W-:Y:S01]  /*c950*/  PRMT R76, R5, 0x5410, R6 ;  /* 0x00005410054c7816 */ /* 0x000fe20000000006 */
[----:B------:R-:W-:Y:S01]  /*c960*/  IMAD.MOV.U32 R6, RZ, RZ, R27 ;  /* 0x000000ffff067224 */ /* 0x000fe200078e001b */
[----:B------:R-:W-:Y:S01]  /*c970*/  PRMT R78, R4, 0x7610, R78 ;  /* 0x00007610044e7816 */ /* 0x000fe2000000004e */
[----:B------:R-:W-:Y:S01]  /*c980*/  IMAD.MOV.U32 R4, RZ, RZ, R31 ;  /* 0x000000ffff047224 */ /* 0x000fe200078e001f */
[----:B------:R-:W-:-:S04]  /*c990*/  ISETP.GE.AND P1, PT, R218, R65, PT ;  /* 0x00000041da00720c */ /* 0x000fc80003f26270 */
[----:B------:R-:W-:Y:S02]  /*c9a0*/  PRMT R78, R78, 0x5410, R4 ;  /* 0x000054104e4e7816 */ /* 0x000fe40000000004 */
[----:B------:R-:W-:-:S04]  /*c9b0*/  MOV R4, R26 ;  /* 0x0000001a00047202 */ /* 0x000fc80000000f00 */
[----:B------:R-:W-:Y:S01]  /*c9c0*/  PRMT R74, R4, 0x5410, R6 ;  /* 0x00005410044a7816 */ /* 0x000fe20000000006 */
[----:B------:R-:W-:Y:S01]  /*c9d0*/  IMAD.MOV.U32 R4, RZ, RZ, R12 ;  /* 0x000000ffff047224 */ /* 0x000fe200078e000c */
[----:B------:R-:W-:-:S04]  /*c9e0*/  MOV R6, R13 ;  /* 0x0000000d00067202 */ /* 0x000fc80000000f00 */
[----:B------:R-:W-:Y:S01]  /*c9f0*/  PRMT R66, R4, 0x5410, R6 ;  /* 0x0000541004427816 */ /* 0x000fe20000000006 */
[----:B------:R-:W-:Y:S02]  /*ca00*/  IMAD.MOV.U32 R4, RZ, RZ, R9 ;  /* 0x000000ffff047224 */ /* 0x000fe400078e0009 */
[----:B------:R-:W-:Y:S01]  /*ca10*/  IMAD.MOV.U32 R6, RZ, RZ, R44 ;  /* 0x000000ffff067224 */ /* 0x000fe200078e002c */
[----:B--2---:R-:W-:-:S04]  /*ca20*/  LEA.HI R3, R7, R7, RZ, 0x1 ;  /* 0x0000000707037211 */ /* 0x004fc800078f08ff */
[----:B------:R-:W-:-:S05]  /*ca30*/  LOP3.LUT R3, R3, 0xfffffffe, RZ, 0xc0, !PT ;  /* 0xfffffffe03037812 */ /* 0x000fca00078ec0ff */
[----:B------:R-:W-:Y:S02]  /*ca40*/  IMAD.IADD R3, R7, 0x1, -R3 ;  /* 0x0000000107037824 */ /* 0x000fe400078e0a03 */
[----:B------:R-:W-:-:S03]  /*ca50*/  IMAD.MOV.U32 R7, RZ, RZ, R20 ;  /* 0x000000ffff077224 */ /* 0x000fc600078e0014 */
[----:B------:R-:W-:Y:S01]  /*ca60*/  SHF.L.U32 R5, R3, 0x1f, RZ ;  /* 0x0000001f03057819 */ /* 0x000fe200000006ff */
[----:B------:R-:W-:Y:S01]  /*ca70*/  IMAD.MOV.U32 R3, RZ, RZ, R21 ;  /* 0x000000ffff037224 */ /* 0x000fe200078e0015 */
[----:B------:R-:W-:Y:S01]  /*ca80*/  PRMT R70, R7, 0x7610, R70 ;  /* 0x0000761007467816 */ /* 0x000fe20000000046 */
[----:B------:R-:W-:Y:S01]  /*ca90*/  IMAD.MOV.U32 R7, RZ, RZ, R8 ;  /* 0x000000ffff077224 */ /* 0x000fe200078e0008 */
[----:B------:R-:W0:Y:S02]  /*caa0*/  SYNCS.PHASECHK.TRANS64.TRYWAIT P0, [R2+URZ+0x30800], R5 ;  /* 0x03080005020075a7 */ /* 0x000e24000800017f */
[--C-:B------:R-:W-:Y:S02]  /*cab0*/  PRMT R70, R70, 0x5410, R3.reuse ;  /* 0x0000541046467816 */ /* 0x100fe40000000003 */
[----:B------:R-:W-:Y:S01]  /*cac0*/  PRMT R3, R7, 0x7610, R3 ;  /* 0x0000761007037816 */ /* 0x000fe20000000003 */
[----:B------:R-:W-:-:S03]  /*cad0*/  IMAD.MOV.U32 R7, RZ, RZ, R45 ;  /* 0x000000ffff077224 */ /* 0x000fc600078e002d */
[----:B------:R-:W-:Y:S01]  /*cae0*/  PRMT R3, R3, 0x5410, R4 ;  /* 0x0000541003037816 */ /* 0x000fe20000000004 */
[----:B------:R-:W-:Y:S01]  /*caf0*/  IMAD.MOV.U32 R4, RZ, RZ, R39 ;  /* 0x000000ffff047224 */ /* 0x000fe200078e0027 */
[----:B------:R-:W-:Y:S01]  /*cb00*/  PRMT R79, R6, 0x5410, R7 ;  /* 0x00005410064f7816 */ /* 0x000fe20000000007 */
[----:B------:R-:W-:Y:S02]  /*cb10*/  IMAD.MOV.U32 R6, RZ, RZ, R28 ;  /* 0x000000ffff067224 */ /* 0x000fe400078e001c */
[----:B------:R-:W-:Y:S01]  /*cb20*/  IMAD.MOV.U32 R7, RZ, RZ, R29 ;  /* 0x000000ffff077224 */ /* 0x000fe200078e001d */
[----:B------:R-:W-:Y:S01]  /*cb30*/  PRMT R77, R77, 0x5410, R4 ;  /* 0x000054104d4d7816 */ /* 0x000fe20000000004 */
[----:B------:R-:W-:-:S03]  /*cb40*/  IMAD.MOV.U32 R4, RZ, RZ, R24 ;  /* 0x000000ffff047224 */ /* 0x000fc600078e0018 */
[----:B------:R-:W-:Y:S01]  /*cb50*/  PRMT R75, R6, 0x5410, R7 ;  /* 0x00005410064b7816 */ /* 0x000fe20000000007 */
[----:B------:R-:W-:Y:S01]  /*cb60*/  IMAD.MOV.U32 R7, RZ, RZ, R14 ;  /* 0x000000ffff077224 */ /* 0x000fe200078e000e */
[----:B------:R-:W-:-:S04]  /*cb70*/  MOV R6, R25 ;  /* 0x0000001900067202 */ /* 0x000fc80000000f00 */
[----:B------:R-:W-:Y:S01]  /*cb80*/  PRMT R71, R4, 0x5410, R6 ;  /* 0x0000541004477816 */ /* 0x000fe20000000006 */
[----:B------:R-:W-:Y:S01]  /*cb90*/  IMAD.MOV.U32 R4, RZ, RZ, R10 ;  /* 0x000000ffff047224 */ /* 0x000fe200078e000a */
[----:B------:R-:W-:Y:S01]  /*cba0*/  PRMT R67, R7, 0x5410, R64 ;  /* 0x0000541007437816 */ /* 0x000fe20000000040 */
[----:B------:R-:W-:Y:S01]  /*cbb0*/  IMAD.MOV.U32 R6, RZ, RZ, R11 ;  /* 0x000000ffff067224 */ /* 0x000fe200078e000b */
[----:B0-----:R-:W-:Y:S06]  /*cbc0*/  @!P0 BRA `(.L_x_1718) ;  /* 0x000001f000008947 */ /* 0x001fec0003800000 */
.L_x_2050:
[----:B------:R-:W-:Y:S05]  /*cbd0*/  BSYNC B1 ;  /* 0x0000000000017941 */ /* 0x000fea0003800000 */
.L_x_1717:
        /* <DEDUP_REMOVED lines=13> */
[----:B------:R-:W-:Y:S01]  /*ccb0*/  SHF.R.U32.HI R92, RZ, 0x10, R61 ;  /* 0x00000010ff5c7819 */ /* 0x000fe2000001163d */
[--C-:B------:R-:W-:Y:S01]  /*ccc0*/  HADD2.F32 R80, -RZ, R89.reuse.H1_H1 ;  /* 0x30000059ff507230 */ /* 0x100fe20000004100 */
[----:B------:R-:W-:Y:S01]  /*ccd0*/  SHF.R.U32.HI R91, RZ, 0x10, R59 ;  /* 0x00000010ff5b7819 */ /* 0x000fe2000001163b */
[----:B------:R-:W-:Y:S01]  /*cce0*/  HADD2.F32 R90, -RZ, R89.H0_H0 ;  /* 0x20000059ff5a7230 */ /* 0x000fe20000004100 */
[----:B------:R-:W-:Y:S01]  /*ccf0*/  SHF.R.U64 R97, R60, 0x10, R61 ;  /* 0x000000103c617819 */ /* 0x000fe2000000123d */
[----:B------:R-:W-:Y:S01]  /*cd00*/  HADD2.F32 R89, -RZ, R92.H0_H0 ;  /* 0x2000005cff597230 */ /* 0x000fe20000004100 */
[----:B------:R-:W-:Y:S01]  /*cd10*/  SHF.R.U64 R95, R58, 0x10, R59 ;  /* 0x000000103a5f7819 */ /* 0x000fe2000000123b */
[----:B------:R-:W-:Y:S02]  /*cd20*/  HADD2.F32 R91, -RZ, R91.H0_H0 ;  /* 0x2000005bff5b7230 */ /* 0x000fe40000004100 */
[----:B0-----:R-:W-:-:S02]  /*cd30*/  HADD2.F32 R61, -RZ, R7.H1_H1 ;  /* 0x30000007ff3d7230 */ /* 0x001fc40000004100 */
[----:B------:R-:W-:Y:S02]  /*cd40*/  HADD2.F32 R60, -RZ, R7.H0_H0 ;  /* 0x20000007ff3c7230 */ /* 0x000fe40000004100 */
[--C-:B------:R-:W-:Y:S02]  /*cd50*/  HADD2.F32 R7, -RZ, R4.reuse.H0_H0 ;  /* 0x20000004ff077230 */ /* 0x100fe40000004100 */
[C---:B------:R-:W-:Y:S01]  /*cd60*/  FMUL.FTZ R94, R61.reuse, R89 ;  /* 0x000000593d5e7220 */ /* 0x040fe20000410000 */
[----:B------:R-:W-:Y:S02]  /*cd70*/  HADD2.F32 R4, -RZ, R4.H1_H1 ;  /* 0x30000004ff047230 */ /* 0x000fe40000004100 */
[-C--:B------:R-:W-:Y:S01]  /*cd80*/  FMUL.FTZ R93, R61, R91.reuse ;  /* 0x0000005b3d5d7220 */ /* 0x080fe20000410000 */
[--C-:B------:R-:W-:Y:S02]  /*cd90*/  HADD2.F32 R58, -RZ, R6.reuse.H0_H0 ;  /* 0x20000006ff3a7230 */ /* 0x100fe40000004100 */
[----:B------:R-:W-:Y:S01]  /*cda0*/  FFMA.FTZ R96, R60, R91, R94 ;  /* 0x0000005b3c607223 */ /* 0x000fe2000001005e */
[----:B------:R-:W-:-:S02]  /*cdb0*/  HADD2.F32 R59, -RZ, R6.H1_H1 ;  /* 0x30000006ff3b7230 */ /* 0x000fc40000004100 */
[----:B------:R-:W-:Y:S01]  /*cdc0*/  FMUL.FTZ R92, R4, R90 ;  /* 0x0000005a045c7220 */ /* 0x000fe20000410000 */
[--C-:B------:R-:W-:Y:S02]  /*cdd0*/  HADD2.F32 R61, -RZ, R88.reuse.H0_H0 ;  /* 0x20000058ff3d7230 */ /* 0x100fe40000004100 */
[----:B------:R-:W-:Y:S01]  /*cde0*/  FFMA.FTZ R93, R60, R89, -R93 ;  /* 0x000000593c5d7223 */ /* 0x000fe2000001085d */
[--C-:B------:R-:W-:Y:S02]  /*cdf0*/  HADD2.F32 R6, -RZ, R5.reuse.H0_H0 ;  /* 0x20000005ff067230 */ /* 0x100fe40000004100 */
[-C--:B------:R-:W-:Y:S01]  /*ce00*/  FMUL.FTZ R94, R4, R80.reuse ;  /* 0x00000050045e7220 */ /* 0x080fe20000410000 */
[----:B------:R-:W-:Y:S02]  /*ce10*/  HADD2.F32 R88, -RZ, R88.H1_H1 ;  /* 0x30000058ff587230 */ /* 0x000fe40000004100 */
[----:B------:R-:W-:Y:S01]  /*ce20*/  FFMA.FTZ R92, R7, R80, -R92 ;  /* 0x00000050075c7223 */ /* 0x000fe2000001085c */
[----:B------:R-:W-:-:S02]  /*ce30*/  HADD2.F32 R5, -RZ, R5.H1_H1 ;  /* 0x30000005ff057230 */ /* 0x000fc40000004100 */
[----:B------:R-:W-:Y:S01]  /*ce40*/  FFMA.FTZ R89, R7, R90, R94 ;  /* 0x0000005a07597223 */ /* 0x000fe2000001005e */
[----:B------:R-:W-:Y:S02]  /*ce50*/  HADD2.F32 R60, -RZ, R95.H0_H0 ;  /* 0x2000005fff3c7230 */ /* 0x000fe40000004100 */
[CC--:B------:R-:W-:Y:S01]  /*ce60*/  FMUL.FTZ R91, R59.reuse, R61.reuse ;  /* 0x0000003d3b5b7220 */ /* 0x0c0fe20000410000 */
[----:B------:R-:W-:Y:S02]  /*ce70*/  HADD2.F32 R4, -RZ, R97.H0_H0 ;  /* 0x20000061ff047230 */ /* 0x000fe40000004100 */
[----:B------:R-:W-:Y:S01]  /*ce80*/  FMUL.FTZ R80, R59, R88 ;  /* 0x000000583b507220 */ /* 0x000fe20000410000 */
[C---:B------:R-:W-:Y:S01]  /*ce90*/  FMUL.FTZ R7, R5.reuse, R60 ;  /* 0x0000003c05077220 */ /* 0x040fe20000410000 */
[C---:B------:R-:W-:Y:S01]  /*cea0*/  FFMA.FTZ R91, R58.reuse, R88, -R91 ;  /* 0x000000583a5b7223 */ /* 0x040fe2000001085b */
[-C--:B------:R-:W-:Y:S01]  /*ceb0*/  FMUL.FTZ R59, R5, R4.reuse ;  /* 0x00000004053b7220 */ /* 0x080fe20000410000 */
[----:B------:R-:W-:Y:S01]  /*cec0*/  FFMA.FTZ R80, R58, R61, R80 ;  /* 0x0000003d3a507223 */ /* 0x000fe20000010050 */
[----:B------:R-:W-:Y:S01]  /*ced0*/  FFMA.FTZ R5, R6, R4, -R7 ;  /* 0x0000000406057223 */ /* 0x000fe20000010807 */
[----:B------:R-:W-:Y:S01]  /*cee0*/  F2FP.F16.F32.PACK_AB R7, R96, R93 ;  /* 0x0000005d6007723e */ /* 0x000fe200000000ff */
[----:B------:R-:W-:Y:S01]  /*cef0*/  FFMA.FTZ R60, R6, R60, R59 ;  /* 0x0000003c063c7223 */ /* 0x000fe2000001003b */
[----:B------:R-:W-:-:S02]  /*cf00*/  F2FP.F16.F32.PACK_AB R4, R89, R92 ;  /* 0x0000005c5904723e */ /* 0x000fc400000000ff */
[----:B------:R-:W-:Y:S02]  /*cf10*/  F2FP.F16.F32.PACK_AB R6, R80, R91 ;  /* 0x0000005b5006723e */ /* 0x000fe400000000ff */
[----:B------:R-:W-:-:S05]  /*cf20*/  F2FP.F16.F32.PACK_AB R5, R60, R5 ;  /* 0x000000053c05723e */ /* 0x000fca00000000ff */
[----:B------:R0:W-:Y:S02]  /*cf30*/  STS.128 [R62+0x12400], R4 ;  /* 0x012400043e007388 */ /* 0x0001e40000000c00 */
.L_x_1722:
[----:B------:R-:W-:Y:S05]  /*cf40*/  BSYNC B2 ;  /* 0x0000000000027941 */ /* 0x000fea0003800000 */
.L_x_1721:
[----:B------:R-:W-:Y:S04]  /*cf50*/  BSSY B2, `(.L_x_1723) ;  /* 0x000002c000027945 */ /* 0x000fe80003800000 */
[----:B------:R-:W-:Y:S05]  /*cf60*/  @P1 BRA `(.L_x_1724) ;  /* 0x0000000000a81947 */ /* 0x000fea0003800000 */
[----:B0-----:R-:W0:Y:S01]  /*cf70*/  LDS.128 R4, [R0] ;  /* 0x0000000000047984 */ /* 0x001e220000000c00 */
        /* <DEDUP_REMOVED lines=11> */
[CC--:B------:R-:W-:Y:S01]  /*d030*/  FMUL.FTZ R61, R57.reuse, R60.reuse ;  /* 0x0000003c393d7220 */ /* 0x0c0fe20000410000 */
[----:B------:R-:W-:Y:S01]  /*d040*/  FMUL.FTZ R57, R57, R59 ;  /* 0x0000003b39397220 */ /* 0x000fe20000410000 */
[----:B------:R-:W-:Y:S02]  /*d050*/  HADD2.F32 R4, -RZ, R4.H1_H1 ;  /* 0x30000004ff047230 */ /* 0x000fe40000004100 */
[--C-:B------:R-:W-:Y:S02]  /*d060*/  HADD2.F32 R54, -RZ, R6.reuse.H0_H0 ;  /* 0x20000006ff367230 */ /* 0x100fe40000004100 */
[----:B------:R-:W-:Y:S01]  /*d070*/  FFMA.FTZ R88, R56, R60, R57 ;  /* 0x0000003c38587223 */ /* 0x000fe20000010039 */
[----:B------:R-:W-:-:S02]  /*d080*/  HADD2.F32 R55, -RZ, R6.H1_H1 ;  /* 0x30000006ff377230 */ /* 0x000fc40000004100 */
[----:B------:R-:W-:Y:S01]  /*d090*/  FMUL.FTZ R80, R4, R87 ;  /* 0x0000005704507220 */ /* 0x000fe20000410000 */
[--C-:B------:R-:W-:Y:S02]  /*d0a0*/  HADD2.F32 R57, -RZ, R86.reuse.H1_H1 ;  /* 0x30000056ff397230 */ /* 0x100fe40000004100 */
[----:B------:R-:W-:Y:S01]  /*d0b0*/  FFMA.FTZ R61, R56, R59, -R61 ;  /* 0x0000003b383d7223 */ /* 0x000fe2000001083d */
[--C-:B------:R-:W-:Y:S02]  /*d0c0*/  HADD2.F32 R6, -RZ, R5.reuse.H0_H0 ;  /* 0x20000005ff067230 */ /* 0x100fe40000004100 */
[-C--:B------:R-:W-:Y:S01]  /*d0d0*/  FMUL.FTZ R60, R4, R58.reuse ;  /* 0x0000003a043c7220 */ /* 0x080fe20000410000 */
[----:B------:R-:W-:Y:S02]  /*d0e0*/  HADD2.F32 R86, -RZ, R86.H0_H0 ;  /* 0x20000056ff567230 */ /* 0x000fe40000004100 */
        /* <DEDUP_REMOVED lines=17> */
[----:B------:R1:W-:Y:S02]  /*d200*/  STS.128 [R0], R4 ;  /* 0x0000000400007388 */ /* 0x0003e40000000c00 */
.L_x_1724:
[----:B------:R-:W-:Y:S05]  /*d210*/  BSYNC B2 ;  /* 0x0000000000027941 */ /* 0x000fea0003800000 */
.L_x_1723:
[----:B------:R-:W-:Y:S04]  /*d220*/  BSSY B2, `(.L_x_1725) ;  /* 0x000002c000027945 */ /* 0x000fe80003800000 */
[----:B------:R-:W-:Y:S05]  /*d230*/  @P2 BRA `(.L_x_1726) ;  /* 0x0000000000a82947 */ /* 0x000fea0003800000 */
[----:B01----:R-:W0:Y:S01]  /*d240*/  LDS.128 R4, [R62+0x16400] ;  /* 0x016400003e047984 */ /* 0x003e220000000c00 */
[----:B------:R-:W-:Y:S01]  /*d250*/  SHF.R.U32.HI R55, RZ, 0x10, R53 ;  /* 0x00000010ff377819 */ /* 0x000fe20000011635 */
[----:B------:R-:W-:Y:S01]  /*d260*/  HADD2.F32 R54, -RZ, R85.H0_H0 ;  /* 0x20000055ff367230 */ /* 0x000fe20000004100 */
[----:B------:R-:W-:Y:S01]  /*d270*/  SHF.R.U32.HI R57, RZ, 0x10, R51 ;  /* 0x00000010ff397819 */ /* 0x000fe20000011633 */
[--C-:B------:R-:W-:Y:S01]  /*d280*/  HADD2.F32 R56, -RZ, R84.reuse.H0_H0 ;  /* 0x20000054ff387230 */ /* 0x100fe20000004100 */
[----:B------:R-:W-:Y:S01]  /*d290*/  SHF.R.U64 R86, R52, 0x10, R53 ;  /* 0x0000001034567819 */ /* 0x000fe20000001235 */
[----:B------:R-:W-:Y:S01]  /*d2a0*/  HADD2.F32 R55, -RZ, R55.H0_H0 ;  /* 0x20000037ff377230 */ /* 0x000fe20000004100 */
[----:B------:R-:W-:Y:S01]  /*d2b0*/  SHF.R.U64 R61, R50, 0x10, R51 ;  /* 0x00000010323d7819 */ /* 0x000fe20000001233 */
[----:B------:R-:W-:Y:S02]  /*d2c0*/  HADD2.F32 R57, -RZ, R57.H0_H0 ;  /* 0x20000039ff397230 */ /* 0x000fe40000004100 */
[----:B------:R-:W-:-:S02]  /*d2d0*/  HADD2.F32 R84, -RZ, R84.H1_H1 ;  /* 0x30000054ff547230 */ /* 0x000fc40000004100 */
[----:B------:R-:W-:Y:S02]  /*d2e0*/  HADD2.F32 R85, -RZ, R85.H1_H1 ;  /* 0x30000055ff557230 */ /* 0x000fe40000004100 */
[--C-:B0-----:R-:W-:Y:S02]  /*d2f0*/  HADD2.F32 R53, -RZ, R7.reuse.H1_H1 ;  /* 0x30000007ff357230 */ /* 0x101fe40000004100 */
[----:B------:R-:W-:Y:S02]  /*d300*/  HADD2.F32 R52, -RZ, R7.H0_H0 ;  /* 0x20000007ff347230 */ /* 0x000fe40000004100 */
[--C-:B------:R-:W-:Y:S02]  /*d310*/  HADD2.F32 R7, -RZ, R4.reuse.H0_H0 ;  /* 0x20000004ff077230 */ /* 0x100fe40000004100 */
[C---:B------:R-:W-:Y:S01]  /*d320*/  FMUL.FTZ R60, R53.reuse, R55 ;  /* 0x00000037353c7220 */ /* 0x040fe20000410000 */
[----:B------:R-:W-:Y:S02]  /*d330*/  HADD2.F32 R4, -RZ, R4.H1_H1 ;  /* 0x30000004ff047230 */ /* 0x000fe40000004100 */
[----:B------:R-:W-:Y:S01]  /*d340*/  FMUL.FTZ R59, R53, R57 ;  /* 0x00000039353b7220 */ /* 0x000fe20000410000 */
[----:B------:R-:W-:-:S02]  /*d350*/  HADD2.F32 R50, -RZ, R6.H0_H0 ;  /* 0x20000006ff327230 */ /* 0x000fc40000004100 */
[----:B------:R-:W-:Y:S01]  /*d360*/  FFMA.FTZ R80, R52, R57, R60 ;  /* 0x0000003934507223 */ /* 0x000fe2000001003c */
[----:B------:R-:W-:Y:S02]  /*d370*/  HADD2.F32 R51, -RZ, R6.H1_H1 ;  /* 0x30000006ff337230 */ /* 0x000fe40000004100 */
[----:B------:R-:W-:Y:S01]  /*d380*/  FMUL.FTZ R58, R4, R56 ;  /* 0x00000038043a7220 */ /* 0x000fe20000410000 */
[--C-:B------:R-:W-:Y:S02]  /*d390*/  HADD2.F32 R6, -RZ, R5.reuse.H0_H0 ;  /* 0x20000005ff067230 */ /* 0x100fe40000004100 */
[----:B------:R-:W-:Y:S01]  /*d3a0*/  FFMA.FTZ R59, R52, R55, -R59 ;  /* 0x00000037343b7223 */ /* 0x000fe2000001083b */
[-C--:B------:R-:W-:Y:S01]  /*d3b0*/  FMUL.FTZ R60, R4, R54.reuse ;  /* 0x00000036043c7220 */ /* 0x080fe20000410000 */
[----:B------:R-:W-:Y:S02]  /*d3c0*/  HADD2.F32 R5, -RZ, R5.H1_H1 ;  /* 0x30000005ff057230 */ /* 0x000fe40000004100 */
[----:B------:R-:W-:Y:S01]  /*d3d0*/  FFMA.FTZ R58, R7, R54, -R58 ;  /* 0x00000036073a7223 */ /* 0x000fe2000001083a */
[----:B------:R-:W-:-:S02]  /*d3e0*/  HADD2.F32 R52, -RZ, R61.H0_H0 ;  /* 0x2000003dff347230 */ /* 0x000fc40000004100 */
[----:B------:R-:W-:Y:S01]  /*d3f0*/  FFMA.FTZ R53, R7, R56, R60 ;  /* 0x0000003807357223 */ /* 0x000fe2000001003c */
[----:B------:R-:W-:Y:S02]  /*d400*/  HADD2.F32 R4, -RZ, R86.H0_H0 ;  /* 0x20000056ff047230 */ /* 0x000fe40000004100 */
[C---:B------:R-:W-:Y:S01]  /*d410*/  FMUL.FTZ R55, R51.reuse, R84 ;  /* 0x0000005433377220 */ /* 0x040fe20000410000 */
[-C--:B------:R-:W-:Y:S01]  /*d420*/  FMUL.FTZ R57, R51, R85.reuse ;  /* 0x0000005533397220 */ /* 0x080fe20000410000 */
[C---:B------:R-:W-:Y:S01]  /*d430*/  FMUL.FTZ R7, R5.reuse, R52 ;  /* 0x0000003405077220 */ /* 0x040fe20000410000 */
[----:B------:R-:W-:Y:S01]  /*d440*/  FMUL.FTZ R51, R5, R4 ;  /* 0x0000000405337220 */ /* 0x000fe20000410000 */
[C---:B------:R-:W-:Y:S01]  /*d450*/  FFMA.FTZ R55, R50.reuse, R85, -R55 ;  /* 0x0000005532377223 */ /* 0x040fe20000010837 */
[----:B------:R-:W-:Y:S01]  /*d460*/  FFMA.FTZ R50, R50, R84, R57 ;  /* 0x0000005432327223 */ /* 0x000fe20000010039 */
[C---:B------:R-:W-:Y:S01]  /*d470*/  FFMA.FTZ R5, R6.reuse, R4, -R7 ;  /* 0x0000000406057223 */ /* 0x040fe20000010807 */
[----:B------:R-:W-:Y:S01]  /*d480*/  FFMA.FTZ R52, R6, R52, R51 ;  /* 0x0000003406347223 */ /* 0x000fe20000010033 */
[----:B------:R-:W-:-:S02]  /*d490*/  F2FP.F16.F32.PACK_AB R7, R80, R59 ;  /* 0x0000003b5007723e */ /* 0x000fc400000000ff */
[----:B------:R-:W-:Y:S02]  /*d4a0*/  F2FP.F16.F32.PACK_AB R6, R50, R55 ;  /* 0x000000373206723e */ /* 0x000fe400000000ff */
[----:B------:R-:W-:Y:S02]  /*d4b0*/  F2FP.F16.F32.PACK_AB R4, R53, R58 ;  /* 0x0000003a3504723e */ /* 0x000fe400000000ff */
[----:B------:R-:W-:-:S05]  /*d4c0*/  F2FP.F16.F32.PACK_AB R5, R52, R5 ;  /* 0x000000053405723e */ /* 0x000fca00000000ff */
[----:B------:R2:W-:Y:S02]  /*d4d0*/  STS.128 [R62+0x16400], R4 ;  /* 0x016400043e007388 */ /* 0x0005e40000000c00 */
.L_x_1726:
[----:B------:R-:W-:Y:S05]  /*d4e0*/  BSYNC B2 ;  /* 0x0000000000027941 */ /* 0x000fea0003800000 */
.L_x_1725:
[----:B------:R-:W-:Y:S04]  /*d4f0*/  BSSY B2, `(.L_x_1727) ;  /* 0x000002c000027945 */ /* 0x000fe80003800000 */
[----:B------:R-:W-:Y:S05]  /*d500*/  @P3 BRA `(.L_x_1728) ;  /* 0x0000000000a83947 */ /* 0x000fea0003800000 */
[----:B012---:R-:W0:Y:S01]  /*d510*/  LDS.128 R4, [R0+0x4000] ;  /* 0x0040000000047984 */ /* 0x007e220000000c00 */
        /* <DEDUP_REMOVED lines=41> */
.L_x_1728:
[----:B------:R-:W-:Y:S05]  /*d7b0*/  BSYNC B2 ;  /* 0x0000000000027941 */ /* 0x000fea0003800000 */
.L_x_1727:
[----:B------:R-:W-:Y:S04]  /*d7c0*/  BSSY B2, `(.L_x_1729) ;  /* 0x000002c000027945 */ /* 0x000fe80003800000 */
[----:B------:R-:W-:Y:S05]  /*d7d0*/  @P4 BRA `(.L_x_1730) ;  /* 0x0000000000a84947 */ /* 0x000fea0003800000 */
[----:B0123--:R-:W0:Y:S01]  /*d7e0*/  LDS.128 R4, [R62+0x1a400] ;  /* 0x01a400003e047984 */ /* 0x00fe220000000c00 */
[----:B------:R-:W-:Y:S01]  /*d7f0*/  SHF.R.U32.HI R47, RZ, 0x10, R43 ;  /* 0x00000010ff2f7819 */ /* 0x000fe2000001162b */
[----:B------:R-:W-:Y:S01]  /*d800*/  HADD2.F32 R46, -RZ, R81.H0_H0 ;  /* 0x20000051ff2e7230 */ /* 0x000fe20000004100 */
[----:B------:R-:W-:Y:S01]  /*d810*/  SHF.R.U32.HI R49, RZ, 0x10, R41 ;  /* 0x00000010ff317819 */ /* 0x000fe20000011629 */
[----:B------:R-:W-:Y:S01]  /*d820*/  HADD2.F32 R48, -RZ, R73.H0_H0 ;  /* 0x20000049ff307230 */ /* 0x000fe20000004100 */
        /* <DEDUP_REMOVED lines=37> */
.L_x_1730:
[----:B------:R-:W-:Y:S05]  /*da80*/  BSYNC B2 ;  /* 0x0000000000027941 */ /* 0x000fea0003800000 */
.L_x_1729:
[----:B------:R-:W-:Y:S05]  /*da90*/  @P5 BRA `(.L_x_1720) ;  /* 0x0000000000a85947 */ /* 0x000fea0003800000 */
[----:B01234-:R-:W0:Y:S01]  /*daa0*/  LDS.128 R4, [R0+0x8000] ;  /* 0x0080000000047984 */ /* 0x01fe220000000c00 */
[----:B------:R-:W-:Y:S01]  /*dab0*/  SHF.R.U32.HI R41, RZ, 0x10, R33 ;  /* 0x00000010ff297819 */ /* 0x000fe20000011621 */
[----:B------:R-:W-:Y:S01]  /*dac0*/  HADD2.F32 R40, -RZ, R69.H0_H0 ;  /* 0x20000045ff287230 */ /* 0x000fe20000004100 */
[--C-:B------:R-:W-:Y:S01]  /*dad0*/  SHF.R.U32.HI R43, RZ, 0x10, R35.reuse ;  /* 0x00000010ff2b7819 */ /* 0x100fe20000011623 */
        /* <DEDUP_REMOVED lines=38> */
.L_x_1720:
[----:B------:R-:W-:Y:S05]  /*dd40*/  BSYNC B1 ;  /* 0x0000000000017941 */ /* 0x000fea0003800000 */
.L_x_1719:
[----:B01234-:R-:W-:-:S04]  /*dd50*/  IADD3 R4, R218, 0x40, RZ ;  /* 0x00000040da047810 */ /* 0x01ffc80007ffe0ff */
        /* <DEDUP_REMOVED lines=53> */
.L_x_1733:
[----:B------:R-:W-:Y:S05]  /*e0b0*/  BSYNC B1 ;  /* 0x0000000000017941 */ /* 0x000fea0003800000 */
.L_x_1732:
[----:B------:R-:W-:Y:S04]  /*e0c0*/  BSSY B1, `(.L_x_1734) ;  /* 0x000002c000017945 */ /* 0x000fe80003800000 */
[----:B------:R-:W-:Y:S05]  /*e0d0*/  @P1 BRA `(.L_x_1735) ;  /* 0x0000000000a81947 */ /* 0x000fea0003800000 */
[----:B0-----:R-:W0:Y:S01]  /*e0e0*/  LDS.128 R4, [R0+0x2000] ;  /* 0x0020000000047984 */ /* 0x001e220000000c00 */
[----:B------:R-:W-:Y:S01]  /*e0f0*/  SHF.R.U32.HI R35, RZ, 0x10, R39 ;  /* 0x00000010ff237819 */ /* 0x000fe20000011627 */
[----:B------:R-:W-:Y:S01]  /*e100*/  HADD2.F32 R34, -RZ, R77.H0_H0 ;  /* 0x2000004dff227230 */ /* 0x000fe20000004100 */
[--C-:B------:R-:W-:Y:S01]  /*e110*/  SHF.R.U64 R41, R36, 0x10, R37.reuse ;  /* 0x0000001024297819 */ /* 0x100fe20000001225 */
[--C-:B------:R-:W-:Y:S01]  /*e120*/  HADD2.F32 R36, -RZ, R76.reuse.H0_H0 ;  /* 0x2000004cff247230 */ /* 0x100fe20000004100 */
[----:B------:R-:W-:Y:S01]  /*e130*/  SHF.R.U32.HI R37, RZ, 0x10, R37 ;  /* 0x00000010ff257819 */ /* 0x000fe20000011625 */
[----:B------:R-:W-:Y:S01]  /*e140*/  HADD2.F32 R35, -RZ, R35.H0_H0 ;  /* 0x20000023ff237230 */ /* 0x000fe20000004100 */
[----:B------:R-:W-:Y:S01]  /*e150*/  SHF.R.U64 R43, R38, 0x10, R39 ;  /* 0x00000010262b7819 */ /* 0x000fe20000001227 */
[----:B------:R-:W-:Y:S02]  /*e160*/  HADD2.F32 R76, -RZ, R76.H1_H1 ;  /* 0x3000004cff4c7230 */ /* 0x000fe40000004100 */
[----:B------:R-:W-:-:S02]  /*e170*/  HADD2.F32 R37, -RZ, R37.H0_H0 ;  /* 0x20000025ff257230 */ /* 0x000fc40000004100 */
        /* <DEDUP_REMOVED lines=32> */
.L_x_1735:
[----:B------:R-:W-:Y:S05]  /*e380*/  BSYNC B1 ;  /* 0x0000000000017941 */ /* 0x000fea0003800000 */
.L_x_1734:
        /* <DEDUP_REMOVED lines=44> */
.L_x_1737:
[----:B------:R-:W-:Y:S05]  /*e650*/  BSYNC B1 ;  /* 0x0000000000017941 */ /* 0x000fea0003800000 */
.L_x_1736:
        /* <DEDUP_REMOVED lines=44> */
.L_x_1739:
[----:B------:R-:W-:Y:S05]  /*e920*/  BSYNC B1 ;  /* 0x0000000000017941 */ /* 0x000fea0003800000 */
.L_x_1738:
[----:B------:R-:W-:Y:S04]  /*e930*/  BSSY B1, `(.L_x_1740) ;  /* 0x000002c000017945 */ /* 0x000fe80003800000 */
[----:B------:R-:W-:Y:S05]  /*e940*/  @P4 BRA `(.L_x_1741) ;  /* 0x0000000000a84947 */ /* 0x000fea0003800000 */
[----:B0123--:R-:W0:Y:S01]  /*e950*/  LDS.128 R4, [R62+0x1c400] ;  /* 0x01c400003e047984 */ /* 0x00fe220000000c00 */
        /* <DEDUP_REMOVED lines=41> */
.L_x_1741:
[----:B------:R-:W-:Y:S05]  /*ebf0*/  BSYNC B1 ;  /* 0x0000000000017941 */ /* 0x000fea0003800000 */
.L_x_1740:
[----:B------:R-:W-:Y:S05]  /*ec00*/  @P5 BRA `(.L_x_1731) ;  /* 0x0000003400e05947 */ /* 0x000fea0003800000 */
[----:B01234-:R-:W0:Y:S01]  /*ec10*/  LDS.128 R4, [R0+0xa000] ;  /* 0x00a0000000047984 */ /* 0x01fe220000000c00 */
[----:B------:R-:W-:Y:S01]  /*ec20*/  SHF.R.U32.HI R13, RZ, 0x10, R11 ;  /* 0x00000010ff0d7819 */ /* 0x000fe2000001160b */
[--C-:B------:R-:W-:Y:S01]  /*ec30*/  HADD2.F32 R12, -RZ, R64.reuse.H0_H0 ;  /* 0x20000040ff0c7230 */ /* 0x100fe20000004100 */
[----:B------:R-:W-:Y:S01]  /*ec40*/  SHF.R.U32.HI R15, RZ, 0x10, R9 ;  /* 0x00000010ff0f7819 */ /* 0x000fe20000011609 */
[----:B------:R-:W-:Y:S01]  /*ec50*/  HADD2.F32 R14, -RZ, R3.H0_H0 ;  /* 0x20000003ff0e7230 */ /* 0x000fe20000004100 */
[----:B------:R-:W-:Y:S01]  /*ec60*/  SHF.R.U64 R27, R10, 0x10, R11 ;  /* 0x000000100a1b7819 */ /* 0x000fe2000000120b */
[----:B------:R-:W-:Y:S01]  /*ec70*/  HADD2.F32 R13, -RZ, R13.H0_H0 ;  /* 0x2000000dff0d7230 */ /* 0x000fe20000004100 */
[----:B------:R-:W-:Y:S01]  /*ec80*/  SHF.R.U64 R25, R8, 0x10, R9 ;  /* 0x0000001008197819 */ /* 0x000fe20000001209 */
[----:B------:R-:W-:Y:S02]  /*ec90*/  HADD2.F32 R15, -RZ, R15.H0_H0 ;  /* 0x2000000fff0f7230 */ /* 0x000fe40000004100 */
[----:B------:R-:W-:-:S02]  /*eca0*/  HADD2.F32 R64, -RZ, R64.H1_H1 ;  /* 0x30000040ff407230 */ /* 0x000fc40000004100 */
[--C-:B0-----:R-:W-:Y:S02]  /*ecb0*/  HADD2.F32 R11, -RZ, R7.reuse.H1_H1 ;  /* 0x30000007ff0b7230 */ /* 0x101fe40000004100 */
[----:B------:R-:W-:Y:S02]  /*ecc0*/  HADD2.F32 R10, -RZ, R7.H0_H0 ;  /* 0x20000007ff0a7230 */ /* 0x000fe40000004100 */
[--C-:B------:R-:W-:Y:S02]  /*ecd0*/  HADD2.F32 R7, -RZ, R4.reuse.H0_H0 ;  /* 0x20000004ff077230 */ /* 0x100fe40000004100 */
[C---:B------:R-:W-:Y:S01]  /*ece0*/  FMUL.FTZ R21, R11.reuse, R15 ;  /* 0x0000000f0b157220 */ /* 0x040fe20000410000 */
[----:B------:R-:W-:Y:S02]  /*ecf0*/  HADD2.F32 R4, -RZ, R4.H1_H1 ;  /* 0x30000004ff047230 */ /* 0x000fe40000004100 */
[----:B------:R-:W-:Y:S01]  /*ed00*/  FMUL.FTZ R24, R11, R13 ;  /* 0x0000000d0b187220 */ /* 0x000fe20000410000 */
[----:B------:R-:W-:-:S02]  /*ed10*/  HADD2.F32 R8, -RZ, R6.H0_H0 ;  /* 0x20000006ff087230 */ /* 0x000fc40000004100 */
[C---:B------:R-:W-:Y:S01]  /*ed20*/  FFMA.FTZ R21, R10.reuse, R13, -R21 ;  /* 0x0000000d0a157223 */ /* 0x040fe20000010815 */
[----:B------:R-:W-:Y:S02]  /*ed30*/  HADD2.F32 R9, -RZ, R6.H1_H1 ;  /* 0x30000006ff097230 */ /* 0x000fe40000004100 */
[----:B------:R-:W-:Y:S01]  /*ed40*/  FFMA.FTZ R26, R10, R15, R24 ;  /* 0x0000000f0a1a7223 */ /* 0x000fe20000010018 */
[----:B------:R-:W-:Y:S02]  /*ed50*/  HADD2.F32 R6, -RZ, R5.H0_H0 ;  /* 0x20000005ff067230 */ /* 0x000fe40000004100 */
[C---:B------:R-:W-:Y:S01]  /*ed60*/  FMUL.FTZ R20, R4.reuse, R14 ;  /* 0x0000000e04147220 */ /* 0x040fe20000410000 */
[----:B------:R-:W-:Y:S01]  /*ed70*/  FMUL.FTZ R24, R4, R12 ;  /* 0x0000000c04187220 */ /* 0x000fe20000410000 */
[----:B------:R-:W-:Y:S02]  /*ed80*/  HADD2.F32 R10, -RZ, R3.H1_H1 ;  /* 0x30000003ff0a7230 */ /* 0x000fe40000004100 */
[----:B------:R-:W-:Y:S01]  /*ed90*/  FMUL.FTZ R15, R9, R64 ;  /* 0x00000040090f7220 */ /* 0x000fe20000410000 */
[----:B------:R-:W-:-:S02]  /*eda0*/  HADD2.F32 R5, -RZ, R5.H1_H1 ;  /* 0x30000005ff057230 */ /* 0x000fc40000004100 */
[C---:B------:R-:W-:Y:S01]  /*edb0*/  FFMA.FTZ R20, R7.reuse, R12, -R20 ;  /* 0x0000000c07147223 */ /* 0x040fe20000010814 */
[----:B------:R-:W-:Y:S02]  /*edc0*/  HADD2.F32 R4, -RZ, R25.H0_H0 ;  /* 0x20000019ff047230 */ /* 0x000fe40000004100 */
[----:B------:R-:W-:Y:S01]  /*edd0*/  FFMA.FTZ R11, R7, R14, R24 ;  /* 0x0000000e070b7223 */ /* 0x000fe20000010018 */
[----:B------:R-:W-:Y:S02]  /*ede0*/  HADD2.F32 R3, -RZ, R27.H0_H0 ;  /* 0x2000001bff037230 */ /* 0x000fe40000004100 */
[-C--:B------:R-:W-:Y:S01]  /*edf0*/  FMUL.FTZ R13, R9, R10.reuse ;  /* 0x0000000a090d7220 */ /* 0x080fe20000410000 */
[C---:B------:R-:W-:Y:S01]  /*ee00*/  FFMA.FTZ R10, R8.reuse, R10, R15 ;  /* 0x0000000a080a7223 */ /* 0x040fe2000001000f */
[C---:B------:R-:W-:Y:S01]  /*ee10*/  FMUL.FTZ R7, R5.reuse, R4 ;  /* 0x0000000405077220 */ /* 0x040fe20000410000 */
[----:B------:R-:W-:Y:S01]  /*ee20*/  FMUL.FTZ R9, R5, R3 ;  /* 0x0000000305097220 */ /* 0x000fe20000410000 */
[----:B------:R-:W-:-:S02]  /*ee30*/  FFMA.FTZ R13, R8, R64, -R13 ;  /* 0x00000040080d7223 */ /* 0x000fc4000001080d */
[----:B------:R-:W-:Y:S01]  /*ee40*/  FFMA.FTZ R5, R6, R3, -R7 ;  /* 0x0000000306057223 */ /* 0x000fe20000010807 */
[----:B------:R-:W-:Y:S01]  /*ee50*/  F2FP.F16.F32.PACK_AB R7, R26, R21 ;  /* 0x000000151a07723e */ /* 0x000fe200000000ff */
[----:B------:R-:W-:Y:S01]  /*ee60*/  FFMA.FTZ R8, R6, R4, R9 ;  /* 0x0000000406087223 */ /* 0x000fe20000010009 */
[----:B------:R-:W-:Y:S02]  /*ee70*/  F2FP.F16.F32.PACK_AB R4, R11, R20 ;  /* 0x000000140b04723e */ /* 0x000fe400000000ff */
[----:B------:R-:W-:Y:S02]  /*ee80*/  F2FP.F16.F32.PACK_AB R6, R10, R13 ;  /* 0x0000000d0a06723e */ /* 0x000fe400000000ff */
[----:B------:R-:W-:-:S05]  /*ee90*/  F2FP.F16.F32.PACK_AB R5, R8, R5 ;  /* 0x000000050805723e */ /* 0x000fca00000000ff */
[----:B------:R0:W-:Y:S01]  /*eea0*/  STS.128 [R0+0xa000], R4 ;  /* 0x00a0000400007388 */ /* 0x0001e20000000c00 */
[----:B------:R-:W-:Y:S05]  /*eeb0*/  BRA `(.L_x_1731) ;  /* 0x0000003400347947 */ /* 0x000fea0003800000 */
.L_x_1710:
[----:B------:R-:W2:Y:S01]  /*eec0*/  LDL R3, [R1+0x5c] ;  /* 0x00005c0001037983 */ /* 0x000ea20000100800 */
[----:B------:R-:W0:Y:S01]  /*eed0*/  LDC R88, c[0x0][0x448] ;  /* 0x00011200ff587b82 */ /* 0x000e220000000800 */
[----:B------:R-:W-:Y:S01]  /*eee0*/  ULDC.64 UR4, c[0x0][0x3f8] ;  /* 0x0000fe0000047ab9 */ /* 0x000fe20000000a00 */
[----:B------:R-:W-:Y:S01]  /*eef0*/  ULDC.64 UR6, c[0x0][0x408] ;  /* 0x0001020000067ab9 */ /* 0x000fe20000000a00 */
[----:B------:R-:W-:Y:S01]  /*ef00*/  MOV R11, R29 ;  /* 0x0000001d000b7202 */ /* 0x000fe20000000f00 */
[----:B------:R-:W-:Y:S02]  /*ef10*/  IMAD.MOV.U32 R4, RZ, RZ, R24 ;  /* 0x000000ffff047224 */ /* 0x000fe400078e0018 */
[----:B------:R-:W-:Y:S01]  /*ef20*/  IMAD.MOV.U32 R10, RZ, RZ, R138 ;  /* 0x000000ffff0a7224 */ /* 0x000fe200078e008a */
[----:B0-----:R-:W-:-:S13]  /*ef30*/  ISETP.NE.AND P0, PT, R88, 0x1, PT ;  /* 0x000000015800780c */ /* 0x001fda0003f05270 */
[----:B------:R-:W0:Y:S08]  /*ef40*/  @P0 LDC R0, c[0x0][0x44c] ;  /* 0x00011300ff000b82 */ /* 0x000e300000000800 */
[----:B------:R-:W1:Y:S01]  /*ef50*/  @P0 LDC R5, c[0x0][0x450] ;  /* 0x00011400ff050b82 */ /* 0x000e620000000800 */
[----:B--2---:R-:W-:-:S04]  /*ef60*/  IMAD R3, R3, 0x40, R9 ;  /* 0x0000004003037824 */ /* 0x004fc800078e0209 */
[----:B0-----:R-:W-:-:S05]  /*ef70*/  @P0 IMAD.HI.U32 R0, R3, R0, RZ ;  /* 0x0000000003000227 */ /* 0x001fca00078e00ff */
[----:B-1----:R-:W-:Y:S01]  /*ef80*/  @P0 SHF.R.U32.HI R3, RZ, R5, R0 ;  /* 0x00000005ff030219 */ /* 0x002fe20000011600 */
[----:B------:R-:W-:-:S03]  /*ef90*/  IMAD.MOV.U32 R5, RZ, RZ, R27 ;  /* 0x000000ffff057224 */ /* 0x000fc600078e001b */
        /* <DEDUP_REMOVED lines=21> */
.L_x_2056:
        /* <DEDUP_REMOVED lines=17> */
[----:B-1----:R-:W-:Y:S01]  /*f200*/  MOV R13, R3 ;  /* 0x00000003000d7202 */ /* 0x002fe20000000f00 */
[----:B--2---:R-:W-:Y:S01]  /*f210*/  IMAD.MOV.U32 R12, RZ, RZ, R0 ;  /* 0x000000ffff0c7224 */ /* 0x004fe200078e0000 */
[----:B------:R-:W-:Y:S01]  /*f220*/  ISETP.GE.AND P2, PT, R16, UR4, PT ;  /* 0x0000000410007c0c */ /* 0x000fe2000bf46270 */
[----:B----4-:R-:W-:Y:S01]  /*f230*/  IMAD.MOV.U32 R24, RZ, RZ, R14 ;  /* 0x000000ffff187224 */ /* 0x010fe200078e000e */
[----:B------:R-:W-:Y:S01]  /*f240*/  ISETP.GE.AND P3, PT, R197, UR4, PT ;  /* 0x00000004c5007c0c */ /* 0x000fe2000bf66270 */
[----:B---3--:R-:W-:Y:S01]  /*f250*/  IMAD.MOV.U32 R25, RZ, RZ, R5 ;  /* 0x000000ffff197224 */ /* 0x008fe200078e0005 */
[----:B------:R-:W-:Y:S02]  /*f260*/  ISETP.GE.AND P4, PT, R196, UR4, PT ;  /* 0x00000004c4007c0c */ /* 0x000fe4000bf86270 */
[----:B------:R-:W-:Y:S02]  /*f270*/  CS2R R28, SRZ ;  /* 0x00000000001c7805 */ /* 0x000fe4000001ff00 */
[----:B------:R-:W-:-:S02]  /*f280*/  CS2R R30, SRZ ;  /* 0x00000000001e7805 */ /* 0x000fc4000001ff00 */
[----:B------:R-:W-:Y:S02]  /*f290*/  CS2R R40, SRZ ;  /* 0x0000000000287805 */ /* 0x000fe4000001ff00 */
[----:B------:R-:W-:Y:S01]  /*f2a0*/  CS2R R42, SRZ ;  /* 0x00000000002a7805 */ /* 0x000fe2000001ff00 */
[----:B------:R-:W-:Y:S02]  /*f2b0*/  @!P2 IMAD.SHL.U32 R11, R16, 0x2, RZ ;  /* 0x00000002100ba824 */ /* 0x000fe400078e00ff */
[----:B------:R-:W-:Y:S02]  /*f2c0*/  @!P3 IMAD.SHL.U32 R27, R201, 0x8, RZ ;  /* 0x00000008c91bb824 */ /* 0x000fe400078e00ff */
[----:B------:R-:W-:Y:S01]  /*f2d0*/  @!P4 IMAD.SHL.U32 R49, R202, 0x8, RZ ;  /* 0x00000008ca31c824 */ /* 0x000fe200078e00ff */
[-C--:B------:R-:W-:Y:S02]  /*f2e0*/  @!P2 IADD3 R50, P0, R0, R11.reuse, RZ ;  /* 0x0000000b0032a210 */ /* 0x080fe40007f1e0ff */
[----:B------:R-:W-:Y:S01]  /*f2f0*/  @!P2 IADD3 R4, P1, R14, R11, RZ ;  /* 0x0000000b0e04a210 */ /* 0x000fe20007f3e0ff */
[----:B------:R-:W-:Y:S01]  /*f300*/  @!P3 IMAD.WIDE R10, R27, 0x2, R12 ;  /* 0x000000021b0ab825 */ /* 0x000fe200078e020c */
[----:B------:R-:W-:-:S02]  /*f310*/  @!P2 SHF.L.U64.HI R0, R16, 0x1, R17 ;  /* 0x000000011000a819 */ /* 0x000fc40000010211 */
[----:B------:R-:W-:Y:S01]  /*f320*/  CS2R R36, SRZ ;  /* 0x0000000000247805 */ /* 0x000fe2000001ff00 */
[----:B------:R-:W-:Y:S01]  /*f330*/  @!P4 IMAD.WIDE R14, R49, 0x2, R12 ;  /* 0x00000002310ec825 */ /* 0x000fe200078e020c */
[----:B------:R-:W-:Y:S02]  /*f340*/  CS2R R38, SRZ ;  /* 0x0000000000267805 */ /* 0x000fe4000001ff00 */
[----:B------:R-:W-:Y:S02]  /*f350*/  CS2R R32, SRZ ;  /* 0x0000000000207805 */ /* 0x000fe4000001ff00 */
[----:B------:R-:W-:Y:S01]  /*f360*/  CS2R R34, SRZ ;  /* 0x0000000000227805 */ /* 0x000fe2000001ff00 */
[----:B------:R-:W-:Y:S01]  /*f370*/  @!P3 IMAD.WIDE R12, R27, 0x2, R24 ;  /* 0x000000021b0cb825 */ /* 0x000fe200078e0218 */
[----:B------:R-:W-:Y:S02]  /*f380*/  CS2R R26, SRZ ;  /* 0x00000000001a7805 */ /* 0x000fe4000001ff00 */
[----:B------:R-:W-:-:S02]  /*f390*/  CS2R R44, SRZ ;  /* 0x00000000002c7805 */ /* 0x000fc4000001ff00 */
[----:B------:R-:W-:Y:S01]  /*f3a0*/  CS2R R46, SRZ ;  /* 0x00000000002e7805 */ /* 0x000fe2000001ff00 */
[----:B------:R-:W-:Y:S01]  /*f3b0*/  @!P4 IMAD.WIDE R48, R49, 0x2, R24 ;  /* 0x000000023130c825 */ /* 0x000fe200078e0218 */
[----:B------:R-:W-:Y:S02]  /*f3c0*/  CS2R R24, SRZ ;  /* 0x0000000000187805 */ /* 0x000fe4000001ff00 */
[----:B------:R-:W-:Y:S01]  /*f3d0*/  @!P2 IADD3.X R51, R3, R0, RZ, P0, !PT ;  /* 0x000000000333a210 */ /* 0x000fe200007fe4ff */
[----:B------:R1:W5:Y:S01]  /*f3e0*/  @!P3 LD.E.128 R28, desc[UR60][R10.64] ;  /* 0x0000003c0a1cb980 */ /* 0x000362000c101d00 */
[----:B------:R-:W-:-:S03]  /*f3f0*/  @!P2 IMAD.X R5, R5, 0x1, R0, P1 ;  /* 0x000000010505a824 */ /* 0x000fc600008e0600 */
[----:B------:R1:W5:Y:S04]  /*f400*/  @!P3 LD.E.128 R40, desc[UR60][R12.64] ;  /* 0x0000003c0c28b980 */ /* 0x000368000c101d00 */
[----:B------:R1:W5:Y:S04]  /*f410*/  @!P4 LD.E.128 R24, desc[UR60][R14.64] ;  /* 0x0000003c0e18c980 */ /* 0x000368000c101d00 */
[----:B------:R1:W5:Y:S04]  /*f420*/  @!P4 LD.E.128 R36, desc[UR60][R48.64] ;  /* 0x0000003c3024c980 */ /* 0x000368000c101d00 */
[----:B------:R1:W5:Y:S04]  /*f430*/  @!P2 LD.E.128 R32, desc[UR60][R50.64] ;  /* 0x0000003c3220a980 */ /* 0x000368000c101d00 */
[----:B------:R1:W5:Y:S02]  /*f440*/  @!P2 LD.E.128 R44, desc[UR60][R4.64] ;  /* 0x0000003c042ca980 */ /* 0x000364000c101d00 */
.L_x_1744:
[----:B------:R-:W-:Y:S05]  /*f450*/  BSYNC B1 ;  /* 0x0000000000017941 */ /* 0x000fea0003800000 */
.L_x_1743:
[----:B-1---5:R-:W-:Y:S01]  /*f460*/  IMAD.MOV.U32 R4, RZ, RZ, R46 ;  /* 0x000000ffff047224 */ /* 0x022fe200078e002e */
[----:B---3--:R-:W-:Y:S01]  /*f470*/  MOV R5, R47 ;  /* 0x0000002f00057202 */ /* 0x008fe20000000f00 */
[----:B--2---:R-:W-:Y:S01]  /*f480*/  IMAD.MOV.U32 R0, RZ, RZ, R44 ;  /* 0x000000ffff007224 */ /* 0x004fe200078e002c */
        /* <DEDUP_REMOVED lines=11> */
[----:B------:R-:W-:-:S02]  /*f540*/  IMAD.MOV.U32 R4, RZ, RZ, R38 ;  /* 0x000000ffff047224 */ /* 0x000fc400078e0026 */
        /* <DEDUP_REMOVED lines=25> */
[----:B------:R-:W-:Y:S02]  /*f6e0*/  CS2R R4, SRZ ;  /* 0x0000000000047805 */ /* 0x000fe4000001ff00 */
[----:B------:R-:W-:Y:S01]  /*f6f0*/  PRMT R78, R0, 0x5410, R3 ;  /* 0x00005410004e7816 */ /* 0x000fe20000000003 */
[----:B------:R-:W-:Y:S06]  /*f700*/  BRA.DIV UR4, `(.L_x_1745) ;  /* 0x000001c604b47947 */ /* 0x000fec000b800000 */
[----:B------:R1:W2:Y:S04]  /*f710*/  SHFL.IDX PT, R3, R7, 0x1, 0x1c1f ;  /* 0x003c1f0007037f89 */ /* 0x0002a800000e0000 */
[----:B------:R1:W3:Y:S04]  /*f720*/  SHFL.IDX PT, R0, R6, 0x1, 0x1c1f ;  /* 0x003c1f0006007f89 */ /* 0x0002e800000e0000 */
[----:B0-----:R-:W0:Y:S04]  /*f730*/  SHFL.IDX PT, R21, R21, 0x1, 0x1c1f ;  /* 0x003c1f0015157f89 */ /* 0x001e2800000e0000 */
[----:B-1----:R-:W0:Y:S02]  /*f740*/  SHFL.IDX PT, R20, R20, 0x1, 0x1c1f ;  /* 0x003c1f0014147f89 */ /* 0x002e2400000e0000 */
.L_x_2062:
[----:B------:R-:W-:Y:S01]  /*f750*/  VIADD R11, R9, 0x40 ;  /* 0x00000040090b7836 */ /* 0x000fe20000000000 */
[----:B------:R-:W-:Y:S01]  /*f760*/  BSSY B1, `(.L_x_1746) ;  /* 0x0000032000017945 */ /* 0x000fe20003800000 */
[----:B------:R-:W-:Y:S02]  /*f770*/  CS2R R6, SRZ ;  /* 0x0000000000067805 */ /* 0x000fe4000001ff00 */
[----:B------:R-:W-:Y:S02]  /*f780*/  CS2R R8, SRZ ;  /* 0x0000000000087805 */ /* 0x000fe4000001ff00 */
[----:B------:R-:W-:Y:S02]  /*f790*/  CS2R R12, SRZ ;  /* 0x00000000000c7805 */ /* 0x000fe4000001ff00 */
[----:B------:R-:W-:Y:S02]  /*f7a0*/  ISETP.GE.AND P0, PT, R11, R88, PT ;  /* 0x000000580b00720c */ /* 0x000fe40003f06270 */
[----:B------:R-:W-:-:S02]  /*f7b0*/  CS2R R10, SRZ ;  /* 0x00000000000a7805 */ /* 0x000fc4000001ff00 */
[----:B----4-:R-:W-:Y:S02]  /*f7c0*/  CS2R R14, SRZ ;  /* 0x00000000000e7805 */ /* 0x010fe4000001ff00 */
[----:B------:R-:W-:Y:S02]  /*f7d0*/  CS2R R48, SRZ ;  /* 0x0000000000307805 */ /* 0x000fe4000001ff00 */
[----:B------:R-:W-:Y:S02]  /*f7e0*/  CS2R R50, SRZ ;  /* 0x0000000000327805 */ /* 0x000fe4000001ff00 */
[----:B------:R-:W-:Y:S02]  /*f7f0*/  CS2R R52, SRZ ;  /* 0x0000000000347805 */ /* 0x000fe4000001ff00 */
[----:B------:R-:W-:Y:S02]  /*f800*/  CS2R R54, SRZ ;  /* 0x0000000000367805 */ /* 0x000fe4000001ff00 */
[----:B------:R-:W-:-:S02]  /*f810*/  CS2R R56, SRZ ;  /* 0x0000000000387805 */ /* 0x000fc4000001ff00 */
[----:B------:R-:W-:Y:S01]  /*f820*/  CS2R R58, SRZ ;  /* 0x00000000003a7805 */ /* 0x000fe2000001ff00 */
[----:B------:R-:W-:Y:S06]  /*f830*/  @P0 BRA `(.L_x_1747) ;  /* 0x0000000000900947 */ /* 0x000fec0003800000 */
[----:B------:R-:W-:Y:S01]  /*f840*/  ULDC UR4, c[0x0][0x3f4] ;  /* 0x0000fd0000047ab9 */ /* 0x000fe20000000800 */
[----:B---3--:R-:W-:Y:S01]  /*f850*/  IMAD.MOV.U32 R4, RZ, RZ, R0 ;  /* 0x000000ffff047224 */ /* 0x008fe200078e0000 */
[----:B------:R-:W-:Y:S01]  /*f860*/  ISETP.GE.AND P2, PT, R16, UR4, PT ;  /* 0x0000000410007c0c */ /* 0x000fe2000bf46270 */
[----:B--2---:R-:W-:Y:S01]  /*f870*/  IMAD.MOV.U32 R5, RZ, RZ, R3 ;  /* 0x000000ffff057224 */ /* 0x004fe200078e0003 */
[----:B------:R-:W-:Y:S02]  /*f880*/  ISETP.GE.AND P3, PT, R197, UR4, PT ;  /* 0x00000004c5007c0c */ /* 0x000fe4000bf66270 */
[----:B------:R-:W-:Y:S02]  /*f890*/  CS2R R52, SRZ ;  /* 0x0000000000347805 */ /* 0x000fe4000001ff00 */
[----:B------:R-:W-:Y:S02]  /*f8a0*/  ISETP.GE.AND P4, PT, R196, UR4, PT ;  /* 0x00000004c4007c0c */ /* 0x000fe4000bf86270 */
[----:B------:R-:W-:-:S02]  /*f8b0*/  CS2R R54, SRZ ;  /* 0x0000000000367805 */ /* 0x000fc4000001ff00 */
[----:B------:R-:W-:Y:S02]  /*f8c0*/  CS2R R8, SRZ ;  /* 0x0000000000087805 */ /* 0x000fe4000001ff00 */
[----:B------:R-:W-:Y:S02]  /*f8d0*/  CS2R R10, SRZ ;  /* 0x00000000000a7805 */ /* 0x000fe4000001ff00 */
[----:B------:R-:W-:Y:S02]  /*f8e0*/  CS2R R56, SRZ ;  /* 0x0000000000387805 */ /* 0x000fe4000001ff00 */
[----:B------:R-:W-:Y:S01]  /*f8f0*/  CS2R R58, SRZ ;  /* 0x00000000003a7805 */ /* 0x000fe2000001ff00 */
[----:B------:R-:W-:Y:S01]  /*f900*/  @!P2 IMAD.SHL.U32 R63, R16, 0x2, RZ ;  /* 0x00000002103fa824 */ /* 0x000fe200078e00ff */
[----:B------:R-:W-:Y:S01]  /*f910*/  @!P3 SHF.L.U32 R75, R201, 0x3, RZ ;  /* 0x00000003c94bb819 */ /* 0x000fe200000006ff */
[----:B------:R-:W-:-:S03]  /*f920*/  @!P4 IMAD.SHL.U32 R65, R202, 0x8, RZ ;  /* 0x00000008ca41c824 */ /* 0x000fc600078e00ff */
[-C--:B------:R-:W-:Y:S02]  /*f930*/  @!P2 IADD3 R60, P0, R0, R63.reuse, RZ ;  /* 0x0000003f003ca210 */ /* 0x080fe40007f1e0ff */
[----:B0-----:R-:W-:Y:S01]  /*f940*/  @!P2 IADD3 R62, P1, R20, R63, RZ ;  /* 0x0000003f143ea210 */ /* 0x001fe20007f3e0ff */
        /* <DEDUP_REMOVED lines=9> */
[--C-:B------:R-:W-:Y:S01]  /*f9e0*/  @!P3 IMAD.WIDE R74, R75, 0x2, R20.reuse ;  /* 0x000000024b4ab825 */ /* 0x100fe200078e0214 */
        /* <DEDUP_REMOVED lines=9> */
.L_x_1747:
[----:B------:R-:W-:Y:S05]  /*fa80*/  BSYNC B1 ;  /* 0x0000000000017941 */ /* 0x000fea0003800000 */
.L_x_1746:
[----:B-1----:R-:W3:Y:S04]  /*fa90*/  LDL R60, [R1+0x58] ;  /* 0x00005800013c7983 */ /* 0x002ee80000100800 */
[----:B------:R-:W4:Y:S01]  /*faa0*/  LDL R63, [R1+0x30] ;  /* 0x00003000013f7983 */ /* 0x000f220000100800 */
[----:B--2--5:R-:W-:Y:S01]  /*fab0*/  IMAD.MOV.U32 R3, RZ, RZ, R4 ;  /* 0x000000ffff037224 */ /* 0x024fe200078e0004 */
[----:B0-----:R-:W-:Y:S01]  /*fac0*/  MOV R20, R5 ;  /* 0x0000000500147202 */ /* 0x001fe20000000f00 */
[----:B------:R-:W-:Y:S01]  /*fad0*/  IMAD.MOV.U32 R21, RZ, RZ, R7 ;  /* 0x000000ffff157224 */ /* 0x000fe200078e0007 */
[----:B------:R-:W-:Y:S01]  /*fae0*/  BSSY B1, `(.L_x_1748) ;  /* 0x000002c000017945 */ /* 0x000fe20003800000 */
        /* <DEDUP_REMOVED lines=8> */
[----:B------:R-:W-:-:S03]  /*fb70*/  IMAD.MOV.U32 R62, RZ, RZ, R57 ;  /* 0x000000ffff3e7224 */ /* 0x000fc600078e0039 */
[----:B------:R-:W-:Y:S01]  /*fb80*/  PRMT R70, R3, 0x5410, R20 ;  /* 0x0000541003467816 */ /* 0x000fe20000000014 */
[----:B------:R-:W-:Y:S02]  /*fb90*/  IMAD.MOV.U32 R3, RZ, RZ, R12 ;  /* 0x000000ffff037224 */ /* 0x000fe400078e000c */
[----:B------:R-:W-:Y:S01]  /*fba0*/  IMAD.MOV.U32 R20, RZ, RZ, R13 ;  /* 0x000000ffff147224 */ /* 0x000fe200078e000d */
[----:B---3--:R-:W-:-:S04]  /*fbb0*/  LEA.HI R0, R60, R60, RZ, 0x1 ;  /* 0x0000003c3c007211 */ /* 0x008fc800078f08ff */
[----:B------:R-:W-:Y:S02]  /*fbc0*/  LOP3.LUT R0, R0, 0xfffffffe, RZ, 0xc0, !PT ;  /* 0xfffffffe00007812 */ /* 0x000fe400078ec0ff */
[----:B----4-:R-:W-:-:S03]  /*fbd0*/  VIADDMNMX R69, R88, -R63, 0x80, PT ;  /* 0x0000008058457446 */ /* 0x010fc6000380093f */
[----:B------:R-:W-:Y:S01]  /*fbe0*/  IMAD.IADD R0, R60, 0x1, -R0 ;  /* 0x000000013c007824 */ /* 0x000fe200078e0a00 */
[----:B------:R-:W-:Y:S01]  /*fbf0*/  ISETP.GE.AND P1, PT, R218, R69, PT ;  /* 0x00000045da00720c */ /* 0x000fe20003f26270 */
[----:B------:R-:W-:-:S03]  /*fc00*/  IMAD.MOV.U32 R60, RZ, RZ, R10 ;  /* 0x000000ffff3c7224 */ /* 0x000fc600078e000a */
[----:B------:R-:W-:Y:S01]  /*fc10*/  SHF.L.U32 R21, R0, 0x1f, RZ ;  /* 0x0000001f00157819 */ /* 0x000fe200000006ff */
[----:B------:R-:W-:Y:S01]  /*fc20*/  IMAD.MOV.U32 R0, RZ, RZ, R11 ;  /* 0x000000ffff007224 */ /* 0x000fe200078e000b */
[----:B------:R-:W-:Y:S02]  /*fc30*/  PRMT R71, R60, 0x7610, R71 ;  /* 0x000076103c477816 */ /* 0x000fe40000000047 */
[----:B------:R-:W0:Y:S01]  /*fc40*/  SYNCS.PHASECHK.TRANS64.TRYWAIT P0, [R2+URZ+0x30800], R21 ;  /* 0x03080015020075a7 */ /* 0x000e22000800017f */
[----:B------:R-:W-:Y:S02]  /*fc50*/  MOV R60, R14 ;  /* 0x0000000e003c7202 */ /* 0x000fe40000000f00 */
[----:B------:R-:W-:Y:S02]  /*fc60*/  PRMT R71, R71, 0x5410, R0 ;  /* 0x0000541047477816 */ /* 0x000fe40000000000 */
[----:B------:R-:W-:Y:S01]  /*fc70*/  PRMT R0, R3, 0x5410, R20 ;  /* 0x0000541003007816 */ /* 0x000fe20000000014 */
[----:B------:R-:W-:Y:S01]  /*fc80*/  IMAD.MOV.U32 R20, RZ, RZ, R15 ;  /* 0x000000ffff147224 */ /* 0x000fe200078e000f */
[----:B------:R-:W-:Y:S01]  /*fc90*/  PRMT R3, R60, 0x7610, R3 ;  /* 0x000076103c037816 */ /* 0x000fe20000000003 */
[----:B------:R-:W-:-:S03]  /*fca0*/  IMAD.MOV.U32 R60, RZ, RZ, R48 ;  /* 0x000000ffff3c7224 */ /* 0x000fc600078e0030 */
[----:B------:R-:W-:Y:S02]  /*fcb0*/  PRMT R3, R3, 0x5410, R20 ;  /* 0x0000541003037816 */ /* 0x000fe40000000014 */
        /* <DEDUP_REMOVED lines=14> */
.L_x_2063:
[----:B------:R-:W-:Y:S05]  /*fda0*/  BSYNC B1 ;  /* 0x0000000000017941 */ /* 0x000fea0003800000 */
.L_x_1748:
[----:B------:R-:W-:Y:S01]  /*fdb0*/  BSSY B1, `(.L_x_1750) ;  /* 0x000012f000017945 */ /* 0x000fe20003800000 */
[----:B0-----:R-:W-:-:S03]  /*fdc0*/  PRMT R21, R60, 0x5410, R61 ;  /* 0x000054103c157816 */ /* 0x001fc6000000003d */
[----:B------:R-:W-:Y:S05]  /*fdd0*/  @P1 BRA `(.L_x_1751) ;  /* 0x0000001000b01947 */ /* 0x000fea0003800000 */
[----:B------:R-:W0:Y:S01]  /*fde0*/  LDC R75, c[0x0][0x3f4] ;  /* 0x0000fd00ff4b7b82 */ /* 0x000e220000000800 */
[----:B------:R-:W-:Y:S01]  /*fdf0*/  BSSY B2, `(.L_x_1752) ;  /* 0x0000068000027945 */ /* 0x000fe20003800000 */
[-C--:B0-----:R-:W-:Y:S02]  /*fe00*/  ISETP.GE.AND P0, PT, R16, R75.reuse, PT ;  /* 0x0000004b1000720c */ /* 0x081fe40003f06270 */
[-C--:B------:R-:W-:Y:S02]  /*fe10*/  ISETP.GE.AND P1, PT, R197, R75.reuse, PT ;  /* 0x0000004bc500720c */ /* 0x080fe40003f26270 */
[----:B------:R-:W-:-:S09]  /*fe20*/  ISETP.GE.AND P2, PT, R196, R75, PT ;  /* 0x0000004bc400720c */ /* 0x000fd20003f46270 */
[----:B------:R-:W-:Y:S05]  /*fe30*/  @P0 BRA `(.L_x_1753) ;  /* 0x00000004008c0947 */ /* 0x000fea0003800000 */
[----:B------:R-:W2:Y:S01]  /*fe40*/  LDL R62, [R1+0x5c] ;  /* 0x00005c00013e7983 */ /* 0x000ea20000100800 */
[----:B------:R-:W-:Y:S01]  /*fe50*/  LOP3.LUT R61, R227, 0x38, R16, 0xf8, !PT ;  /* 0x00000038e33d7812 */ /* 0x000fe200078ef810 */
[--C-:B------:R-:W-:Y:S01]  /*fe60*/  HADD2.F32 R97, -RZ, R93.reuse.H1_H1 ;  /* 0x3000005dff617230 */ /* 0x100fe20000004100 */
[----:B------:R-:W-:Y:S01]  /*fe70*/  SHF.R.U32.HI R102, RZ, 0x10, R45 ;  /* 0x00000010ff667819 */ /* 0x000fe2000001162d */
[----:B------:R-:W-:Y:S01]  /*fe80*/  HADD2.F32 R99, -RZ, R93.H0_H0 ;  /* 0x2000005dff637230 */ /* 0x000fe20000004100 */
[----:B------:R-:W-:Y:S01]  /*fe90*/  LOP3.LUT R60, R61, R228, RZ, 0x3c, !PT ;  /* 0x000000e43d3c7212 */ /* 0x000fe200078e3cff */
[----:B------:R-:W-:Y:S01]  /*fea0*/  HADD2.F32 R100, -RZ, R92.H0_H0 ;  /* 0x2000005cff647230 */ /* 0x000fe20000004100 */
[--C-:B------:R-:W-:Y:S01]  /*feb0*/  SHF.R.U32.HI R98, RZ, 0x10, R33.reuse ;  /* 0x00000010ff627819 */ /* 0x100fe20000011621 */
[----:B------:R-:W-:Y:S01]  /*fec0*/  HADD2.F32 R102, -RZ, R102.H0_H0 ;  /* 0x20000066ff667230 */ /* 0x000fe20000004100 */
[----:B------:R-:W-:Y:S01]  /*fed0*/  IADD3 R61, R229, R60, RZ ;  /* 0x0000003ce53d7210 */ /* 0x000fe20007ffe0ff */
[----:B------:R-:W-:Y:S01]  /*fee0*/  HADD2.F32 R92, -RZ, R92.H1_H1 ;  /* 0x3000005cff5c7230 */ /* 0x000fe20000004100 */
[----:B------:R-:W-:Y:S01]  /*fef0*/  SHF.R.U64 R32, R32, 0x10, R33 ;  /* 0x0000001020207819 */ /* 0x000fe20000001221 */
[----:B------:R-:W-:Y:S01]  /*ff00*/  HADD2.F32 R98, -RZ, R98.H0_H0 ;  /* 0x20000062ff627230 */ /* 0x000fe20000004100 */
[----:B------:R-:W-:Y:S01]  /*ff10*/  SHF.R.U64 R33, R34, 0x10, R35 ;  /* 0x0000001022217819 */ /* 0x000fe20000001223 */
[----:B------:R-:W-:Y:S01]  /*ff20*/  IMAD R88, R61, 0x2, R2 ;  /* 0x000000023d587824 */ /* 0x000fe200078e0202 */
[----:B------:R-:W-:-:S02]  /*ff30*/  SHF.R.U64 R34, R46, 0x10, R47 ;  /* 0x000000102e227819 */ /* 0x000fc4000000122f */
[----:B------:R-:W-:Y:S01]  /*ff40*/  SHF.R.U64 R44, R44, 0x10, R45 ;  /* 0x000000102c2c7819 */ /* 0x000fe2000000122d */
[----:B------:R-:W-:Y:S01]  /*ff50*/  HADD2.F32 R33, -RZ, R33.H0_H0 ;  /* 0x20000021ff217230 */ /* 0x000fe20000004100 */
[----:B------:R-:W-:Y:S02]  /*ff60*/  SHF.R.U32.HI R107, RZ, 0x10, R35 ;  /* 0x00000010ff6b7819 */ /* 0x000fe40000011623 */
[----:B------:R-:W-:Y:S02]  /*ff70*/  SHF.R.U32.HI R105, RZ, 0x10, R47 ;  /* 0x00000010ff697819 */ /* 0x000fe4000001162f */
[----:B--2---:R-:W-:-:S04]  /*ff80*/  LEA.HI R62, R75, R62, RZ, 0x1d ;  /* 0x0000003e4b3e7211 */ /* 0x004fc800078fe8ff */
[----:B------:R-:W-:Y:S01]  /*ff90*/  SHF.R.S32.HI R63, RZ, 0x1f, R62 ;  /* 0x0000001fff3f7819 */ /* 0x000fe2000001143e */
[----:B------:R-:W-:-:S03]  /*ffa0*/  IMAD.SHL.U32 R64, R62, 0x8, RZ ;  /* 0x000000083e407824 */ /* 0x000fc600078e00ff */
[----:B------:R-:W-:Y:S02]  /*ffb0*/  LEA.HI R62, R63, R62, RZ, 0x3 ;  /* 0x0000003e3f3e7211 */ /* 0x000fe400078f18ff */
[----:B------:R-:W-:-:S03]  /*ffc0*/  LOP3.LUT R63, R227, 0x38, R64, 0xf8, !PT ;  /* 0x00000038e33f7812 */ /* 0x000fc600078ef840 */
[----:B------:R-:W-:Y:S01]  /*ffd0*/  IMAD.SHL.U32 R62, R62, 0x400, RZ ;  /* 0x000004003e3e7824 */ /* 0x000fe200078e00ff */
[----:B------:R-:W-:-:S04]  /*ffe0*/  LOP3.LUT R65, R63, R228, RZ, 0x3c, !PT ;  /* 0x000000e43f417212 */ /* 0x000fc800078e3cff */
[----:B------:R-:W-:Y:S02]  /*fff0*/  LOP3.LUT R64, R62, 0x7fffe000, RZ, 0xc0, !PT ;  /* 0x7fffe0003e407812 */ /* 0x000fe400078ec0ff */
[----:B------:R-:W0:Y:S02]  /*10000*/  LDS.128 R60, [R88+0x12400] ;  /* 0x01240000583c7984 */ /* 0x000e240000000c00 */
[----:B------:R-:W-:-:S05]  /*10010*/  IADD3 R65, R65, R64, R229 ;  /* 0x0000004041417210 */ /* 0x000fca0007ffe0e5 */
[----:B------:R-:W-:-:S05]  /*10020*/  IMAD R89, R65, 0x2, R2 ;  /* 0x0000000241597824 */ /* 0x000fca00078e0202 */
[----:B------:R-:W1:Y:S01]  /*10030*/  LDS.128 R64, [R89+0x12400] ;  /* 0x0124000059407984 */ /* 0x000e620000000c00 */
[--C-:B0-----:R-:W-:Y:S02]  /*10040*/  HADD2.F32 R46, -RZ, R61.reuse.H0_H0 ;  /* 0x2000003dff2e7230 */ /* 0x101fe40000004100 */
[----:B------:R-:W-:Y:S02]  /*10050*/  HADD2.F32 R61, -RZ, R61.H1_H1 ;  /* 0x3000003dff3d7230 */ /* 0x000fe40000004100 */
[----:B------:R-:W-:Y:S02]  /*10060*/  HADD2.F32 R35, -RZ, R60.H0_H0 ;  /* 0x2000003cff237230 */ /* 0x000fe40000004100 */
[----:B------:R-:W-:Y:S02]  /*10070*/  HADD2.F32 R47, -RZ, R62.H0_H0 ;  /* 0x2000003eff2f7230 */ /* 0x000fe40000004100 */
[--C-:B------:R-:W-:Y:S02]  /*10080*/  HADD2.F32 R94, -RZ, R63.reuse.H0_H0 ;  /* 0x2000003fff5e7230 */ /* 0x100fe40000004100 */
[----:B------:R-:W-:-:S02]  /*10090*/  HADD2.F32 R63, -RZ, R63.H1_H1 ;  /* 0x3000003fff3f7230 */ /* 0x000fc40000004100 */
[--C-:B-1----:R-:W-:Y:S02]  /*100a0*/  HADD2.F32 R93, -RZ, R65.reuse.H1_H1 ;  /* 0x30000041ff5d7230 */ /* 0x102fe40000004100 */
[----:B------:R-:W-:Y:S02]  /*100b0*/  HADD2.F32 R45, -RZ, R65.H0_H0 ;  /* 0x20000041ff2d7230 */ /* 0x000fe40000004100 */
[----:B------:R-:W-:Y:S02]  /*100c0*/  HADD2.F32 R65, -RZ, R64.H0_H0 ;  /* 0x20000040ff417230 */ /* 0x000fe40000004100 */
[C---:B------:R-:W-:Y:S01]  /*100d0*/  FMUL.FTZ R104, R93.reuse, R102 ;  /* 0x000000665d687220 */ /* 0x040fe20000410000 */
[-C--:B------:R-:W-:Y:S01]  /*100e0*/  FMUL.FTZ R108, R93, R98.reuse ;  /* 0x000000625d6c7220 */ /* 0x080fe20000410000 */
[----:B------:R-:W-:Y:S02]  /*100f0*/  HADD2.F32 R95, -RZ, R66.H0_H0 ;  /* 0x20000042ff5f7230 */ /* 0x000fe40000004100 */
[----:B------:R-:W-:Y:S01]  /*10100*/  FMUL.FTZ R101, R45, R99 ;  /* 0x000000632d657220 */ /* 0x000fe20000410000 */
[----:B------:R-:W-:Y:S01]  /*10110*/  FFMA.FTZ R106, R61, R98, -R104 ;  /* 0x000000623d6a7223 */ /* 0x000fe20000010868 */
[----:B------:R-:W-:Y:S01]  /*10120*/  FMUL.FTZ R104, R65, R100 ;  /* 0x0000006441687220 */ /* 0x000fe20000410000 */
[----:B------:R-:W-:-:S02]  /*10130*/  HADD2.F32 R98, -RZ, R91.H1_H1 ;  /* 0x3000005bff627230 */ /* 0x000fc40000004100 */
[----:B------:R-:W-:Y:S01]  /*10140*/  FMUL.FTZ R65, R65, R92 ;  /* 0x0000005c41417220 */ /* 0x000fe20000410000 */
[----:B------:R-:W-:Y:S01]  /*10150*/  FFMA.FTZ R93, R61, R102, R108 ;  /* 0x000000663d5d7223 */ /* 0x000fe2000001006c */
[C---:B------:R-:W-:Y:S01]  /*10160*/  FFMA.FTZ R104, R35.reuse, R92, -R104 ;  /* 0x0000005c23687223 */ /* 0x040fe20000010868 */
[----:B------:R-:W-:Y:S02]  /*10170*/  HADD2.F32 R96, -RZ, R67.H0_H0 ;  /* 0x20000043ff607230 */ /* 0x000fe40000004100 */
[----:B------:R-:W-:Y:S01]  /*10180*/  FFMA.FTZ R65, R35, R100, R65 ;  /* 0x0000006423417223 */ /* 0x000fe20000010041 */
[----:B------:R-:W-:Y:S02]  /*10190*/  HADD2.F32 R92, -RZ, R91.H0_H0 ;  /* 0x2000005bff5c7230 */ /* 0x000fe40000004100 */
[----:B------:R-:W-:Y:S01]  /*101a0*/  FMUL.FTZ R100, R95, R98 ;  /* 0x000000625f647220 */ /* 0x000fe20000410000 */
[--C-:B------:R-:W-:Y:S02]  /*101b0*/  HADD2.F32 R61, -RZ, R90.reuse.H0_H0 ;  /* 0x2000005aff3d7230 */ /* 0x100fe40000004100 */
[----:B------:R-:W-:Y:S01]  /*101c0*/  FMUL.FTZ R103, R45, R97 ;  /* 0x000000612d677220 */ /* 0x000fe20000410000 */
[----:B------:R-:W-:-:S02]  /*101d0*/  HADD2.F32 R35, -RZ, R90.H1_H1 ;  /* 0x3000005aff237230 */ /* 0x000fc40000004100 */
[-C--:B------:R-:W-:Y:S01]  /*101e0*/  FMUL.FTZ R102, R95, R92.reuse ;  /* 0x0000005c5f667220 */ /* 0x080fe20000410000 */
[C---:B------:R-:W-:Y:S01]  /*101f0*/  FFMA.FTZ R100, R47.reuse, R92, -R100 ;  /* 0x0000005c2f647223 */ /* 0x040fe20000010864 */
[C---:B------:R-:W-:Y:S01]  /*10200*/  FMUL.FTZ R91, R96.reuse, R61 ;  /* 0x0000003d605b7220 */ /* 0x040fe20000410000 */
[----:B------:R-:W-:Y:S02]  /*10210*/  HADD2.F32 R67, -RZ, R67.H1_H1 ;  /* 0x30000043ff437230 */ /* 0x000fe40000004100 */
[-C--:B------:R-:W-:Y:S01]  /*10220*/  FMUL.FTZ R96, R96, R35.reuse ;  /* 0x0000002360607220 */ /* 0x080fe20000410000 */
[----:B------:R-:W-:Y:S02]  /*10230*/  HADD2.F32 R92, -RZ, R105.H0_H0 ;  /* 0x20000069ff5c7230 */ /* 0x000fe40000004100 */
[----:B------:R-:W-:Y:S01]  /*10240*/  FFMA.FTZ R102, R47, R98, R102 ;  /* 0x000000622f667223 */ /* 0x000fe20000010066 */
[----:B------:R-:W-:Y:S02]  /*10250*/  HADD2.F32 R90, -RZ, R107.H0_H0 ;  /* 0x2000006bff5a7230 */ /* 0x000fe40000004100 */
[C---:B------:R-:W-:Y:S01]  /*10260*/  FFMA.FTZ R91, R94.reuse, R35, -R91 ;  /* 0x000000235e5b7223 */ /* 0x040fe2000001085b */
[----:B------:R-:W-:Y:S01]  /*10270*/  FFMA.FTZ R96, R94, R61, R96 ;  /* 0x0000003d5e607223 */ /* 0x000fe20000010060 */
[----:B------:R-:W-:-:S02]  /*10280*/  HADD2.F32 R64, -RZ, R64.H1_H1 ;  /* 0x30000040ff407230 */ /* 0x000fc40000004100 */
[C---:B------:R-:W-:Y:S01]  /*10290*/  FMUL.FTZ R98, R67.reuse, R92 ;  /* 0x0000005c43627220 */ /* 0x040fe20000410000 */
[----:B------:R-:W-:Y:S02]  /*102a0*/  HADD2.F32 R66, -RZ, R66.H1_H1 ;  /* 0x30000042ff427230 */ /* 0x000fe40000004100 */
[-C--:B------:R-:W-:Y:S01]  /*102b0*/  FMUL.FTZ R94, R67, R90.reuse ;  /* 0x0000005a435e7220 */ /* 0x080fe20000410000 */
[----:B------:R-:W-:Y:S02]  /*102c0*/  HADD2.F32 R47, -RZ, R44.H0_H0 ;  /* 0x2000002cff2f7230 */ /* 0x000fe40000004100 */
[C---:B------:R-:W-:Y:S01]  /*102d0*/  FFMA.FTZ R98, R63.reuse, R90, -R98 ;  /* 0x0000005a3f627223 */ /* 0x040fe20000010862 */
[----:B------:R-:W-:Y:S02]  /*102e0*/  HADD2.F32 R61, -RZ, R34.H0_H0 ;  /* 0x20000022ff3d7230 */ /* 0x000fe40000004100 */
[----:B------:R-:W-:Y:S01]  /*102f0*/  FFMA.FTZ R95, R63, R92, R94 ;  /* 0x0000005c3f5f7223 */ /* 0x000fe2000001005e */
[----:B------:R-:W-:-:S02]  /*10300*/  HADD2.F32 R35, -RZ, R32.H0_H0 ;  /* 0x20000020ff237230 */ /* 0x000fc40000004100 */
[----:B------:R-:W-:Y:S01]  /*10310*/  FMUL.FTZ R63, R64, R47 ;  /* 0x0000002f403f7220 */ /* 0x000fe20000410000 */
[----:B------:R-:W-:Y:S02]  /*10320*/  HADD2.F32 R60, -RZ, R60.H1_H1 ;  /* 0x3000003cff3c7230 */ /* 0x000fe40000004100 */
[----:B------:R-:W-:Y:S01]  /*10330*/  FMUL.FTZ R67, R66, R61 ;  /* 0x0000003d42437220 */ /* 0x000fe20000410000 */
[----:B------:R-:W-:Y:S02]  /*10340*/  HADD2.F32 R62, -RZ, R62.H1_H1 ;  /* 0x3000003eff3e7230 */ /* 0x000fe40000004100 */
[----:B------:R-:W-:Y:S01]  /*10350*/  FMUL.FTZ R64, R64, R35 ;  /* 0x0000002340407220 */ /* 0x000fe20000410000 */
[----:B------:R-:W-:Y:S01]  /*10360*/  FMUL.FTZ R66, R66, R33 ;  /* 0x0000002142427220 */ /* 0x000fe20000410000 */
[C---:B------:R-:W-:Y:S01]  /*10370*/  FFMA.FTZ R45, R46.reuse, R97, -R101 ;  /* 0x000000612e2d7223 */ /* 0x040fe20000010865 */
[----:B------:R-:W-:Y:S01]  /*10380*/  FFMA.FTZ R46, R46, R99, R103 ;  /* 0x000000632e2e7223 */ /* 0x000fe20000010067 */
[----:B------:R-:W-:Y:S01]  /*10390*/  FFMA.FTZ R63, R60, R35, -R63 ;  /* 0x000000233c3f7223 */ /* 0x000fe2000001083f */
[----:B------:R-:W-:Y:S01]  /*103a0*/  FFMA.FTZ R67, R62, R33, -R67 ;  /* 0x000000213e437223 */ /* 0x000fe20000010843 */
        /* <DEDUP_REMOVED lines=8> */
[----:B------:R-:W-:Y:S01]  /*10430*/  F2FP.F16.F32.PACK_AB R44, R44, R65 ;  /* 0x000000412c2c723e */ /* 0x000fe200000000ff */
[----:B------:R0:W-:Y:S01]  /*10440*/  STS.128 [R88+0x12400], R32 ;  /* 0x0124002058007388 */ /* 0x0001e20000000c00 */
[----:B------:R-:W-:-:S05]  /*10450*/  F2FP.F16.F32.PACK_AB R46, R61, R102 ;  /* 0x000000663d2e723e */ /* 0x000fca00000000ff */
[----:B------:R0:W-:Y:S02]  /*10460*/  STS.128 [R89+0x12400], R44 ;  /* 0x0124002c59007388 */ /* 0x0001e40000000c00 */
.L_x_1753:
[----:B------:R-:W-:Y:S05]  /*10470*/  BSYNC B2 ;  /* 0x0000000000027941 */ /* 0x000fea0003800000 */
.L_x_1752:
[----:B------:R-:W-:Y:S04]  /*10480*/  BSSY B2, `(.L_x_1754) ;  /* 0x0000061000027945 */ /* 0x000fe80003800000 */
[----:B------:R-:W-:Y:S05]  /*10490*/  @P1 BRA `(.L_x_1755) ;  /* 0x00000004007c1947 */ /* 0x000fea0003800000 */
[----:B------:R-:W2:Y:S01]  /*104a0*/  LDL R96, [R1+0x78] ;  /* 0x0000780001607983 */ /* 0x000ea20000100800 */
[----:B0-----:R-:W-:Y:S01]  /*104b0*/  LEA.HI R32, R75, R201, RZ, 0x1d ;  /* 0x000000c94b207211 */ /* 0x001fe200078fe8ff */
[----:B------:R-:W-:Y:S01]  /*104c0*/  HADD2.F32 R62, -RZ, R86.H1_H1 ;  /* 0x30000056ff3e7230 */ /* 0x000fe20000004100 */
[--C-:B------:R-:W-:Y:S01]  /*104d0*/  SHF.R.U64 R92, R40, 0x10, R41.reuse ;  /* 0x00000010285c7819 */ /* 0x100fe20000001229 */
[----:B------:R-:W-:Y:S01]  /*104e0*/  HADD2.F32 R64, -RZ, R84.H1_H1 ;  /* 0x30000054ff407230 */ /* 0x000fe20000004100 */
[----:B------:R-:W-:Y:S01]  /*104f0*/  SHF.R.S32.HI R33, RZ, 0x1f, R32 ;  /* 0x0000001fff217819 */ /* 0x000fe20000011420 */
[----:B------:R-:W-:Y:S01]  /*10500*/  IMAD.SHL.U32 R34, R32, 0x8, RZ ;  /* 0x0000000820227824 */ /* 0x000fe200078e00ff */
[----:B------:R-:W-:Y:S02]  /*10510*/  SHF.R.U32.HI R66, RZ, 0x10, R41 ;  /* 0x00000010ff427819 */ /* 0x000fe40000011629 */
[----:B------:R-:W-:Y:S02]  /*10520*/  LEA.HI R32, R33, R32, RZ, 0x3 ;  /* 0x0000002021207211 */ /* 0x000fe400078f18ff */
[----:B------:R-:W-:Y:S01]  /*10530*/  LOP3.LUT R33, R227, 0x38, R34, 0xf8, !PT ;  /* 0x00000038e3217812 */ /* 0x000fe200078ef822 */
[----:B------:R-:W-:Y:S01]  /*10540*/  HADD2.F32 R66, -RZ, R66.H0_H0 ;  /* 0x20000042ff427230 */ /* 0x000fe20000004100 */
[----:B------:R-:W-:-:S02]  /*10550*/  SHF.L.U32 R32, R32, 0xa, RZ ;  /* 0x0000000a20207819 */ /* 0x000fc400000006ff */
[----:B------:R-:W-:Y:S02]  /*10560*/  LOP3.LUT R45, R33, R228, RZ, 0x3c, !PT ;  /* 0x000000e4212d7212 */ /* 0x000fe400078e3cff */
[----:B------:R-:W-:Y:S02]  /*10570*/  LOP3.LUT R44, R32, 0x7fffe000, RZ, 0xc0, !PT ;  /* 0x7fffe000202c7812 */ /* 0x000fe400078ec0ff */
[----:B------:R-:W-:Y:S02]  /*10580*/  SHF.R.U64 R95, R28, 0x10, R29 ;  /* 0x000000101c5f7819 */ /* 0x000fe4000000121d */
[----:B------:R-:W-:Y:S02]  /*10590*/  IADD3 R45, R45, R44, R229 ;  /* 0x0000002c2d2d7210 */ /* 0x000fe40007ffe0e5 */
[----:B------:R-:W-:Y:S02]  /*105a0*/  SHF.R.U32.HI R61, RZ, 0x10, R29 ;  /* 0x00000010ff3d7819 */ /* 0x000fe4000001161d */
[--C-:B------:R-:W-:Y:S01]  /*105b0*/  SHF.R.U64 R91, R42, 0x10, R43.reuse ;  /* 0x000000102a5b7819 */ /* 0x100fe2000000122b */
[----:B------:R-:W-:Y:S01]  /*105c0*/  IMAD R60, R45, 0x2, R2 ;  /* 0x000000022d3c7824 */ /* 0x000fe200078e0202 */
[----:B------:R-:W-:-:S02]  /*105d0*/  SHF.R.U32.HI R89, RZ, 0x10, R43 ;  /* 0x00000010ff597819 */ /* 0x000fc4000001162b */
[--C-:B------:R-:W-:Y:S02]  /*105e0*/  SHF.R.U32.HI R93, RZ, 0x10, R31.reuse ;  /* 0x00000010ff5d7819 */ /* 0x100fe4000001161f */
[----:B------:R-:W0:Y:S01]  /*105f0*/  LDS.128 R44, [R60+0x12400] ;  /* 0x012400003c2c7984 */ /* 0x000e220000000c00 */
[----:B------:R-:W-:Y:S01]  /*10600*/  SHF.R.U64 R94, R30, 0x10, R31 ;  /* 0x000000101e5e7819 */ /* 0x000fe2000000121f */
[--C-:B0-----:R-:W-:Y:S02]  /*10610*/  HADD2.F32 R41, -RZ, R45.reuse.H0_H0 ;  /* 0x2000002dff297230 */ /* 0x101fe40000004100 */
[----:B------:R-:W-:Y:S02]  /*10620*/  HADD2.F32 R40, -RZ, R44.H0_H0 ;  /* 0x2000002cff287230 */ /* 0x000fe40000004100 */
[----:B------:R-:W-:Y:S02]  /*10630*/  HADD2.F32 R45, -RZ, R45.H1_H1 ;  /* 0x3000002dff2d7230 */ /* 0x000fe40000004100 */
[C---:B------:R-:W-:Y:S01]  /*10640*/  FMUL.FTZ R88, R41.reuse, R64 ;  /* 0x0000004029587220 */ /* 0x040fe20000410000 */
[----:B------:R-:W-:Y:S01]  /*10650*/  FMUL.FTZ R90, R41, R62 ;  /* 0x0000003e295a7220 */ /* 0x000fe20000410000 */
[----:B------:R-:W-:-:S02]  /*10660*/  HADD2.F32 R41, -RZ, R84.H0_H0 ;  /* 0x20000054ff297230 */ /* 0x000fc40000004100 */
[----:B------:R-:W-:Y:S01]  /*10670*/  FMUL.FTZ R84, R45, R66 ;  /* 0x000000422d547220 */ /* 0x000fe20000410000 */
[----:B------:R-:W-:Y:S02]  /*10680*/  HADD2.F32 R42, -RZ, R46.H0_H0 ;  /* 0x2000002eff2a7230 */ /* 0x000fe40000004100 */
[--C-:B------:R-:W-:Y:S02]  /*10690*/  HADD2.F32 R43, -RZ, R47.reuse.H0_H0 ;  /* 0x2000002fff2b7230 */ /* 0x100fe40000004100 */
[----:B------:R-:W-:Y:S02]  /*106a0*/  HADD2.F32 R47, -RZ, R47.H1_H1 ;  /* 0x3000002fff2f7230 */ /* 0x000fe40000004100 */
[----:B------:R-:W-:Y:S02]  /*106b0*/  HADD2.F32 R44, -RZ, R44.H1_H1 ;  /* 0x3000002cff2c7230 */ /* 0x000fe40000004100 */
[----:B------:R-:W-:Y:S01]  /*106c0*/  HADD2.F32 R46, -RZ, R46.H1_H1 ;  /* 0x3000002eff2e7230 */ /* 0x000fe20000004100 */
[----:B--2---:R-:W0:Y:S02]  /*106d0*/  LDS.128 R32, [R96] ;  /* 0x0000000060207984 */ /* 0x004e240000000c00 */
[----:B0-----:R-:W-:-:S02]  /*106e0*/  HADD2.F32 R29, -RZ, R33.H0_H0 ;  /* 0x20000021ff1d7230 */ /* 0x001fc40000004100 */
[----:B------:R-:W-:Y:S02]  /*106f0*/  HADD2.F32 R28, -RZ, R32.H0_H0 ;  /* 0x20000020ff1c7230 */ /* 0x000fe40000004100 */
[----:B------:R-:W-:Y:S02]  /*10700*/  HADD2.F32 R33, -RZ, R33.H1_H1 ;  /* 0x30000021ff217230 */ /* 0x000fe40000004100 */
[C---:B------:R-:W-:Y:S01]  /*10710*/  FFMA.FTZ R88, R29.reuse, R62, -R88 ;  /* 0x0000003e1d587223 */ /* 0x040fe20000010858 */
[----:B------:R-:W-:Y:S01]  /*10720*/  FFMA.FTZ R90, R29, R64, R90 ;  /* 0x000000401d5a7223 */ /* 0x000fe2000001005a */
[----:B------:R-:W-:Y:S02]  /*10730*/  HADD2.F32 R29, -RZ, R86.H0_H0 ;  /* 0x20000056ff1d7230 */ /* 0x000fe40000004100 */
[----:B------:R-:W-:Y:S02]  /*10740*/  HADD2.F32 R62, -RZ, R61.H0_H0 ;  /* 0x2000003dff3e7230 */ /* 0x000fe40000004100 */
[----:B------:R-:W-:Y:S01]  /*10750*/  FMUL.FTZ R61, R40, R41 ;  /* 0x00000029283d7220 */ /* 0x000fe20000410000 */
[----:B------:R-:W-:-:S02]  /*10760*/  HADD2.F32 R30, -RZ, R34.H0_H0 ;  /* 0x20000022ff1e7230 */ /* 0x000fc40000004100 */
[-C--:B------:R-:W-:Y:S01]  /*10770*/  FMUL.FTZ R40, R40, R29.reuse ;  /* 0x0000001d28287220 */ /* 0x080fe20000410000 */
[----:B------:R-:W-:Y:S02]  /*10780*/  HADD2.F32 R31, -RZ, R35.H0_H0 ;  /* 0x20000023ff1f7230 */ /* 0x000fe40000004100 */
[-C--:B------:R-:W-:Y:S01]  /*10790*/  FMUL.FTZ R64, R45, R62.reuse ;  /* 0x0000003e2d407220 */ /* 0x080fe20000410000 */
[C---:B------:R-:W-:Y:S01]  /*107a0*/  FFMA.FTZ R61, R28.reuse, R29, -R61 ;  /* 0x0000001d1c3d7223 */ /* 0x040fe2000001083d */
[C---:B------:R-:W-:Y:S01]  /*107b0*/  FFMA.FTZ R65, R33.reuse, R62, -R84 ;  /* 0x0000003e21417223 */ /* 0x040fe20000010854 */
[----:B------:R-:W-:Y:S02]  /*107c0*/  HADD2.F32 R45, -RZ, R85.H0_H0 ;  /* 0x20000055ff2d7230 */ /* 0x000fe40000004100 */
[----:B------:R-:W-:Y:S01]  /*107d0*/  FFMA.FTZ R63, R28, R41, R40 ;  /* 0x000000291c3f7223 */ /* 0x000fe20000010028 */
[----:B------:R-:W-:Y:S02]  /*107e0*/  HADD2.F32 R29, -RZ, R87.H0_H0 ;  /* 0x20000057ff1d7230 */ /* 0x000fe40000004100 */
[----:B------:R-:W-:Y:S01]  /*107f0*/  FFMA.FTZ R67, R33, R66, R64 ;  /* 0x0000004221437223 */ /* 0x000fe20000010040 */
[----:B------:R-:W-:-:S02]  /*10800*/  HADD2.F32 R62, -RZ, R85.H1_H1 ;  /* 0x30000055ff3e7230 */ /* 0x000fc40000004100 */
[C---:B------:R-:W-:Y:S01]  /*10810*/  FMUL.FTZ R33, R42.reuse, R45 ;  /* 0x0000002d2a217220 */ /* 0x040fe20000410000 */
[----:B------:R-:W-:Y:S02]  /*10820*/  HADD2.F32 R28, -RZ, R87.H1_H1 ;  /* 0x30000057ff1c7230 */ /* 0x000fe40000004100 */
[----:B------:R-:W-:Y:S01]  /*10830*/  FMUL.FTZ R41, R42, R29 ;  /* 0x0000001d2a297220 */ /* 0x000fe20000410000 */
[----:B------:R-:W-:Y:S02]  /*10840*/  HADD2.F32 R42, -RZ, R89.H0_H0 ;  /* 0x20000059ff2a7230 */ /* 0x000fe40000004100 */
[C---:B------:R-:W-:Y:S01]  /*10850*/  FMUL.FTZ R66, R43.reuse, R62 ;  /* 0x0000003e2b427220 */ /* 0x040fe20000410000 */
[----:B------:R-:W-:Y:S02]  /*10860*/  HADD2.F32 R40, -RZ, R93.H0_H0 ;  /* 0x2000005dff287230 */ /* 0x000fe40000004100 */
[----:B------:R-:W-:Y:S01]  /*10870*/  FMUL.FTZ R43, R43, R28 ;  /* 0x0000001c2b2b7220 */ /* 0x000fe20000410000 */
[----:B------:R-:W-:-:S02]  /*10880*/  HADD2.F32 R35, -RZ, R35.H1_H1 ;  /* 0x30000023ff237230 */ /* 0x000fc40000004100 */
[C---:B------:R-:W-:Y:S01]  /*10890*/  FFMA.FTZ R64, R30.reuse, R29, -R33 ;  /* 0x0000001d1e407223 */ /* 0x040fe20000010821 */
[----:B------:R-:W-:Y:S01]  /*108a0*/  FFMA.FTZ R45, R30, R45, R41 ;  /* 0x0000002d1e2d7223 */ /* 0x000fe20000010029 */
[----:B------:R-:W-:Y:S01]  /*108b0*/  FFMA.FTZ R66, R31, R28, -R66 ;  /* 0x0000001c1f427223 */ /* 0x000fe20000010842 */
[----:B------:R-:W-:Y:S01]  /*108c0*/  FMUL.FTZ R30, R47, R42 ;  /* 0x0000002a2f1e7220 */ /* 0x000fe20000410000 */
[----:B------:R-:W-:Y:S01]  /*108d0*/  FFMA.FTZ R62, R31, R62, R43 ;  /* 0x0000003e1f3e7223 */ /* 0x000fe2000001002b */
[-C--:B------:R-:W-:Y:S01]  /*108e0*/  FMUL.FTZ R28, R47, R40.reuse ;  /* 0x000000282f1c7220 */ /* 0x080fe20000410000 */
[----:B------:R-:W-:Y:S02]  /*108f0*/  HADD2.F32 R33, -RZ, R92.H0_H0 ;  /* 0x2000005cff217230 */ /* 0x000fe40000004100 */
[C---:B------:R-:W-:Y:S01]  /*10900*/  FFMA.FTZ R47, R35.reuse, R40, -R30 ;  /* 0x00000028232f7223 */ /* 0x040fe2000001081e */
[----:B------:R-:W-:Y:S02]  /*10910*/  HADD2.F32 R41, -RZ, R91.H0_H0 ;  /* 0x2000005bff297230 */ /* 0x000fe40000004100 */
[----:B------:R-:W-:Y:S01]  /*10920*/  FFMA.FTZ R85, R35, R42, R28 ;  /* 0x0000002a23557223 */ /* 0x000fe2000001001c */
[----:B------:R-:W-:-:S02]  /*10930*/  HADD2.F32 R29, -RZ, R95.H0_H0 ;  /* 0x2000005fff1d7230 */ /* 0x000fc40000004100 */
[----:B------:R-:W-:Y:S01]  /*10940*/  FMUL.FTZ R35, R44, R33 ;  /* 0x000000212c237220 */ /* 0x000fe20000410000 */
[----:B------:R-:W-:Y:S02]  /*10950*/  HADD2.F32 R31, -RZ, R94.H0_H0 ;  /* 0x2000005eff1f7230 */ /* 0x000fe40000004100 */
[----:B------:R-:W-:Y:S01]  /*10960*/  FMUL.FTZ R43, R46, R41 ;  /* 0x000000292e2b7220 */ /* 0x000fe20000410000 */
[----:B------:R-:W-:Y:S02]  /*10970*/  HADD2.F32 R32, -RZ, R32.H1_H1 ;  /* 0x30000020ff207230 */ /* 0x000fe40000004100 */
[----:B------:R-:W-:Y:S01]  /*10980*/  FMUL.FTZ R44, R44, R29 ;  /* 0x0000001d2c2c7220 */ /* 0x000fe20000410000 */
[----:B------:R-:W-:Y:S02]  /*10990*/  HADD2.F32 R34, -RZ, R34.H1_H1 ;  /* 0x30000022ff227230 */ /* 0x000fe40000004100 */
        /* <DEDUP_REMOVED lines=15> */
.L_x_1755:
[----:B------:R-:W-:Y:S05]  /*10a90*/  BSYNC B2 ;  /* 0x0000000000027941 */ /* 0x000fea0003800000 */
.L_x_1754:
[----:B------:R-:W-:Y:S05]  /*10aa0*/  @P2 BRA `(.L_x_1751) ;  /* 0x00000004007c2947 */ /* 0x000fea0003800000 */
[----:B------:R-:W2:Y:S01]  /*10ab0*/  LDL R66, [R1+0x70] ;  /* 0x0000700001427983 */ /* 0x000ea20000100800 */
[----:B------:R-:W-:Y:S01]  /*10ac0*/  LEA.HI R75, R75, R202, RZ, 0x1d ;  /* 0x000000ca4b4b7211 */ /* 0x000fe200078fe8ff */
[----:B------:R-:W-:Y:S01]  /*10ad0*/  HADD2.F32 R41, -RZ, R78.H1_H1 ;  /* 0x3000004eff297230 */ /* 0x000fe20000004100 */
[----:B------:R-:W-:Y:S01]  /*10ae0*/  SHF.R.U64 R63, R36, 0x10, R37 ;  /* 0x00000010243f7819 */ /* 0x000fe20000001225 */
[--C-:B------:R-:W-:Y:S01]  /*10af0*/  HADD2.F32 R42, -RZ, R76.reuse.H1_H1 ;  /* 0x3000004cff2a7230 */ /* 0x100fe20000004100 */
[----:B-1----:R-:W-:Y:S01]  /*10b00*/  SHF.R.S32.HI R30, RZ, 0x1f, R75 ;  /* 0x0000001fff1e7819 */ /* 0x002fe2000001144b */
[----:B------:R-:W-:Y:S01]  /*10b10*/  IMAD.SHL.U32 R28, R75, 0x8, RZ ;  /* 0x000000084b1c7824 */ /* 0x000fe200078e00ff */
[----:B------:R-:W-:Y:S01]  /*10b20*/  SHF.R.U32.HI R43, RZ, 0x10, R25 ;  /* 0x00000010ff2b7819 */ /* 0x000fe20000011619 */
[----:B------:R-:W-:Y:S01]  /*10b30*/  HADD2.F32 R76, -RZ, R76.H0_H0 ;  /* 0x2000004cff4c7230 */ /* 0x000fe20000004100 */
[----:B------:R-:W-:Y:S01]  /*10b40*/  LEA.HI R30, R30, R75, RZ, 0x3 ;  /* 0x0000004b1e1e7211 */ /* 0x000fe200078f18ff */
[----:B------:R-:W-:Y:S01]  /*10b50*/  HADD2.F32 R78, -RZ, R78.H0_H0 ;  /* 0x2000004eff4e7230 */ /* 0x000fe20000004100 */
[----:B------:R-:W-:-:S02]  /*10b60*/  LOP3.LUT R29, R227, 0x38, R28, 0xf8, !PT ;  /* 0x00000038e31d7812 */ /* 0x000fc400078ef81c */
[----:B0-----:R-:W-:Y:S01]  /*10b70*/  SHF.R.U32.HI R44, RZ, 0x10, R37 ;  /* 0x00000010ff2c7819 */ /* 0x001fe20000011625 */
[----:B------:R-:W-:Y:S01]  /*10b80*/  IMAD.SHL.U32 R30, R30, 0x400, RZ ;  /* 0x000004001e1e7824 */ /* 0x000fe200078e00ff */
[----:B------:R-:W-:Y:S02]  /*10b90*/  LOP3.LUT R33, R29, R228, RZ, 0x3c, !PT ;  /* 0x000000e41d217212 */ /* 0x000fe400078e3cff */
[----:B------:R-:W-:Y:S01]  /*10ba0*/  SHF.R.U64 R65, R24, 0x10, R25 ;  /* 0x0000001018417819 */ /* 0x000fe20000001219 */
[----:B------:R-:W-:Y:S01]  /*10bb0*/  HADD2.F32 R44, -RZ, R44.H0_H0 ;  /* 0x2000002cff2c7230 */ /* 0x000fe20000004100 */
[----:B------:R-:W-:Y:S02]  /*10bc0*/  LOP3.LUT R32, R30, 0x7fffe000, RZ, 0xc0, !PT ;  /* 0x7fffe0001e207812 */ /* 0x000fe400078ec0ff */
[----:B------:R-:W-:Y:S02]  /*10bd0*/  SHF.R.U64 R61, R38, 0x10, R39 ;  /* 0x00000010263d7819 */ /* 0x000fe40000001227 */
[----:B------:R-:W-:-:S02]  /*10be0*/  IADD3 R33, R33, R32, R229 ;  /* 0x0000002021217210 */ /* 0x000fc40007ffe0e5 */
[----:B------:R-:W-:Y:S02]  /*10bf0*/  SHF.R.U64 R64, R26, 0x10, R27 ;  /* 0x000000101a407819 */ /* 0x000fe4000000121b */
[----:B------:R-:W-:Y:S01]  /*10c00*/  SHF.R.U32.HI R45, RZ, 0x10, R39 ;  /* 0x00000010ff2d7819 */ /* 0x000fe20000011627 */
[----:B------:R-:W-:Y:S01]  /*10c10*/  IMAD R40, R33, 0x2, R2 ;  /* 0x0000000221287824 */ /* 0x000fe200078e0202 */
[----:B------:R-:W-:-:S04]  /*10c20*/  SHF.R.U32.HI R47, RZ, 0x10, R27 ;  /* 0x00000010ff2f7819 */ /* 0x000fc8000001161b */
[----:B------:R-:W0:Y:S02]  /*10c30*/  LDS.128 R32, [R40+0x12400] ;  /* 0x0124000028207984 */ /* 0x000e240000000c00 */
[--C-:B0-----:R-:W-:Y:S02]  /*10c40*/  HADD2.F32 R36, -RZ, R33.reuse.H0_H0 ;  /* 0x20000021ff247230 */ /* 0x101fe40000004100 */
[----:B------:R-:W-:Y:S02]  /*10c50*/  HADD2.F32 R37, -RZ, R33.H1_H1 ;  /* 0x30000021ff257230 */ /* 0x000fe40000004100 */
[----:B------:R-:W-:Y:S02]  /*10c60*/  HADD2.F32 R33, -RZ, R32.H0_H0 ;  /* 0x20000020ff217230 */ /* 0x000fe40000004100 */
        /* <DEDUP_REMOVED lines=15> */
[----:B------:R-:W-:Y:S01]  /*10d60*/  FMUL.FTZ R25, R33, R76 ;  /* 0x0000004c21197220 */ /* 0x000fe20000410000 */
[----:B------:R-:W-:Y:S01]  /*10d70*/  FMUL.FTZ R42, R37, R36 ;  /* 0x00000024252a7220 */ /* 0x000fe20000410000 */
[----:B------:R-:W-:Y:S02]  /*10d80*/  HADD2.F32 R37, -RZ, R77.H0_H0 ;  /* 0x2000004dff257230 */ /* 0x000fe40000004100 */
[-C--:B------:R-:W-:Y:S01]  /*10d90*/  FMUL.FTZ R33, R33, R78.reuse ;  /* 0x0000004e21217220 */ /* 0x080fe20000410000 */
[----:B------:R-:W-:Y:S01]  /*10da0*/  FFMA.FTZ R78, R24, R78, -R25 ;  /* 0x0000004e184e7223 */ /* 0x000fe20000010819 */
[----:B------:R-:W-:Y:S01]  /*10db0*/  FFMA.FTZ R43, R29, R44, R42 ;  /* 0x0000002c1d2b7223 */ /* 0x000fe2000001002a */
[----:B------:R-:W-:-:S02]  /*10dc0*/  HADD2.F32 R25, -RZ, R79.H0_H0 ;  /* 0x2000004fff197230 */ /* 0x000fc40000004100 */
[----:B------:R-:W-:Y:S01]  /*10dd0*/  FFMA.FTZ R41, R29, R36, -R62 ;  /* 0x000000241d297223 */ /* 0x000fe2000001083e */
[----:B------:R-:W-:Y:S02]  /*10de0*/  HADD2.F32 R26, -RZ, R30.H0_H0 ;  /* 0x2000001eff1a7230 */ /* 0x000fe40000004100 */
[----:B------:R-:W-:Y:S01]  /*10df0*/  FFMA.FTZ R76, R24, R76, R33 ;  /* 0x0000004c184c7223 */ /* 0x000fe20000010021 */
[----:B------:R-:W-:Y:S02]  /*10e00*/  HADD2.F32 R42, -RZ, R77.H1_H1 ;  /* 0x3000004dff2a7230 */ /* 0x000fe40000004100 */
[C---:B------:R-:W-:Y:S01]  /*10e10*/  FMUL.FTZ R29, R38.reuse, R37 ;  /* 0x00000025261d7220 */ /* 0x040fe20000410000 */
[----:B------:R-:W-:Y:S02]  /*10e20*/  HADD2.F32 R24, -RZ, R79.H1_H1 ;  /* 0x3000004fff187230 */ /* 0x000fe40000004100 */
[----:B------:R-:W-:Y:S01]  /*10e30*/  FMUL.FTZ R33, R38, R25 ;  /* 0x0000001926217220 */ /* 0x000fe20000410000 */
[----:B------:R-:W-:-:S02]  /*10e40*/  HADD2.F32 R27, -RZ, R31.H0_H0 ;  /* 0x2000001fff1b7230 */ /* 0x000fc40000004100 */
[C---:B------:R-:W-:Y:S01]  /*10e50*/  FFMA.FTZ R44, R26.reuse, R25, -R29 ;  /* 0x000000191a2c7223 */ /* 0x040fe2000001081d */
[----:B------:R-:W-:Y:S02]  /*10e60*/  HADD2.F32 R38, -RZ, R45.H0_H0 ;  /* 0x2000002dff267230 */ /* 0x000fe40000004100 */
[C---:B------:R-:W-:Y:S01]  /*10e70*/  FMUL.FTZ R62, R39.reuse, R42 ;  /* 0x0000002a273e7220 */ /* 0x040fe20000410000 */
[----:B------:R-:W-:Y:S02]  /*10e80*/  HADD2.F32 R36, -RZ, R47.H0_H0 ;  /* 0x2000002fff247230 */ /* 0x000fe40000004100 */
[-C--:B------:R-:W-:Y:S01]  /*10e90*/  FMUL.FTZ R25, R39, R24.reuse ;  /* 0x0000001827197220 */ /* 0x080fe20000410000 */
[----:B------:R-:W-:Y:S02]  /*10ea0*/  HADD2.F32 R31, -RZ, R31.H1_H1 ;  /* 0x3000001fff1f7230 */ /* 0x000fe40000004100 */
[----:B------:R-:W-:Y:S01]  /*10eb0*/  FFMA.FTZ R39, R26, R37, R33 ;  /* 0x000000251a277223 */ /* 0x000fe20000010021 */
[----:B------:R-:W-:Y:S01]  /*10ec0*/  FFMA.FTZ R62, R27, R24, -R62 ;  /* 0x000000181b3e7223 */ /* 0x000fe2000001083e */
[----:B------:R-:W-:Y:S01]  /*10ed0*/  FMUL.FTZ R26, R35, R38 ;  /* 0x00000026231a7220 */ /* 0x000fe20000410000 */
[----:B------:R-:W-:Y:S01]  /*10ee0*/  FFMA.FTZ R42, R27, R42, R25 ;  /* 0x0000002a1b2a7223 */ /* 0x000fe20000010019 */
[----:B------:R-:W-:Y:S01]  /*10ef0*/  FMUL.FTZ R24, R35, R36 ;  /* 0x0000002423187220 */ /* 0x000fe20000410000 */
[----:B------:R-:W-:-:S02]  /*10f00*/  HADD2.F32 R29, -RZ, R63.H0_H0 ;  /* 0x2000003fff1d7230 */ /* 0x000fc40000004100 */
[C---:B------:R-:W-:Y:S01]  /*10f10*/  FFMA.FTZ R47, R31.reuse, R36, -R26 ;  /* 0x000000241f2f7223 */ /* 0x040fe2000001081a */
[----:B------:R-:W-:Y:S02]  /*10f20*/  HADD2.F32 R33, -RZ, R61.H0_H0 ;  /* 0x2000003dff217230 */ /* 0x000fe40000004100 */
[----:B------:R-:W-:Y:S01]  /*10f30*/  FFMA.FTZ R61, R31, R38, R24 ;  /* 0x000000261f3d7223 */ /* 0x000fe20000010018 */
[----:B------:R-:W-:Y:S02]  /*10f40*/  HADD2.F32 R25, -RZ, R65.H0_H0 ;  /* 0x20000041ff197230 */ /* 0x000fe40000004100 */
[----:B------:R-:W-:Y:S01]  /*10f50*/  FMUL.FTZ R31, R32, R29 ;  /* 0x0000001d201f7220 */ /* 0x000fe20000410000 */
[----:B------:R-:W-:Y:S02]  /*10f60*/  HADD2.F32 R27, -RZ, R64.H0_H0 ;  /* 0x20000040ff1b7230 */ /* 0x000fe40000004100 */
[----:B------:R-:W-:Y:S01]  /*10f70*/  FMUL.FTZ R45, R34, R33 ;  /* 0x00000021222d7220 */ /* 0x000fe20000410000 */
[----:B------:R-:W-:-:S02]  /*10f80*/  HADD2.F32 R28, -RZ, R28.H1_H1 ;  /* 0x3000001cff1c7230 */ /* 0x000fc40000004100 */
[----:B------:R-:W-:Y:S01]  /*10f90*/  FMUL.FTZ R32, R32, R25 ;  /* 0x0000001920207220 */ /* 0x000fe20000410000 */
[----:B------:R-:W-:Y:S02]  /*10fa0*/  HADD2.F32 R30, -RZ, R30.H1_H1 ;  /* 0x3000001eff1e7230 */ /* 0x000fe40000004100 */
[----:B------:R-:W-:Y:S01]  /*10fb0*/  FMUL.FTZ R34, R34, R27 ;  /* 0x0000001b22227220 */ /* 0x000fe20000410000 */
        /* <DEDUP_REMOVED lines=14> */
.L_x_1751:
[----:B------:R-:W-:Y:S05]  /*110a0*/  BSYNC B1 ;  /* 0x0000000000017941 */ /* 0x000fea0003800000 */
.L_x_1750:
[----:B--2---:R-:W-:-:S04]  /*110b0*/  IADD3 R24, R218, 0x40, RZ ;  /* 0x00000040da187810 */ /* 0x004fc80007ffe0ff */
[----:B------:R-:W-:-:S13]  /*110c0*/  ISETP.GE.AND P0, PT, R24, R69, PT ;  /* 0x000000451800720c */ /* 0x000fda0003f06270 */
[----:B------:R-:W-:Y:S05]  /*110d0*/  @P0 BRA `(.L_x_1731) ;  /* 0x0000001000ac0947 */ /* 0x000fea0003800000 */
[----:B------:R2:W5:Y:S01]  /*110e0*/  LDL R61, [R1+0x34] ;  /* 0x00003400013d7983 */ /* 0x0005620000100800 */
[----:B01----:R-:W0:Y:S01]  /*110f0*/  LDC R33, c[0x0][0x3f4] ;  /* 0x0000fd00ff217b82 */ /* 0x003e220000000800 */
[----:B------:R-:W-:Y:S01]  /*11100*/  BSSY B1, `(.L_x_1756) ;  /* 0x0000066000017945 */ /* 0x000fe20003800000 */
[----:B------:R-:W-:Y:S02]  /*11110*/  SHF.R.U32.HI R62, RZ, 0x3, R225 ;  /* 0x00000003ff3e7819 */ /* 0x000fe400000116e1 */
[-C--:B0-----:R-:W-:Y:S02]  /*11120*/  ISETP.GE.AND P0, PT, R16, R33.reuse, PT ;  /* 0x000000211000720c */ /* 0x081fe40003f06270 */
[-C--:B------:R-:W-:Y:S02]  /*11130*/  ISETP.GE.AND P1, PT, R197, R33.reuse, PT ;  /* 0x00000021c500720c */ /* 0x080fe40003f26270 */
[----:B------:R-:W-:-:S09]  /*11140*/  ISETP.GE.AND P2, PT, R196, R33, PT ;  /* 0x00000021c400720c */ /* 0x000fd20003f46270 */
[----:B--2---:R-:W-:Y:S05]  /*11150*/  @P0 BRA `(.L_x_1757) ;  /* 0x0000000400800947 */ /* 0x004fea0003800000 */
[----:B------:R-:W2:Y:S04]  /*11160*/  LDL R24, [R1+0x5c] ;  /* 0x00005c0001187983 */ /* 0x000ea80000100800 */
[----:B------:R-:W3:Y:S01]  /*11170*/  LDL R63, [R1+0x74] ;  /* 0x00007400013f7983 */ /* 0x000ee20000100800 */
[----:B------:R-:W-:Y:S01]  /*11180*/  HADD2.F32 R38, -RZ, R82.H1_H1 ;  /* 0x30000052ff267230 */ /* 0x000fe20000004100 */
[----:B------:R-:W-:Y:S01]  /*11190*/  SHF.R.U32.HI R41, RZ, 0x10, R49 ;  /* 0x00000010ff297819 */ /* 0x000fe20000011631 */
[--C-:B------:R-:W-:Y:S01]  /*111a0*/  HADD2.F32 R39, -RZ, R80.reuse.H1_H1 ;  /* 0x30000050ff277230 */ /* 0x100fe20000004100 */
[----:B------:R-:W-:Y:S01]  /*111b0*/  SHF.R.U32.HI R40, RZ, 0x10, R5 ;  /* 0x00000010ff287819 */ /* 0x000fe20000011605 */
[----:B------:R-:W-:Y:S01]  /*111c0*/  HADD2.F32 R80, -RZ, R80.H0_H0 ;  /* 0x20000050ff507230 */ /* 0x000fe20000004100 */
[----:B------:R-:W-:Y:S01]  /*111d0*/  SHF.R.U64 R60, R48, 0x10, R49 ;  /* 0x00000010303c7819 */ /* 0x000fe20000001231 */
[----:B------:R-:W-:Y:S01]  /*111e0*/  HADD2.F32 R82, -RZ, R82.H0_H0 ;  /* 0x20000052ff527230 */ /* 0x000fe20000004100 */
[----:B------:R-:W-:Y:S01]  /*111f0*/  SHF.R.U64 R48, R4, 0x10, R5 ;  /* 0x0000001004307819 */ /* 0x000fe20000001205 */
[----:B------:R-:W-:Y:S01]  /*11200*/  HADD2.F32 R40, -RZ, R40.H0_H0 ;  /* 0x20000028ff287230 */ /* 0x000fe20000004100 */
[----:B------:R-:W-:-:S02]  /*11210*/  SHF.R.U64 R49, R50, 0x10, R51 ;  /* 0x0000001032317819 */ /* 0x000fc40000001233 */
[----:B------:R-:W-:Y:S02]  /*11220*/  SHF.R.U64 R47, R6, 0x10, R7 ;  /* 0x00000010062f7819 */ /* 0x000fe40000001207 */
        /* <DEDUP_REMOVED lines=10> */
[----:B---3--:R-:W0:Y:S02]  /*112d0*/  LDS.128 R24, [R63] ;  /* 0x000000003f187984 */ /* 0x008e240000000c00 */
[----:B-----5:R-:W-:-:S05]  /*112e0*/  IADD3 R29, R28, R29, R61 ;  /* 0x0000001d1c1d7210 */ /* 0x020fca0007ffe03d */
[----:B------:R-:W-:-:S05]  /*112f0*/  IMAD R32, R29, 0x2, R2 ;  /* 0x000000021d207824 */ /* 0x000fca00078e0202 */
[----:B------:R-:W1:Y:S01]  /*11300*/  LDS.128 R28, [R32+0x12400] ;  /* 0x01240000201c7984 */ /* 0x000e620000000c00 */
[--C-:B0-----:R-:W-:Y:S02]  /*11310*/  HADD2.F32 R5, -RZ, R25.reuse.H0_H0 ;  /* 0x20000019ff057230 */ /* 0x101fe40000004100 */
[----:B------:R-:W-:Y:S02]  /*11320*/  HADD2.F32 R4, -RZ, R24.H0_H0 ;  /* 0x20000018ff047230 */ /* 0x000fe40000004100 */
[----:B------:R-:W-:Y:S02]  /*11330*/  HADD2.F32 R25, -RZ, R25.H1_H1 ;  /* 0x30000019ff197230 */ /* 0x000fe40000004100 */
[----:B------:R-:W-:Y:S02]  /*11340*/  HADD2.F32 R6, -RZ, R26.H0_H0 ;  /* 0x2000001aff067230 */ /* 0x000fe40000004100 */
[--C-:B------:R-:W-:Y:S02]  /*11350*/  HADD2.F32 R7, -RZ, R27.reuse.H0_H0 ;  /* 0x2000001bff077230 */ /* 0x100fe40000004100 */
[----:B------:R-:W-:-:S02]  /*11360*/  HADD2.F32 R27, -RZ, R27.H1_H1 ;  /* 0x3000001bff1b7230 */ /* 0x000fc40000004100 */
[--C-:B-1----:R-:W-:Y:S02]  /*11370*/  HADD2.F32 R34, -RZ, R29.reuse.H0_H0 ;  /* 0x2000001dff227230 */ /* 0x102fe40000004100 */
[----:B------:R-:W-:Y:S02]  /*11380*/  HADD2.F32 R35, -RZ, R29.H1_H1 ;  /* 0x3000001dff237230 */ /* 0x000fe40000004100 */
[----:B------:R-:W-:Y:S02]  /*11390*/  HADD2.F32 R29, -RZ, R28.H0_H0 ;  /* 0x2000001cff1d7230 */ /* 0x000fe40000004100 */
[CC--:B------:R-:W-:Y:S01]  /*113a0*/  FMUL.FTZ R42, R34.reuse, R39.reuse ;  /* 0x00000027222a7220 */ /* 0x0c0fe20000410000 */
[-C--:B------:R-:W-:Y:S01]  /*113b0*/  FMUL.FTZ R44, R34, R38.reuse ;  /* 0x00000026222c7220 */ /* 0x080fe20000410000 */
[----:B------:R-:W-:Y:S02]  /*113c0*/  HADD2.F32 R34, -RZ, R41.H0_H0 ;  /* 0x20000029ff227230 */ /* 0x000fe40000004100 */
[C---:B------:R-:W-:Y:S01]  /*113d0*/  FFMA.FTZ R42, R5.reuse, R38, -R42 ;  /* 0x00000026052a7223 */ /* 0x040fe2000001082a */
[----:B------:R-:W-:Y:S01]  /*113e0*/  FFMA.FTZ R44, R5, R39, R44 ;  /* 0x00000027052c7223 */ /* 0x000fe2000001002c */
[----:B------:R-:W-:Y:S01]  /*113f0*/  FMUL.FTZ R5, R29, R80 ;  /* 0x000000501d057220 */ /* 0x000fe20000410000 */
[C---:B------:R-:W-:Y:S01]  /*11400*/  FMUL.FTZ R38, R35.reuse, R40 ;  /* 0x0000002823267220 */ /* 0x040fe20000410000 */
[----:B------:R-:W-:Y:S01]  /*11410*/  FMUL.FTZ R46, R35, R34 ;  /* 0x00000022232e7220 */ /* 0x000fe20000410000 */
[----:B------:R-:W-:-:S02]  /*11420*/  HADD2.F32 R36, -RZ, R30.H0_H0 ;  /* 0x2000001eff247230 */ /* 0x000fc40000004100 */
[-C--:B------:R-:W-:Y:S01]  /*11430*/  FMUL.FTZ R29, R29, R82.reuse ;  /* 0x000000521d1d7220 */ /* 0x080fe20000410000 */
[----:B------:R-:W-:Y:S02]  /*11440*/  HADD2.F32 R35, -RZ, R81.H0_H0 ;  /* 0x20000051ff237230 */ /* 0x000fe40000004100 */
        /* <DEDUP_REMOVED lines=9> */
[-C--:B------:R-:W-:Y:S01]  /*114e0*/  FMUL.FTZ R29, R36, R5.reuse ;  /* 0x00000005241d7220 */ /* 0x080fe20000410000 */
[----:B------:R-:W-:Y:S02]  /*114f0*/  HADD2.F32 R31, -RZ, R31.H1_H1 ;  /* 0x3000001fff1f7230 */ /* 0x000fe40000004100 */
[----:B------:R-:W-:Y:S01]  /*11500*/  FFMA.FTZ R40, R6, R5, -R25 ;  /* 0x0000000506287223 */ /* 0x000fe20000010819 */
[----:B------:R-:W-:Y:S02]  /*11510*/  HADD2.F32 R36, -RZ, R43.H0_H0 ;  /* 0x2000002bff247230 */ /* 0x000fe40000004100 */
[----:B------:R-:W-:Y:S01]  /*11520*/  FMUL.FTZ R46, R37, R38 ;  /* 0x00000026252e7220 */ /* 0x000fe20000410000 */
[----:B------:R-:W-:-:S02]  /*11530*/  HADD2.F32 R34, -RZ, R50.H0_H0 ;  /* 0x20000032ff227230 */ /* 0x000fc40000004100 */
[-C--:B------:R-:W-:Y:S01]  /*11540*/  FMUL.FTZ R5, R37, R4.reuse ;  /* 0x0000000425057220 */ /* 0x080fe20000410000 */
[----:B------:R-:W-:Y:S01]  /*11550*/  FFMA.FTZ R37, R6, R35, R29 ;  /* 0x0000002306257223 */ /* 0x000fe2000001001d */
[----:B------:R-:W-:Y:S01]  /*11560*/  FFMA.FTZ R46, R7, R4, -R46 ;  /* 0x00000004072e7223 */ /* 0x000fe2000001082e */
[----:B------:R-:W-:Y:S02]  /*11570*/  HADD2.F32 R28, -RZ, R28.H1_H1 ;  /* 0x3000001cff1c7230 */ /* 0x000fe40000004100 */
[----:B------:R-:W-:Y:S01]  /*11580*/  FMUL.FTZ R6, R31, R36 ;  /* 0x000000241f067220 */ /* 0x000fe20000410000 */
[----:B------:R-:W-:Y:S02]  /*11590*/  HADD2.F32 R30, -RZ, R30.H1_H1 ;  /* 0x3000001eff1e7230 */ /* 0x000fe40000004100 */
        /* <DEDUP_REMOVED lines=28> */
.L_x_1757:
[----:B------:R-:W-:Y:S05]  /*11760*/  BSYNC B1 ;  /* 0x0000000000017941 */ /* 0x000fea0003800000 */
.L_x_1756:
[----:B------:R-:W-:Y:S04]  /*11770*/  BSSY B1, `(.L_x_1758) ;  /* 0x0000061000017945 */ /* 0x000fe80003800000 */
[----:B------:R-:W-:Y:S05]  /*11780*/  @P1 BRA `(.L_x_1759) ;  /* 0x00000004007c1947 */ /* 0x000fea0003800000 */
[----:B------:R-:W2:Y:S01]  /*11790*/  LDL R48, [R1+0x6c] ;  /* 0x00006c0001307983 */ /* 0x000ea20000100800 */
[----:B0-----:R-:W-:Y:S01]  /*117a0*/  LEA.HI R4, R33, R201, RZ, 0x1d ;  /* 0x000000c921047211 */ /* 0x001fe200078fe8ff */
[----:B------:R-:W-:Y:S01]  /*117b0*/  HADD2.F32 R34, -RZ, R73.H1_H1 ;  /* 0x30000049ff227230 */ /* 0x000fe20000004100 */
[----:B------:R-:W-:Y:S01]  /*117c0*/  SHF.R.U32.HI R36, RZ, 0x10, R9 ;  /* 0x00000010ff247819 */ /* 0x000fe20000011609 */
[----:B------:R-:W-:Y:S01]  /*117d0*/  HADD2.F32 R35, -RZ, R70.H1_H1 ;  /* 0x30000046ff237230 */ /* 0x000fe20000004100 */
[----:B------:R-:W-:Y:S01]  /*117e0*/  SHF.R.S32.HI R5, RZ, 0x1f, R4 ;  /* 0x0000001fff057819 */ /* 0x000fe20000011404 */
[----:B------:R-:W-:Y:S01]  /*117f0*/  IMAD.SHL.U32 R6, R4, 0x8, RZ ;  /* 0x0000000804067824 */ /* 0x000fe200078e00ff */
[----:B------:R-:W-:Y:S01]  /*11800*/  SHF.R.U64 R47, R52, 0x10, R53 ;  /* 0x00000010342f7819 */ /* 0x000fe20000001235 */
[----:B------:R-:W-:Y:S01]  /*11810*/  HADD2.F32 R36, -RZ, R36.H0_H0 ;  /* 0x20000024ff247230 */ /* 0x000fe20000004100 */
[----:B------:R-:W-:Y:S01]  /*11820*/  LEA.HI R5, R5, R4, RZ, 0x3 ;  /* 0x0000000405057211 */ /* 0x000fe200078f18ff */
[----:B------:R-:W-:Y:S01]  /*11830*/  HADD2.F32 R70, -RZ, R70.H0_H0 ;  /* 0x20000046ff467230 */ /* 0x000fe20000004100 */
[----:B------:R-:W-:-:S02]  /*11840*/  LOP3.LUT R4, R225, 0x38, R6, 0xf8, !PT ;  /* 0x00000038e1047812 */ /* 0x000fc400078ef806 */
[----:B------:R-:W-:Y:S02]  /*11850*/  SHF.L.U32 R5, R5, 0xa, RZ ;  /* 0x0000000a05057819 */ /* 0x000fe400000006ff */
[----:B------:R-:W-:Y:S02]  /*11860*/  LOP3.LUT R24, R4, R62, RZ, 0x3c, !PT ;  /* 0x0000003e04187212 */ /* 0x000fe400078e3cff */
[----:B------:R-:W-:Y:S02]  /*11870*/  LOP3.LUT R25, R5, 0x7fffe000, RZ, 0xc0, !PT ;  /* 0x7fffe00005197812 */ /* 0x000fe400078ec0ff */
[----:B------:R-:W-:Y:S02]  /*11880*/  SHF.R.U32.HI R52, RZ, 0x10, R53 ;  /* 0x00000010ff347819 */ /* 0x000fe40000011635 */
[----:B-----5:R-:W-:Y:S02]  /*11890*/  IADD3 R25, R24, R25, R61 ;  /* 0x0000001918197210 */ /* 0x020fe40007ffe03d */
[----:B------:R-:W-:-:S02]  /*118a0*/  SHF.R.U64 R45, R8, 0x10, R9 ;  /* 0x00000010082d7819 */ /* 0x000fc40000001209 */
[----:B------:R-:W-:Y:S01]  /*118b0*/  SHF.R.U64 R43, R10, 0x10, R11 ;  /* 0x000000100a2b7819 */ /* 0x000fe2000000120b */
[----:B------:R-:W-:Y:S01]  /*118c0*/  IMAD R28, R25, 0x2, R2 ;  /* 0x00000002191c7824 */ /* 0x000fe200078e0202 */
[--C-:B------:R-:W-:Y:S02]  /*118d0*/  SHF.R.U64 R46, R54, 0x10, R55.reuse ;  /* 0x00000010362e7819 */ /* 0x100fe40000001237 */
[----:B------:R-:W-:Y:S02]  /*118e0*/  SHF.R.U32.HI R54, RZ, 0x10, R55 ;  /* 0x00000010ff367819 */ /* 0x000fe40000011637 */
[----:B------:R-:W0:Y:S01]  /*118f0*/  LDS.128 R24, [R28+0x12400] ;  /* 0x012400001c187984 */ /* 0x000e220000000c00 */
[----:B------:R-:W-:Y:S01]  /*11900*/  SHF.R.U32.HI R41, RZ, 0x10, R11 ;  /* 0x00000010ff297819 */ /* 0x000fe2000001160b */
[--C-:B0-----:R-:W-:Y:S02]  /*11910*/  HADD2.F32 R29, -RZ, R25.reuse.H0_H0 ;  /* 0x20000019ff1d7230 */ /* 0x101fe40000004100 */
[----:B------:R-:W-:-:S02]  /*11920*/  HADD2.F32 R30, -RZ, R25.H1_H1 ;  /* 0x30000019ff1e7230 */ /* 0x000fc40000004100 */
[----:B------:R-:W-:Y:S02]  /*11930*/  HADD2.F32 R25, -RZ, R24.H0_H0 ;  /* 0x20000018ff197230 */ /* 0x000fe40000004100 */
[C---:B------:R-:W-:Y:S01]  /*11940*/  FMUL.FTZ R37, R29.reuse, R35 ;  /* 0x000000231d257220 */ /* 0x040fe20000410000 */
[----:B------:R-:W-:Y:S01]  /*11950*/  FMUL.FTZ R39, R29, R34 ;  /* 0x000000221d277220 */ /* 0x000fe20000410000 */
[----:B------:R-:W-:Y:S02]  /*11960*/  HADD2.F32 R29, -RZ, R52.H0_H0 ;  /* 0x20000034ff1d7230 */ /* 0x000fe40000004100 */
[----:B------:R-:W-:Y:S02]  /*11970*/  HADD2.F32 R31, -RZ, R26.H0_H0 ;  /* 0x2000001aff1f7230 */ /* 0x000fe40000004100 */
[--C-:B------:R-:W-:Y:S02]  /*11980*/  HADD2.F32 R32, -RZ, R27.reuse.H0_H0 ;  /* 0x2000001bff207230 */ /* 0x100fe40000004100 */
[----:B------:R-:W-:Y:S01]  /*11990*/  FMUL.FTZ R40, R30, R29 ;  /* 0x0000001d1e287220 */ /* 0x000fe20000410000 */
[----:B------:R-:W-:-:S02]  /*119a0*/  HADD2.F32 R27, -RZ, R27.H1_H1 ;  /* 0x3000001bff1b7230 */ /* 0x000fc40000004100 */
[----:B------:R-:W-:Y:S02]  /*119b0*/  HADD2.F32 R24, -RZ, R24.H1_H1 ;  /* 0x30000018ff187230 */ /* 0x000fe40000004100 */
[----:B------:R-:W-:Y:S01]  /*119c0*/  HADD2.F32 R26, -RZ, R26.H1_H1 ;  /* 0x3000001aff1a7230 */ /* 0x000fe20000004100 */
[----:B--2---:R-:W0:Y:S02]  /*119d0*/  LDS.128 R4, [R48] ;  /* 0x0000000030047984 */ /* 0x004e240000000c00 */
[--C-:B0-----:R-:W-:Y:S02]  /*119e0*/  HADD2.F32 R8, -RZ, R5.reuse.H0_H0 ;  /* 0x20000005ff087230 */ /* 0x101fe40000004100 */
[----:B------:R-:W-:Y:S02]  /*119f0*/  HADD2.F32 R9, -RZ, R5.H1_H1 ;  /* 0x30000005ff097230 */ /* 0x000fe40000004100 */
[----:B------:R-:W-:Y:S02]  /*11a00*/  HADD2.F32 R5, -RZ, R4.H0_H0 ;  /* 0x20000004ff057230 */ /* 0x000fe40000004100 */
[C---:B------:R-:W-:Y:S01]  /*11a10*/  FFMA.FTZ R37, R8.reuse, R34, -R37 ;  /* 0x0000002208257223 */ /* 0x040fe20000010825 */
[----:B------:R-:W-:Y:S01]  /*11a20*/  FFMA.FTZ R39, R8, R35, R39 ;  /* 0x0000002308277223 */ /* 0x000fe20000010027 */
[----:B------:R-:W-:Y:S01]  /*11a30*/  FMUL.FTZ R34, R30, R36 ;  /* 0x000000241e227220 */ /* 0x000fe20000410000 */
[----:B------:R-:W-:-:S02]  /*11a40*/  HADD2.F32 R8, -RZ, R73.H0_H0 ;  /* 0x20000049ff087230 */ /* 0x000fc40000004100 */
[----:B------:R-:W-:Y:S01]  /*11a50*/  FMUL.FTZ R30, R25, R70 ;  /* 0x00000046191e7220 */ /* 0x000fe20000410000 */
[----:B------:R-:W-:Y:S02]  /*11a60*/  HADD2.F32 R10, -RZ, R6.H0_H0 ;  /* 0x20000006ff0a7230 */ /* 0x000fe40000004100 */
[----:B------:R-:W-:Y:S01]  /*11a70*/  FFMA.FTZ R38, R9, R29, -R34 ;  /* 0x0000001d09267223 */ /* 0x000fe20000010822 */
[--C-:B------:R-:W-:Y:S02]  /*11a80*/  HADD2.F32 R29, -RZ, R71.reuse.H0_H0 ;  /* 0x20000047ff1d7230 */ /* 0x100fe40000004100 */
[-C--:B------:R-:W-:Y:S01]  /*11a90*/  FMUL.FTZ R25, R25, R8.reuse ;  /* 0x0000000819197220 */ /* 0x080fe20000410000 */
[----:B------:R-:W-:Y:S01]  /*11aa0*/  FFMA.FTZ R34, R5, R8, -R30 ;  /* 0x0000000805227223 */ /* 0x000fe2000001081e */
[----:B------:R-:W-:Y:S02]  /*11ab0*/  HADD2.F32 R8, -RZ, R74.H0_H0 ;  /* 0x2000004aff087230 */ /* 0x000fe40000004100 */
[----:B------:R-:W-:Y:S01]  /*11ac0*/  FFMA.FTZ R40, R9, R36, R40 ;  /* 0x0000002409287223 */ /* 0x000fe20000010028 */
[----:B------:R-:W-:Y:S01]  /*11ad0*/  FFMA.FTZ R70, R5, R70, R25 ;  /* 0x0000004605467223 */ /* 0x000fe20000010019 */
[----:B------:R-:W-:-:S02]  /*11ae0*/  HADD2.F32 R71, -RZ, R71.H1_H1 ;  /* 0x30000047ff477230 */ /* 0x000fc40000004100 */
[C---:B------:R-:W-:Y:S01]  /*11af0*/  FMUL.FTZ R5, R31.reuse, R29 ;  /* 0x0000001d1f057220 */ /* 0x040fe20000410000 */
[----:B------:R-:W-:Y:S02]  /*11b00*/  HADD2.F32 R74, -RZ, R74.H1_H1 ;  /* 0x3000004aff4a7230 */ /* 0x000fe40000004100 */
[-C--:B------:R-:W-:Y:S01]  /*11b10*/  FMUL.FTZ R9, R31, R8.reuse ;  /* 0x000000081f097220 */ /* 0x080fe20000410000 */
[----:B------:R-:W-:Y:S02]  /*11b20*/  HADD2.F32 R11, -RZ, R7.H0_H0 ;  /* 0x20000007ff0b7230 */ /* 0x000fe40000004100 */
[----:B------:R-:W-:Y:S01]  /*11b30*/  FFMA.FTZ R31, R10, R8, -R5 ;  /* 0x000000080a1f7223 */ /* 0x000fe20000010805 */
[C---:B------:R-:W-:Y:S01]  /*11b40*/  FMUL.FTZ R36, R32.reuse, R71 ;  /* 0x0000004720247220 */ /* 0x040fe20000410000 */
[----:B------:R-:W-:Y:S02]  /*11b50*/  HADD2.F32 R30, -RZ, R41.H0_H0 ;  /* 0x20000029ff1e7230 */ /* 0x000fe40000004100 */
[----:B------:R-:W-:Y:S01]  /*11b60*/  FMUL.FTZ R32, R32, R74 ;  /* 0x0000004a20207220 */ /* 0x000fe20000410000 */
[----:B------:R-:W-:-:S02]  /*11b70*/  HADD2.F32 R8, -RZ, R54.H0_H0 ;  /* 0x20000036ff087230 */ /* 0x000fc40000004100 */
[C---:B------:R-:W-:Y:S01]  /*11b80*/  FFMA.FTZ R36, R11.reuse, R74, -R36 ;  /* 0x0000004a0b247223 */ /* 0x040fe20000010824 */
[----:B------:R-:W-:Y:S02]  /*11b90*/  HADD2.F32 R7, -RZ, R7.H1_H1 ;  /* 0x30000007ff077230 */ /* 0x000fe40000004100 */
[----:B------:R-:W-:Y:S01]  /*11ba0*/  FFMA.FTZ R32, R11, R71, R32 ;  /* 0x000000470b207223 */ /* 0x000fe20000010020 */
[C---:B------:R-:W-:Y:S01]  /*11bb0*/  FMUL.FTZ R42, R27.reuse, R30 ;  /* 0x0000001e1b2a7220 */ /* 0x040fe20000410000 */
[-C--:B------:R-:W-:Y:S01]  /*11bc0*/  FMUL.FTZ R44, R27, R8.reuse ;  /* 0x000000081b2c7220 */ /* 0x080fe20000410000 */
[----:B------:R-:W-:Y:S02]  /*11bd0*/  HADD2.F32 R11, -RZ, R45.H0_H0 ;  /* 0x2000002dff0b7230 */ /* 0x000fe40000004100 */
[----:B------:R-:W-:Y:S01]  /*11be0*/  FFMA.FTZ R10, R10, R29, R9 ;  /* 0x0000001d0a0a7223 */ /* 0x000fe20000010009 */
[----:B------:R-:W-:Y:S02]  /*11bf0*/  HADD2.F32 R5, -RZ, R47.H0_H0 ;  /* 0x2000002fff057230 */ /* 0x000fe40000004100 */
[----:B------:R-:W-:Y:S01]  /*11c00*/  FFMA.FTZ R41, R7, R8, -R42 ;  /* 0x0000000807297223 */ /* 0x000fe2000001082a */
[----:B------:R-:W-:-:S02]  /*11c10*/  HADD2.F32 R25, -RZ, R43.H0_H0 ;  /* 0x2000002bff197230 */ /* 0x000fc40000004100 */
[----:B------:R-:W-:Y:S01]  /*11c20*/  FFMA.FTZ R43, R7, R30, R44 ;  /* 0x0000001e072b7223 */ /* 0x000fe2000001002c */
[----:B------:R-:W-:Y:S02]  /*11c30*/  HADD2.F32 R9, -RZ, R46.H0_H0 ;  /* 0x2000002eff097230 */ /* 0x000fe40000004100 */
[C---:B------:R-:W-:Y:S01]  /*11c40*/  FMUL.FTZ R7, R24.reuse, R11 ;  /* 0x0000000b18077220 */ /* 0x040fe20000410000 */
[----:B------:R-:W-:Y:S02]  /*11c50*/  HADD2.F32 R4, -RZ, R4.H1_H1 ;  /* 0x30000004ff047230 */ /* 0x000fe40000004100 */
[----:B------:R-:W-:Y:S01]  /*11c60*/  FMUL.FTZ R24, R24, R5 ;  /* 0x0000000518187220 */ /* 0x000fe20000410000 */
[----:B------:R-:W-:Y:S02]  /*11c70*/  HADD2.F32 R6, -RZ, R6.H1_H1 ;  /* 0x30000006ff067230 */ /* 0x000fe40000004100 */
[C---:B------:R-:W-:Y:S01]  /*11c80*/  FMUL.FTZ R35, R26.reuse, R25 ;  /* 0x000000191a237220 */ /* 0x040fe20000410000 */
[----:B------:R-:W-:Y:S01]  /*11c90*/  FMUL.FTZ R26, R26, R9 ;  /* 0x000000091a1a7220 */ /* 0x000fe20000410000 */
[C---:B------:R-:W-:Y:S01]  /*11ca0*/  FFMA.FTZ R29, R4.reuse, R11, R24 ;  /* 0x0000000b041d7223 */ /* 0x040fe20000010018 */
[----:B------:R-:W-:Y:S01]  /*11cb0*/  FFMA.FTZ R27, R4, R5, -R7 ;  /* 0x00000005041b7223 */ /* 0x000fe20000010807 */
        /* <DEDUP_REMOVED lines=12> */
.L_x_1759:
[----:B------:R-:W-:Y:S05]  /*11d80*/  BSYNC B1 ;  /* 0x0000000000017941 */ /* 0x000fea0003800000 */
.L_x_1758:
[----:B------:R-:W-:Y:S05]  /*11d90*/  @P2 BRA `(.L_x_1731) ;  /* 0x00000004007c2947 */ /* 0x000fea0003800000 */
[----:B------:R-:W2:Y:S01]  /*11da0*/  LDL R41, [R1+0x68] ;  /* 0x0000680001297983 */ /* 0x000ea20000100800 */
[----:B------:R-:W-:Y:S01]  /*11db0*/  LEA.HI R33, R33, R202, RZ, 0x1d ;  /* 0x000000ca21217211 */ /* 0x000fe200078fe8ff */
[----:B------:R-:W-:Y:S01]  /*11dc0*/  HADD2.F32 R29, -RZ, R20.H1_H1 ;  /* 0x30000014ff1d7230 */ /* 0x000fe20000004100 */
[----:B0-----:R-:W-:Y:S01]  /*11dd0*/  SHF.R.U32.HI R32, RZ, 0x10, R13 ;  /* 0x00000010ff207819 */ /* 0x001fe2000001160d */
[----:B------:R-:W-:Y:S01]  /*11de0*/  HADD2.F32 R31, -RZ, R0.H1_H1 ;  /* 0x30000000ff1f7230 */ /* 0x000fe20000004100 */
[----:B-1----:R-:W-:Y:S01]  /*11df0*/  SHF.R.S32.HI R6, RZ, 0x1f, R33 ;  /* 0x0000001fff067819 */ /* 0x002fe20000011421 */
[----:B------:R-:W-:Y:S01]  /*11e00*/  IMAD.SHL.U32 R4, R33, 0x8, RZ ;  /* 0x0000000821047824 */ /* 0x000fe200078e00ff */
[--C-:B------:R-:W-:Y:S01]  /*11e10*/  SHF.R.U64 R40, R56, 0x10, R57.reuse ;  /* 0x0000001038287819 */ /* 0x100fe20000001239 */
[----:B------:R-:W-:Y:S01]  /*11e20*/  HADD2.F32 R32, -RZ, R32.H0_H0 ;  /* 0x20000020ff207230 */ /* 0x000fe20000004100 */
[----:B------:R-:W-:Y:S01]  /*11e30*/  LEA.HI R6, R6, R33, RZ, 0x3 ;  /* 0x0000002106067211 */ /* 0x000fe200078f18ff */
[----:B------:R-:W-:Y:S01]  /*11e40*/  HADD2.F32 R30, -RZ, R0.H0_H0 ;  /* 0x20000000ff1e7230 */ /* 0x000fe20000004100 */
[----:B------:R-:W-:Y:S01]  /*11e50*/  LOP3.LUT R4, R225, 0x38, R4, 0xf8, !PT ;  /* 0x00000038e1047812 */ /* 0x000fe200078ef804 */
[----:B------:R-:W-:Y:S01]  /*11e60*/  HADD2.F32 R20, -RZ, R20.H0_H0 ;  /* 0x20000014ff147230 */ /* 0x000fe20000004100 */
[----:B------:R-:W-:Y:S01]  /*11e70*/  SHF.R.U32.HI R56, RZ, 0x10, R57 ;  /* 0x00000010ff387819 */ /* 0x000fe20000011639 */
[----:B------:R-:W-:Y:S01]  /*11e80*/  IMAD.SHL.U32 R6, R6, 0x400, RZ ;  /* 0x0000040006067824 */ /* 0x000fe200078e00ff */
[----:B------:R-:W-:-:S02]  /*11e90*/  LOP3.LUT R8, R4, R62, RZ, 0x3c, !PT ;  /* 0x0000003e04087212 */ /* 0x000fc400078e3cff */
[----:B------:R-:W-:Y:S02]  /*11ea0*/  SHF.R.U64 R38, R12, 0x10, R13 ;  /* 0x000000100c267819 */ /* 0x000fe4000000120d */
[----:B------:R-:W-:Y:S02]  /*11eb0*/  LOP3.LUT R9, R6, 0x7fffe000, RZ, 0xc0, !PT ;  /* 0x7fffe00006097812 */ /* 0x000fe400078ec0ff */
[----:B------:R-:W-:Y:S02]  /*11ec0*/  SHF.R.U64 R37, R14, 0x10, R15 ;  /* 0x000000100e257819 */ /* 0x000fe4000000120f */
[----:B-----5:R-:W-:Y:S02]  /*11ed0*/  IADD3 R9, R8, R9, R61 ;  /* 0x0000000908097210 */ /* 0x020fe40007ffe03d */
[--C-:B------:R-:W-:Y:S02]  /*11ee0*/  SHF.R.U64 R39, R58, 0x10, R59.reuse ;  /* 0x000000103a277819 */ /* 0x100fe4000000123b */
        /* <DEDUP_REMOVED lines=11> */
[----:B------:R-:W-:Y:S02]  /*11fa0*/  HADD2.F32 R27, -RZ, R10.H0_H0 ;  /* 0x2000000aff1b7230 */ /* 0x000fe40000004100 */
[--C-:B------:R-:W-:Y:S02]  /*11fb0*/  HADD2.F32 R28, -RZ, R11.reuse.H0_H0 ;  /* 0x2000000bff1c7230 */ /* 0x100fe40000004100 */
[----:B------:R-:W-:Y:S01]  /*11fc0*/  FMUL.FTZ R34, R26, R25 ;  /* 0x000000191a227220 */ /* 0x000fe20000410000 */
[----:B------:R-:W-:Y:S02]  /*11fd0*/  HADD2.F32 R11, -RZ, R11.H1_H1 ;  /* 0x3000000bff0b7230 */ /* 0x000fe40000004100 */
[----:B------:R-:W-:Y:S02]  /*11fe0*/  HADD2.F32 R8, -RZ, R8.H1_H1 ;  /* 0x30000008ff087230 */ /* 0x000fe40000004100 */
[----:B------:R-:W-:Y:S01]  /*11ff0*/  HADD2.F32 R10, -RZ, R10.H1_H1 ;  /* 0x3000000aff0a7230 */ /* 0x000fe20000004100 */
[----:B--2---:R-:W0:Y:S02]  /*12000*/  LDS.128 R4, [R41] ;  /* 0x0000000029047984 */ /* 0x004e240000000c00 */
[----:B0-----:R-:W-:-:S02]  /*12010*/  HADD2.F32 R13, -RZ, R5.H1_H1 ;  /* 0x30000005ff0d7230 */ /* 0x001fc40000004100 */
[----:B------:R-:W-:Y:S02]  /*12020*/  HADD2.F32 R12, -RZ, R5.H0_H0 ;  /* 0x20000005ff0c7230 */ /* 0x000fe40000004100 */
[----:B------:R-:W-:Y:S02]  /*12030*/  HADD2.F32 R5, -RZ, R4.H0_H0 ;  /* 0x20000004ff057230 */ /* 0x000fe40000004100 */
[----:B------:R-:W-:Y:S01]  /*12040*/  FFMA.FTZ R26, R13, R25, -R0 ;  /* 0x000000190d1a7223 */ /* 0x000fe20000010800 */
[C---:B------:R-:W-:Y:S01]  /*12050*/  FMUL.FTZ R0, R9.reuse, R30 ;  /* 0x0000001e09007220 */ /* 0x040fe20000410000 */
[C---:B------:R-:W-:Y:S01]  /*12060*/  FFMA.FTZ R33, R12.reuse, R29, -R33 ;  /* 0x0000001d0c217223 */ /* 0x040fe20000010821 */
[----:B------:R-:W-:Y:S01]  /*12070*/  FFMA.FTZ R35, R12, R31, R35 ;  /* 0x0000001f0c237223 */ /* 0x000fe20000010023 */
[----:B------:R-:W-:Y:S02]  /*12080*/  HADD2.F32 R12, -RZ, R3.H0_H0 ;  /* 0x20000003ff0c7230 */ /* 0x000fe40000004100 */
[----:B------:R-:W-:Y:S01]  /*12090*/  FMUL.FTZ R9, R9, R20 ;  /* 0x0000001409097220 */ /* 0x000fe20000410000 */
[----:B------:R-:W-:Y:S01]  /*120a0*/  FFMA.FTZ R34, R13, R32, R34 ;  /* 0x000000200d227223 */ /* 0x000fe20000010022 */
[----:B------:R-:W-:Y:S01]  /*120b0*/  FFMA.FTZ R13, R5, R20, -R0 ;  /* 0x00000014050d7223 */ /* 0x000fe20000010800 */
[----:B------:R-:W-:-:S02]  /*120c0*/  HADD2.F32 R14, -RZ, R6.H0_H0 ;  /* 0x20000006ff0e7230 */ /* 0x000fc40000004100 */
[----:B------:R-:W-:Y:S01]  /*120d0*/  FFMA.FTZ R30, R5, R30, R9 ;  /* 0x0000001e051e7223 */ /* 0x000fe20000010009 */
[----:B------:R-:W-:Y:S02]  /*120e0*/  HADD2.F32 R0, -RZ, R21.H0_H0 ;  /* 0x20000015ff007230 */ /* 0x000fe40000004100 */
[C---:B------:R-:W-:Y:S01]  /*120f0*/  FMUL.FTZ R5, R27.reuse, R12 ;  /* 0x0000000c1b057220 */ /* 0x040fe20000410000 */
[----:B------:R-:W-:Y:S02]  /*12100*/  HADD2.F32 R3, -RZ, R3.H1_H1 ;  /* 0x30000003ff037230 */ /* 0x000fe40000004100 */
[----:B------:R-:W-:Y:S02]  /*12110*/  HADD2.F32 R21, -RZ, R21.H1_H1 ;  /* 0x30000015ff157230 */ /* 0x000fe40000004100 */
[-C--:B------:R-:W-:Y:S01]  /*12120*/  FMUL.FTZ R27, R27, R0.reuse ;  /* 0x000000001b1b7220 */ /* 0x080fe20000410000 */
[----:B------:R-:W-:Y:S01]  /*12130*/  FFMA.FTZ R25, R14, R0, -R5 ;  /* 0x000000000e197223 */ /* 0x000fe20000010805 */
[----:B------:R-:W-:-:S02]  /*12140*/  HADD2.F32 R20, -RZ, R36.H0_H0 ;  /* 0x20000024ff147230 */ /* 0x000fc40000004100 */
[C---:B------:R-:W-:Y:S01]  /*12150*/  FMUL.FTZ R32, R28.reuse, R3 ;  /* 0x000000031c207220 */ /* 0x040fe20000410000 */
[----:B------:R-:W-:Y:S02]  /*12160*/  HADD2.F32 R0, -RZ, R58.H0_H0 ;  /* 0x2000003aff007230 */ /* 0x000fe40000004100 */
[----:B------:R-:W-:Y:S01]  /*12170*/  FMUL.FTZ R28, R28, R21 ;  /* 0x000000151c1c7220 */ /* 0x000fe20000410000 */
[--C-:B------:R-:W-:Y:S02]  /*12180*/  HADD2.F32 R15, -RZ, R7.reuse.H0_H0 ;  /* 0x20000007ff0f7230 */ /* 0x100fe40000004100 */
[----:B------:R-:W-:Y:S01]  /*12190*/  FFMA.FTZ R27, R14, R12, R27 ;  /* 0x0000000c0e1b7223 */ /* 0x000fe2000001001b */
[----:B------:R-:W-:Y:S02]  /*121a0*/  HADD2.F32 R7, -RZ, R7.H1_H1 ;  /* 0x30000007ff077230 */ /* 0x000fe40000004100 */
[C---:B------:R-:W-:Y:S01]  /*121b0*/  FMUL.FTZ R12, R11.reuse, R20 ;  /* 0x000000140b0c7220 */ /* 0x040fe20000410000 */
[----:B------:R-:W-:Y:S01]  /*121c0*/  FMUL.FTZ R14, R11, R0 ;  /* 0x000000000b0e7220 */ /* 0x000fe20000410000 */
[----:B------:R-:W-:Y:S01]  /*121d0*/  FFMA.FTZ R28, R15, R3, R28 ;  /* 0x000000030f1c7223 */ /* 0x000fe2000001001c */
[----:B------:R-:W-:-:S02]  /*121e0*/  HADD2.F32 R9, -RZ, R38.H0_H0 ;  /* 0x20000026ff097230 */ /* 0x000fc40000004100 */
[----:B------:R-:W-:Y:S01]  /*121f0*/  FFMA.FTZ R32, R15, R21, -R32 ;  /* 0x000000150f207223 */ /* 0x000fe20000010820 */
[----:B------:R-:W-:Y:S02]  /*12200*/  HADD2.F32 R11, -RZ, R37.H0_H0 ;  /* 0x20000025ff0b7230 */ /* 0x000fe40000004100 */
[C---:B------:R-:W-:Y:S01]  /*12210*/  FFMA.FTZ R21, R7.reuse, R0, -R12 ;  /* 0x0000000007157223 */ /* 0x040fe2000001080c */
[----:B------:R-:W-:Y:S02]  /*12220*/  HADD2.F32 R3, -RZ, R40.H0_H0 ;  /* 0x20000028ff037230 */ /* 0x000fe40000004100 */
[----:B------:R-:W-:Y:S01]  /*12230*/  FFMA.FTZ R29, R7, R20, R14 ;  /* 0x00000014071d7223 */ /* 0x000fe2000001000e */
[----:B------:R-:W-:Y:S02]  /*12240*/  HADD2.F32 R5, -RZ, R39.H0_H0 ;  /* 0x20000027ff057230 */ /* 0x000fe40000004100 */
[----:B------:R-:W-:Y:S01]  /*12250*/  FMUL.FTZ R7, R8, R9 ;  /* 0x0000000908077220 */ /* 0x000fe20000410000 */
[----:B------:R-:W-:-:S02]  /*12260*/  HADD2.F32 R4, -RZ, R4.H1_H1 ;  /* 0x30000004ff047230 */ /* 0x000fc40000004100 */
        /* <DEDUP_REMOVED lines=18> */
.L_x_1731:
[----:B------:R-:W-:Y:S05]  /*12390*/  BSYNC B0 ;  /* 0x0000000000007941 */ /* 0x000fea0003800000 */
.L_x_1709:
[----:B------:R-:W-:Y:S01]  /*123a0*/  @!PT LDS RZ, [RZ] ;  /* 0x00000000fffff984 */ /* 0x000fe20000000800 */
[----:B------:R-:W-:Y:S01]  /*123b0*/  @!PT LDS RZ, [RZ] ;  /* 0x00000000fffff984 */ /* 0x000fe20000000800 */
[----:B------:R-:W-:Y:S01]  /*123c0*/  @!PT LDS RZ, [RZ] ;  /* 0x00000000fffff984 */ /* 0x000fe20000000800 */
[----:B------:R-:W-:Y:S01]  /*123d0*/  @!PT LDS RZ, [RZ] ;  /* 0x00000000fffff984 */ /* 0x000fe20000000800 */
[----:B------:R1:W-:Y:S06]  /*123e0*/  MEMBAR.ALL.CTA ;  /* 0x0000000000007992 */ /* 0x0003ec0000008000 */
[----:B-1----:R-:W1:Y:S01]  /*123f0*/  FENCE.VIEW.ASYNC.S ;  /* 0x00000000000073c6 */ /* 0x002e620000000000 */
[----:B------:R-:W-:Y:S05]  /*12400*/  WARPSYNC.ALL ;  /* 0x0000000000007948 */ /* 0x000fea0003800000 */
[----:B-1----:R-:W-:Y:S06]  /*12410*/  BAR.SYNC.DEFER_BLOCKING 0xd, 0x100 ;  /* 0x0344000000007b1d */ /* 0x002fec0000010000 */
.L_x_1707:
[----:B0--3--:R-:W3:Y:S02]  /*12420*/  LDL R0, [R1+0x38] ;  /* 0x0000380001007983 */ /* 0x009ee40000100800 */
[----:B---3--:R-:W-:-:S13]  /*12430*/  R2UR UR4, R0 ;  /* 0x00000000000472ca */ /* 0x008fda00000e0000 */
[----:B------:R-:W-:-:S04]  /*12440*/  MOV R0, UR4 ;  /* 0x0000000400007c02 */ /* 0x000fc80008000f00 */
[----:B------:R-:W-:-:S13]  /*12450*/  ISETP.NE.AND P0, PT, R0, 0x3, PT ;  /* 0x000000030000780c */ /* 0x000fda0003f05270 */
[----:B------:R-:W-:Y:S05]  /*12460*/  @!P0 BRA `(.L_x_1760) ;  /* 0x0000000000048947 */ /* 0x000fea0003800000 */
[----:B------:R-:W-:Y:S01]  /*12470*/  BPT.TRAP 0x1 ;  /* 0x000000040000795c */ /* 0x000fe20000300000 */
.L_x_1760:
[----:B------:R-:W-:Y:S01]  /*12480*/  IMAD R75, R193, 0x8, R2 ;  /* 0x00000008c14b7824 */ /* 0x000fe200078e0202 */
[----:B------:R-:W-:-:S04]  /*12490*/  SHF.L.U32 R0, R198, 0x1f, RZ ;  /* 0x0000001fc6007819 */ /* 0x000fc800000006ff */
[----:B------:R0:W3:Y:S01]  /*124a0*/  SYNCS.PHASECHK.TRANS64.TRYWAIT P1, [R75+URZ+0x30830], R0 ;  /* 0x030830004b0075a7 */ /* 0x0000e2000802017f */
[----:B------:R-:W-:Y:S05]  /*124b0*/  @!P0 BRA `(.L_x_1761) ;  /* 0x0000000000048947 */ /* 0x000fea0003800000 */
[----:B------:R-:W-:Y:S01]  /*124c0*/  BPT.TRAP 0x1 ;  /* 0x000000040000795c */ /* 0x000fe20000300000 */
.L_x_1761:
[----:B---3--:R-:W-:Y:S05]  /*124d0*/  @P1 BRA `(.L_x_1762) ;  /* 0x0000000000081947 */ /* 0x008fea0003800000 */
[----:B------:R-:W3:Y:S02]  /*124e0*/  SYNCS.PHASECHK.TRANS64.TRYWAIT P1, [R75+URZ+0x30830], R0 ;  /* 0x030830004b0075a7 */ /* 0x000ee4000802017f */
[----:B---3--:R-:W-:Y:S05]  /*124f0*/  @!P1 BRA `(.L_x_1763) ;  /* 0x0000019800c09947 */ /* 0x008fea0003800000 */
.L_x_1762:
[----:B------:R-:W-:Y:S05]  /*12500*/  WARPSYNC.ALL ;  /* 0x0000000000007948 */ /* 0x000fea0003800000 */
[----:B0--3--:R-:W-:Y:S01]  /*12510*/  VIADD R0, R2, 0x1e400 ;  /* 0x0001e40002007836 */ /* 0x009fe20000000000 */
[----:B------:R-:W-:Y:S01]  /*12520*/  R2UR UR4, R68 ;  /* 0x00000000440472ca */ /* 0x000fe200000e0000 */
[----:B--2-4-:R-:W-:Y:S01]  /*12530*/  IMAD.MOV.U32 R5, RZ, RZ, 0x40000040 ;  /* 0x40000040ff057424 */ /* 0x014fe200078e00ff */
[----:B-----5:R-:W-:Y:S01]  /*12540*/  WARPGROUP.ARRIVE ;  /* 0x00000000000079c5 */ /* 0x020fe20000000000 */
[----:B------:R-:W-:Y:S01]  /*12550*/  UMOV UR9, 0x40000040 ;  /* 0x4000004000097882 */ /* 0x000fe20000000000 */
[----:B------:R-:W-:Y:S01]  /*12560*/  SHF.R.U32.HI R0, RZ, 0x4, R0 ;  /* 0x00000004ff007819 */ /* 0x000fe20000011600 */
[----:B------:R-:W-:Y:S01]  /*12570*/  IMAD.MOV.U32 R7, RZ, RZ, 0x40000040 ;  /* 0x40000040ff077424 */ /* 0x000fe200078e00ff */
[----:B------:R-:W-:Y:S01]  /*12580*/  R2UR UR11, R5 ;  /* 0x00000000050b72ca */ /* 0x000fe200000e0000 */
[----:B------:R-:W-:Y:S01]  /*12590*/  UMOV UR57, 0x40000040 ;  /* 0x4000004000397882 */ /* 0x000fe20000000000 */
[----:B------:R-:W-:Y:S01]  /*125a0*/  LOP3.LUT R0, R0, 0x3fff, RZ, 0xc0, !PT ;  /* 0x00003fff00007812 */ /* 0x000fe200078ec0ff */
[----:B------:R-:W-:Y:S01]  /*125b0*/  UMOV UR53, 0x40000040 ;  /* 0x4000004000357882 */ /* 0x000fe20000000000 */
[----:B------:R-:W-:Y:S01]  /*125c0*/  MOV R9, UR9 ;  /* 0x0000000900097c02 */ /* 0x000fe20008000f00 */
[----:B------:R-:W-:Y:S01]  /*125d0*/  UMOV UR49, 0x40000040 ;  /* 0x4000004000317882 */ /* 0x000fe20000000000 */
[----:B------:R-:W-:Y:S01]  /*125e0*/  LOP3.LUT R217, R0, 0x10000, RZ, 0xfc, !PT ;  /* 0x0001000000d97812 */ /* 0x000fe200078efcff */
[----:B------:R-:W-:Y:S01]  /*125f0*/  ULOP3.LUT UR4, UR4, 0x10000, URZ, 0xfc, !UPT ;  /* 0x0001000004047892 */ /* 0x000fe2000f8efc3f */
[----:B------:R-:W-:Y:S01]  /*12600*/  IMAD.MOV.U32 R5, RZ, RZ, 0x40000040 ;  /* 0x40000040ff057424 */ /* 0x000fe200078e00ff */
[----:B------:R-:W-:Y:S01]  /*12610*/  UMOV UR45, 0x40000040 ;  /* 0x40000040002d7882 */ /* 0x000fe20000000000 */
[----:B------:R-:W-:Y:S01]  /*12620*/  UMOV UR41, 0x40000040 ;  /* 0x4000004000297882 */ /* 0x000fe20000000000 */
[----:B------:R-:W-:Y:S01]  /*12630*/  IMAD R4, R193, 0x900, R217 ;  /* 0x00000900c1047824 */ /* 0x000fe200078e02d9 */
[----:B------:R-:W-:Y:S01]  /*12640*/  UIADD3 UR5, UR4, 0x2, URZ ;  /* 0x0000000204057890 */ /* 0x000fe2000fffe03f */
[----:B------:R-:W-:Y:S01]  /*12650*/  R2UR UR39, R5 ;  /* 0x00000000052772ca */ /* 0x000fe200000e0000 */
[----:B------:R-:W-:Y:S01]  /*12660*/  UMOV UR8, UR4 ;  /* 0x0000000400087c82 */ /* 0x000fe20008000000 */
[C---:B------:R-:W-:Y:S01]  /*12670*/  VIADD R6, R4.reuse, 0x2 ;  /* 0x0000000204067836 */ /* 0x040fe20000000000 */
[----:B------:R-:W-:Y:S01]  /*12680*/  R2UR UR10, R4 ;  /* 0x00000000040a72ca */ /* 0x000fe200000e0000 */
[----:B------:R-:W-:Y:S01]  /*12690*/  IMAD.U32 R8, RZ, RZ, UR8 ;  /* 0x00000008ff087e24 */ /* 0x000fe2000f8e00ff */
[----:B------:R-:W-:-:S02]  /*126a0*/  UIADD3 UR56, UR4, 0x404, URZ ;  /* 0x0000040404387890 */ /* 0x000fc4000fffe03f */
[----:B------:R-:W-:Y:S02]  /*126b0*/  UIADD3 UR52, UR4, 0x406, URZ ;  /* 0x0000040604347890 */ /* 0x000fe4000fffe03f */
[----:B------:R0:W-:Y:S01]  /*126c0*/  STL.64 [R1+0x28], R8 ;  /* 0x0000280801007387 */ /* 0x0001e20000100a00 */
[----:B------:R-:W-:Y:S02]  /*126d0*/  UIADD3 UR48, UR4, 0x800, URZ ;  /* 0x0000080004307890 */ /* 0x000fe4000fffe03f */
[----:B------:R-:W-:Y:S02]  /*126e0*/  UIADD3 UR44, UR4, 0x802, URZ ;  /* 0x00000802042c7890 */ /* 0x000fe4000fffe03f */
[----:B------:R-:W-:Y:S02]  /*126f0*/  UIADD3 UR40, UR4, 0x804, URZ ;  /* 0x0000080404287890 */ /* 0x000fe4000fffe03f */
[----:B------:R-:W-:Y:S01]  /*12700*/  HGMMA.64x96x16.F32 R24, gdesc[UR8], RZ, !UPT, gsb0 ;  /* 0x01600000081879f0 */ /* 0x000fe2000c0008ff */
[----:B------:R-:W-:Y:S01]  /*12710*/  R2UR UR10, R6 ;  /* 0x00000000060a72ca */ /* 0x000fe200000e0000 */
[----:B------:R-:W-:Y:S01]  /*12720*/  UMOV UR8, UR5 ;  /* 0x0000000500087c82 */ /* 0x000fe20008000000 */
[----:B------:R-:W-:Y:S01]  /*12730*/  R2UR UR11, R7 ;  /* 0x00000000070b72ca */ /* 0x000fe200000e0000 */
[----:B------:R-:W-:Y:S01]  /*12740*/  UMOV UR9, 0x40000040 ;  /* 0x4000004000097882 */ /* 0x000fe20000000000 */
[----:B------:R-:W-:Y:S01]  /*12750*/  IMAD.MOV.U32 R7, RZ, RZ, 0x40000040 ;  /* 0x40000040ff077424 */ /* 0x000fe200078e00ff */
[----:B------:R-:W-:Y:S01]  /*12760*/  IADD3 R6, R4, 0x4, RZ ;  /* 0x0000000404067810 */ /* 0x000fe20007ffe0ff */
[----:B------:R-:W-:Y:S01]  /*12770*/  UIADD3 UR5, UR4, 0x4, URZ ;  /* 0x0000000404057890 */ /* 0x000fe2000fffe03f */
[----:B0-----:R-:W-:Y:S01]  /*12780*/  IMAD.U32 R8, RZ, RZ, UR8 ;  /* 0x00000008ff087e24 */ /* 0x001fe2000f8e00ff */
[----:B------:R-:W-:Y:S01]  /*12790*/  UIADD3 UR36, UR4, 0x806, URZ ;  /* 0x0000080604247890 */ /* 0x000fe2000fffe03f */
[----:B------:R-:W-:Y:S01]  /*127a0*/  IMAD.U32 R9, RZ, RZ, UR9 ;  /* 0x00000009ff097e24 */ /* 0x000fe2000f8e00ff */
[----:B------:R-:W-:-:S04]  /*127b0*/  UMOV UR37, 0x40000040 ;  /* 0x4000004000257882 */ /* 0x000fc80000000000 */
        /* <DEDUP_REMOVED lines=23> */
[----:B------:R-:W-:Y:S02]  /*12930*/  IMAD.MOV.U32 R7, RZ, RZ, 0x40000040 ;  /* 0x40000040ff077424 */ /* 0x000fe400078e00ff */
        /* <DEDUP_REMOVED lines=24> */
[----:B0-----:R-:W-:Y:S01]  /*12ac0*/  MOV R9, UR9 ;  /* 0x0000000900097c02 */ /* 0x001fe20008000f00 */
[----:B------:R-:W-:Y:S02]  /*12ad0*/  IMAD.MOV.U32 R7, RZ, RZ, 0x40000040 ;  /* 0x40000040ff077424 */ /* 0x000fe400078e00ff */
[----:B------:R-:W-:Y:S01]  /*12ae0*/  IMAD.U32 R8, RZ, RZ, UR8 ;  /* 0x00000008ff087e24 */ /* 0x000fe2000f8e00ff */
[----:B------:R-:W-:Y:S01]  /*12af0*/  R2UR UR58, R6 ;  /* 0x00000000063a72ca */ /* 0x000fe200000e0000 */
[----:B------:R-:W-:Y:S01]  /*12b00*/  VIADD R6, R4, 0x306 ;  /* 0x0000030604067836 */ /* 0x000fe20000000000 */
[----:B------:R-:W-:Y:S01]  /*12b10*/  R2UR UR59, R7 ;  /* 0x00000000073b72ca */ /* 0x000fe200000e0000 */
[----:B------:R-:W-:Y:S01]  /*12b20*/  IMAD.MOV.U32 R7, RZ, RZ, 0x40000040 ;  /* 0x40000040ff077424 */ /* 0x000fe200078e00ff */
[----:B------:R0:W-:Y:S02]  /*12b30*/  STL.64 [R1], R8 ;  /* 0x0000000801007387 */ /* 0x0001e40000100a00 */
[----:B------:R-:W-:-:S02]  /*12b40*/  R2UR UR54, R6 ;  /* 0x00000000063672ca */ /* 0x000fc400000e0000 */
[----:B------:R-:W-:Y:S01]  /*12b50*/  R2UR UR55, R7 ;  /* 0x00000000073772ca */ /* 0x000fe200000e0000 */
[----:B------:R-:W-:Y:S01]  /*12b60*/  IMAD.MOV.U32 R7, RZ, RZ, 0x40000040 ;  /* 0x40000040ff077424 */ /* 0x000fe200078e00ff */
[----:B------:R-:W-:-:S04]  /*12b70*/  IADD3 R6, R4, 0x600, RZ ;  /* 0x0000060004067810 */ /* 0x000fc80007ffe0ff */
[----:B------:R-:W-:Y:S01]  /*12b80*/  R2UR UR50, R6 ;  /* 0x00000000063272ca */ /* 0x000fe200000e0000 */
[----:B------:R-:W-:Y:S01]  /*12b90*/  VIADD R6, R4, 0x602 ;  /* 0x0000060204067836 */ /* 0x000fe20000000000 */
[----:B------:R-:W-:Y:S01]  /*12ba0*/  R2UR UR51, R7 ;  /* 0x00000000073372ca */ /* 0x000fe200000e0000 */
[----:B------:R-:W-:-:S03]  /*12bb0*/  IMAD.MOV.U32 R7, RZ, RZ, 0x40000040 ;  /* 0x40000040ff077424 */ /* 0x000fc600078e00ff */
[----:B------:R-:W-:Y:S01]  /*12bc0*/  R2UR UR46, R6 ;  /* 0x00000000062e72ca */ /* 0x000fe200000e0000 */
[C---:B------:R-:W-:Y:S01]  /*12bd0*/  VIADD R6, R4.reuse, 0x604 ;  /* 0x0000060404067836 */ /* 0x040fe20000000000 */
[----:B------:R-:W-:Y:S01]  /*12be0*/  R2UR UR47, R7 ;  /* 0x00000000072f72ca */ /* 0x000fe200000e0000 */
[----:B------:R-:W-:Y:S01]  /*12bf0*/  VIADD R4, R4, 0x606 ;  /* 0x0000060604047836 */ /* 0x000fe20000000000 */
[----:B------:R-:W-:Y:S02]  /*12c00*/  MOV R7, 0x40000040 ;  /* 0x4000004000077802 */ /* 0x000fe40000000f00 */
[----:B------:R-:W-:Y:S02]  /*12c10*/  R2UR UR42, R6 ;  /* 0x00000000062a72ca */ /* 0x000fe400000e0000 */
[----:B------:R-:W-:Y:S02]  /*12c20*/  R2UR UR43, R7 ;  /* 0x00000000072b72ca */ /* 0x000fe400000e0000 */
[----:B------:R-:W-:Y:S01]  /*12c30*/  R2UR UR38, R4 ;  /* 0x00000000042672ca */ /* 0x000fe200000e0000 */
[----:B------:R-:W-:-:S02]  /*12c40*/  WARPGROUP.DEPBAR.LE gsb0, 0x0 ;  /* 0x00008000000079c5 */ /* 0x000fc40000010000 */
        /* <DEDUP_REMOVED lines=23> */
.L_x_1764:
[----:B------:R-:W2:Y:S01]  /*12dc0*/  LDL R10, [R1+0x44] ;  /* 0x00004400010a7983 */ /* 0x000ea20000100800 */
[----:B------:R-:W0:Y:S01]  /*12dd0*/  LDC R85, c[0x0][0x448] ;  /* 0x00011200ff557b82 */ /* 0x000e220000000800 */
[----:B------:R-:W-:Y:S02]  /*12de0*/  ULDC UR4, c[0x0][0x9d8] ;  /* 0x0002760000047ab9 */ /* 0x000fe40000000800 */
[----:B------:R-:W2:Y:S04]  /*12df0*/  LDL R83, [R1+0x30] ;  /* 0x0000300001537983 */ /* 0x000ea80000100800 */
[----:B------:R-:W3:Y:S01]  /*12e00*/  LDL R77, [R1+0x40] ;  /* 0x00004000014d7983 */ /* 0x000ee20000100800 */
[----:B------:R-:W-:Y:S01]  /*12e10*/  LOP3.LUT R22, R22, 0xffefffff, RZ, 0xc0, !PT ;  /* 0xffefffff16167812 */ /* 0x000fe200078ec0ff */
[----:B------:R-:W-:Y:S01]  /*12e20*/  ULDC UR38, c[0x0][0x9dc] ;  /* 0x0002770000267ab9 */ /* 0x000fe20000000800 */
[----:B0-----:R-:W-:Y:S01]  /*12e30*/  ISETP.NE.AND P1, PT, R85, 0x1, PT ;  /* 0x000000015500780c */ /* 0x001fe20003f25270 */
[----:B------:R-:W-:-:S12]  /*12e40*/  FMUL.FTZ R4, R24, UR4 ;  /* 0x0000000418047c20 */ /* 0x000fd80008410000 */
[----:B------:R-:W0:Y:S08]  /*12e50*/  @P1 LDC R11, c[0x0][0x44c] ;  /* 0x00011300ff0b1b82 */ /* 0x000e300000000800 */
[----:B------:R-:W4:Y:S01]  /*12e60*/  @P1 LDC R24, c[0x0][0x450] ;  /* 0x00011400ff181b82 */ /* 0x000f220000000800 */
[----:B------:R-:W-:Y:S01]  /*12e70*/  FMUL.FTZ R86, R41, UR4 ;  /* 0x0000000429567c20 */ /* 0x000fe20008410000 */
[----:B------:R-:W-:Y:S01]  /*12e80*/  FMUL.FTZ R9, R35, UR4 ;  /* 0x0000000423097c20 */ /* 0x000fe20008410000 */
[----:B------:R-:W-:Y:S01]  /*12e90*/  FMUL.FTZ R35, R50, UR4 ;  /* 0x0000000432237c20 */ /* 0x000fe20008410000 */
[----:B------:R-:W-:Y:S01]  /*12ea0*/  FMUL.FTZ R5, R25, UR4 ;  /* 0x0000000419057c20 */ /* 0x000fe20008410000 */
[----:B------:R-:W-:Y:S01]  /*12eb0*/  FMUL.FTZ R73, R33, UR4 ;  /* 0x0000000421497c20 */ /* 0x000fe20008410000 */
[----:B------:R-:W-:-:S02]  /*12ec0*/  IMAD.MOV.U32 R33, RZ, RZ, -0x60 ;  /* 0xffffffa0ff217424 */ /* 0x000fc400078e00ff */
[----:B------:R-:W-:Y:S01]  /*12ed0*/  FMUL.FTZ R0, R26, UR4 ;  /* 0x000000041a007c20 */ /* 0x000fe20008410000 */
[----:B------:R-:W-:Y:S01]  /*12ee0*/  FMUL.FTZ R26, R28, UR4 ;  /* 0x000000041c1a7c20 */ /* 0x000fe20008410000 */
[----:B-1----:R-:W-:Y:S01]  /*12ef0*/  FMUL.FTZ R3, R27, UR4 ;  /* 0x000000041b037c20 */ /* 0x002fe20008410000 */
[----:B------:R-:W-:Y:S01]  /*12f00*/  FMUL.FTZ R28, R29, UR4 ;  /* 0x000000041d1c7c20 */ /* 0x000fe20008410000 */
[----:B------:R-:W-:Y:S01]  /*12f10*/  FMUL.FTZ R6, R30, UR4 ;  /* 0x000000041e067c20 */ /* 0x000fe20008410000 */
[----:B------:R-:W-:Y:S01]  /*12f20*/  FMUL.FTZ R7, R31, UR4 ;  /* 0x000000041f077c20 */ /* 0x000fe20008410000 */
[----:B------:R-:W-:Y:S01]  /*12f30*/  FMUL.FTZ R88, R37, UR4 ;  /* 0x0000000425587c20 */ /* 0x000fe20008410000 */
[----:B------:R-:W-:Y:S01]  /*12f40*/  FMUL.FTZ R13, R39, UR4 ;  /* 0x00000004270d7c20 */ /* 0x000fe20008410000 */
[----:B------:R-:W-:Y:S02]  /*12f50*/  IMAD R33, R72, R33, 0x61 ;  /* 0x0000006148217424 */ /* 0x000fe400078e0221 */
        /* <DEDUP_REMOVED lines=30> */
[----:B------:R-:W-:Y:S01]  /*13140*/  @P1 LOP3.LUT R22, R22, 0x100000, RZ, 0xfc, !PT ;  /* 0x0010000016161812 */ /* 0x000fe200078efcff */
[----:B------:R-:W-:Y:S01]  /*13150*/  FMUL.FTZ R64, R64, UR4 ;  /* 0x0000000440407c20 */ /* 0x000fe20008410000 */
[----:B------:R-:W-:Y:S01]  /*13160*/  FMUL.FTZ R70, R70, UR4 ;  /* 0x0000000446467c20 */ /* 0x000fe20008410000 */
[----:B------:R-:W-:Y:S01]  /*13170*/  FMUL.FTZ R71, R71, UR4 ;  /* 0x0000000447477c20 */ /* 0x000fe20008410000 */
[----:B------:R-:W1:Y:S01]  /*13180*/  MUFU.TANH R4, R4 ;  /* 0x0000000400047308 */ /* 0x000e620000002400 */
[----:B------:R-:W-:Y:S01]  /*13190*/  ULOP3.LUT UR38, URZ, UR38, URZ, 0x33, !UPT ;  /* 0x000000263f267292 */ /* 0x000fe2000f8e333f */
[----:B------:R-:W-:-:S06]  /*131a0*/  FMUL.FTZ R53, R53, UR4 ;  /* 0x0000000435357c20 */ /* 0x000fcc0008410000 */
        /* <DEDUP_REMOVED lines=21> */
[----:B--2---:R-:W-:-:S04]  /*13300*/  IMAD.IADD R10, R10, 0x1, R83 ;  /* 0x000000010a0a7824 */ /* 0x004fc800078e0253 */
[----:B0-----:R-:W-:-:S04]  /*13310*/  @P1 IMAD.HI.U32 R11, R10, R11, RZ ;  /* 0x0000000b0a0b1227 */ /* 0x001fc800078e00ff */
[----:B------:R-:W-:Y:S01]  /*13320*/  IMAD.MOV.U32 R41, RZ, RZ, R10 ;  /* 0x000000ffff297224 */ /* 0x000fe200078e000a */
[----:B----4-:R-:W-:Y:S02]  /*13330*/  @P1 SHF.R.U32.HI R41, RZ, R24, R11 ;  /* 0x00000018ff291219 */ /* 0x010fe4000001160b */
[----:B------:R-:W0:Y:S01]  /*13340*/  LDC.64 R10, c[0x0][0x9e0] ;  /* 0x00027800ff0a7b82 */ /* 0x000e220000000a00 */
[----:B------:R-:W-:Y:S02]  /*13350*/  IADD3 R24, R75, 0x30840, RZ ;  /* 0x000308404b187810 */ /* 0x000fe40007ffe0ff */
[----:B------:R-:W2:Y:S02]  /*13360*/  SHFL.IDX PT, R50, R41, RZ, 0x1c1f ;  /* 0x001c1fff29327589 */ /* 0x000ea400000e0000 */
[----:B------:R-:W-:-:S04]  /*13370*/  PRMT R25, R203, 0x654, R24 ;  /* 0x00000654cb197816 */ /* 0x000fc80000000018 */
[----:B------:R4:W-:Y:S01]  /*13380*/  SYNCS.ARRIVE.TRANS64.RED.A1T0 RZ, [R25+URZ], RZ ;  /* 0x000000ff19ff79a7 */ /* 0x0009e2000810043f */
[----:B---3--:R-:W-:Y:S01]  /*13390*/  IMAD R34, R77, -0x2, R33 ;  /* 0xfffffffe4d227824 */ /* 0x008fe200078e0221 */
[----:B------:R-:W3:Y:S01]  /*133a0*/  MUFU.TANH R29, R29 ;  /* 0x0000001d001d7308 */ /* 0x000ee20000002400 */
[----:B----4-:R-:W-:-:S07]  /*133b0*/  IMAD R25, R72, -0x60, R200 ;  /* 0xffffffa048197824 */ /* 0x010fce00078e02c8 */
[----:B------:R-:W4:Y:S01]  /*133c0*/  MUFU.TANH R31, R31 ;  /* 0x0000001f001f7308 */ /* 0x000f220000002400 */
[----:B------:R-:W-:Y:S01]  /*133d0*/  VIADD R32, R25, 0x60 ;  /* 0x0000006019207836 */ /* 0x000fe20000000000 */
[----:B0-----:R-:W-:-:S06]  /*133e0*/  ISETP.GE.AND P1, PT, R11, 0x1, PT ;  /* 0x000000010b00780c */ /* 0x001fcc0003f26270 */
[----:B------:R-:W0:Y:S01]  /*133f0*/  MUFU.TANH R48, R48 ;  /* 0x0000003000307308 */ /* 0x000e220000002400 */
[----:B------:R-:W-:-:S07]  /*13400*/  IADD3 R43, -R199, R34, R200 ;  /* 0x00000022c72b7210 */ /* 0x000fce0007ffe1c8 */
[----:B------:R-:W0:Y:S01]  /*13410*/  MUFU.TANH R49, R49 ;  /* 0x0000003100317308 */ /* 0x000e220000002400 */
[----:B------:R-:W-:-:S07]  /*13420*/  IMAD R96, R77, -0x2, R32 ;  /* 0xfffffffe4d607824 */ /* 0x000fce00078e0220 */
[----:B------:R-:W0:Y:S01]  /*13430*/  MUFU.TANH R35, R35 ;  /* 0x0000002300237308 */ /* 0x000e220000002400 */
[----:B------:R-:W-:-:S07]  /*13440*/  IMAD.IADD R51, R43, 0x1, R10 ;  /* 0x000000012b337824 */ /* 0x000fce00078e020a */
        /* <DEDUP_REMOVED lines=20> */
[----:B------:R-:W-:Y:S01]  /*13590*/  LOP3.LUT R22, R22, 0xfff7ffff, RZ, 0xc0, !PT ;  /* 0xfff7ffff16167812 */ /* 0x000fe200078ec0ff */
[----:B------:R-:W-:Y:S01]  /*135a0*/  VIADD R58, R34, 0xffffffff ;  /* 0xffffffff223a7836 */ /* 0x000fe20000000000 */
[----:B------:R-:W-:-:S05]  /*135b0*/  IADD3 R54, R33, -0x1, RZ ;  /* 0xffffffff21367810 */ /* 0x000fca0007ffe0ff */
[----:B------:R5:W0:Y:S01]  /*135c0*/  MUFU.TANH R42, R53 ;  /* 0x00000035002a7308 */ /* 0x000a220000002400 */
[----:B------:R-:W-:Y:S02]  /*135d0*/  @P1 LOP3.LUT R22, R22, 0x80000, RZ, 0xfc, !PT ;  /* 0x0008000016161812 */ /* 0x000fe400078efcff */
[----:B--2---:R-:W-:Y:S01]  /*135e0*/  VIADDMNMX R46, R50, R51, R96, PT ;  /* 0x00000033322e7246 */ /* 0x004fe20003800160 */
[----:B-----5:R-:W-:-:S04]  /*135f0*/  VIADD R53, R43, UR38 ;  /* 0x000000262b357c36 */ /* 0x020fc80008000000 */
[----:B------:R-:W-:Y:S01]  /*13600*/  IMAD.IADD R43, R53, 0x1, R50 ;  /* 0x00000001352b7824 */ /* 0x000fe200078e0232 */
[----:B-1-34-:R-:W-:Y:S06]  /*13610*/  @!P1 BRA `(.L_x_1765) ;  /* 0x00000000004c9947 */ /* 0x01afec0003800000 */
[----:B------:R-:W-:Y:S01]  /*13620*/  IADD3 R34, -R199, R200, R50 ;  /* 0x000000c8c7227210 */ /* 0x000fe20007ffe132 */
[----:B------:R-:W-:Y:S03]  /*13630*/  BSSY B0, `(.L_x_1766) ;  /* 0x000000e000007945 */ /* 0x000fe60003800000 */
[----:B------:R-:W-:-:S13]  /*13640*/  ISETP.GT.AND P1, PT, R34, -0x1, PT ;  /* 0xffffffff2200780c */ /* 0x000fda0003f24270 */
        /* <DEDUP_REMOVED lines=8> */
.L_x_1767:
[----:B------:R-:W-:-:S13]  /*136d0*/  ISETP.NE.AND P1, PT, R11, 0x1, PT ;  /* 0x000000010b00780c */ /* 0x000fda0003f25270 */
[----:B------:R-:W1:Y:S02]  /*136e0*/  @P1 LDC.64 R32, c[0x0][0x9e8] ;  /* 0x00027a00ff201b82 */ /* 0x000e640000000a00 */
[----:B-1----:R-:W-:-:S05]  /*136f0*/  @P1 IMAD.HI.U32 R32, R34, R32, RZ ;  /* 0x0000002022201227 */ /* 0x002fca00078e00ff */
[----:B------:R-:W-:-:S07]  /*13700*/  @P1 SHF.R.U32.HI R34, RZ, R33, R32 ;  /* 0x00000021ff221219 */ /* 0x000fce0000011620 */
.L_x_1768:
[----:B------:R-:W-:Y:S05]  /*13710*/  BSYNC B0 ;  /* 0x0000000000007941 */ /* 0x000fea0003800000 */
.L_x_1766:
[----:B------:R-:W-:-:S05]  /*13720*/  IMAD R34, R34, R11, R58 ;  /* 0x0000000b22227224 */ /* 0x000fca00078e023a */
[----:B------:R-:W-:Y:S02]  /*13730*/  VIMNMX R43, R43, R34, !PT ;  /* 0x000000222b2b7248 */ /* 0x000fe40007fe0100 */
[----:B------:R-:W-:-:S07]  /*13740*/  VIADDMNMX R46, R34, R11, R46, PT ;  /* 0x0000000b222e7246 */ /* 0x000fce000380012e */
.L_x_1765:
        /* <DEDUP_REMOVED lines=48> */
[C---:B------:R-:W-:Y:S02]  /*13a50*/  ISETP.GT.AND P2, PT, R43.reuse, 0x29, !P3 ;  /* 0x000000292b00780c */ /* 0x040fe40005f44270 */
        /* <DEDUP_REMOVED lines=8> */
[----:B0-----:R-:W-:Y:S02]  /*13ae0*/  FSEL R52, R48, -INF , !P2 ;  /* 0xff80000030347808 */ /* 0x001fe40005000000 */
        /* <DEDUP_REMOVED lines=52> */
[----:B------:R-:W-:Y:S01]  /*13e30*/  ISETP.GE.AND P5, PT, R54, 0x5a, PT ;  /* 0x0000005a3600780c */ /* 0x000fe20003fa6270 */
[----:B------:R-:W0:Y:S03]  /*13e40*/  SHFL.IDX PT, R4, R41, 0x1, 0x1c1f ;  /* 0x003c1f0029047f89 */ /* 0x000e2600000e0000 */
[----:B------:R-:W-:Y:S02]  /*13e50*/  P2R R47, PR, RZ, 0x20 ;  /* 0x00000020ff2f7803 */ /* 0x000fe40000000000 */
[----:B------:R-:W-:-:S04]  /*13e60*/  ISETP.GT.AND P5, PT, R43, 0x59, !P5 ;  /* 0x000000592b00780c */ /* 0x000fc80006fa4270 */
[----:B------:R-:W-:-:S04]  /*13e70*/  ISETP.LT.OR P5, PT, R46, 0x5a, P5 ;  /* 0x0000005a2e00780c */ /* 0x000fc80002fa1670 */
[----:B------:R-:W-:Y:S02]  /*13e80*/  FSEL R28, R69, -INF , !P5 ;  /* 0xff800000451c7808 */ /* 0x000fe40006800000 */
[----:B------:R-:W-:Y:S02]  /*13e90*/  ISETP.GE.AND P5, PT, R11, 0x1, PT ;  /* 0x000000010b00780c */ /* 0x000fe40003fa6270 */
[----:B0-----:R-:W-:Y:S01]  /*13ea0*/  VIADDMNMX R96, R4, R51, R96, PT ;  /* 0x0000003304607246 */ /* 0x001fe20003800160 */
[----:B------:R-:W-:-:S10]  /*13eb0*/  IMAD.IADD R33, R53, 0x1, R4 ;  /* 0x0000000135217824 */ /* 0x000fd400078e0204 */
[----:B------:R-:W-:Y:S05]  /*13ec0*/  @!P5 BRA `(.L_x_1769) ;  /* 0x00000000004cd947 */ /* 0x000fea0003800000 */
[----:B------:R-:W-:Y:S01]  /*13ed0*/  IADD3 R41, -R199, R200, R4 ;  /* 0x000000c8c7297210 */ /* 0x000fe20007ffe104 */
[----:B------:R-:W-:Y:S03]  /*13ee0*/  BSSY B0, `(.L_x_1770) ;  /* 0x000000e000007945 */ /* 0x000fe60003800000 */
        /* <DEDUP_REMOVED lines=9> */
.L_x_1771:
[----:B------:R-:W-:-:S13]  /*13f80*/  ISETP.NE.AND P5, PT, R11, 0x1, PT ;  /* 0x000000010b00780c */ /* 0x000fda0003fa5270 */
[----:B------:R-:W0:Y:S02]  /*13f90*/  @P5 LDC.64 R4, c[0x0][0x9e8] ;  /* 0x00027a00ff045b82 */ /* 0x000e240000000a00 */
[----:B0-----:R-:W-:-:S05]  /*13fa0*/  @P5 IMAD.HI.U32 R4, R41, R4, RZ ;  /* 0x0000000429045227 */ /* 0x001fca00078e00ff */
[----:B------:R-:W-:-:S07]  /*13fb0*/  @P5 SHF.R.U32.HI R41, RZ, R5, R4 ;  /* 0x00000005ff295219 */ /* 0x000fce0000011604 */
.L_x_1772:
[----:B------:R-:W-:Y:S05]  /*13fc0*/  BSYNC B0 ;  /* 0x0000000000007941 */ /* 0x000fea0003800000 */
.L_x_1770:
[----:B------:R-:W-:-:S05]  /*13fd0*/  IMAD R4, R41, R11, R58 ;  /* 0x0000000b29047224 */ /* 0x000fca00078e023a */
[----:B------:R-:W-:Y:S02]  /*13fe0*/  VIMNMX R33, R33, R4, !PT ;  /* 0x0000000421217248 */ /* 0x000fe40007fe0100 */
[----:B------:R-:W-:-:S07]  /*13ff0*/  VIADDMNMX R96, R4, R11, R96, PT ;  /* 0x0000000b04607246 */ /* 0x000fce0003800160 */
.L_x_1769:
        /* <DEDUP_REMOVED lines=15> */
[----:B------:R-:W-:Y:S02]  /*140f0*/  FMNMX.FTZ R3, R188, R102, !PT ;  /* 0x00000066bc037209 */ /* 0x000fe40007810000 */
[----:B------:R-:W-:Y:S02]  /*14100*/  ISETP.GT.AND P1, PT, R33, 0x10, !P1 ;  /* 0x000000102100780c */ /* 0x000fe40004f24270 */
[----:B------:R-:W-:Y:S02]  /*14110*/  FMNMX.FTZ R3, R100, R3, !PT ;  /* 0x0000000364037209 */ /* 0x000fe40007810000 */
[----:B------:R-:W-:Y:S02]  /*14120*/  ISETP.LT.OR P1, PT, R96, 0x11, P1 ;  /* 0x000000116000780c */ /* 0x000fe40000f21670 */
[----:B------:R-:W-:-:S02]  /*14130*/  FMNMX.FTZ R3, R98, R3, !PT ;  /* 0x0000000362037209 */ /* 0x000fc40007810000 */
[----:B------:R-:W-:Y:S02]  /*14140*/  FSEL R8, R8, -INF , !P1 ;  /* 0xff80000008087808 */ /* 0x000fe40004800000 */
[----:B------:R-:W-:Y:S02]  /*14150*/  ISETP.NE.AND P1, PT, R59, RZ, PT ;  /* 0x000000ff3b00720c */ /* 0x000fe40003f25270 */
[----:B------:R-:W-:Y:S02]  /*14160*/  FMNMX.FTZ R3, R94, R3, !PT ;  /* 0x000000035e037209 */ /* 0x000fe40007810000 */
        /* <DEDUP_REMOVED lines=10> */
[----:B------:R-:W-:Y:S02]  /*14210*/  ISETP.GT.AND P1, PT, R33, 0x19, !P5 ;  /* 0x000000192100780c */ /* 0x000fe40006f24270 */
[----:B------:R-:W-:Y:S02]  /*14220*/  FMNMX.FTZ R3, R86, R3, !PT ;  /* 0x0000000356037209 */ /* 0x000fe40007810000 */
[----:B------:R-:W-:Y:S02]  /*14230*/  ISETP.LT.OR P1, PT, R96, 0x1a, P1 ;  /* 0x0000001a6000780c */ /* 0x000fe40000f21670 */
[----:B------:R-:W-:Y:S02]  /*14240*/  FMNMX.FTZ R3, R64, R3, !PT ;  /* 0x0000000340037209 */ /* 0x000fe40007810000 */
        /* <DEDUP_REMOVED lines=15> */
[----:B------:R-:W-:Y:S02]  /*14340*/  ISETP.NE.AND P1, PT, R70, RZ, PT ;  /* 0x000000ff4600720c */ /* 0x000fe40003f25270 */
[----:B------:R-:W-:Y:S02]  /*14350*/  FMNMX.FTZ R3, R38, R3, !PT ;  /* 0x0000000326037209 */ /* 0x000fe40007810000 */
[----:B------:R-:W-:Y:S02]  /*14360*/  ISETP.GT.AND P1, PT, R33, 0x28, !P1 ;  /* 0x000000282100780c */ /* 0x000fe40004f24270 */
[----:B------:R-:W-:-:S02]  /*14370*/  FMNMX.FTZ R3, R36, R3, !PT ;  /* 0x0000000324037209 */ /* 0x000fc40007810000 */
[----:B------:R-:W-:Y:S02]  /*14380*/  ISETP.LT.OR P1, PT, R96, 0x29, P1 ;  /* 0x000000296000780c */ /* 0x000fe40000f21670 */
[----:B------:R-:W-:Y:S02]  /*14390*/  FMNMX.FTZ R3, R34, R3, !PT ;  /* 0x0000000322037209 */ /* 0x000fe40007810000 */
[----:B------:R-:W-:Y:S02]  /*143a0*/  FSEL R60, R29, -INF , !P1 ;  /* 0xff8000001d3c7808 */ /* 0x000fe40004800000 */
[----:B------:R-:W-:Y:S02]  /*143b0*/  ISETP.NE.AND P1, PT, R71, RZ, PT ;  /* 0x000000ff4700720c */ /* 0x000fe40003f25270 */
[----:B------:R-:W-:Y:S02]  /*143c0*/  FMNMX.FTZ R3, R32, R3, !PT ;  /* 0x0000000320037209 */ /* 0x000fe40007810000 */
[----:B------:R-:W-:-:S02]  /*143d0*/  ISETP.GT.AND P1, PT, R33, 0x29, !P1 ;  /* 0x000000292100780c */ /* 0x000fc40004f24270 */
[----:B------:R-:W-:Y:S02]  /*143e0*/  ISETP.GT.AND P4, PT, R33, RZ, !P4 ;  /* 0x000000ff2100720c */ /* 0x000fe40006784270 */
[----:B------:R-:W-:Y:S02]  /*143f0*/  ISETP.LT.OR P1, PT, R96, 0x2a, P1 ;  /* 0x0000002a6000780c */ /* 0x000fe40000f21670 */
[----:B------:R-:W-:Y:S02]  /*14400*/  FMNMX.FTZ R3, R30, R3, !PT ;  /* 0x000000031e037209 */ /* 0x000fe40007810000 */
[----:B------:R-:W-:Y:S02]  /*14410*/  FSEL R62, R31, -INF , !P1 ;  /* 0xff8000001f3e7808 */ /* 0x000fe40004800000 */
[----:B------:R-:W-:Y:S02]  /*14420*/  ISETP.NE.AND P1, PT, R73, RZ, PT ;  /* 0x000000ff4900720c */ /* 0x000fe40003f25270 */
[----:B------:R-:W-:-:S02]  /*14430*/  ISETP.LT.OR P4, PT, R96, 0x1, P4 ;  /* 0x000000016000780c */ /* 0x000fc40002781670 */
[----:B------:R-:W-:Y:S02]  /*14440*/  ISETP.GT.AND P1, PT, R33, 0x30, !P1 ;  /* 0x000000302100780c */ /* 0x000fe40004f24270 */
[----:B------:R-:W-:Y:S02]  /*14450*/  FMNMX.FTZ R3, R26, R3, !PT ;  /* 0x000000031a037209 */ /* 0x000fe40007810000 */
[----:B------:R-:W-:Y:S02]  /*14460*/  ISETP.LT.OR P1, PT, R96, 0x31, P1 ;  /* 0x000000316000780c */ /* 0x000fe40000f21670 */
[----:B------:R-:W-:Y:S02]  /*14470*/  FSEL R7, R0, -INF , !P4 ;  /* 0xff80000000077808 */ /* 0x000fe40006000000 */
[----:B------:R-:W-:Y:S02]  /*14480*/  FSEL R66, R35, -INF , !P1 ;  /* 0xff80000023427808 */ /* 0x000fe40004800000 */
[----:B------:R-:W-:-:S02]  /*14490*/  ISETP.NE.AND P1, PT, R75, RZ, PT ;  /* 0x000000ff4b00720c */ /* 0x000fc40003f25270 */
[----:B------:R-:W-:Y:S02]  /*144a0*/  FMNMX.FTZ R0, R28, R3, !PT ;  /* 0x000000031c007209 */ /* 0x000fe40007810000 */
[----:B------:R-:W-:Y:S02]  /*144b0*/  ISETP.GT.AND P1, PT, R33, 0x31, !P1 ;  /* 0x000000312100780c */ /* 0x000fe40004f24270 */
[----:B------:R-:W-:Y:S01]  /*144c0*/  ISETP.NE.AND P6, PT, R81, RZ, PT ;  /* 0x000000ff5100720c */ /* 0x000fe20003fc5270 */
[----:B------:R-:W0:Y:S01]  /*144d0*/  SHFL.BFLY PT, R3, R0, 0x2, 0x1f ;  /* 0x0c401f0000037f89 */ /* 0x000e2200000e0000 */
[----:B------:R-:W-:Y:S02]  /*144e0*/  ISETP.LT.OR P1, PT, R96, 0x32, P1 ;  /* 0x000000326000780c */ /* 0x000fe40000f21670 */
[----:B------:R-:W-:Y:S02]  /*144f0*/  ISETP.NE.AND P5, PT, R57, RZ, PT ;  /* 0x000000ff3900720c */ /* 0x000fe40003fa5270 */
[----:B------:R-:W-:-:S02]  /*14500*/  FSEL R68, R37, -INF , !P1 ;  /* 0xff80000025447808 */ /* 0x000fc40004800000 */
[----:B------:R-:W-:Y:S02]  /*14510*/  ISETP.NE.AND P1, PT, R49, RZ, PT ;  /* 0x000000ff3100720c */ /* 0x000fe40003f25270 */
[C---:B------:R-:W-:Y:S02]  /*14520*/  ISETP.GT.AND P2, PT, R33.reuse, 0x51, !P2 ;  /* 0x000000512100780c */ /* 0x040fe40005744270 */
[C---:B------:R-:W-:Y:S02]  /*14530*/  ISETP.GT.AND P1, PT, R33.reuse, 0x38, !P1 ;  /* 0x000000382100780c */ /* 0x040fe40004f24270 */
[----:B------:R-:W-:Y:S02]  /*14540*/  ISETP.GT.AND P3, PT, R33, 0x58, !P3 ;  /* 0x000000582100780c */ /* 0x000fe40005f64270 */
[C---:B------:R-:W-:Y:S02]  /*14550*/  ISETP.LT.OR P1, PT, R96.reuse, 0x39, P1 ;  /* 0x000000396000780c */ /* 0x040fe40000f21670 */
[----:B------:R-:W-:-:S02]  /*14560*/  ISETP.LT.OR P2, PT, R96, 0x52, P2 ;  /* 0x000000526000780c */ /* 0x000fc40001741670 */
[----:B------:R-:W-:Y:S02]  /*14570*/  FSEL R70, R39, -INF , !P1 ;  /* 0xff80000027467808 */ /* 0x000fe40004800000 */
[----:B------:R-:W-:Y:S02]  /*14580*/  ISETP.NE.AND P1, PT, R77, RZ, PT ;  /* 0x000000ff4d00720c */ /* 0x000fe40003f25270 */
[----:B------:R-:W-:Y:S02]  /*14590*/  ISETP.LT.OR P3, PT, R96, 0x59, P3 ;  /* 0x000000596000780c */ /* 0x000fe40001f61670 */
[----:B------:R-:W-:Y:S02]  /*145a0*/  ISETP.GT.AND P1, PT, R33, 0x39, !P1 ;  /* 0x000000392100780c */ /* 0x000fe40004f24270 */
[----:B0-----:R-:W-:Y:S02]  /*145b0*/  FMNMX.FTZ R13, R0, R3, !PT ;  /* 0x00000003000d7209 */ /* 0x001fe40007810000 */
[----:B------:R-:W-:-:S02]  /*145c0*/  ISETP.LT.OR P1, PT, R96, 0x3a, P1 ;  /* 0x0000003a6000780c */ /* 0x000fc40000f21670 */
[----:B------:R-:W-:Y:S02]  /*145d0*/  FSEL R20, R20, -INF , !P2 ;  /* 0xff80000014147808 */ /* 0x000fe40005000000 */
[----:B------:R-:W-:Y:S02]  /*145e0*/  FSEL R74, R74, -INF , !P1 ;  /* 0xff8000004a4a7808 */ /* 0x000fe40004800000 */
[----:B------:R-:W-:Y:S02]  /*145f0*/  ISETP.NE.AND P1, PT, R79, RZ, PT ;  /* 0x000000ff4f00720c */ /* 0x000fe40003f25270 */
[----:B------:R-:W-:Y:S02]  /*14600*/  FSEL R24, R24, -INF , !P3 ;  /* 0xff80000018187808 */ /* 0x000fe40005800000 */
[----:B------:R-:W-:Y:S02]  /*14610*/  ISETP.GT.AND P1, PT, R33, 0x40, !P1 ;  /* 0x000000402100780c */ /* 0x000fe40004f24270 */
[----:B------:R-:W-:-:S02]  /*14620*/  MOV R45, R83 ;  /* 0x00000053002d7202 */ /* 0x000fc40000000f00 */
[----:B------:R-:W-:-:S04]  /*14630*/  ISETP.LT.OR P1, PT, R96, 0x41, P1 ;  /* 0x000000416000780c */ /* 0x000fc80000f21670 */
[----:B------:R-:W-:Y:S02]  /*14640*/  FSEL R76, R76, -INF , !P1 ;  /* 0xff8000004c4c7808 */ /* 0x000fe40004800000 */
[----:B------:R-:W-:Y:S02]  /*14650*/  ISETP.GT.AND P1, PT, R33, 0x41, !P6 ;  /* 0x000000412100780c */ /* 0x000fe40007724270 */
[----:B------:R-:W-:Y:S02]  /*14660*/  ISETP.NE.AND P6, PT, R61, RZ, PT ;  /* 0x000000ff3d00720c */ /* 0x000fe40003fc5270 */
[----:B------:R-:W-:-:S04]  /*14670*/  ISETP.LT.OR P1, PT, R96, 0x42, P1 ;  /* 0x000000426000780c */ /* 0x000fc80000f21670 */
[----:B------:R-:W-:Y:S02]  /*14680*/  FSEL R78, R78, -INF , !P1 ;  /* 0xff8000004e4e7808 */ /* 0x000fe40004800000 */
[----:B------:R-:W-:Y:S02]  /*14690*/  ISETP.GT.AND P1, PT, R33, 0x48, !P5 ;  /* 0x000000482100780c */ /* 0x000fe40006f24270 */
[----:B------:R-:W-:Y:S02]  /*146a0*/  ISETP.NE.AND P5, PT, R82, RZ, PT ;  /* 0x000000ff5200720c */ /* 0x000fe40003fa5270 */
[----:B------:R-:W0:Y:S01]  /*146b0*/  SHFL.BFLY PT, R82, R13, 0x1, 0x1f ;  /* 0x0c201f000d527f89 */ /* 0x000e2200000e0000 */
[----:B------:R-:W-:-:S04]  /*146c0*/  ISETP.LT.OR P1, PT, R96, 0x49, P1 ;  /* 0x000000496000780c */ /* 0x000fc80000f21670 */
[----:B------:R-:W-:Y:S02]  /*146d0*/  FSEL R80, R80, -INF , !P1 ;  /* 0xff80000050507808 */ /* 0x000fe40004800000 */
[----:B0-----:R-:W-:-:S04]  /*146e0*/  FMNMX.FTZ R3, R13, R82, !PT ;  /* 0x000000520d037209 */ /* 0x001fc80007810000 */
[C---:B------:R-:W-:Y:S01]  /*146f0*/  FSETP.NEU.FTZ.AND P1, PT, R3.reuse, -INF , PT ;  /* 0xff8000000300780b */ /* 0x040fe20003f3d000 */
[----:B------:R-:W-:-:S05]  /*14700*/  FMUL.FTZ R9, R3, R5 ;  /* 0x0000000503097220 */ /* 0x000fca0000410000 */
[----:B------:R-:W-:Y:S02]  /*14710*/  FSEL R41, R9, RZ, P1 ;  /* 0x000000ff09297208 */ /* 0x000fe40000800000 */
[----:B------:R-:W-:Y:S02]  /*14720*/  FMNMX.FTZ R9, R7, R48, !PT ;  /* 0x0000003007097209 */ /* 0x000fe40007810000 */
[----:B------:R-:W-:Y:S01]  /*14730*/  ISETP.GT.AND P1, PT, R33, 0x49, !P5 ;  /* 0x000000492100780c */ /* 0x000fe20006f24270 */
[--C-:B------:R-:W-:Y:S01]  /*14740*/  FFMA.FTZ R180, R84, R5, -R41.reuse ;  /* 0x0000000554b47223 */ /* 0x100fe20000010829 */
        /* <DEDUP_REMOVED lines=9> */
[----:B------:R-:W-:Y:S01]  /*147e0*/  MUFU.EX2 R188, R188 ;  /* 0x000000bc00bc7308 */ /* 0x000fe20000000800 */
[----:B------:R-:W-:Y:S01]  /*147f0*/  ISETP.GT.AND P1, PT, R33, 0x50, !P6 ;  /* 0x000000502100780c */ /* 0x000fe20007724270 */
[--C-:B------:R-:W-:Y:S01]  /*14800*/  FFMA.FTZ R98, R98, R5, -R41.reuse ;  /* 0x0000000562627223 */ /* 0x100fe20000010829 */
[----:B------:R-:W-:Y:S01]  /*14810*/  FMNMX.FTZ R13, R4, R13, !PT ;  /* 0x0000000d040d7209 */ /* 0x000fe20007810000 */
[-CC-:B------:R-:W-:Y:S01]  /*14820*/  FFMA.FTZ R184, R94, R5.reuse, -R41.reuse ;  /* 0x000000055eb87223 */ /* 0x180fe20000010829 */
[----:B------:R-:W-:Y:S01]  /*14830*/  ISETP.LT.OR P1, PT, R96, 0x51, P1 ;  /* 0x000000516000780c */ /* 0x000fe20000f21670 */
[--C-:B------:R-:W-:Y:S01]  /*14840*/  FFMA.FTZ R92, R92, R5, -R41.reuse ;  /* 0x000000055c5c7223 */ /* 0x100fe20000010829 */
[----:B------:R-:W-:Y:S01]  /*14850*/  FMNMX.FTZ R13, R12, R13, !PT ;  /* 0x0000000d0c0d7209 */ /* 0x000fe20007810000 */
[----:B------:R-:W0:Y:S01]  /*14860*/  MUFU.EX2 R9, R102 ;  /* 0x0000006600097308 */ /* 0x000e220000000800 */
[----:B------:R-:W-:Y:S01]  /*14870*/  ISETP.NE.AND P5, PT, R47, RZ, PT ;  /* 0x000000ff2f00720c */ /* 0x000fe20003fa5270 */
[--C-:B------:R-:W-:Y:S01]  /*14880*/  FFMA.FTZ R186, R90, R5, -R41.reuse ;  /* 0x000000055aba7223 */ /* 0x100fe20000010829 */
[----:B------:R-:W-:Y:S01]  /*14890*/  FMNMX.FTZ R13, R54, R13, !PT ;  /* 0x0000000d360d7209 */ /* 0x000fe20007810000 */
[-CC-:B------:R-:W-:Y:S01]  /*148a0*/  FFMA.FTZ R88, R88, R5.reuse, -R41.reuse ;  /* 0x0000000558587223 */ /* 0x180fe20000010829 */
[----:B------:R-:W-:Y:S01]  /*148b0*/  FSEL R84, R21, -INF , !P1 ;  /* 0xff80000015547808 */ /* 0x000fe20004800000 */
[--C-:B------:R-:W-:Y:S01]  /*148c0*/  FFMA.FTZ R21, R86, R5, -R41.reuse ;  /* 0x0000000556157223 */ /* 0x100fe20000010829 */
[----:B------:R-:W-:Y:S01]  /*148d0*/  FMNMX.FTZ R15, R14, R13, !PT ;  /* 0x0000000d0e0f7209 */ /* 0x000fe20007810000 */
[-CC-:B------:R-:W-:Y:S01]  /*148e0*/  FFMA.FTZ R182, R64, R5.reuse, -R41.reuse ;  /* 0x0000000540b67223 */ /* 0x180fe20000010829 */
        /* <DEDUP_REMOVED lines=12> */
[-CC-:B------:R-:W-:Y:S01]  /*149b0*/  FFMA.FTZ R35, R34, R5.reuse, -R41.reuse ;  /* 0x0000000522237223 */ /* 0x180fe20000010829 */
[--C-:B------:R-:W-:Y:S01]  /*149c0*/  FFMA.FTZ R168, R32, R5, -R41.reuse ;  /* 0x0000000520a87223 */ /* 0x100fe20000010829 */
[----:B------:R-:W-:Y:S01]  /*149d0*/  FMNMX.FTZ R27, R66, R15, !PT ;  /* 0x0000000f421b7209 */ /* 0x000fe20007810000 */
[----:B------:R-:W-:Y:S01]  /*149e0*/  FFMA.FTZ R37, R30, R5, -R41 ;  /* 0x000000051e257223 */ /* 0x000fe20000010829 */
[----:B------:R-:W1:Y:S01]  /*149f0*/  MUFU.EX2 R190, R190 ;  /* 0x000000be00be7308 */ /* 0x000e620000000800 */
[----:B------:R-:W-:-:S02]  /*14a00*/  ISETP.NE.AND P5, PT, R85, 0x1, PT ;  /* 0x000000015500780c */ /* 0x000fc40003fa5270 */
[----:B------:R-:W-:-:S04]  /*14a10*/  FMNMX.FTZ R27, R68, R27, !PT ;  /* 0x0000001b441b7209 */ /* 0x000fc80007810000 */
[----:B------:R-:W-:Y:S01]  /*14a20*/  FMNMX.FTZ R27, R70, R27, !PT ;  /* 0x0000001b461b7209 */ /* 0x000fe20007810000 */
[----:B------:R-:W2:Y:S03]  /*14a30*/  MUFU.EX2 R13, R98 ;  /* 0x00000062000d7308 */ /* 0x000ea60000000800 */
[----:B------:R-:W-:-:S03]  /*14a40*/  FMNMX.FTZ R27, R74, R27, !PT ;  /* 0x0000001b4a1b7209 */ /* 0x000fc60007810000 */
[----:B------:R-:W3:Y:S01]  /*14a50*/  @P5 LDC R30, c[0x0][0x44c] ;  /* 0x00011300ff1e5b82 */ /* 0x000ee20000000800 */
[----:B------:R-:W-:Y:S01]  /*14a60*/  FMNMX.FTZ R29, R76, R27, !PT ;  /* 0x0000001b4c1d7209 */ /* 0x000fe20007810000 */
[----:B------:R-:W4:Y:S03]  /*14a70*/  MUFU.EX2 R184, R184 ;  /* 0x000000b800b87308 */ /* 0x000f260000000800 */
[----:B------:R-:W-:-:S03]  /*14a80*/  FMNMX.FTZ R29, R78, R29, !PT ;  /* 0x0000001d4e1d7209 */ /* 0x000fc60007810000 */
[----:B------:R-:W5:Y:S01]  /*14a90*/  @P5 LDC R47, c[0x0][0x450] ;  /* 0x00011400ff2f5b82 */ /* 0x000f620000000800 */
[----:B------:R-:W-:Y:S01]  /*14aa0*/  FMNMX.FTZ R29, R80, R29, !PT ;  /* 0x0000001d501d7209 */ /* 0x000fe20007810000 */
[----:B------:R-:W4:Y:S03]  /*14ab0*/  MUFU.EX2 R15, R92 ;  /* 0x0000005c000f7308 */ /* 0x000f260000000800 */
[----:B------:R-:W-:-:S04]  /*14ac0*/  FMNMX.FTZ R29, R82, R29, !PT ;  /* 0x0000001d521d7209 */ /* 0x000fc80007810000 */
[----:B------:R-:W-:Y:S01]  /*14ad0*/  FMNMX.FTZ R29, R84, R29, !PT ;  /* 0x0000001d541d7209 */ /* 0x000fe20007810000 */
[----:B------:R-:W4:Y:S03]  /*14ae0*/  MUFU.EX2 R186, R186 ;  /* 0x000000ba00ba7308 */ /* 0x000f260000000800 */
[----:B------:R-:W-:Y:S01]  /*14af0*/  FMNMX.FTZ R29, R20, R29, !PT ;  /* 0x0000001d141d7209 */ /* 0x000fe20007810000 */
[----:B---3--:R-:W-:-:S03]  /*14b00*/  @P5 IMAD.HI.U32 R30, R83, R30, RZ ;  /* 0x0000001e531e5227 */ /* 0x008fc600078e00ff */
[----:B------:R-:W-:Y:S01]  /*14b10*/  FMNMX.FTZ R29, R24, R29, !PT ;  /* 0x0000001d181d7209 */ /* 0x000fe20007810000 */
[----:B------:R-:W3:Y:S03]  /*14b20*/  MUFU.EX2 R27, R88 ;  /* 0x00000058001b7308 */ /* 0x000ee60000000800 */
[----:B------:R-:W-:Y:S01]  /*14b30*/  FMNMX.FTZ R0, R86, R29, !PT ;  /* 0x0000001d56007209 */ /* 0x000fe20007810000 */
[----:B------:R-:W-:Y:S01]  /*14b40*/  FFMA.FTZ R29, R50, R5, -R41 ;  /* 0x00000005321d7223 */ /* 0x000fe20000010829 */
[----:B-----5:R-:W-:-:S03]  /*14b50*/  @P5 SHF.R.U32.HI R45, RZ, R47, R30 ;  /* 0x0000002fff2d5219 */ /* 0x020fc6000001161e */
[----:B------:R-:W5:Y:S01]  /*14b60*/  SHFL.BFLY PT, R33, R0, 0x2, 0x1f ;  /* 0x0c401f0000217f89 */ /* 0x000f6200000e0000 */
[----:B------:R-:W-:Y:S01]  /*14b70*/  MUFU.EX2 R180, R180 ;  /* 0x000000b400b47308 */ /* 0x000fe20000000800 */
[----:B------:R-:W-:Y:S01]  /*14b80*/  ISETP.GE.AND P5, PT, R11, 0x1, PT ;  /* 0x000000010b00780c */ /* 0x000fe20003fa6270 */
[----:B------:R-:W-:-:S04]  /*14b90*/  IMAD.IADD R45, R140, 0x1, R45 ;  /* 0x000000018c2d7824 */ /* 0x000fc800078e022d */
[----:B------:R-:W-:Y:S02]  /*14ba0*/  IMAD.IADD R10, R45, 0x1, R10 ;  /* 0x000000012d0a7824 */ /* 0x000fe400078e020a */
[----:B------:R-:W-:Y:S08]  /*14bb0*/  MUFU.EX2 R21, R21 ;  /* 0x0000001500157308 */ /* 0x000ff00000000800 */
[----:B------:R-:W-:Y:S01]  /*14bc0*/  MUFU.EX2 R182, R182 ;  /* 0x000000b600b67308 */ /* 0x000fe20000000800 */
[----:B-----5:R-:W-:Y:S01]  /*14bd0*/  FMNMX.FTZ R39, R0, R33, !PT ;  /* 0x0000002100277209 */ /* 0x020fe20007810000 */
[----:B------:R-:W-:-:S06]  /*14be0*/  FFMA.FTZ R33, R38, R5, -R41 ;  /* 0x0000000526217223 */ /* 0x000fcc0000010829 */
[----:B------:R-:W-:Y:S01]  /*14bf0*/  MUFU.EX2 R25, R25 ;  /* 0x0000001900197308 */ /* 0x000fe20000000800 */
[----:B------:R-:W5:Y:S07]  /*14c00*/  SHFL.BFLY PT, R0, R39, 0x1, 0x1f ;  /* 0x0c201f0027007f89 */ /* 0x000f6e00000e0000 */
[----:B------:R-:W-:Y:S08]  /*14c10*/  MUFU.EX2 R176, R176 ;  /* 0x000000b000b07308 */ /* 0x000ff00000000800 */
[----:B------:R-:W-:Y:S08]  /*14c20*/  MUFU.EX2 R29, R29 ;  /* 0x0000001d001d7308 */ /* 0x000ff00000000800 */
[----:B------:R-:W-:Y:S01]  /*14c30*/  MUFU.EX2 R178, R178 ;  /* 0x000000b200b27308 */ /* 0x000fe20000000800 */
[----:B-----5:R-:W-:Y:S01]  /*14c40*/  FMNMX.FTZ R0, R39, R0, !PT ;  /* 0x0000000027007209 */ /* 0x020fe20007810000 */
[----:B------:R-:W-:-:S03]  /*14c50*/  FFMA.FTZ R39, R28, R5, -R41 ;  /* 0x000000051c277223 */ /* 0x000fc60000010829 */
[C---:B------:R-:W-:Y:S01]  /*14c60*/  FSETP.NEU.FTZ.AND P1, PT, R0.reuse, -INF , PT ;  /* 0xff8000000000780b */ /* 0x040fe20003f3d000 */
[----:B------:R-:W-:Y:S02]  /*14c70*/  FMUL.FTZ R26, R0, R5 ;  /* 0x00000005001a7220 */ /* 0x000fe40000410000 */
[----:B------:R-:W-:Y:S03]  /*14c80*/  MUFU.EX2 R31, R31 ;  /* 0x0000001f001f7308 */ /* 0x000fe60000000800 */
[----:B------:R-:W-:-:S05]  /*14c90*/  FSEL R41, R26, RZ, P1 ;  /* 0x000000ff1a297208 */ /* 0x000fca0000800000 */
[----:B------:R-:W-:Y:S01]  /*14ca0*/  MUFU.EX2 R172, R172 ;  /* 0x000000ac00ac7308 */ /* 0x000fe20000000800 */
[-CC-:B------:R-:W-:Y:S01]  /*14cb0*/  FFMA.FTZ R189, R7, R5.reuse, -R41.reuse ;  /* 0x0000000507bd7223 */ /* 0x180fe20000010829 */
[-CC-:B------:R-:W-:Y:S01]  /*14cc0*/  FFMA.FTZ R26, R48, R5.reuse, -R41.reuse ;  /* 0x00000005301a7223 */ /* 0x180fe20000010829 */
[-CC-:B------:R-:W-:Y:S01]  /*14cd0*/  FFMA.FTZ R191, R6, R5.reuse, -R41.reuse ;  /* 0x0000000506bf7223 */ /* 0x180fe20000010829 */
[-C--:B------:R-:W-:Y:S01]  /*14ce0*/  FFMA.FTZ R6, R46, R5.reuse, -R41 ;  /* 0x000000052e067223 */ /* 0x080fe20000010829 */
[----:B0-----:R-:W-:Y:S01]  /*14cf0*/  FADD.FTZ R7, R188, R9 ;  /* 0x00000009bc077221 */ /* 0x001fe20000010000 */
[-CC-:B------:R-:W-:Y:S01]  /*14d00*/  FFMA.FTZ R185, R8, R5.reuse, -R41.reuse ;  /* 0x0000000508b97223 */ /* 0x180fe20000010829 */
[-C--:B------:R-:W-:Y:S01]  /*14d10*/  FFMA.FTZ R4, R4, R5.reuse, -R41 ;  /* 0x0000000504047223 */ /* 0x080fe20000010829 */
[----:B------:R-:W-:Y:S01]  /*14d20*/  MUFU.EX2 R189, R189 ;  /* 0x000000bd00bd7308 */ /* 0x000fe20000000800 */
[----:B-1----:R-:W-:Y:S01]  /*14d30*/  FADD.FTZ R8, R190, R7 ;  /* 0x00000007be087221 */ /* 0x002fe20000010000 */
[-CC-:B------:R-:W-:Y:S01]  /*14d40*/  FFMA.FTZ R12, R12, R5.reuse, -R41.reuse ;  /* 0x000000050c0c7223 */ /* 0x180fe20000010829 */
[-CC-:B------:R-:W-:Y:S01]  /*14d50*/  FFMA.FTZ R54, R54, R5.reuse, -R41.reuse ;  /* 0x0000000536367223 */ /* 0x180fe20000010829 */
[-CC-:B------:R-:W-:Y:S01]  /*14d60*/  FFMA.FTZ R14, R14, R5.reuse, -R41.reuse ;  /* 0x000000050e0e7223 */ /* 0x180fe20000010829 */
[----:B--2---:R-:W-:Y:S01]  /*14d70*/  FADD.FTZ R7, R13, R8 ;  /* 0x000000080d077221 */ /* 0x004fe20000010000 */
[-CC-:B------:R-:W-:Y:S01]  /*14d80*/  FFMA.FTZ R58, R58, R5.reuse, -R41.reuse ;  /* 0x000000053a3a7223 */ /* 0x180fe20000010829 */
[-C--:B------:R-:W-:Y:S01]  /*14d90*/  FFMA.FTZ R60, R60, R5.reuse, -R41 ;  /* 0x000000053c3c7223 */ /* 0x080fe20000010829 */
[----:B------:R-:W0:Y:S01]  /*14da0*/  MUFU.EX2 R26, R26 ;  /* 0x0000001a001a7308 */ /* 0x000e220000000800 */
[----:B----4-:R-:W-:Y:S01]  /*14db0*/  FADD.FTZ R28, R184, R7 ;  /* 0x00000007b81c7221 */ /* 0x010fe20000010000 */
[-CC-:B------:R-:W-:Y:S01]  /*14dc0*/  FFMA.FTZ R62, R62, R5.reuse, -R41.reuse ;  /* 0x000000053e3e7223 */ /* 0x180fe20000010829 */
[-CC-:B------:R-:W-:Y:S01]  /*14dd0*/  FFMA.FTZ R66, R66, R5.reuse, -R41.reuse ;  /* 0x0000000542427223 */ /* 0x180fe20000010829 */
[-CC-:B------:R-:W-:Y:S01]  /*14de0*/  FFMA.FTZ R68, R68, R5.reuse, -R41.reuse ;  /* 0x0000000544447223 */ /* 0x180fe20000010829 */
[----:B------:R-:W-:Y:S01]  /*14df0*/  FADD.FTZ R43, R15, R28 ;  /* 0x0000001c0f2b7221 */ /* 0x000fe20000010000 */
[-CC-:B------:R-:W-:Y:S01]  /*14e00*/  FFMA.FTZ R70, R70, R5.reuse, -R41.reuse ;  /* 0x0000000546467223 */ /* 0x180fe20000010829 */
[-C--:B------:R-:W-:Y:S01]  /*14e10*/  FFMA.FTZ R74, R74, R5.reuse, -R41 ;  /* 0x000000054a4a7223 */ /* 0x080fe20000010829 */
[----:B------:R-:W1:Y:S01]  /*14e20*/  MUFU.EX2 R191, R191 ;  /* 0x000000bf00bf7308 */ /* 0x000e620000000800 */
[----:B------:R-:W-:Y:S01]  /*14e30*/  FADD.FTZ R28, R186, R43 ;  /* 0x0000002bba1c7221 */ /* 0x000fe20000010000 */
[-CC-:B------:R-:W-:Y:S01]  /*14e40*/  FFMA.FTZ R76, R76, R5.reuse, -R41.reuse ;  /* 0x000000054c4c7223 */ /* 0x180fe20000010829 */
[-CC-:B------:R-:W-:Y:S01]  /*14e50*/  FFMA.FTZ R78, R78, R5.reuse, -R41.reuse ;  /* 0x000000054e4e7223 */ /* 0x180fe20000010829 */
[-CC-:B------:R-:W-:Y:S01]  /*14e60*/  FFMA.FTZ R80, R80, R5.reuse, -R41.reuse ;  /* 0x0000000550507223 */ /* 0x180fe20000010829 */
[----:B---3--:R-:W-:Y:S01]  /*14e70*/  FADD.FTZ R43, R27, R28 ;  /* 0x0000001c1b2b7221 */ /* 0x008fe20000010000 */
[-CC-:B------:R-:W-:Y:S01]  /*14e80*/  FFMA.FTZ R82, R82, R5.reuse, -R41.reuse ;  /* 0x0000000552527223 */ /* 0x180fe20000010829 */
[-CC-:B------:R-:W-:Y:S01]  /*14e90*/  FFMA.FTZ R84, R84, R5.reuse, -R41.reuse ;  /* 0x0000000554547223 */ /* 0x180fe20000010829 */
[----:B------:R-:W2:Y:S01]  /*14ea0*/  MUFU.EX2 R6, R6 ;  /* 0x0000000600067308 */ /* 0x000ea20000000800 */
[----:B0-----:R-:W-:Y:S01]  /*14eb0*/  FADD.FTZ R8, R189, R26 ;  /* 0x0000001abd087221 */ /* 0x001fe20000010000 */
[-CC-:B------:R-:W-:Y:S01]  /*14ec0*/  FFMA.FTZ R20, R20, R5.reuse, -R41.reuse ;  /* 0x0000000514147223 */ /* 0x180fe20000010829 */
[-CC-:B------:R-:W-:Y:S01]  /*14ed0*/  FFMA.FTZ R24, R24, R5.reuse, -R41.reuse ;  /* 0x0000000518187223 */ /* 0x180fe20000010829 */
[----:B------:R-:W-:Y:S01]  /*14ee0*/  F2FP.F16.F32.PACK_AB R188, R9, R188 ;  /* 0x000000bc09bc723e */ /* 0x000fe200000000ff */
[----:B------:R-:W-:Y:S01]  /*14ef0*/  FFMA.FTZ R41, R86, R5, -R41 ;  /* 0x0000000556297223 */ /* 0x000fe20000010829 */
[----:B------:R-:W-:-:S02]  /*14f00*/  F2FP.F16.F32.PACK_AB R190, R13, R190 ;  /* 0x000000be0dbe723e */ /* 0x000fc400000000ff */
[----:B------:R-:W0:Y:S01]  /*14f10*/  MUFU.EX2 R185, R185 ;  /* 0x000000b900b97308 */ /* 0x000e220000000800 */
[----:B-1----:R-:W-:Y:S01]  /*14f20*/  FADD.FTZ R7, R191, R8 ;  /* 0x00000008bf077221 */ /* 0x002fe20000010000 */
[----:B------:R-:W-:Y:S02]  /*14f30*/  F2FP.F16.F32.PACK_AB R184, R15, R184 ;  /* 0x000000b80fb8723e */ /* 0x000fe400000000ff */
[----:B------:R-:W-:Y:S02]  /*14f40*/  F2FP.F16.F32.PACK_AB R186, R27, R186 ;  /* 0x000000ba1bba723e */ /* 0x000fe400000000ff */
[----:B------:R-:W-:Y:S02]  /*14f50*/  F2FP.F16.F32.PACK_AB R189, R26, R189 ;  /* 0x000000bd1abd723e */ /* 0x000fe400000000ff */
[----:B------:R-:W1:Y:S01]  /*14f60*/  MUFU.EX2 R4, R4 ;  /* 0x0000000400047308 */ /* 0x000e620000000800 */
[C---:B--2---:R-:W-:Y:S01]  /*14f70*/  FADD.FTZ R8, R6.reuse, R7 ;  /* 0x0000000706087221 */ /* 0x044fe20000010000 */
[----:B------:R-:W-:-:S06]  /*14f80*/  F2FP.F16.F32.PACK_AB R191, R6, R191 ;  /* 0x000000bf06bf723e */ /* 0x000fcc00000000ff */
[----:B------:R-:W2:Y:S01]  /*14f90*/  MUFU.EX2 R12, R12 ;  /* 0x0000000c000c7308 */ /* 0x000ea20000000800 */
[----:B0-----:R-:W-:Y:S01]  /*14fa0*/  FADD.FTZ R7, R185, R8 ;  /* 0x00000008b9077221 */ /* 0x001fe20000010000 */
[----:B------:R-:W-:Y:S01]  /*14fb0*/  FADD.FTZ R8, R180, R43 ;  /* 0x0000002bb4087221 */ /* 0x000fe20000010000 */
[----:B------:R-:W-:-:S03]  /*14fc0*/  F2FP.F16.F32.PACK_AB R180, R21, R180 ;  /* 0x000000b415b4723e */ /* 0x000fc600000000ff */
[----:B------:R-:W-:Y:S02]  /*14fd0*/  FADD.FTZ R43, R21, R8 ;  /* 0x00000008152b7221 */ /* 0x000fe40000010000 */
[----:B------:R-:W0:Y:S01]  /*14fe0*/  MUFU.EX2 R187, R54 ;  /* 0x0000003600bb7308 */ /* 0x000e220000000800 */
[----:B-1----:R-:W-:Y:S01]  /*14ff0*/  FADD.FTZ R7, R4, R7 ;  /* 0x0000000704077221 */ /* 0x002fe20000010000 */
[----:B------:R-:W-:Y:S01]  /*15000*/  FADD.FTZ R28, R182, R43 ;  /* 0x0000002bb61c7221 */ /* 0x000fe20000010000 */
[----:B------:R-:W-:Y:S02]  /*15010*/  F2FP.F16.F32.PACK_AB R185, R4, R185 ;  /* 0x000000b904b9723e */ /* 0x000fe400000000ff */
[C---:B------:R-:W-:Y:S01]  /*15020*/  F2FP.F16.F32.PACK_AB R182, R25.reuse, R182 ;  /* 0x000000b619b6723e */ /* 0x040fe200000000ff */
[----:B------:R-:W-:Y:S02]  /*15030*/  FADD.FTZ R43, R25, R28 ;  /* 0x0000001c192b7221 */ /* 0x000fe40000010000 */
[----:B------:R-:W1:Y:S01]  /*15040*/  MUFU.EX2 R14, R14 ;  /* 0x0000000e000e7308 */ /* 0x000e620000000800 */
[----:B--2---:R-:W-:Y:S01]  /*15050*/  FADD.FTZ R8, R12, R7 ;  /* 0x000000070c087221 */ /* 0x004fe20000010000 */
[----:B------:R-:W-:Y:S01]  /*15060*/  FADD.FTZ R28, R176, R43 ;  /* 0x0000002bb01c7221 */ /* 0x000fe20000010000 */
[----:B------:R-:W-:-:S03]  /*15070*/  F2FP.F16.F32.PACK_AB R176, R29, R176 ;  /* 0x000000b01db0723e */ /* 0x000fc600000000ff */
[----:B------:R-:W-:Y:S02]  /*15080*/  FADD.FTZ R43, R29, R28 ;  /* 0x0000001c1d2b7221 */ /* 0x000fe40000010000 */
[----:B------:R-:W2:Y:S01]  /*15090*/  MUFU.EX2 R181, R58 ;  /* 0x0000003a00b57308 */ /* 0x000ea20000000800 */
[----:B0-----:R-:W-:Y:S01]  /*150a0*/  FADD.FTZ R7, R187, R8 ;  /* 0x00000008bb077221 */ /* 0x001fe20000010000 */
[----:B------:R-:W-:Y:S01]  /*150b0*/  FADD.FTZ R28, R178, R43 ;  /* 0x0000002bb21c7221 */ /* 0x000fe20000010000 */
[----:B------:R-:W-:Y:S02]  /*150c0*/  F2FP.F16.F32.PACK_AB R178, R31, R178 ;  /* 0x000000b21fb2723e */ /* 0x000fe400000000ff */
[----:B------:R-:W-:Y:S01]  /*150d0*/  F2FP.F16.F32.PACK_AB R187, R187, R12 ;  /* 0x0000000cbbbb723e */ /* 0x000fe200000000ff */
[----:B------:R-:W-:Y:S02]  /*150e0*/  FADD.FTZ R43, R31, R28 ;  /* 0x0000001c1f2b7221 */ /* 0x000fe40000010000 */
[----:B------:R-:W0:Y:S01]  /*150f0*/  MUFU.EX2 R60, R60 ;  /* 0x0000003c003c7308 */ /* 0x000e220000000800 */
[----:B-1----:R-:W-:Y:S01]  /*15100*/  FADD.FTZ R8, R14, R7 ;  /* 0x000000070e087221 */ /* 0x002fe20000010000 */
[----:B------:R-:W-:-:S06]  /*15110*/  FADD.FTZ R28, R172, R43 ;  /* 0x0000002bac1c7221 */ /* 0x000fcc0000010000 */
[----:B------:R-:W1:Y:S01]  /*15120*/  MUFU.EX2 R183, R62 ;  /* 0x0000003e00b77308 */ /* 0x000e620000000800 */
[C---:B--2---:R-:W-:Y:S01]  /*15130*/  FADD.FTZ R7, R181.reuse, R8 ;  /* 0x00000008b5077221 */ /* 0x044fe20000010000 */
[----:B------:R-:W-:-:S06]  /*15140*/  F2FP.F16.F32.PACK_AB R181, R181, R14 ;  /* 0x0000000eb5b5723e */ /* 0x000fcc00000000ff */
[----:B------:R-:W2:Y:S01]  /*15150*/  MUFU.EX2 R66, R66 ;  /* 0x0000004200427308 */ /* 0x000ea20000000800 */
[----:B0-----:R-:W-:-:S07]  /*15160*/  FADD.FTZ R8, R60, R7 ;  /* 0x000000073c087221 */ /* 0x001fce0000010000 */
[----:B------:R-:W0:Y:S01]  /*15170*/  MUFU.EX2 R177, R68 ;  /* 0x0000004400b17308 */ /* 0x000e220000000800 */
[C---:B-1----:R-:W-:Y:S01]  /*15180*/  FADD.FTZ R7, R183.reuse, R8 ;  /* 0x00000008b7077221 */ /* 0x042fe20000010000 */
[----:B------:R-:W-:-:S06]  /*15190*/  F2FP.F16.F32.PACK_AB R183, R183, R60 ;  /* 0x0000003cb7b7723e */ /* 0x000fcc00000000ff */
        /* <DEDUP_REMOVED lines=34> */
[----:B------:R-:W-:-:S06]  /*153c0*/  F2FP.F16.F32.PACK_AB R169, R169, R84 ;  /* 0x00000054a9a9723e */ /* 0x000fcc00000000ff */
[----:B------:R-:W0:Y:S01]  /*153d0*/  MUFU.EX2 R170, R170 ;  /* 0x000000aa00aa7308 */ /* 0x000e220000000800 */
[C---:B-1----:R-:W-:Y:S01]  /*153e0*/  FADD.FTZ R9, R37.reuse, R28 ;  /* 0x0000001c25097221 */ /* 0x042fe20000010000 */
[----:B------:R-:W-:-:S06]  /*153f0*/  F2FP.F16.F32.PACK_AB R168, R37, R168 ;  /* 0x000000a825a8723e */ /* 0x000fcc00000000ff */
[----:B------:R-:W1:Y:S01]  /*15400*/  MUFU.EX2 R41, R41 ;  /* 0x0000002900297308 */ /* 0x000e620000000800 */
[----:B--2---:R-:W-:-:S07]  /*15410*/  FADD.FTZ R4, R24, R7 ;  /* 0x0000000718047221 */ /* 0x004fce0000010000 */
[----:B------:R-:W2:Y:S01]  /*15420*/  MUFU.EX2 R39, R39 ;  /* 0x0000002700277308 */ /* 0x000ea20000000800 */
[----:B0-----:R-:W-:Y:S01]  /*15430*/  FADD.FTZ R20, R170, R9 ;  /* 0x00000009aa147221 */ /* 0x001fe20000010000 */
[C---:B-1----:R-:W-:Y:S01]  /*15440*/  FADD.FTZ R7, R41.reuse, R4 ;  /* 0x0000000429077221 */ /* 0x042fe20000010000 */
[----:B------:R-:W-:Y:S01]  /*15450*/  F2FP.F16.F32.PACK_AB R171, R41, R24 ;  /* 0x0000001829ab723e */ /* 0x000fe200000000ff */
[----:B------:R-:W-:Y:S02]  /*15460*/  VIADD R4, R72, 0xfffffffe ;  /* 0xfffffffe48047836 */ /* 0x000fe40000000000 */
[C---:B--2---:R-:W-:Y:S01]  /*15470*/  FADD.FTZ R8, R39.reuse, R20 ;  /* 0x0000001427087221 */ /* 0x044fe20000010000 */
[----:B------:R-:W-:Y:S01]  /*15480*/  F2FP.F16.F32.PACK_AB R170, R39, R170 ;  /* 0x000000aa27aa723e */ /* 0x000fe200000000ff */
[----:B------:R-:W-:Y:S06]  /*15490*/  @!P5 BRA `(.L_x_1773) ;  /* 0x000000000048d947 */ /* 0x000fec0003800000 */
[C---:B------:R-:W-:Y:S01]  /*154a0*/  ISETP.GT.AND P1, PT, R45.reuse, RZ, PT ;  /* 0x000000ff2d00720c */ /* 0x040fe20003f24270 */
[----:B------:R-:W-:Y:S01]  /*154b0*/  BSSY B0, `(.L_x_1774) ;  /* 0x000000e000007945 */ /* 0x000fe20003800000 */
[----:B------:R-:W-:-:S11]  /*154c0*/  VIADD R6, R45, 0xffffffff ;  /* 0xffffffff2d067836 */ /* 0x000fd60000000000 */
[----:B------:R-:W-:Y:S05]  /*154d0*/  @P1 BRA `(.L_x_1775) ;  /* 0x00000000001c1947 */ /* 0x000fea0003800000 */
[----:B------:R-:W-:Y:S02]  /*154e0*/  ISETP.NE.AND P1, PT, R11, 0x1, PT ;  /* 0x000000010b00780c */ /* 0x000fe40003f25270 */
[----:B------:R-:W-:-:S11]  /*154f0*/  IADD3 R9, -R45, RZ, RZ ;  /* 0x000000ff2d097210 */ /* 0x000fd60007ffe1ff */
[----:B------:R-:W0:Y:S02]  /*15500*/  @P1 LDC.64 R12, c[0x0][0x9e8] ;  /* 0x00027a00ff0c1b82 */ /* 0x000e240000000a00 */
[----:B0-----:R-:W-:-:S05]  /*15510*/  @P1 IMAD.HI.U32 R6, R9, R12, RZ ;  /* 0x0000000c09061227 */ /* 0x001fca00078e00ff */
[----:B------:R-:W-:-:S04]  /*15520*/  @P1 SHF.R.U32.HI R9, RZ, R13, R6 ;  /* 0x0000000dff091219 */ /* 0x000fc80000011606 */
[----:B------:R-:W-:Y:S01]  /*15530*/  LOP3.LUT R6, RZ, R9, RZ, 0x33, !PT ;  /* 0x00000009ff067212 */ /* 0x000fe200078e33ff */
[----:B------:R-:W-:Y:S06]  /*15540*/  BRA `(.L_x_1776) ;  /* 0x0000000000107947 */ /* 0x000fec0003800000 */
.L_x_1775:
[----:B------:R-:W-:-:S13]  /*15550*/  ISETP.NE.AND P1, PT, R11, 0x1, PT ;  /* 0x000000010b00780c */ /* 0x000fda0003f25270 */
[----:B------:R-:W0:Y:S02]  /*15560*/  @P1 LDC.64 R12, c[0x0][0x9e8] ;  /* 0x00027a00ff0c1b82 */ /* 0x000e240000000a00 */
[----:B0-----:R-:W-:-:S05]  /*15570*/  @P1 IMAD.HI.U32 R12, R6, R12, RZ ;  /* 0x0000000c060c1227 */ /* 0x001fca00078e00ff */
[----:B------:R-:W-:-:S07]  /*15580*/  @P1 SHF.R.U32.HI R6, RZ, R13, R12 ;  /* 0x0000000dff061219 */ /* 0x000fce000001160c */
.L_x_1776:
[----:B------:R-:W-:Y:S05]  /*15590*/  BSYNC B0 ;  /* 0x0000000000007941 */ /* 0x000fea0003800000 */
.L_x_1774:
[----:B------:R-:W-:-:S05]  /*155a0*/  IMAD R11, R6, R11, R11 ;  /* 0x0000000b060b7224 */ /* 0x000fca00078e020b */
[----:B------:R-:W-:-:S07]  /*155b0*/  VIMNMX R10, R10, R11, PT ;  /* 0x0000000b0a0a7248 */ /* 0x000fce0003fe0100 */
.L_x_1773:
[----:B------:R-:W2:Y:S01]  /*155c0*/  LDL R12, [R1+0x3c] ;  /* 0x00003c00010c7983 */ /* 0x000ea20000100800 */
[----:B------:R-:W-:Y:S01]  /*155d0*/  IMAD.HI R10, R10, 0x2aaaaaab, RZ ;  /* 0x2aaaaaab0a0a7827 */ /* 0x000fe200078e02ff */
[----:B------:R-:W-:Y:S01]  /*155e0*/  ULDC UR47, c[0x0][0x9e4] ;  /* 0x00027900002f7ab9 */ /* 0x000fe20000000800 */
[----:B------:R-:W-:Y:S01]  /*155f0*/  ULDC UR46, c[0x0][0x9e4] ;  /* 0x00027900002e7ab9 */ /* 0x000fe20000000800 */
[----:B------:R-:W-:Y:S01]  /*15600*/  ULDC UR39, c[0x0][0x9d8] ;  /* 0x0002760000277ab9 */ /* 0x000fe20000000800 */
[----:B------:R-:W-:Y:S01]  /*15610*/  ULDC UR43, c[0x0][0x9d8] ;  /* 0x00027600002b7ab9 */ /* 0x000fe20000000800 */
[----:B------:R-:W-:Y:S01]  /*15620*/  SHF.R.U32.HI R9, RZ, 0x1f, R10 ;  /* 0x0000001fff097819 */ /* 0x000fe2000001160a */
[----:B------:R-:W-:Y:S01]  /*15630*/  ULDC UR42, c[0x0][0x9d8] ;  /* 0x00027600002a7ab9 */ /* 0x000fe20000000800 */
[----:B------:R-:W-:Y:S01]  /*15640*/  ULDC UR50, c[0x0][0x988] ;  /* 0x0002620000327ab9 */ /* 0x000fe20000000800 */
[----:B------:R-:W-:Y:S01]  /*15650*/  ULDC UR54, c[0x0][0x988] ;  /* 0x0002620000367ab9 */ /* 0x000fe20000000800 */
[----:B------:R-:W-:Y:S01]  /*15660*/  LEA.HI.SX32 R9, R10, R9, 0x1c ;  /* 0x000000090a097211 */ /* 0x000fe200078fe2ff */
[----:B------:R-:W-:Y:S01]  /*15670*/  ULDC UR51, c[0x0][0x988] ;  /* 0x0002620000337ab9 */ /* 0x000fe20000000800 */
[----:B------:R-:W-:Y:S01]  /*15680*/  ULDC UR58, c[0x0][0x9e0] ;  /* 0x00027800003a7ab9 */ /* 0x000fe20000000800 */
[----:B------:R-:W-:Y:S01]  /*15690*/  ULDC UR55, c[0x0][0x9e0] ;  /* 0x0002780000377ab9 */ /* 0x000fe20000000800 */
[----:B------:R-:W-:Y:S01]  /*156a0*/  BSSY B1, `(.L_x_1777) ;  /* 0x00003fb000017945 */ /* 0x000fe20003800000 */
[----:B------:R-:W-:Y:S01]  /*156b0*/  IMAD.MOV.U32 R6, RZ, RZ, 0x3f800000 ;  /* 0x3f800000ff067424 */ /* 0x000fe200078e00ff */
[----:B------:R-:W-:Y:S01]  /*156c0*/  CS2R R118, SRZ ;  /* 0x0000000000767805 */ /* 0x000fe2000001ff00 */
[----:B------:R-:W-:Y:S01]  /*156d0*/  IMAD.MOV.U32 R11, RZ, RZ, 0x3f800000 ;  /* 0x3f800000ff0b7424 */ /* 0x000fe200078e00ff */
        /* <DEDUP_REMOVED lines=47> */
[----:B--2---:R-:W-:-:S04]  /*159d0*/  VIMNMX R226, R12, R9, !PT ;  /* 0x000000090ce27248 */ /* 0x004fc80007fe0100 */
[----:B------:R-:W-:-:S13]  /*159e0*/  ISETP.GE.AND P1, PT, R4, R226, PT ;  /* 0x000000e20400720c */ /* 0x000fda0003f26270 */
[----:B------:R-:W-:Y:S05]  /*159f0*/  @!P1 BRA `(.L_x_1778) ;  /* 0x0000003c00149947 */ /* 0x000fea0003800000 */
[----:B------:R-:W-:Y:S01]  /*15a00*/  BSSY B0, `(.L_x_1779) ;  /* 0x00003c0000007945 */ /* 0x000fe20003800000 */
[----:B------:R-:W-:Y:S02]  /*15a10*/  IMAD.MOV.U32 R6, RZ, RZ, 0x3f800000 ;  /* 0x3f800000ff067424 */ /* 0x000fe400078e00ff */
[----:B------:R-:W-:-:S07]  /*15a20*/  IMAD.MOV.U32 R119, RZ, RZ, RZ ;  /* 0x000000ffff777224 */ /* 0x000fce00078e00ff */
.L_x_1800:
[----:B------:R-:W-:-:S04]  /*15a30*/  IADD3 R9, R193, 0x1, RZ ;  /* 0x00000001c1097810 */ /* 0x000fc80007ffe0ff */
[----:B------:R-:W-:-:S04]  /*15a40*/  ISETP.NE.AND P1, PT, R9, 0x2, PT ;  /* 0x000000020900780c */ /* 0x000fc80003f25270 */
[----:B------:R-:W-:Y:S02]  /*15a50*/  SEL R5, RZ, 0x1, P1 ;  /* 0x00000001ff057807 */ /* 0x000fe40000800000 */
[----:B------:R-:W-:Y:S02]  /*15a60*/  SEL R9, R9, RZ, P1 ;  /* 0x000000ff09097207 */ /* 0x000fe40000800000 */
[----:B------:R-:W-:Y:S01]  /*15a70*/  LOP3.LUT R12, R198, R5, RZ, 0x3c, !PT ;  /* 0x00000005c60c7212 */ /* 0x000fe200078e3cff */
[----:B------:R-:W-:Y:S06]  /*15a80*/  @!P0 BRA `(.L_x_1780) ;  /* 0x0000000000048947 */ /* 0x000fec0003800000 */
[----:B------:R-:W-:Y:S01]  /*15a90*/  BPT.TRAP 0x1 ;  /* 0x000000040000795c */ /* 0x000fe20000300000 */
.L_x_1780:
[----:B------:R-:W-:Y:S01]  /*15aa0*/  IMAD R5, R9, 0x8, R2 ;  /* 0x0000000809057824 */ /* 0x000fe200078e0202 */
[----:B------:R-:W-:-:S04]  /*15ab0*/  SHF.L.U32 R10, R12, 0x1f, RZ ;  /* 0x0000001f0c0a7819 */ /* 0x000fc800000006ff */
[----:B------:R0:W1:Y:S01]  /*15ac0*/  SYNCS.PHASECHK.TRANS64.TRYWAIT P1, [R5+URZ+0x30830], R10 ;  /* 0x0308300a050075a7 */ /* 0x000062000802017f */
[----:B------:R-:W-:Y:S05]  /*15ad0*/  @!P0 BRA `(.L_x_1781) ;  /* 0x0000000000048947 */ /* 0x000fea0003800000 */
[----:B------:R-:W-:Y:S01]  /*15ae0*/  BPT.TRAP 0x1 ;  /* 0x000000040000795c */ /* 0x000fe20000300000 */
.L_x_1781:
[----:B------:R-:W-:Y:S01]  /*15af0*/  IMAD R126, R9, 0x900, R217 ;  /* 0x00000900097e7824 */ /* 0x000fe200078e02d9 */
[----:B------:R-:W-:Y:S03]  /*15b00*/  BSSY B2, `(.L_x_1782) ;  /* 0x0000006000027945 */ /* 0x000fe60003800000 */
[C---:B------:R-:W-:Y:S02]  /*15b10*/  VIADD R122, R126.reuse, 0x2 ;  /* 0x000000027e7a7836 */ /* 0x040fe40000000000 */
[----:B------:R-:W-:Y:S01]  /*15b20*/  VIADD R124, R126, 0x4 ;  /* 0x000000047e7c7836 */ /* 0x000fe20000000000 */
[----:B-1----:R-:W-:Y:S06]  /*15b30*/  @P1 BRA `(.L_x_1783) ;  /* 0x0000000000081947 */ /* 0x002fec0003800000 */
[----:B------:R-:W1:Y:S02]  /*15b40*/  SYNCS.PHASECHK.TRANS64.TRYWAIT P1, [R5+URZ+0x30830], R10 ;  /* 0x0308300a050075a7 */ /* 0x000e64000802017f */
[----:B-1----:R-:W-:Y:S05]  /*15b50*/  @!P1 BRA `(.L_x_1784) ;  /* 0x00000164003c9947 */ /* 0x002fea0003800000 */
.L_x_1783:
[----:B------:R-:W-:Y:S05]  /*15b60*/  BSYNC B2 ;  /* 0x0000000000027941 */ /* 0x000fea0003800000 */
.L_x_1782:
[----:B------:R-:W2:Y:S01]  /*15b70*/  LDL.64 R128, [R1+0x28] ;  /* 0x0000280001807983 */ /* 0x000ea20000100a00 */
[----:B------:R-:W-:Y:S01]  /*15b80*/  IMAD.MOV.U32 R120, RZ, RZ, R126 ;  /* 0x000000ffff787224 */ /* 0x000fe200078e007e */
[----:B------:R-:W-:Y:S01]  /*15b90*/  MOV R209, UR46 ;  /* 0x0000002e00d17c02 */ /* 0x000fe20008000f00 */
[----:B------:R-:W-:Y:S01]  /*15ba0*/  IMAD.MOV.U32 R123, RZ, RZ, 0x40000040 ;  /* 0x40000040ff7b7424 */ /* 0x000fe200078e00ff */
[----:B------:R-:W-:Y:S01]  /*15bb0*/  MOV R213, UR50 ;  /* 0x0000003200d57c02 */ /* 0x000fe20008000f00 */
[----:B------:R-:W-:Y:S01]  /*15bc0*/  IMAD.MOV.U32 R125, RZ, RZ, 0x40000040 ;  /* 0x40000040ff7d7424 */ /* 0x000fe200078e00ff */
[----:B------:R-:W-:Y:S01]  /*15bd0*/  R2UR UR46, R122 ;  /* 0x000000007a2e72ca */ /* 0x000fe200000e0000 */
[----:B------:R-:W-:Y:S01]  /*15be0*/  IMAD.MOV.U32 R122, RZ, RZ, R124 ;  /* 0x000000ffff7a7224 */ /* 0x000fe200078e007c */
[----:B------:R-:W-:Y:S01]  /*15bf0*/  R2UR UR50, R120 ;  /* 0x00000000783272ca */ /* 0x000fe200000e0000 */
[C---:B------:R-:W-:Y:S01]  /*15c00*/  VIADD R120, R126.reuse, 0x6 ;  /* 0x000000067e787836 */ /* 0x040fe20000000000 */
[----:B------:R-:W-:Y:S01]  /*15c10*/  MOV R13, UR38 ;  /* 0x00000026000d7c02 */ /* 0x000fe20008000f00 */
[----:B------:R-:W-:Y:S01]  /*15c20*/  VIADD R124, R126, 0x300 ;  /* 0x000003007e7c7836 */ /* 0x000fe20000000000 */
[----:B------:R-:W-:Y:S01]  /*15c30*/  MOV R21, UR42 ;  /* 0x0000002a00157c02 */ /* 0x000fe20008000f00 */
[----:B------:R-:W-:Y:S01]  /*15c40*/  IMAD.MOV.U32 R127, RZ, RZ, 0x40000040 ;  /* 0x40000040ff7f7424 */ /* 0x000fe200078e00ff */
[----:B------:R-:W-:Y:S01]  /*15c50*/  R2UR UR38, R120 ;  /* 0x00000000782672ca */ /* 0x000fe200000e0000 */
[----:B------:R-:W-:Y:S01]  /*15c60*/  VIADD R120, R126, 0x304 ;  /* 0x000003047e787836 */ /* 0x000fe20000000000 */
[----:B------:R-:W-:Y:S01]  /*15c70*/  R2UR UR34, R124 ;  /* 0x000000007c2272ca */ /* 0x000fe200000e0000 */
[----:B------:R-:W-:Y:S01]  /*15c80*/  VIADD R124, R126, 0x306 ;  /* 0x000003067e7c7836 */ /* 0x000fe20000000000 */
[----:B------:R-:W-:Y:S01]  /*15c90*/  R2UR UR42, R122 ;  /* 0x000000007a2a72ca */ /* 0x000fe200000e0000 */
[-C--:B------:R-:W-:Y:S01]  /*15ca0*/  FMUL.FTZ R24, R24, R11.reuse ;  /* 0x0000000b18187220 */ /* 0x080fe20000410000 */
[----:B------:R-:W-:Y:S01]  /*15cb0*/  IADD3 R122, R126, 0x302, RZ ;  /* 0x000003027e7a7810 */ /* 0x000fe20007ffe0ff */
[-C--:B------:R-:W-:Y:S01]  /*15cc0*/  FMUL.FTZ R25, R25, R11.reuse ;  /* 0x0000000b19197220 */ /* 0x080fe20000410000 */
[----:B------:R-:W-:Y:S01]  /*15cd0*/  MOV R121, 0x40000040 ;  /* 0x4000004000797802 */ /* 0x000fe20000000f00 */
[-C--:B------:R-:W-:Y:S01]  /*15ce0*/  FMUL.FTZ R28, R28, R11.reuse ;  /* 0x0000000b1c1c7220 */ /* 0x080fe20000410000 */
[----:B------:R-:W-:Y:S01]  /*15cf0*/  MOV R212, UR51 ;  /* 0x0000003300d47c02 */ /* 0x000fe20008000f00 */
        /* <DEDUP_REMOVED lines=8> */
[----:B------:R-:W-:Y:S01]  /*15d80*/  VIADD R120, R126, 0x600 ;  /* 0x000006007e787836 */ /* 0x000fe20000000000 */
[----:B------:R-:W-:Y:S01]  /*15d90*/  R2UR UR22, R124 ;  /* 0x000000007c1672ca */ /* 0x000fe200000e0000 */
[C---:B------:R-:W-:Y:S01]  /*15da0*/  VIADD R124, R126.reuse, 0x604 ;  /* 0x000006047e7c7836 */ /* 0x040fe20000000000 */
[----:B------:R-:W-:Y:S01]  /*15db0*/  R2UR UR51, R121 ;  /* 0x00000000793372ca */ /* 0x000fe200000e0000 */
[-C--:B------:R-:W-:Y:S01]  /*15dc0*/  FMUL.FTZ R37, R37, R11.reuse ;  /* 0x0000000b25257220 */ /* 0x080fe20000410000 */
[C---:B------:R-:W-:Y:S01]  /*15dd0*/  IADD3 R122, R126.reuse, 0x602, RZ ;  /* 0x000006027e7a7810 */ /* 0x040fe20007ffe0ff */
[----:B------:R-:W-:Y:S01]  /*15de0*/  VIADD R126, R126, 0x606 ;  /* 0x000006067e7e7836 */ /* 0x000fe20000000000 */
[----:B------:R-:W-:Y:S01]  /*15df0*/  MOV R208, UR47 ;  /* 0x0000002f00d07c02 */ /* 0x000fe20008000f00 */
[-C--:B------:R-:W-:Y:S01]  /*15e00*/  FMUL.FTZ R40, R40, R11.reuse ;  /* 0x0000000b28287220 */ /* 0x080fe20000410000 */
[----:B------:R-:W-:Y:S01]  /*15e10*/  MOV R20, UR43 ;  /* 0x0000002b00147c02 */ /* 0x000fe20008000f00 */
[-C--:B------:R-:W-:Y:S01]  /*15e20*/  FMUL.FTZ R41, R41, R11.reuse ;  /* 0x0000000b29297220 */ /* 0x080fe20000410000 */
[----:B01----:R-:W-:Y:S01]  /*15e30*/  MOV R10, UR39 ;  /* 0x00000027000a7c02 */ /* 0x003fe20008000f00 */
        /* <DEDUP_REMOVED lines=109> */
[----:B------:R-:W-:-:S11]  /*16510*/  WARPGROUP.ARRIVE ;  /* 0x00000000000079c5 */ /* 0x000fd60000000000 */
[----:B------:R-:W-:Y:S01]  /*16520*/  HGMMA.64x96x16.F32 R120, gdesc[UR48], RZ, !UPT, gsb0 ;  /* 0x01600000307879f0 */ /* 0x000fe2000c0008ff */
[----:B------:R-:W-:Y:S02]  /*16530*/  R2UR UR51, R212 ;  /* 0x00000000d43372ca */ /* 0x000fe400000e0000 */
[----:B------:R-:W-:Y:S02]  /*16540*/  R2UR UR50, R213 ;  /* 0x00000000d53272ca */ /* 0x000fe400000e0000 */
[----:B------:R-:W2:Y:S01]  /*16550*/  LDL.64 R212, [R1+0x20] ;  /* 0x0000200001d47983 */ /* 0x000ea20000100a00 */
[----:B------:R-:W-:Y:S02]  /*16560*/  WARPGROUP.DEPBAR.LE gsb0, 0x0 ;  /* 0x00008000000079c5 */ /* 0x000fe40000010000 */
[----:B------:R-:W-:Y:S01]  /*16570*/  WARPGROUP.ARRIVE ;  /* 0x00000000000079c5 */ /* 0x000fe20000000000 */
[----:B--2---:R-:W-:Y:S02]  /*16580*/  R2UR UR44, R212 ;  /* 0x00000000d42c72ca */ /* 0x004fe400000e0000 */
[----:B------:R-:W-:-:S02]  /*16590*/  R2UR UR45, R213 ;  /* 0x00000000d52d72ca */ /* 0x000fc400000e0000 */
[----:B------:R-:W-:Y:S01]  /*165a0*/  R2UR UR49, R214 ;  /* 0x00000000d63172ca */ /* 0x000fe200000e0000 */
[----:B------:R-:W2:Y:S10]  /*165b0*/  LDL.64 R212, [R1] ;  /* 0x0000000001d47983 */ /* 0x000eb40000100a00 */
[----:B------:R-:W-:Y:S01]  /*165c0*/  HGMMA.64x96x16.F32 R120, gdesc[UR44], R120, gsb0 ;  /* 0x016000002c7879f0 */ /* 0x000fe20008000878 */
[----:B------:R-:W-:-:S02]  /*165d0*/  R2UR UR45, R210 ;  /* 0x00000000d22d72ca */ /* 0x000fc400000e0000 */
[----:B------:R-:W-:Y:S02]  /*165e0*/  R2UR UR44, R211 ;  /* 0x00000000d32c72ca */ /* 0x000fe400000e0000 */
[----:B------:R-:W3:Y:S01]  /*165f0*/  LDL.64 R210, [R1+0x18] ;  /* 0x0000180001d27983 */ /* 0x000ee20000100a00 */
[----:B------:R-:W-:Y:S02]  /*16600*/  R2UR UR47, R208 ;  /* 0x00000000d02f72ca */ /* 0x000fe400000e0000 */
[----:B------:R-:W-:Y:S02]  /*16610*/  R2UR UR46, R209 ;  /* 0x00000000d12e72ca */ /* 0x000fe400000e0000 */
[----:B------:R-:W4:Y:S01]  /*16620*/  LDL.64 R208, [R1+0x10] ;  /* 0x0000100001d07983 */ /* 0x000f220000100a00 */
[----:B------:R-:W-:-:S03]  /*16630*/  R2UR UR48, R215 ;  /* 0x00000000d73072ca */ /* 0x000fc600000e0000 */
[----:B------:R-:W5:Y:S01]  /*16640*/  LDL.64 R214, [R1+0x8] ;  /* 0x0000080001d67983 */ /* 0x000f620000100a00 */
[----:B------:R-:W-:Y:S02]  /*16650*/  WARPGROUP.DEPBAR.LE gsb0, 0x0 ;  /* 0x00008000000079c5 */ /* 0x000fe40000010000 */
[----:B------:R-:W-:Y:S01]  /*16660*/  WARPGROUP.ARRIVE ;  /* 0x00000000000079c5 */ /* 0x000fe20000000000 */
[----:B---3--:R-:W-:Y:S02]  /*16670*/  R2UR UR40, R210 ;  /* 0x00000000d22872ca */ /* 0x008fe400000e0000 */
[----:B------:R-:W-:-:S13]  /*16680*/  R2UR UR41, R211 ;  /* 0x00000000d32972ca */ /* 0x000fda00000e0000 */
[----:B------:R-:W-:Y:S01]  /*16690*/  HGMMA.64x96x16.F32 R120, gdesc[UR40], R120, gsb0 ;  /* 0x01600000287879f0 */ /* 0x000fe20008000878 */
[----:B----4-:R-:W-:Y:S02]  /*166a0*/  R2UR UR36, R208 ;  /* 0x00000000d02472ca */ /* 0x010fe400000e0000 */
[----:B------:R-:W-:Y:S02]  /*166b0*/  R2UR UR37, R209 ;  /* 0x00000000d12572ca */ /* 0x000fe400000e0000 */
[----:B-----5:R-:W-:Y:S02]  /*166c0*/  R2UR UR32, R214 ;  /* 0x00000000d62072ca */ /* 0x020fe400000e0000 */
[----:B------:R-:W-:Y:S01]  /*166d0*/  R2UR UR33, R215 ;  /* 0x00000000d72172ca */ /* 0x000fe200000e0000 */
[----:B------:R-:W-:Y:S02]  /*166e0*/  WARPGROUP.DEPBAR.LE gsb0, 0x0 ;  /* 0x00008000000079c5 */ /* 0x000fe40000010000 */
[----:B------:R-:W-:-:S06]  /*166f0*/  WARPGROUP.ARRIVE ;  /* 0x00000000000079c5 */ /* 0x000fcc0000000000 */
[----:B------:R-:W-:Y:S01]  /*16700*/  HGMMA.64x96x16.F32 R120, gdesc[UR36], R120, gsb0 ;  /* 0x01600000247879f0 */ /* 0x000fe20008000878 */
[----:B--2---:R-:W-:Y:S02]  /*16710*/  R2UR UR28, R212 ;  /* 0x00000000d41c72ca */ /* 0x004fe400000e0000 */
[----:B------:R-:W-:Y:S01]  /*16720*/  R2UR UR29, R213 ;  /* 0x00000000d51d72ca */ /* 0x000fe200000e0000 */
        /* <DEDUP_REMOVED lines=23> */
[----:B------:R-:W-:Y:S02]  /*168a0*/  R2UR UR41, R206 ;  /* 0x00000000ce2972ca */ /* 0x000fe400000e0000 */
[----:B------:R-:W-:Y:S01]  /*168b0*/  R2UR UR40, R207 ;  /* 0x00000000cf2872ca */ /* 0x000fe200000e0000 */
[----:B------:R-:W-:Y:S02]  /*168c0*/  WARPGROUP.DEPBAR.LE gsb0, 0x0 ;  /* 0x00008000000079c5 */ /* 0x000fe40000010000 */
[----:B------:R-:W-:-:S06]  /*168d0*/  WARPGROUP.ARRIVE ;  /* 0x00000000000079c5 */ /* 0x000fcc0000000000 */
[----:B------:R-:W-:Y:S04]  /*168e0*/  HGMMA.64x96x16.F32 R120, gdesc[UR12], R120, gsb0 ;  /* 0x016000000c7879f0 */ /* 0x000fe80008000878 */
        /* <DEDUP_REMOVED lines=15> */
[----:B------:R-:W-:Y:S01]  /*169e0*/  R2UR UR38, R13 ;  /* 0x000000000d2672ca */ /* 0x000fe200000e0000 */
[----:B------:R-:W-:Y:S02]  /*169f0*/  WARPGROUP.DEPBAR.LE gsb0, 0x0 ;  /* 0x00008000000079c5 */ /* 0x000fe40000010000 */
[----:B------:R-:W-:-:S12]  /*16a00*/  @!P0 BRA `(.L_x_1785) ;  /* 0x0000000000048947 */ /* 0x000fd80003800000 */
[----:B------:R-:W-:Y:S01]  /*16a10*/  BPT.TRAP 0x1 ;  /* 0x000000040000795c */ /* 0x000fe20000300000 */
.L_x_1785:
[----:B------:R-:W-:Y:S02]  /*16a20*/  SHF.L.U32 R6, R198, 0x1f, RZ ;  /* 0x0000001fc6067819 */ /* 0x000fe400000006ff */
[----:B------:R-:W-:-:S04]  /*16a30*/  LEA R13, R193, R2, 0x3 ;  /* 0x00000002c10d7211 */ /* 0x000fc800078e18ff */
[----:B------:R0:W1:Y:S01]  /*16a40*/  SYNCS.PHASECHK.TRANS64.TRYWAIT P1, [R13+URZ+0x30850], R6 ;  /* 0x030850060d0075a7 */ /* 0x000062000802017f */
[----:B------:R-:W-:Y:S05]  /*16a50*/  @!P0 BRA `(.L_x_1786) ;  /* 0x0000000000048947 */ /* 0x000fea0003800000 */
[----:B------:R-:W-:Y:S01]  /*16a60*/  BPT.TRAP 0x1 ;  /* 0x000000040000795c */ /* 0x000fe20000300000 */
.L_x_1786:
[----:B------:R-:W-:Y:S04]  /*16a70*/  BSSY B2, `(.L_x_1787) ;  /* 0x0000004000027945 */ /* 0x000fe80003800000 */
[----:B-1----:R-:W-:Y:S05]  /*16a80*/  @P1 BRA `(.L_x_1788) ;  /* 0x0000000000081947 */ /* 0x002fea0003800000 */
[----:B------:R-:W1:Y:S02]  /*16a90*/  SYNCS.PHASECHK.TRANS64.TRYWAIT P1, [R13+URZ+0x30850], R6 ;  /* 0x030850060d0075a7 */ /* 0x000e64000802017f */
[----:B-1----:R-:W-:Y:S05]  /*16aa0*/  @!P1 BRA `(.L_x_1789) ;  /* 0x00000154007c9947 */ /* 0x002fea0003800000 */
.L_x_1788:
[----:B------:R-:W-:Y:S05]  /*16ab0*/  BSYNC B2 ;  /* 0x0000000000027941 */ /* 0x000fea0003800000 */
.L_x_1787:
[----:B01----:R-:W-:Y:S01]  /*16ac0*/  VIADD R6, R2, 0x400 ;  /* 0x0000040002067836 */ /* 0x003fe20000000000 */
[----:B------:R-:W-:Y:S01]  /*16ad0*/  WARPGROUP.ARRIVE ;  /* 0x00000000000079c5 */ /* 0x000fe20000000000 */
[----:B------:R-:W-:Y:S01]  /*16ae0*/  IMAD.MOV.U32 R11, RZ, RZ, 0x40000040 ;  /* 0x40000040ff0b7424 */ /* 0x000fe200078e00ff */
[----:B------:R-:W-:Y:S02]  /*16af0*/  MOV R15, 0x40000040 ;  /* 0x40000040000f7802 */ /* 0x000fe40000000f00 */
[----:B------:R-:W-:Y:S02]  /*16b00*/  SHF.R.U32.HI R6, RZ, 0x4, R6 ;  /* 0x00000004ff067819 */ /* 0x000fe40000011606 */
[----:B------:R-:W-:Y:S02]  /*16b10*/  R2UR UR7, R11 ;  /* 0x000000000b0772ca */ /* 0x000fe400000e0000 */
[----:B------:R-:W-:Y:S02]  /*16b20*/  LOP3.LUT R6, R6, 0x3fff, RZ, 0xc0, !PT ;  /* 0x00003fff06067812 */ /* 0x000fe400078ec0ff */
[----:B------:R-:W-:-:S02]  /*16b30*/  MOV R11, 0x40000040 ;  /* 0x40000040000b7802 */ /* 0x000fc40000000f00 */
[----:B------:R-:W-:-:S05]  /*16b40*/  LOP3.LUT R6, R6, 0x3000000, RZ, 0xfc, !PT ;  /* 0x0300000006067812 */ /* 0x000fca00078efcff */
[----:B------:R-:W-:-:S04]  /*16b50*/  IMAD R10, R193, 0x900, R6 ;  /* 0x00000900c10a7824 */ /* 0x000fc800078e0206 */
[C---:B------:R-:W-:Y:S01]  /*16b60*/  VIADD R14, R10.reuse, 0x80 ;  /* 0x000000800a0e7836 */ /* 0x040fe20000000000 */
[----:B------:R-:W-:-:S13]  /*16b70*/  R2UR UR6, R10 ;  /* 0x000000000a0672ca */ /* 0x000fda00000e0000 */
        /* <DEDUP_REMOVED lines=16> */
[C---:B------:R-:W-:Y:S01]  /*16c80*/  VIADD R14, R10.reuse, 0x200 ;  /* 0x000002000a0e7836 */ /* 0x040fe20000000000 */
[----:B------:R-:W-:Y:S01]  /*16c90*/  R2UR UR7, R15 ;  /* 0x000000000f0772ca */ /* 0x000fe200000e0000 */
[----:B------:R-:W-:Y:S02]  /*16ca0*/  IMAD.MOV.U32 R15, RZ, RZ, 0x40000040 ;  /* 0x40000040ff0f7424 */ /* 0x000fe400078e00ff */
        /* <DEDUP_REMOVED lines=17> */
.L_x_1790:
[----:B------:R-:W2:Y:S01]  /*16dc0*/  LDL R170, [R1+0x30] ;  /* 0x0000300001aa7983 */ /* 0x000ea20000100800 */
[----:B------:R-:W0:Y:S03]  /*16dd0*/  LDC R171, c[0x0][0x448] ;  /* 0x00011200ffab7b82 */ /* 0x000e260000000800 */
[----:B------:R-:W2:Y:S04]  /*16de0*/  LDL R169, [R1+0x44] ;  /* 0x0000440001a97983 */ /* 0x000ea80000100800 */
[----:B------:R-:W3:Y:S01]  /*16df0*/  LDL R168, [R1+0x40] ;  /* 0x0000400001a87983 */ /* 0x000ee20000100800 */
        /* <DEDUP_REMOVED lines=16> */
[----:B0-----:R-:W-:Y:S01]  /*16f00*/  ISETP.NE.AND P2, PT, R171, 0x1, PT ;  /* 0x00000001ab00780c */ /* 0x001fe20003f45270 */
        /* <DEDUP_REMOVED lines=19> */
[----:B------:R-:W-:Y:S01]  /*17040*/  IMAD R164, R4, -0x60, RZ ;  /* 0xffffffa004a47824 */ /* 0x000fe200078e02ff */
        /* <DEDUP_REMOVED lines=10> */
[----:B------:R-:W-:Y:S01]  /*170f0*/  PRMT R5, R203, 0x654, R5 ;  /* 0x00000654cb057816 */ /* 0x000fe20000000005 */
[----:B------:R-:W-:Y:S01]  /*17100*/  FMUL.FTZ R152, R159, UR43 ;  /* 0x0000002b9f987c20 */ /* 0x000fe20008410000 */
[----:B------:R-:W-:Y:S01]  /*17110*/  FMUL.FTZ R157, R160, UR43 ;  /* 0x0000002ba09d7c20 */ /* 0x000fe20008410000 */
[----:B------:R-:W-:Y:S01]  /*17120*/  FMUL.FTZ R155, R163, UR43 ;  /* 0x0000002ba39b7c20 */ /* 0x000fe20008410000 */
[----:B------:R-:W-:Y:S01]  /*17130*/  FMUL.FTZ R163, R165, UR43 ;  /* 0x0000002ba5a37c20 */ /* 0x000fe20008410000 */
[----:B------:R-:W-:Y:S01]  /*17140*/  FMUL.FTZ R159, R166, UR43 ;  /* 0x0000002ba69f7c20 */ /* 0x000fe20008410000 */
[----:B------:R-:W-:Y:S01]  /*17150*/  FMUL.FTZ R160, R167, UR43 ;  /* 0x0000002ba7a07c20 */ /* 0x000fe20008410000 */
[----:B------:R3:W-:Y:S01]  /*17160*/  SYNCS.ARRIVE.TRANS64.RED.A1T0 RZ, [R5+URZ], RZ ;  /* 0x000000ff05ff79a7 */ /* 0x0007e2000810043f */
[----:B------:R-:W-:Y:S01]  /*17170*/  LOP3.LUT P1, RZ, R22, 0x80000, RZ, 0xc0, !PT ;  /* 0x0008000016ff7812 */ /* 0x000fe2000782c0ff */
        /* <DEDUP_REMOVED lines=29> */
[----:B------:R-:W3:Y:S01]  /*17350*/  MUFU.TANH R146, R146 ;  /* 0x0000009200927308 */ /* 0x000ee20000002400 */
[----:B--2---:R-:W-:-:S07]  /*17360*/  IMAD.IADD R161, R169, 0x1, R170 ;  /* 0x00000001a9a17824 */ /* 0x004fce00078e02aa */
[----:B------:R-:W2:Y:S01]  /*17370*/  MUFU.TANH R143, R143 ;  /* 0x0000008f008f7308 */ /* 0x000ea20000002400 */
[----:B0-----:R-:W-:-:S05]  /*17380*/  @P2 IMAD.HI.U32 R129, R161, R129, RZ ;  /* 0x00000081a1812227 */ /* 0x001fca00078e00ff */
[----:B-1----:R-:W-:Y:S01]  /*17390*/  @P2 SHF.R.U32.HI R161, RZ, R128, R129 ;  /* 0x00000080ffa12219 */ /* 0x002fe20000011681 */
[----:B------:R-:W-:Y:S01]  /*173a0*/  VIADD R128, R164, 0x1 ;  /* 0x00000001a4807836 */ /* 0x000fe20000000000 */
[----:B------:R-:W0:Y:S03]  /*173b0*/  MUFU.TANH R144, R144 ;  /* 0x0000009000907308 */ /* 0x000e260000002400 */
[----:B------:R-:W1:Y:S01]  /*173c0*/  SHFL.IDX PT, R169, R161, RZ, 0x1c1f ;  /* 0x001c1fffa1a97589 */ /* 0x000e6200000e0000 */
[----:B---3--:R-:W-:-:S04]  /*173d0*/  IMAD R5, R168, -0x2, R128 ;  /* 0xfffffffea8057824 */ /* 0x008fc800078e0280 */
[----:B------:R-:W3:Y:S01]  /*173e0*/  MUFU.TANH R149, R149 ;  /* 0x0000009500957308 */ /* 0x000ee20000002400 */
[----:B------:R-:W-:Y:S01]  /*173f0*/  IADD3 R167, -R199, R5, R200 ;  /* 0x00000005c7a77210 */ /* 0x000fe20007ffe1c8 */
[----:B------:R-:W-:-:S03]  /*17400*/  VIADD R5, R5, 0xffffffff ;  /* 0xffffffff05057836 */ /* 0x000fc60000000000 */
[C---:B------:R-:W-:Y:S01]  /*17410*/  IADD3 R168, R167.reuse, UR58, RZ ;  /* 0x0000003aa7a87c10 */ /* 0x040fe2000fffe0ff */
[----:B------:R-:W-:Y:S02]  /*17420*/  VIADD R167, R167, UR38 ;  /* 0x00000026a7a77c36 */ /* 0x000fe40008000000 */
[----:B------:R-:W0:Y:S08]  /*17430*/  MUFU.TANH R150, R150 ;  /* 0x0000009600967308 */ /* 0x000e300000002400 */
[----:B------:R-:W0:Y:S01]  /*17440*/  MUFU.TANH R147, R147 ;  /* 0x0000009300937308 */ /* 0x000e220000002400 */
[----:B-1----:R-:W-:Y:S01]  /*17450*/  IMAD.IADD R166, R168, 0x1, R169 ;  /* 0x00000001a8a67824 */ /* 0x002fe200078e02a9 */
[----:B------:R-:W-:-:S06]  /*17460*/  IADD3 R165, R167, R169, RZ ;  /* 0x000000a9a7a57210 */ /* 0x000fcc0007ffe0ff */
[----:B------:R-:W1:Y:S08]  /*17470*/  MUFU.TANH R148, R148 ;  /* 0x0000009400947308 */ /* 0x000e700000002400 */
        /* <DEDUP_REMOVED lines=25> */
.L_x_1793:
[----:B------:R-:W-:-:S05]  /*17610*/  IMAD.U32 R170, RZ, RZ, UR47 ;  /* 0x0000002fffaa7e24 */ /* 0x000fca000f8e00ff */
[----:B------:R-:W-:-:S13]  /*17620*/  ISETP.NE.AND P1, PT, R170, 0x1, PT ;  /* 0x00000001aa00780c */ /* 0x000fda0003f25270 */
[----:B------:R-:W1:Y:S02]  /*17630*/  @P1 LDC.64 R128, c[0x0][0x9e8] ;  /* 0x00027a00ff801b82 */ /* 0x000e640000000a00 */
[----:B-1----:R-:W-:-:S05]  /*17640*/  @P1 IMAD.HI.U32 R128, R169, R128, RZ ;  /* 0x00000080a9801227 */ /* 0x002fca00078e00ff */
[----:B------:R-:W-:-:S07]  /*17650*/  @P1 SHF.R.U32.HI R169, RZ, R129, R128 ;  /* 0x00000081ffa91219 */ /* 0x000fce0000011680 */
.L_x_1794:
[----:B------:R-:W-:Y:S05]  /*17660*/  BSYNC B2 ;  /* 0x0000000000027941 */ /* 0x000fea0003800000 */
.L_x_1792:
[----:B------:R-:W-:-:S05]  /*17670*/  IMAD R169, R169, R170, R5 ;  /* 0x000000aaa9a97224 */ /* 0x000fca00078e0205 */
[----:B------:R-:W-:Y:S02]  /*17680*/  VIADDMNMX R166, R169, R170, R166, PT ;  /* 0x000000aaa9a67246 */ /* 0x000fe400038001a6 */
[----:B------:R-:W-:-:S07]  /*17690*/  VIMNMX R165, R165, R169, !PT ;  /* 0x000000a9a5a57248 */ /* 0x000fce0007fe0100 */
.L_x_1791:
        /* <DEDUP_REMOVED lines=13> */
[----:B------:R-:W-:Y:S01]  /*17770*/  @P5 LOP3.LUT R22, R22, 0x4, RZ, 0xfc, !PT ;  /* 0x0000000416165812 */ /* 0x000fe200078efcff */
[----:B-1----:R-:W-:Y:S01]  /*17780*/  IMAD.IADD R168, R168, 0x1, R161 ;  /* 0x00000001a8a87824 */ /* 0x002fe200078e02a1 */
        /* <DEDUP_REMOVED lines=9> */
[----:B------:R-:W-:Y:S02]  /*17820*/  ISETP.GT.AND P3, PT, R165, 0x11, !P4 ;  /* 0x00000011a500780c */ /* 0x000fe40006764270 */
[----:B------:R-:W-:-:S02]  /*17830*/  IADD3 R167, R167, R161, RZ ;  /* 0x000000a1a7a77210 */ /* 0x000fc40007ffe0ff */
        /* <DEDUP_REMOVED lines=75> */
[----:B0-----:R-:W-:Y:S02]  /*17cf0*/  FSEL R150, R150, -INF , !P3 ;  /* 0xff80000096967808 */ /* 0x001fe40005800000 */
        /* <DEDUP_REMOVED lines=49> */
.L_x_1797:
[----:B------:R-:W-:-:S05]  /*18010*/  IMAD.U32 R164, RZ, RZ, UR47 ;  /* 0x0000002fffa47e24 */ /* 0x000fca000f8e00ff */
[----:B------:R-:W-:-:S13]  /*18020*/  ISETP.NE.AND P6, PT, R164, 0x1, PT ;  /* 0x00000001a400780c */ /* 0x000fda0003fc5270 */
[----:B------:R-:W0:Y:S02]  /*18030*/  @P6 LDC.64 R128, c[0x0][0x9e8] ;  /* 0x00027a00ff806b82 */ /* 0x000e240000000a00 */
[----:B0-----:R-:W-:-:S05]  /*18040*/  @P6 IMAD.HI.U32 R128, R161, R128, RZ ;  /* 0x00000080a1806227 */ /* 0x001fca00078e00ff */
[----:B------:R-:W-:-:S07]  /*18050*/  @P6 SHF.R.U32.HI R161, RZ, R129, R128 ;  /* 0x00000081ffa16219 */ /* 0x000fce0000011680 */
.L_x_1798:
[----:B------:R-:W-:Y:S05]  /*18060*/  BSYNC B2 ;  /* 0x0000000000027941 */ /* 0x000fea0003800000 */
.L_x_1796:
[----:B------:R-:W-:-:S05]  /*18070*/  IMAD R5, R161, R164, R5 ;  /* 0x000000a4a1057224 */ /* 0x000fca00078e0205 */
[----:B------:R-:W-:Y:S02]  /*18080*/  VIADDMNMX R168, R5, R164, R168, PT ;  /* 0x000000a405a87246 */ /* 0x000fe400038001a8 */
[----:B------:R-:W-:-:S07]  /*18090*/  VIMNMX R167, R167, R5, !PT ;  /* 0x00000005a7a77248 */ /* 0x000fce0007fe0100 */
.L_x_1795:
        /* <DEDUP_REMOVED lines=65> */
[----:B------:R-:W-:Y:S01]  /*184b0*/  FMNMX.FTZ R14, R162, R5, !PT ;  /* 0x00000005a20e7209 */ /* 0x000fe20007810000 */
[----:B------:R-:W-:Y:S01]  /*184c0*/  IMAD.U32 R5, RZ, RZ, UR54 ;  /* 0x00000036ff057e24 */ /* 0x000fe2000f8e00ff */
[----:B------:R-:W-:-:S02]  /*184d0*/  ISETP.GT.AND P1, PT, R167, 0x30, !P1 ;  /* 0x00000030a700780c */ /* 0x000fc40004f24270 */
[----:B------:R-:W-:Y:S02]  /*184e0*/  FMNMX.FTZ R129, R163, R14, !PT ;  /* 0x0000000ea3817209 */ /* 0x000fe40007810000 */
[----:B------:R-:W-:Y:S02]  /*184f0*/  ISETP.LT.OR P1, PT, R168, 0x31, P1 ;  /* 0x00000031a800780c */ /* 0x000fe40000f21670 */
[C---:B------:R-:W-:Y:S01]  /*18500*/  LOP3.LUT P2, RZ, R22.reuse, 0x40, RZ, 0xc0, !PT ;  /* 0x0000004016ff7812 */ /* 0x040fe2000784c0ff */
[----:B------:R-:W0:Y:S01]  /*18510*/  SHFL.BFLY PT, R14, R129, 0x2, 0x1f ;  /* 0x0c401f00810e7f89 */ /* 0x000e2200000e0000 */
[----:B------:R-:W-:Y:S02]  /*18520*/  FSEL R141, R141, -INF , !P1 ;  /* 0xff8000008d8d7808 */ /* 0x000fe40004800000 */
[C---:B------:R-:W-:Y:S02]  /*18530*/  LOP3.LUT P1, RZ, R22.reuse, 0x800, RZ, 0xc0, !PT ;  /* 0x0000080016ff7812 */ /* 0x040fe4000782c0ff */
[----:B------:R-:W-:-:S02]  /*18540*/  LOP3.LUT P6, RZ, R22, 0x20, RZ, 0xc0, !PT ;  /* 0x0000002016ff7812 */ /* 0x000fc400078cc0ff */
[C---:B------:R-:W-:Y:S02]  /*18550*/  ISETP.GT.AND P1, PT, R167.reuse, 0x31, !P1 ;  /* 0x00000031a700780c */ /* 0x040fe40004f24270 */
[----:B------:R-:W-:Y:S02]  /*18560*/  ISETP.GT.AND P3, PT, R167, 0x50, !P3 ;  /* 0x00000050a700780c */ /* 0x000fe40005f64270 */
[C---:B------:R-:W-:Y:S02]  /*18570*/  ISETP.LT.OR P1, PT, R168.reuse, 0x32, P1 ;  /* 0x00000032a800780c */ /* 0x040fe40000f21670 */
[----:B------:R-:W-:Y:S02]  /*18580*/  ISETP.LT.OR P3, PT, R168, 0x51, P3 ;  /* 0x00000051a800780c */ /* 0x000fe40001f61670 */
[----:B------:R-:W-:Y:S02]  /*18590*/  FSEL R142, R142, -INF , !P1 ;  /* 0xff8000008e8e7808 */ /* 0x000fe40004800000 */
[----:B------:R-:W-:-:S02]  /*185a0*/  LOP3.LUT P1, RZ, R22, 0x400, RZ, 0xc0, !PT ;  /* 0x0000040016ff7812 */ /* 0x000fc4000782c0ff */
[C---:B------:R-:W-:Y:S02]  /*185b0*/  ISETP.GT.AND P4, PT, R167.reuse, 0x51, !P4 ;  /* 0x00000051a700780c */ /* 0x040fe40006784270 */
[----:B------:R-:W-:Y:S02]  /*185c0*/  ISETP.GT.AND P1, PT, R167, 0x38, !P1 ;  /* 0x00000038a700780c */ /* 0x000fe40004f24270 */
[----:B------:R-:W-:Y:S02]  /*185d0*/  FSEL R156, R156, -INF , !P3 ;  /* 0xff8000009c9c7808 */ /* 0x000fe40005800000 */
[----:B------:R-:W-:Y:S02]  /*185e0*/  ISETP.LT.OR P1, PT, R168, 0x39, P1 ;  /* 0x00000039a800780c */ /* 0x000fe40000f21670 */
[----:B0-----:R-:W-:Y:S02]  /*185f0*/  FMNMX.FTZ R161, R129, R14, !PT ;  /* 0x0000000e81a17209 */ /* 0x001fe40007810000 */
[----:B------:R-:W-:-:S02]  /*18600*/  FSEL R143, R143, -INF , !P1 ;  /* 0xff8000008f8f7808 */ /* 0x000fc40004800000 */
[----:B------:R-:W-:Y:S01]  /*18610*/  LOP3.LUT P1, RZ, R22, 0x200, RZ, 0xc0, !PT ;  /* 0x0000020016ff7812 */ /* 0x000fe2000782c0ff */
[----:B------:R-:W0:Y:S01]  /*18620*/  SHFL.BFLY PT, R14, R161, 0x1, 0x1f ;  /* 0x0c201f00a10e7f89 */ /* 0x000e2200000e0000 */
[C---:B------:R-:W-:Y:S02]  /*18630*/  ISETP.GT.AND P5, PT, R167.reuse, 0x58, !P5 ;  /* 0x00000058a700780c */ /* 0x040fe40006fa4270 */
[----:B------:R-:W-:Y:S02]  /*18640*/  ISETP.GT.AND P1, PT, R167, 0x39, !P1 ;  /* 0x00000039a700780c */ /* 0x000fe40004f24270 */
[C---:B------:R-:W-:Y:S02]  /*18650*/  ISETP.LT.OR P4, PT, R168.reuse, 0x52, P4 ;  /* 0x00000052a800780c */ /* 0x040fe40002781670 */
[C---:B------:R-:W-:Y:S02]  /*18660*/  ISETP.LT.OR P1, PT, R168.reuse, 0x3a, P1 ;  /* 0x0000003aa800780c */ /* 0x040fe40000f21670 */
[----:B------:R-:W-:-:S02]  /*18670*/  ISETP.LT.OR P5, PT, R168, 0x59, P5 ;  /* 0x00000059a800780c */ /* 0x000fc40002fa1670 */
[----:B------:R-:W-:Y:S02]  /*18680*/  FSEL R144, R144, -INF , !P1 ;  /* 0xff80000090907808 */ /* 0x000fe40004800000 */
[----:B------:R-:W-:Y:S02]  /*18690*/  LOP3.LUT P1, RZ, R22, 0x100, RZ, 0xc0, !PT ;  /* 0x0000010016ff7812 */ /* 0x000fe4000782c0ff */
[----:B------:R-:W-:Y:S02]  /*186a0*/  FSEL R155, R155, -INF , !P4 ;  /* 0xff8000009b9b7808 */ /* 0x000fe40006000000 */
[----:B------:R-:W-:Y:S02]  /*186b0*/  ISETP.GT.AND P1, PT, R167, 0x40, !P1 ;  /* 0x00000040a700780c */ /* 0x000fe40004f24270 */
[----:B------:R-:W-:Y:S02]  /*186c0*/  FSEL R159, R159, -INF , !P5 ;  /* 0xff8000009f9f7808 */ /* 0x000fe40006800000 */
[----:B------:R-:W-:-:S02]  /*186d0*/  ISETP.LT.OR P1, PT, R168, 0x41, P1 ;  /* 0x00000041a800780c */ /* 0x000fc40000f21670 */
[----:B0-----:R-:W-:Y:S02]  /*186e0*/  FMNMX.FTZ R14, R161, R14, !PT ;  /* 0x0000000ea10e7209 */ /* 0x001fe40007810000 */
[----:B------:R-:W-:Y:S02]  /*186f0*/  FSEL R147, R147, -INF , !P1 ;  /* 0xff80000093937808 */ /* 0x000fe40004800000 */
[----:B------:R-:W-:Y:S01]  /*18700*/  LOP3.LUT P1, RZ, R22, 0x80, RZ, 0xc0, !PT ;  /* 0x0000008016ff7812 */ /* 0x000fe2000782c0ff */
[----:B------:R-:W-:-:S03]  /*18710*/  FMUL.FTZ R164, R14, R5 ;  /* 0x000000050ea47220 */ /* 0x000fc60000410000 */
[----:B------:R-:W-:-:S04]  /*18720*/  ISETP.GT.AND P1, PT, R167, 0x41, !P1 ;  /* 0x00000041a700780c */ /* 0x000fc80004f24270 */
[----:B------:R-:W-:-:S04]  /*18730*/  ISETP.LT.OR P1, PT, R168, 0x42, P1 ;  /* 0x00000042a800780c */ /* 0x000fc80000f21670 */
[----:B------:R-:W-:Y:S02]  /*18740*/  FSEL R148, R148, -INF , !P1 ;  /* 0xff80000094947808 */ /* 0x000fe40004800000 */
[----:B------:R-:W-:Y:S02]  /*18750*/  ISETP.GT.AND P1, PT, R167, 0x48, !P2 ;  /* 0x00000048a700780c */ /* 0x000fe40005724270 */
[----:B------:R-:W-:Y:S02]  /*18760*/  LOP3.LUT P2, RZ, R22, 0x2, RZ, 0xc0, !PT ;  /* 0x0000000216ff7812 */ /* 0x000fe4000784c0ff */
[----:B------:R-:W-:-:S04]  /*18770*/  ISETP.LT.OR P1, PT, R168, 0x49, P1 ;  /* 0x00000049a800780c */ /* 0x000fc80000f21670 */
[----:B------:R-:W-:Y:S02]  /*18780*/  FSEL R151, R151, -INF , !P1 ;  /* 0xff80000097977808 */ /* 0x000fe40004800000 */
[----:B------:R-:W-:Y:S02]  /*18790*/  ISETP.GT.AND P1, PT, R167, 0x49, !P6 ;  /* 0x00000049a700780c */ /* 0x000fe40007724270 */
[----:B------:R-:W-:Y:S02]  /*187a0*/  LOP3.LUT P6, RZ, R22, 0x1, RZ, 0xc0, !PT ;  /* 0x0000000116ff7812 */ /* 0x000fe400078cc0ff */
[----:B------:R-:W-:-:S04]  /*187b0*/  ISETP.LT.OR P1, PT, R168, 0x4a, P1 ;  /* 0x0000004aa800780c */ /* 0x000fc80000f21670 */
[----:B------:R-:W-:Y:S02]  /*187c0*/  FSEL R152, R152, -INF , !P1 ;  /* 0xff80000098987808 */ /* 0x000fe40004800000 */
[C---:B------:R-:W-:Y:S02]  /*187d0*/  ISETP.GT.AND P1, PT, R167.reuse, RZ, !P2 ;  /* 0x000000ffa700720c */ /* 0x040fe40005724270 */
[----:B------:R-:W-:Y:S02]  /*187e0*/  ISETP.GT.AND P2, PT, R167, 0x59, !P6 ;  /* 0x00000059a700780c */ /* 0x000fe40007744270 */
[C---:B------:R-:W-:Y:S02]  /*187f0*/  ISETP.LT.OR P1, PT, R168.reuse, 0x1, P1 ;  /* 0x00000001a800780c */ /* 0x040fe40000f21670 */
[----:B------:R-:W-:Y:S02]  /*18800*/  ISETP.LT.OR P2, PT, R168, 0x5a, P2 ;  /* 0x0000005aa800780c */ /* 0x000fe40001741670 */
[----:B------:R-:W-:-:S02]  /*18810*/  FSEL R10, R10, -INF , !P1 ;  /* 0xff8000000a0a7808 */ /* 0x000fc40004800000 */
[----:B------:R-:W-:Y:S02]  /*18820*/  FSETP.NEU.FTZ.AND P1, PT, R14, -INF , PT ;  /* 0xff8000000e00780b */ /* 0x000fe40003f3d000 */
[----:B------:R-:W-:Y:S02]  /*18830*/  FSEL R160, R160, -INF , !P2 ;  /* 0xff800000a0a07808 */ /* 0x000fe40005000000 */
[----:B------:R-:W-:-:S05]  /*18840*/  FSEL R164, R164, RZ, P1 ;  /* 0x000000ffa4a47208 */ /* 0x000fca0000800000 */
[-CC-:B------:R-:W-:Y:S01]  /*18850*/  FFMA.FTZ R188, R6, R5.reuse, -R164.reuse ;  /* 0x0000000506bc7223 */ /* 0x180fe200000108a4 */
[----:B------:R-:W-:Y:S01]  /*18860*/  FMNMX.FTZ R6, R10, R0, !PT ;  /* 0x000000000a067209 */ /* 0x000fe20007810000 */
[-CC-:B------:R-:W-:Y:S01]  /*18870*/  FFMA.FTZ R161, R11, R5.reuse, -R164.reuse ;  /* 0x000000050ba17223 */ /* 0x180fe200000108a4 */
[-CC-:B------:R-:W-:Y:S01]  /*18880*/  FFMA.FTZ R184, R121, R5.reuse, -R164.reuse ;  /* 0x0000000579b87223 */ /* 0x180fe200000108a4 */
[-CC-:B------:R-:W-:Y:S01]  /*18890*/  FFMA.FTZ R121, R122, R5.reuse, -R164.reuse ;  /* 0x000000057a797223 */ /* 0x180fe200000108a4 */
[----:B------:R-:W-:Y:S01]  /*188a0*/  FMNMX.FTZ R6, R128, R6, !PT ;  /* 0x0000000680067209 */ /* 0x000fe20007810000 */
[-CC-:B------:R-:W-:Y:S01]  /*188b0*/  FFMA.FTZ R186, R125, R5.reuse, -R164.reuse ;  /* 0x000000057dba7223 */ /* 0x180fe200000108a4 */
[-CC-:B------:R-:W-:Y:S01]  /*188c0*/  FFMA.FTZ R125, R136, R5.reuse, -R164.reuse ;  /* 0x00000005887d7223 */ /* 0x180fe200000108a4 */
[-CC-:B------:R-:W-:Y:S01]  /*188d0*/  FFMA.FTZ R136, R140, R5.reuse, -R164.reuse ;  /* 0x000000058c887223 */ /* 0x180fe200000108a4 */
[----:B------:R-:W-:Y:S01]  /*188e0*/  FMNMX.FTZ R6, R21, R6, !PT ;  /* 0x0000000615067209 */ /* 0x000fe20007810000 */
[-CC-:B------:R-:W-:Y:S01]  /*188f0*/  FFMA.FTZ R176, R139, R5.reuse, -R164.reuse ;  /* 0x000000058bb07223 */ /* 0x180fe200000108a4 */
[----:B------:R-:W-:Y:S01]  /*18900*/  MUFU.EX2 R188, R188 ;  /* 0x000000bc00bc7308 */ /* 0x000fe20000000800 */
        /* <DEDUP_REMOVED lines=24> */
[----:B------:R-:W-:Y:S01]  /*18a90*/  FFMA.FTZ R163, R163, R5, -R164 ;  /* 0x00000005a3a37223 */ /* 0x000fe200000108a4 */
[----:B------:R-:W-:-:S04]  /*18aa0*/  FMNMX.FTZ R6, R134, R6, !PT ;  /* 0x0000000686067209 */ /* 0x000fc80007810000 */
[----:B------:R-:W-:Y:S02]  /*18ab0*/  FMNMX.FTZ R6, R137, R6, !PT ;  /* 0x0000000689067209 */ /* 0x000fe40007810000 */
[----:B------:R-:W-:Y:S02]  /*18ac0*/  MUFU.EX2 R184, R184 ;  /* 0x000000b800b87308 */ /* 0x000fe40000000800 */
        /* <DEDUP_REMOVED lines=18> */
[----:B------:R-:W-:-:S05]  /*18bf0*/  FMNMX.FTZ R6, R160, R6, !PT ;  /* 0x00000006a0067209 */ /* 0x000fca0007810000 */
[----:B------:R-:W0:Y:S01]  /*18c00*/  SHFL.BFLY PT, R11, R6, 0x2, 0x1f ;  /* 0x0c401f00060b7f89 */ /* 0x000e2200000e0000 */
[----:B------:R-:W-:Y:S08]  /*18c10*/  MUFU.EX2 R125, R125 ;  /* 0x0000007d007d7308 */ /* 0x000ff00000000800 */
[----:B------:R-:W-:Y:S08]  /*18c20*/  MUFU.EX2 R176, R176 ;  /* 0x000000b000b07308 */ /* 0x000ff00000000800 */
[----:B------:R-:W-:Y:S01]  /*18c30*/  MUFU.EX2 R136, R136 ;  /* 0x0000008800887308 */ /* 0x000fe20000000800 */
[----:B0-----:R-:W-:-:S07]  /*18c40*/  FMNMX.FTZ R6, R6, R11, !PT ;  /* 0x0000000b06067209 */ /* 0x001fce0007810000 */
[----:B------:R-:W-:Y:S01]  /*18c50*/  MUFU.EX2 R178, R178 ;  /* 0x000000b200b27308 */ /* 0x000fe20000000800 */
[----:B------:R-:W-:Y:S01]  /*18c60*/  FSEL R11, R14, RZ, P1 ;  /* 0x000000ff0e0b7208 */ /* 0x000fe20000800000 */
[----:B------:R-:W0:Y:S04]  /*18c70*/  SHFL.BFLY PT, R122, R6, 0x1, 0x1f ;  /* 0x0c201f00067a7f89 */ /* 0x000e2800000e0000 */
[----:B------:R-:W-:Y:S02]  /*18c80*/  FADD.FTZ R11, -R11, R3 ;  /* 0x000000030b0b7221 */ /* 0x000fe40000010100 */
[----:B------:R-:W-:Y:S02]  /*18c90*/  MUFU.EX2 R135, R135 ;  /* 0x0000008700877308 */ /* 0x000fe40000000800 */
[----:B------:R-:W-:-:S06]  /*18ca0*/  FMUL.FTZ R11, R11, R5 ;  /* 0x000000050b0b7220 */ /* 0x000fcc0000410000 */
[----:B------:R-:W1:Y:S08]  /*18cb0*/  MUFU.EX2 R11, R11 ;  /* 0x0000000b000b7308 */ /* 0x000e700000000800 */
[----:B------:R-:W-:Y:S01]  /*18cc0*/  MUFU.EX2 R172, R172 ;  /* 0x000000ac00ac7308 */ /* 0x000fe20000000800 */
[----:B0-----:R-:W-:-:S04]  /*18cd0*/  FMNMX.FTZ R122, R6, R122, !PT ;  /* 0x0000007a067a7209 */ /* 0x001fc80007810000 */
[C---:B------:R-:W-:Y:S01]  /*18ce0*/  FSETP.NEU.FTZ.AND P1, PT, R122.reuse, -INF , PT ;  /* 0xff8000007a00780b */ /* 0x040fe20003f3d000 */
[CC--:B------:R-:W-:Y:S01]  /*18cf0*/  FMUL.FTZ R140, R122.reuse, R5.reuse ;  /* 0x000000057a8c7220 */ /* 0x0c0fe20000410000 */
[----:B-1----:R-:W-:Y:S01]  /*18d00*/  FFMA.FTZ R8, R11, R8, R188 ;  /* 0x000000080b087223 */ /* 0x002fe200000100bc */
[----:B------:R-:W-:Y:S01]  /*18d10*/  MUFU.EX2 R132, R132 ;  /* 0x0000008400847308 */ /* 0x000fe20000000800 */
[----:B------:R-:W-:Y:S02]  /*18d20*/  FSEL R6, R122, RZ, P1 ;  /* 0x000000ff7a067208 */ /* 0x000fe40000800000 */
[----:B------:R-:W-:Y:S01]  /*18d30*/  FSEL R140, R140, RZ, P1 ;  /* 0x000000ff8c8c7208 */ /* 0x000fe20000800000 */
[----:B------:R-:W-:Y:S02]  /*18d40*/  FADD.FTZ R8, R161, R8 ;  /* 0x00000008a1087221 */ /* 0x000fe40000010000 */
[----:B------:R-:W-:Y:S02]  /*18d50*/  FADD.FTZ R6, -R6, R0 ;  /* 0x0000000006067221 */ /* 0x000fe40000010100 */
[-CC-:B------:R-:W-:Y:S01]  /*18d60*/  FFMA.FTZ R189, R10, R5.reuse, -R140.reuse ;  /* 0x000000050abd7223 */ /* 0x180fe2000001088c */
[-CC-:B------:R-:W-:Y:S01]  /*18d70*/  FFMA.FTZ R139, R128, R5.reuse, -R140.reuse ;  /* 0x00000005808b7223 */ /* 0x180fe2000001088c */
[-C--:B------:R-:W-:Y:S01]  /*18d80*/  FMUL.FTZ R6, R6, R5.reuse ;  /* 0x0000000506067220 */ /* 0x080fe20000410000 */
[-CC-:B------:R-:W-:Y:S01]  /*18d90*/  FFMA.FTZ R191, R21, R5.reuse, -R140.reuse ;  /* 0x0000000515bf7223 */ /* 0x180fe2000001088c */
[-CC-:B------:R-:W-:Y:S01]  /*18da0*/  FFMA.FTZ R128, R120, R5.reuse, -R140.reuse ;  /* 0x0000000578807223 */ /* 0x180fe2000001088c */
[-CC-:B------:R-:W-:Y:S01]  /*18db0*/  FFMA.FTZ R185, R123, R5.reuse, -R140.reuse ;  /* 0x000000057bb97223 */ /* 0x180fe2000001088c */
[----:B------:R-:W-:Y:S01]  /*18dc0*/  MUFU.EX2 R189, R189 ;  /* 0x000000bd00bd7308 */ /* 0x000fe20000000800 */
[-CC-:B------:R-:W-:Y:S01]  /*18dd0*/  FFMA.FTZ R120, R124, R5.reuse, -R140.reuse ;  /* 0x000000057c787223 */ /* 0x180fe2000001088c */
[-CC-:B------:R-:W-:Y:S01]  /*18de0*/  FFMA.FTZ R187, R127, R5.reuse, -R140.reuse ;  /* 0x000000057fbb7223 */ /* 0x180fe2000001088c */
[-C--:B------:R-:W-:Y:S01]  /*18df0*/  FFMA.FTZ R21, R130, R5.reuse, -R140 ;  /* 0x0000000582157223 */ /* 0x080fe2000001088c */
[----:B------:R-:W-:Y:S01]  /*18e00*/  FADD.FTZ R8, R190, R8 ;  /* 0x00000008be087221 */ /* 0x000fe20000010000 */
[-CC-:B------:R-:W-:Y:S01]  /*18e10*/  FFMA.FTZ R181, R133, R5.reuse, -R140.reuse ;  /* 0x0000000585b57223 */ /* 0x180fe2000001088c */
        /* <DEDUP_REMOVED lines=9> */
[-C--:B------:R-:W-:Y:S01]  /*18eb0*/  FFMA.FTZ R127, R144, R5.reuse, -R140 ;  /* 0x00000005907f7223 */ /* 0x080fe2000001088c */
[----:B------:R-:W1:Y:S01]  /*18ec0*/  MUFU.EX2 R139, R139 ;  /* 0x0000008b008b7308 */ /* 0x000e620000000800 */
[----:B------:R-:W-:Y:S01]  /*18ed0*/  FADD.FTZ R8, R121, R8 ;  /* 0x0000000879087221 */ /* 0x000fe20000010000 */
[-CC-:B------:R-:W-:Y:S01]  /*18ee0*/  FFMA.FTZ R173, R147, R5.reuse, -R140.reuse ;  /* 0x0000000593ad7223 */ /* 0x180fe2000001088c */
[-CC-:B------:R-:W-:Y:S01]  /*18ef0*/  FFMA.FTZ R124, R148, R5.reuse, -R140.reuse ;  /* 0x00000005947c7223 */ /* 0x180fe2000001088c */
[-C--:B------:R-:W-:Y:S01]  /*18f00*/  FFMA.FTZ R175, R151, R5.reuse, -R140 ;  /* 0x0000000597af7223 */ /* 0x080fe2000001088c */
[----:B------:R-:W-:Y:S01]  /*18f10*/  FADD.FTZ R8, R186, R8 ;  /* 0x00000008ba087221 */ /* 0x000fe20000010000 */
[-CC-:B------:R-:W-:Y:S01]  /*18f20*/  FFMA.FTZ R123, R152, R5.reuse, -R140.reuse ;  /* 0x00000005987b7223 */ /* 0x180fe2000001088c */
[----:B------:R-:W-:Y:S01]  /*18f30*/  FFMA.FTZ R169, R156, R5, -R140 ;  /* 0x000000059ca97223 */ /* 0x000fe2000001088c */
[----:B------:R-:W2:Y:S01]  /*18f40*/  MUFU.EX2 R191, R191 ;  /* 0x000000bf00bf7308 */ /* 0x000ea20000000800 */
[----:B0-----:R-:W-:Y:S01]  /*18f50*/  FFMA.FTZ R7, R6, R7, R189 ;  /* 0x0000000706077223 */ /* 0x001fe200000100bd */
[----:B------:R-:W-:Y:S01]  /*18f60*/  FADD.FTZ R8, R20, R8 ;  /* 0x0000000814087221 */ /* 0x000fe20000010000 */
[-CC-:B------:R-:W-:Y:S01]  /*18f70*/  FFMA.FTZ R0, R155, R5.reuse, -R140.reuse ;  /* 0x000000059b007223 */ /* 0x180fe2000001088c */
[-CC-:B------:R-:W-:Y:S01]  /*18f80*/  FFMA.FTZ R171, R159, R5.reuse, -R140.reuse ;  /* 0x000000059fab7223 */ /* 0x180fe2000001088c */
[----:B------:R-:W-:Y:S01]  /*18f90*/  FFMA.FTZ R134, R160, R5, -R140 ;  /* 0x00000005a0867223 */ /* 0x000fe2000001088c */
[----:B------:R-:W-:-:S02]  /*18fa0*/  FADD.FTZ R8, R180, R8 ;  /* 0x00000008b4087221 */ /* 0x000fc40000010000 */
        /* <DEDUP_REMOVED lines=14> */
[----:B------:R-:W-:-:S04]  /*19090*/  FADD.FTZ R8, R135, R8 ;  /* 0x0000000887087221 */ /* 0x000fc80000010000 */
[----:B------:R-:W-:Y:S02]  /*190a0*/  FADD.FTZ R8, R172, R8 ;  /* 0x00000008ac087221 */ /* 0x000fe40000010000 */
[----:B------:R-:W1:Y:S01]  /*190b0*/  MUFU.EX2 R21, R21 ;  /* 0x0000001500157308 */ /* 0x000e620000000800 */
[----:B--2---:R-:W-:Y:S01]  /*190c0*/  FADD.FTZ R7, R120, R7 ;  /* 0x0000000778077221 */ /* 0x004fe20000010000 */
[----:B------:R-:W-:-:S06]  /*190d0*/  FADD.FTZ R137, R132, R8 ;  /* 0x0000000884897221 */ /* 0x000fcc0000010000 */
        /* <DEDUP_REMOVED lines=48> */
.L_x_1799:
[C---:B------:R-:W-:Y:S01]  /*193e0*/  ISETP.GT.AND P1, PT, R4.reuse, R226, PT ;  /* 0x000000e20400720c */ /* 0x040fe20003f24270 */
[----:B------:R-:W-:Y:S01]  /*193f0*/  VIADD R4, R4, 0xffffffff ;  /* 0xffffffff04047836 */ /* 0x000fe20000000000 */
[----:B------:R-:W-:Y:S01]  /*19400*/  IADD3 R138, R13, 0x30860, RZ ;  /* 0x000308600d8a7810 */ /* 0x000fe20007ffe0ff */
[----:B------:R-:W-:Y:S01]  /*19410*/  IMAD.MOV.U32 R193, RZ, RZ, R9 ;  /* 0x000000ffffc17224 */ /* 0x000fe200078e0009 */
[----:B------:R-:W-:Y:S01]  /*19420*/  F2FP.F16.F32.PACK_AB R169, R0, R169 ;  /* 0x000000a900a9723e */ /* 0x000fe200000000ff */
[----:B------:R-:W-:Y:S01]  /*19430*/  IMAD.MOV.U32 R0, RZ, RZ, R122 ;  /* 0x000000ffff007224 */ /* 0x000fe200078e007a */
[----:B------:R-:W-:Y:S02]  /*19440*/  PRMT R13, R203, 0x654, R138 ;  /* 0x00000654cb0d7816 */ /* 0x000fe4000000008a */
[----:B------:R-:W-:Y:S01]  /*19450*/  F2FP.F16.F32.PACK_AB R170, R3, R170 ;  /* 0x000000aa03aa723e */ /* 0x000fe200000000ff */
[----:B------:R-:W-:Y:S01]  /*19460*/  IMAD.MOV.U32 R3, RZ, RZ, R14 ;  /* 0x000000ffff037224 */ /* 0x000fe200078e000e */
[----:B------:R0:W-:Y:S01]  /*19470*/  SYNCS.ARRIVE.TRANS64.RED.A1T0 RZ, [R13+URZ], RZ ;  /* 0x000000ff0dff79a7 */ /* 0x0001e2000810043f */
        /* <DEDUP_REMOVED lines=22> */
[----:B------:R-:W-:Y:S01]  /*195e0*/  MOV R198, R12 ;  /* 0x0000000c00c67202 */ /* 0x000fe20000000f00 */
[----:B0-----:R-:W-:Y:S06]  /*195f0*/  @P1 BRA `(.L_x_1800) ;  /* 0xffffffc4000c1947 */ /* 0x001fec000383ffff */
[----:B------:R-:W-:Y:S05]  /*19600*/  BSYNC B0 ;  /* 0x0000000000007941 */ /* 0x000fea0003800000 */
.L_x_1779:
[----:B------:R-:W-:Y:S01]  /*19610*/  IMAD.MOV.U32 R0, RZ, RZ, R122 ;  /* 0x000000ffff007224 */ /* 0x000fe200078e007a */
[----:B------:R-:W-:Y:S01]  /*19620*/  MOV R193, R9 ;  /* 0x0000000900c17202 */ /* 0x000fe20000000f00 */
[----:B------:R-:W-:Y:S02]  /*19630*/  IMAD.MOV.U32 R3, RZ, RZ, R14 ;  /* 0x000000ffff037224 */ /* 0x000fe400078e000e */
[----:B------:R-:W-:-:S07]  /*19640*/  IMAD.MOV.U32 R198, RZ, RZ, R12 ;  /* 0x000000ffffc67224 */ /* 0x000fce00078e000c */
.L_x_1778:
[----:B------:R-:W-:Y:S05]  /*19650*/  BSYNC B1 ;  /* 0x0000000000017941 */ /* 0x000fea0003800000 */
.L_x_1777:
[----:B------:R-:W2:Y:S01]  /*19660*/  LDL R9, [R1+0x30] ;  /* 0x0000300001097983 */ /* 0x000ea20000100800 */
[----:B------:R-:W0:Y:S01]  /*19670*/  LDC R10, c[0x0][0x448] ;  /* 0x00011200ff0a7b82 */ /* 0x000e220000000800 */
[----:B------:R-:W-:Y:S01]  /*19680*/  LOP3.LUT R22, R22, 0xfff7ffff, RZ, 0xc0, !PT ;  /* 0xfff7ffff16167812 */ /* 0x000fe200078ec0ff */
[----:B------:R-:W-:Y:S01]  /*19690*/  ULDC UR4, c[0x0][0x9dc] ;  /* 0x0002770000047ab9 */ /* 0x000fe20000000800 */
[----:B------:R-:W-:-:S05]  /*196a0*/  IADD3 R12, R200, 0x1, -R199 ;  /* 0x00000001c80c7810 */ /* 0x000fca0007ffe8c7 */
[----:B------:R-:W1:Y:S01]  /*196b0*/  LDC R14, c[0x0][0x9e4] ;  /* 0x00027900ff0e7b82 */ /* 0x000e620000000800 */
[----:B0-----:R-:W-:-:S13]  /*196c0*/  ISETP.NE.AND P1, PT, R10, 0x1, PT ;  /* 0x000000010a00780c */ /* 0x001fda0003f25270 */
[----:B------:R-:W0:Y:S01]  /*196d0*/  @P1 LDC R10, c[0x0][0x44c] ;  /* 0x00011300ff0a1b82 */ /* 0x000e220000000800 */
[----:B------:R-:W-:-:S04]  /*196e0*/  @P1 LOP3.LUT R22, R22, 0x80000, RZ, 0xfc, !PT ;  /* 0x0008000016161812 */ /* 0x000fc800078efcff */
[----:B------:R-:W-:-:S03]  /*196f0*/  LOP3.LUT R22, R22, 0xffefffff, RZ, 0xc0, !PT ;  /* 0xffefffff16167812 */ /* 0x000fc600078ec0ff */
[----:B------:R-:W3:Y:S01]  /*19700*/  @P1 LDC R13, c[0x0][0x450] ;  /* 0x00011400ff0d1b82 */ /* 0x000ee20000000800 */
[----:B--2---:R-:W-:-:S04]  /*19710*/  VIADD R9, R9, 0x7f ;  /* 0x0000007f09097836 */ /* 0x004fc80000000000 */
[----:B0-----:R-:W-:-:S05]  /*19720*/  @P1 IMAD.HI.U32 R10, R9, R10, RZ ;  /* 0x0000000a090a1227 */ /* 0x001fca00078e00ff */
[----:B---3--:R-:W-:Y:S02]  /*19730*/  @P1 SHF.R.U32.HI R9, RZ, R13, R10 ;  /* 0x0000000dff091219 */ /* 0x008fe4000001160a */
[----:B-1----:R-:W-:-:S03]  /*19740*/  ISETP.GE.AND P1, PT, R14, 0x1, PT ;  /* 0x000000010e00780c */ /* 0x002fc60003f26270 */
[----:B------:R-:W-:-:S05]  /*19750*/  IMAD.IADD R9, R12, 0x1, R9 ;  /* 0x000000010c097824 */ /* 0x000fca00078e0209 */
[----:B------:R-:W-:-:S05]  /*19760*/  IADD3 R10, R9, -UR4, RZ ;  /* 0x80000004090a7c10 */ /* 0x000fca000fffe0ff */
[----:B------:R-:W-:Y:S01]  /*19770*/  @P1 LOP3.LUT R22, R22, 0x100000, RZ, 0xfc, !PT ;  /* 0x0010000016161812 */ /* 0x000fe200078efcff */
        /* <DEDUP_REMOVED lines=11> */
.L_x_1803:
[----:B------:R-:W-:-:S13]  /*19830*/  ISETP.NE.AND P1, PT, R14, 0x1, PT ;  /* 0x000000010e00780c */ /* 0x000fda0003f25270 */
[----:B------:R-:W0:Y:S02]  /*19840*/  @P1 LDC.64 R12, c[0x0][0x9e8] ;  /* 0x00027a00ff0c1b82 */ /* 0x000e240000000a00 */
[----:B0-----:R-:W-:-:S05]  /*19850*/  @P1 IMAD.HI.U32 R12, R9, R12, RZ ;  /* 0x0000000c090c1227 */ /* 0x001fca00078e00ff */
[----:B------:R-:W-:-:S07]  /*19860*/  @P1 SHF.R.U32.HI R9, RZ, R13, R12 ;  /* 0x0000000dff091219 */ /* 0x000fce000001160c */
.L_x_1804:
[----:B------:R-:W-:Y:S05]  /*19870*/  BSYNC B0 ;  /* 0x0000000000007941 */ /* 0x000fea0003800000 */
.L_x_1802:
[----:B------:R-:W-:-:S05]  /*19880*/  IMAD R9, R9, R14, RZ ;  /* 0x0000000e09097224 */ /* 0x000fca00078e02ff */
[----:B------:R-:W-:-:S07]  /*19890*/  VIMNMX R10, R10, R9, !PT ;  /* 0x000000090a0a7248 */ /* 0x000fce0007fe0100 */
.L_x_1801:
[----:B------:R-:W2:Y:S01]  /*198a0*/  LDL R12, [R1+0x3c] ;  /* 0x00003c00010c7983 */ /* 0x000ea20000100800 */
[----:B------:R-:W-:Y:S01]  /*198b0*/  VIADD R10, R10, 0x5f ;  /* 0x0000005f0a0a7836 */ /* 0x000fe20000000000 */
[----:B------:R-:W-:Y:S03]  /*198c0*/  BSSY B0, `(.L_x_1805) ;  /* 0x00002a1000007945 */ /* 0x000fe60003800000 */
[----:B------:R-:W-:-:S05]  /*198d0*/  IMAD.HI R10, R10, 0x2aaaaaab, RZ ;  /* 0x2aaaaaab0a0a7827 */ /* 0x000fca00078e02ff */
[----:B------:R-:W-:-:S04]  /*198e0*/  SHF.R.U32.HI R9, RZ, 0x1f, R10 ;  /* 0x0000001fff097819 */ /* 0x000fc8000001160a */
[----:B------:R-:W-:-:S04]  /*198f0*/  LEA.HI.SX32 R9, R10, R9, 0x1c ;  /* 0x000000090a097211 */ /* 0x000fc800078fe2ff */
[----:B--2---:R-:W-:-:S04]  /*19900*/  VIMNMX R226, R12, R9, !PT ;  /* 0x000000090ce27248 */ /* 0x004fc80007fe0100 */
[----:B------:R-:W-:-:S13]  /*19910*/  ISETP.GE.AND P1, PT, R4, R226, PT ;  /* 0x000000e20400720c */ /* 0x000fda0003f26270 */
[----:B------:R-:W-:Y:S05]  /*19920*/  @!P1 BRA `(.L_x_1806) ;  /* 0x0000002800689947 */ /* 0x000fea0003800000 */
[----:B------:R-:W-:Y:S01]  /*19930*/  BSSY B1, `(.L_x_1807) ;  /* 0x0000298000017945 */ /* 0x000fe20003800000 */
[----:B------:R-:W-:Y:S01]  /*19940*/  MOV R12, R4 ;  /* 0x00000004000c7202 */ /* 0x000fe20000000f00 */
[----:B------:R-:W-:Y:S02]  /*19950*/  IMAD.MOV.U32 R9, RZ, RZ, R0 ;  /* 0x000000ffff097224 */ /* 0x000fe400078e0000 */
[----:B------:R-:W-:Y:S02]  /*19960*/  IMAD.MOV.U32 R10, RZ, RZ, R3 ;  /* 0x000000ffff0a7224 */ /* 0x000fe400078e0003 */
[----:B------:R-:W-:Y:S02]  /*19970*/  IMAD.MOV.U32 R4, RZ, RZ, R198 ;  /* 0x000000ffff047224 */ /* 0x000fe400078e00c6 */
[----:B------:R-:W-:-:S07]  /*19980*/  IMAD.MOV.U32 R14, RZ, RZ, R193 ;  /* 0x000000ffff0e7224 */ /* 0x000fce00078e00c1 */
.L_x_1820:
[----:B------:R-:W-:-:S04]  /*19990*/  ISETP.NE.AND P1, PT, R14, 0x1, PT ;  /* 0x000000010e00780c */ /* 0x000fc80003f25270 */
[----:B------:R-:W-:-:S04]  /*199a0*/  SEL R3, RZ, 0x1, P1 ;  /* 0x00000001ff037807 */ /* 0x000fc80000800000 */
[----:B------:R-:W-:Y:S01]  /*199b0*/  LOP3.LUT R198, R4, R3, RZ, 0x3c, !PT ;  /* 0x0000000304c67212 */ /* 0x000fe200078e3cff */
[----:B------:R-:W-:Y:S06]  /*199c0*/  @!P0 BRA `(.L_x_1808) ;  /* 0x0000000000048947 */ /* 0x000fec0003800000 */
[----:B------:R-:W-:Y:S01]  /*199d0*/  BPT.TRAP 0x1 ;  /* 0x000000040000795c */ /* 0x000fe20000300000 */
.L_x_1808:
        /* <DEDUP_REMOVED lines=8> */
.L_x_1809:
[----:B------:R-:W-:Y:S01]  /*19a60*/  IMAD R126, R193, 0x900, R217 ;  /* 0x00000900c17e7824 */ /* 0x000fe200078e02d9 */
[----:B------:R-:W-:Y:S03]  /*19a70*/  BSSY B2, `(.L_x_1810) ;  /* 0x0000006000027945 */ /* 0x000fe60003800000 */
[C---:B------:R-:W-:Y:S02]  /*19a80*/  VIADD R122, R126.reuse, 0x2 ;  /* 0x000000027e7a7836 */ /* 0x040fe40000000000 */
[----:B------:R-:W-:Y:S01]  /*19a90*/  VIADD R124, R126, 0x4 ;  /* 0x000000047e7c7836 */ /* 0x000fe20000000000 */
[----:B-1----:R-:W-:Y:S06]  /*19aa0*/  @P1 BRA `(.L_x_1811) ;  /* 0x0000000000081947 */ /* 0x002fec0003800000 */
[----:B------:R-:W1:Y:S02]  /*19ab0*/  SYNCS.PHASECHK.TRANS64.TRYWAIT P1, [R13+URZ+0x30830], R0 ;  /* 0x030830000d0075a7 */ /* 0x000e64000802017f */
[----:B-1----:R-:W-:Y:S05]  /*19ac0*/  @!P1 BRA `(.L_x_1812) ;  /* 0x0000012400889947 */ /* 0x002fea0003800000 */
.L_x_1811:
[----:B------:R-:W-:Y:S05]  /*19ad0*/  BSYNC B2 ;  /* 0x0000000000027941 */ /* 0x000fea0003800000 */
.L_x_1810:
[----:B------:R-:W2:Y:S01]  /*19ae0*/  LDL.64 R128, [R1+0x28] ;  /* 0x0000280001807983 */ /* 0x000ea20000100a00 */
[----:B------:R-:W-:Y:S01]  /*19af0*/  IMAD.MOV.U32 R120, RZ, RZ, R126 ;  /* 0x000000ffff787224 */ /* 0x000fe200078e007e */
[----:B------:R-:W-:Y:S01]  /*19b00*/  MOV R213, UR50 ;  /* 0x0000003200d57c02 */ /* 0x000fe20008000f00 */
[----:B------:R-:W-:Y:S01]  /*19b10*/  IMAD.MOV.U32 R123, RZ, RZ, 0x40000040 ;  /* 0x40000040ff7b7424 */ /* 0x000fe200078e00ff */
[----:B------:R-:W-:Y:S01]  /*19b20*/  MOV R209, UR46 ;  /* 0x0000002e00d17c02 */ /* 0x000fe20008000f00 */
[----:B------:R-:W-:Y:S01]  /*19b30*/  IMAD.MOV.U32 R125, RZ, RZ, 0x40000040 ;  /* 0x40000040ff7d7424 */ /* 0x000fe200078e00ff */
[----:B------:R-:W-:Y:S01]  /*19b40*/  R2UR UR50, R120 ;  /* 0x00000000783272ca */ /* 0x000fe200000e0000 */
[----:B------:R-:W-:Y:S01]  /*19b50*/  VIADD R120, R126, 0x6 ;  /* 0x000000067e787836 */ /* 0x000fe20000000000 */
[----:B------:R-:W-:Y:S01]  /*19b60*/  R2UR UR46, R122 ;  /* 0x000000007a2e72ca */ /* 0x000fe200000e0000 */
[----:B------:R-:W-:Y:S01]  /*19b70*/  IMAD.MOV.U32 R122, RZ, RZ, R124 ;  /* 0x000000ffff7a7224 */ /* 0x000fe200078e007c */
[----:B------:R-:W-:Y:S01]  /*19b80*/  IADD3 R124, R126, 0x300, RZ ;  /* 0x000003007e7c7810 */ /* 0x000fe20007ffe0ff */
[----:B------:R-:W-:Y:S01]  /*19b90*/  IMAD.MOV.U32 R127, RZ, RZ, 0x40000040 ;  /* 0x40000040ff7f7424 */ /* 0x000fe200078e00ff */
[----:B------:R-:W-:Y:S01]  /*19ba0*/  MOV R21, UR42 ;  /* 0x0000002a00157c02 */ /* 0x000fe20008000f00 */
[-C--:B------:R-:W-:Y:S01]  /*19bb0*/  FMUL.FTZ R24, R24, R11.reuse ;  /* 0x0000000b18187220 */ /* 0x080fe20000410000 */
[----:B------:R-:W-:Y:S01]  /*19bc0*/  MOV R3, UR38 ;  /* 0x0000002600037c02 */ /* 0x000fe20008000f00 */
[-C--:B------:R-:W-:Y:S01]  /*19bd0*/  FMUL.FTZ R25, R25, R11.reuse ;  /* 0x0000000b19197220 */ /* 0x080fe20000410000 */
        /* <DEDUP_REMOVED lines=219> */
.L_x_1813:
[----:B------:R-:W-:Y:S01]  /*1a990*/  SHF.L.U32 R0, R4, 0x1f, RZ ;  /* 0x0000001f04007819 */ /* 0x000fe200000006ff */
[----:B------:R-:W-:-:S04]  /*1a9a0*/  IMAD R20, R14, 0x8, R2 ;  /* 0x000000080e147824 */ /* 0x000fc800078e0202 */
[----:B------:R0:W1:Y:S01]  /*1a9b0*/  SYNCS.PHASECHK.TRANS64.TRYWAIT P1, [R20+URZ+0x30850], R0 ;  /* 0x03085000140075a7 */ /* 0x000062000802017f */
[----:B------:R-:W-:Y:S05]  /*1a9c0*/  @!P0 BRA `(.L_x_1814) ;  /* 0x0000000000048947 */ /* 0x000fea0003800000 */
[----:B------:R-:W-:Y:S01]  /*1a9d0*/  BPT.TRAP 0x1 ;  /* 0x000000040000795c */ /* 0x000fe20000300000 */
.L_x_1814:
[----:B------:R-:W-:Y:S04]  /*1a9e0*/  BSSY B2, `(.L_x_1815) ;  /* 0x0000004000027945 */ /* 0x000fe80003800000 */
[----:B-1----:R-:W-:Y:S05]  /*1a9f0*/  @P1 BRA `(.L_x_1816) ;  /* 0x0000000000081947 */ /* 0x002fea0003800000 */
[----:B------:R-:W1:Y:S02]  /*1aa00*/  SYNCS.PHASECHK.TRANS64.TRYWAIT P1, [R20+URZ+0x30850], R0 ;  /* 0x03085000140075a7 */ /* 0x000e64000802017f */
[----:B-1----:R-:W-:Y:S05]  /*1aa10*/  @!P1 BRA `(.L_x_1817) ;  /* 0x0000011400c89947 */ /* 0x002fea0003800000 */
.L_x_1816:
[----:B------:R-:W-:Y:S05]  /*1aa20*/  BSYNC B2 ;  /* 0x0000000000027941 */ /* 0x000fea0003800000 */
.L_x_1815:
[----:B01----:R-:W-:Y:S01]  /*1aa30*/  VIADD R0, R2, 0x400 ;  /* 0x0000040002007836 */ /* 0x003fe20000000000 */
[----:B------:R-:W-:Y:S01]  /*1aa40*/  MOV R5, 0x40000040 ;  /* 0x4000004000057802 */ /* 0x000fe20000000f00 */
[----:B------:R-:W-:Y:S01]  /*1aa50*/  WARPGROUP.ARRIVE ;  /* 0x00000000000079c5 */ /* 0x000fe20000000000 */
[----:B------:R-:W-:Y:S02]  /*1aa60*/  IMAD.MOV.U32 R15, RZ, RZ, 0x40000040 ;  /* 0x40000040ff0f7424 */ /* 0x000fe400078e00ff */
[----:B------:R-:W-:Y:S02]  /*1aa70*/  SHF.R.U32.HI R0, RZ, 0x4, R0 ;  /* 0x00000004ff007819 */ /* 0x000fe40000011600 */
[----:B------:R-:W-:Y:S01]  /*1aa80*/  R2UR UR7, R5 ;  /* 0x00000000050772ca */ /* 0x000fe200000e0000 */
[----:B------:R-:W-:Y:S01]  /*1aa90*/  IMAD.MOV.U32 R5, RZ, RZ, 0x40000040 ;  /* 0x40000040ff057424 */ /* 0x000fe200078e00ff */
[----:B------:R-:W-:-:S04]  /*1aaa0*/  LOP3.LUT R0, R0, 0x3fff, RZ, 0xc0, !PT ;  /* 0x00003fff00007812 */ /* 0x000fc800078ec0ff */
[----:B------:R-:W-:-:S05]  /*1aab0*/  LOP3.LUT R0, R0, 0x3000000, RZ, 0xfc, !PT ;  /* 0x0300000000007812 */ /* 0x000fca00078efcff */
[----:B------:R-:W-:-:S04]  /*1aac0*/  IMAD R4, R14, 0x900, R0 ;  /* 0x000009000e047824 */ /* 0x000fc800078e0200 */
[C---:B------:R-:W-:Y:S01]  /*1aad0*/  VIADD R14, R4.reuse, 0x80 ;  /* 0x00000080040e7836 */ /* 0x040fe20000000000 */
[----:B------:R-:W-:-:S13]  /*1aae0*/  R2UR UR6, R4 ;  /* 0x00000000040672ca */ /* 0x000fda00000e0000 */
        /* <DEDUP_REMOVED lines=16> */
[C---:B------:R-:W-:Y:S01]  /*1abf0*/  VIADD R14, R4.reuse, 0x200 ;  /* 0x00000200040e7836 */ /* 0x040fe20000000000 */
[----:B------:R-:W-:Y:S01]  /*1ac00*/  R2UR UR7, R15 ;  /* 0x000000000f0772ca */ /* 0x000fe200000e0000 */
[----:B------:R-:W-:Y:S01]  /*1ac10*/  VIADD R4, R4, 0x280 ;  /* 0x0000028004047836 */ /* 0x000fe20000000000 */
[----:B------:R-:W-:Y:S01]  /*1ac20*/  MOV R15, 0x40000040 ;  /* 0x40000040000f7802 */ /* 0x000fe20000000f00 */
[----:B------:R-:W-:Y:S02]  /*1ac30*/  WARPGROUP.DEPBAR.LE gsb0, 0x0 ;  /* 0x00008000000079c5 */ /* 0x000fe40000010000 */
[----:B------:R-:W-:-:S12]  /*1ac40*/  WARPGROUP.ARRIVE ;  /* 0x00000000000079c5 */ /* 0x000fd80000000000 */
        /* <DEDUP_REMOVED lines=14> */
.L_x_1818:
        /* <DEDUP_REMOVED lines=60> */
[----:B------:R-:W-:-:S02]  /*1b0f0*/  IADD3 R13, R13, 0x30840, RZ ;  /* 0x000308400d0d7810 */ /* 0x000fc40007ffe0ff */
[----:B------:R-:W1:Y:S01]  /*1b100*/  MUFU.TANH R123, R123 ;  /* 0x0000007b007b7308 */ /* 0x000e620000002400 */
[----:B--2---:R-:W-:Y:S02]  /*1b110*/  FMNMX.FTZ R3, R122, R3, !PT ;  /* 0x000000037a037209 */ /* 0x004fe40007810000 */
[----:B------:R-:W-:-:S04]  /*1b120*/  PRMT R13, R203, 0x654, R13 ;  /* 0x00000654cb0d7816 */ /* 0x000fc8000000000d */
[----:B------:R2:W-:Y:S01]  /*1b130*/  SYNCS.ARRIVE.TRANS64.RED.A1T0 RZ, [R13+URZ], RZ ;  /* 0x000000ff0dff79a7 */ /* 0x0005e2000810043f */
[----:B------:R-:W3:Y:S01]  /*1b140*/  MUFU.TANH R124, R124 ;  /* 0x0000007c007c7308 */ /* 0x000ee20000002400 */
[----:B0-----:R-:W-:-:S07]  /*1b150*/  FMNMX.FTZ R0, R121, R0, !PT ;  /* 0x0000000079007209 */ /* 0x001fce0007810000 */
[----:B------:R-:W0:Y:S01]  /*1b160*/  MUFU.TANH R126, R126 ;  /* 0x0000007e007e7308 */ /* 0x000e220000002400 */
[----:B-1----:R-:W-:-:S07]  /*1b170*/  FMNMX.FTZ R3, R123, R3, !PT ;  /* 0x000000037b037209 */ /* 0x002fce0007810000 */
[----:B------:R-:W1:Y:S01]  /*1b180*/  MUFU.TANH R125, R125 ;  /* 0x0000007d007d7308 */ /* 0x000e620000002400 */
[----:B---3--:R-:W-:-:S07]  /*1b190*/  FMNMX.FTZ R0, R124, R0, !PT ;  /* 0x000000007c007209 */ /* 0x008fce0007810000 */
        /* <DEDUP_REMOVED lines=73> */
[----:B0-----:R-:W-:Y:S02]  /*1b630*/  FMNMX.FTZ R5, R162, R3, !PT ;  /* 0x00000003a2057209 */ /* 0x001fe40007810000 */
[----:B-1----:R-:W-:-:S05]  /*1b640*/  FMNMX.FTZ R3, R161, R0, !PT ;  /* 0x00000000a1037209 */ /* 0x002fca0007810000 */
[----:B------:R-:W0:Y:S01]  /*1b650*/  SHFL.BFLY PT, R6, R3, 0x2, 0x1f ;  /* 0x0c401f0003067f89 */ /* 0x000e2200000e0000 */
[----:B---3--:R-:W-:-:S05]  /*1b660*/  FMNMX.FTZ R0, R163, R5, !PT ;  /* 0x00000005a3007209 */ /* 0x008fca0007810000 */
[----:B------:R-:W1:Y:S01]  /*1b670*/  SHFL.BFLY PT, R5, R0, 0x2, 0x1f ;  /* 0x0c401f0000057f89 */ /* 0x000e6200000e0000 */
[----:B0-----:R-:W-:-:S05]  /*1b680*/  FMNMX.FTZ R3, R3, R6, !PT ;  /* 0x0000000603037209 */ /* 0x001fca0007810000 */
[----:B------:R-:W0:Y:S01]  /*1b690*/  SHFL.BFLY PT, R6, R3, 0x1, 0x1f ;  /* 0x0c201f0003067f89 */ /* 0x000e2200000e0000 */
[----:B-1----:R-:W-:-:S05]  /*1b6a0*/  FMNMX.FTZ R0, R0, R5, !PT ;  /* 0x0000000500007209 */ /* 0x002fca0007810000 */
[----:B------:R-:W1:Y:S01]  /*1b6b0*/  SHFL.BFLY PT, R5, R0, 0x1, 0x1f ;  /* 0x0c201f0000057f89 */ /* 0x000e6200000e0000 */
[----:B0-----:R-:W-:-:S05]  /*1b6c0*/  FMNMX.FTZ R3, R3, R6, !PT ;  /* 0x0000000603037209 */ /* 0x001fca0007810000 */
[----:B------:R-:W-:Y:S01]  /*1b6d0*/  FADD.FTZ R11, -R3, R10 ;  /* 0x0000000a030b7221 */ /* 0x000fe20000010100 */
[----:B-1----:R-:W-:Y:S01]  /*1b6e0*/  FMNMX.FTZ R0, R0, R5, !PT ;  /* 0x0000000500007209 */ /* 0x002fe20007810000 */
[----:B------:R-:W-:-:S04]  /*1b6f0*/  IMAD.U32 R5, RZ, RZ, UR51 ;  /* 0x00000033ff057e24 */ /* 0x000fc8000f8e00ff */
[-C--:B------:R-:W-:Y:S01]  /*1b700*/  FMUL.FTZ R10, R3, R5.reuse ;  /* 0x00000005030a7220 */ /* 0x080fe20000410000 */
[----:B------:R-:W-:Y:S01]  /*1b710*/  FADD.FTZ R6, -R0, R9 ;  /* 0x0000000900067221 */ /* 0x000fe20000010100 */
[-C--:B------:R-:W-:Y:S02]  /*1b720*/  FMUL.FTZ R11, R11, R5.reuse ;  /* 0x000000050b0b7220 */ /* 0x080fe40000410000 */
[-CC-:B------:R-:W-:Y:S01]  /*1b730*/  FFMA.FTZ R180, R132, R5.reuse, -R10.reuse ;  /* 0x0000000584b47223 */ /* 0x180fe2000001080a */
[-C--:B------:R-:W-:Y:S01]  /*1b740*/  FMUL.FTZ R132, R0, R5.reuse ;  /* 0x0000000500847220 */ /* 0x080fe20000410000 */
[-C--:B------:R-:W-:Y:S01]  /*1b750*/  FMUL.FTZ R6, R6, R5.reuse ;  /* 0x0000000506067220 */ /* 0x080fe20000410000 */
[-CC-:B------:R-:W-:Y:S01]  /*1b760*/  FFMA.FTZ R188, R4, R5.reuse, -R10.reuse ;  /* 0x0000000504bc7223 */ /* 0x180fe2000001080a */
[-C--:B------:R-:W-:Y:S01]  /*1b770*/  FFMA.FTZ R184, R124, R5.reuse, -R10 ;  /* 0x000000057cb87223 */ /* 0x080fe2000001080a */
[-C--:B------:R-:W-:Y:S01]  /*1b780*/  FFMA.FTZ R189, R15, R5.reuse, -R132 ;  /* 0x000000050fbd7223 */ /* 0x080fe20000010884 */
[-CC-:B------:R-:W-:Y:S01]  /*1b790*/  FFMA.FTZ R124, R137, R5.reuse, -R10.reuse ;  /* 0x00000005897c7223 */ /* 0x180fe2000001080a */
[-C--:B------:R-:W-:Y:S01]  /*1b7a0*/  FFMA.FTZ R166, R14, R5.reuse, -R10 ;  /* 0x000000050ea67223 */ /* 0x080fe2000001080a */
[-C--:B------:R-:W-:Y:S01]  /*1b7b0*/  FFMA.FTZ R137, R21, R5.reuse, -R132 ;  /* 0x0000000515897223 */ /* 0x080fe20000010884 */
[----:B------:R-:W-:Y:S01]  /*1b7c0*/  MUFU.EX2 R11, R11 ;  /* 0x0000000b000b7308 */ /* 0x000fe20000000800 */
[-C--:B------:R-:W-:Y:S01]  /*1b7d0*/  FFMA.FTZ R190, R120, R5.reuse, -R10 ;  /* 0x0000000578be7223 */ /* 0x080fe2000001080a */
[-C--:B------:R-:W-:Y:S01]  /*1b7e0*/  FFMA.FTZ R191, R122, R5.reuse, -R132 ;  /* 0x000000057abf7223 */ /* 0x080fe20000010884 */
[-CC-:B------:R-:W-:Y:S01]  /*1b7f0*/  FFMA.FTZ R182, R136, R5.reuse, -R10.reuse ;  /* 0x0000000588b67223 */ /* 0x180fe2000001080a */
[-C--:B------:R-:W-:Y:S01]  /*1b800*/  FFMA.FTZ R165, R121, R5.reuse, -R10 ;  /* 0x0000000579a57223 */ /* 0x080fe2000001080a */
[-CC-:B------:R-:W-:Y:S01]  /*1b810*/  FFMA.FTZ R136, R123, R5.reuse, -R132.reuse ;  /* 0x000000057b887223 */ /* 0x180fe20000010884 */
[-C--:B------:R-:W-:Y:S01]  /*1b820*/  FFMA.FTZ R185, R126, R5.reuse, -R132 ;  /* 0x000000057eb97223 */ /* 0x080fe20000010884 */
[-CC-:B------:R-:W-:Y:S01]  /*1b830*/  FFMA.FTZ R164, R125, R5.reuse, -R10.reuse ;  /* 0x000000057da47223 */ /* 0x180fe2000001080a */
[----:B------:R-:W-:Y:S01]  /*1b840*/  MUFU.EX2 R6, R6 ;  /* 0x0000000600067308 */ /* 0x000fe20000000800 */
[-C--:B------:R-:W-:Y:S01]  /*1b850*/  FFMA.FTZ R125, R133, R5.reuse, -R10 ;  /* 0x00000005857d7223 */ /* 0x080fe2000001080a */
[-C--:B------:R-:W-:Y:S01]  /*1b860*/  FFMA.FTZ R133, R127, R5.reuse, -R132 ;  /* 0x000000057f857223 */ /* 0x080fe20000010884 */
[-C--:B------:R-:W-:Y:S01]  /*1b870*/  FFMA.FTZ R186, R128, R5.reuse, -R10 ;  /* 0x0000000580ba7223 */ /* 0x080fe2000001080a */
[-C--:B------:R-:W-:Y:S01]  /*1b880*/  FFMA.FTZ R187, R130, R5.reuse, -R132 ;  /* 0x0000000582bb7223 */ /* 0x080fe20000010884 */
[-C--:B------:R-:W-:Y:S01]  /*1b890*/  FFMA.FTZ R128, R129, R5.reuse, -R10 ;  /* 0x0000000581807223 */ /* 0x080fe2000001080a */
[-CC-:B------:R-:W-:Y:S01]  /*1b8a0*/  FFMA.FTZ R130, R131, R5.reuse, -R132.reuse ;  /* 0x0000000583827223 */ /* 0x180fe20000010884 */
[-CC-:B------:R-:W-:Y:S01]  /*1b8b0*/  FFMA.FTZ R181, R134, R5.reuse, -R132.reuse ;  /* 0x0000000586b57223 */ /* 0x180fe20000010884 */
[----:B------:R-:W0:Y:S01]  /*1b8c0*/  MUFU.EX2 R188, R188 ;  /* 0x000000bc00bc7308 */ /* 0x000e220000000800 */
[-CC-:B------:R-:W-:Y:S01]  /*1b8d0*/  FFMA.FTZ R129, R135, R5.reuse, -R132.reuse ;  /* 0x0000000587817223 */ /* 0x180fe20000010884 */
[-CC-:B------:R-:W-:Y:S01]  /*1b8e0*/  FFMA.FTZ R183, R138, R5.reuse, -R132.reuse ;  /* 0x000000058ab77223 */ /* 0x180fe20000010884 */
[-C--:B------:R-:W-:Y:S01]  /*1b8f0*/  FFMA.FTZ R127, R139, R5.reuse, -R132 ;  /* 0x000000058b7f7223 */ /* 0x080fe20000010884 */
[-C--:B------:R-:W-:Y:S01]  /*1b900*/  FFMA.FTZ R176, R140, R5.reuse, -R10 ;  /* 0x000000058cb07223 */ /* 0x080fe2000001080a */
[-C--:B------:R-:W-:Y:S01]  /*1b910*/  FFMA.FTZ R177, R142, R5.reuse, -R132 ;  /* 0x000000058eb17223 */ /* 0x080fe20000010884 */
[-C--:B------:R-:W-:Y:S01]  /*1b920*/  FFMA.FTZ R121, R141, R5.reuse, -R10 ;  /* 0x000000058d797223 */ /* 0x080fe2000001080a */
[-C--:B------:R-:W-:Y:S01]  /*1b930*/  FFMA.FTZ R126, R143, R5.reuse, -R132 ;  /* 0x000000058f7e7223 */ /* 0x080fe20000010884 */
[----:B------:R-:W1:Y:S01]  /*1b940*/  MUFU.EX2 R189, R189 ;  /* 0x000000bd00bd7308 */ /* 0x000e620000000800 */
[-C--:B------:R-:W-:Y:S01]  /*1b950*/  FFMA.FTZ R178, R144, R5.reuse, -R10 ;  /* 0x0000000590b27223 */ /* 0x080fe2000001080a */
[-C--:B------:R-:W-:Y:S01]  /*1b960*/  FFMA.FTZ R179, R146, R5.reuse, -R132 ;  /* 0x0000000592b37223 */ /* 0x080fe20000010884 */
[-C--:B------:R-:W-:Y:S01]  /*1b970*/  FFMA.FTZ R120, R145, R5.reuse, -R10 ;  /* 0x0000000591787223 */ /* 0x080fe2000001080a */
[-C--:B------:R-:W-:Y:S01]  /*1b980*/  FFMA.FTZ R123, R147, R5.reuse, -R132 ;  /* 0x00000005937b7223 */ /* 0x080fe20000010884 */
[-C--:B------:R-:W-:Y:S01]  /*1b990*/  FFMA.FTZ R172, R148, R5.reuse, -R10 ;  /* 0x0000000594ac7223 */ /* 0x080fe2000001080a */
[-C--:B------:R-:W-:Y:S01]  /*1b9a0*/  FFMA.FTZ R173, R150, R5.reuse, -R132 ;  /* 0x0000000596ad7223 */ /* 0x080fe20000010884 */
[-C--:B------:R-:W-:Y:S01]  /*1b9b0*/  FFMA.FTZ R14, R149, R5.reuse, -R10 ;  /* 0x00000005950e7223 */ /* 0x080fe2000001080a */
[----:B------:R-:W3:Y:S01]  /*1b9c0*/  MUFU.EX2 R166, R166 ;  /* 0x000000a600a67308 */ /* 0x000ee20000000800 */
[----:B0-----:R-:W-:Y:S01]  /*1b9d0*/  FFMA.FTZ R8, R11, R8, R188 ;  /* 0x000000080b087223 */ /* 0x001fe200000100bc */
[-C--:B------:R-:W-:Y:S01]  /*1b9e0*/  FFMA.FTZ R122, R151, R5.reuse, -R132 ;  /* 0x00000005977a7223 */ /* 0x080fe20000010884 */
[-C--:B------:R-:W-:Y:S01]  /*1b9f0*/  FFMA.FTZ R174, R152, R5.reuse, -R10 ;  /* 0x0000000598ae7223 */ /* 0x080fe2000001080a */
[-C--:B------:R-:W-:Y:S01]  /*1ba00*/  FFMA.FTZ R175, R154, R5.reuse, -R132 ;  /* 0x000000059aaf7223 */ /* 0x080fe20000010884 */
[-C--:B------:R-:W-:Y:S01]  /*1ba10*/  FFMA.FTZ R9, R153, R5.reuse, -R10 ;  /* 0x0000000599097223 */ /* 0x080fe2000001080a */
[-C--:B------:R-:W-:Y:S01]  /*1ba20*/  FFMA.FTZ R21, R155, R5.reuse, -R132 ;  /* 0x000000059b157223 */ /* 0x080fe20000010884 */
[----:B------:R-:W-:Y:S01]  /*1ba30*/  FFMA.FTZ R168, R156, R5, -R10 ;  /* 0x000000059ca87223 */ /* 0x000fe2000001080a */
[----:B------:R-:W0:Y:S01]  /*1ba40*/  MUFU.EX2 R137, R137 ;  /* 0x0000008900897308 */ /* 0x000e220000000800 */
[----:B-1----:R-:W-:Y:S01]  /*1ba50*/  FFMA.FTZ R7, R6, R7, R189 ;  /* 0x0000000706077223 */ /* 0x002fe200000100bd */
[-C--:B------:R-:W-:Y:S01]  /*1ba60*/  FFMA.FTZ R169, R158, R5.reuse, -R132 ;  /* 0x000000059ea97223 */ /* 0x080fe20000010884 */
[-C--:B------:R-:W-:Y:S01]  /*1ba70*/  FFMA.FTZ R4, R157, R5.reuse, -R10 ;  /* 0x000000059d047223 */ /* 0x080fe2000001080a */
[-C--:B------:R-:W-:Y:S01]  /*1ba80*/  FFMA.FTZ R15, R159, R5.reuse, -R132 ;  /* 0x000000059f0f7223 */ /* 0x080fe20000010884 */
[-C--:B------:R-:W-:Y:S01]  /*1ba90*/  FFMA.FTZ R170, R160, R5.reuse, -R10 ;  /* 0x00000005a0aa7223 */ /* 0x080fe2000001080a */
[-C--:B------:R-:W-:Y:S01]  /*1baa0*/  FFMA.FTZ R171, R162, R5.reuse, -R132 ;  /* 0x00000005a2ab7223 */ /* 0x080fe20000010884 */
[-C--:B------:R-:W-:Y:S01]  /*1bab0*/  FFMA.FTZ R10, R161, R5.reuse, -R10 ;  /* 0x00000005a10a7223 */ /* 0x080fe2000001080a */
[----:B------:R-:W1:Y:S01]  /*1bac0*/  MUFU.EX2 R190, R190 ;  /* 0x000000be00be7308 */ /* 0x000e620000000800 */
[----:B---3--:R-:W-:Y:S01]  /*1bad0*/  FADD.FTZ R8, R166, R8 ;  /* 0x00000008a6087221 */ /* 0x008fe20000010000 */
[----:B------:R-:W-:-:S06]  /*1bae0*/  FFMA.FTZ R132, R163, R5, -R132 ;  /* 0x00000005a3847223 */ /* 0x000fcc0000010884 */
[----:B------:R-:W3:Y:S01]  /*1baf0*/  MUFU.EX2 R191, R191 ;  /* 0x000000bf00bf7308 */ /* 0x000ee20000000800 */
[----:B0-----:R-:W-:-:S07]  /*1bb00*/  FADD.FTZ R7, R137, R7 ;  /* 0x0000000789077221 */ /* 0x001fce0000010000 */
[----:B------:R-:W0:Y:S01]  /*1bb10*/  MUFU.EX2 R165, R165 ;  /* 0x000000a500a57308 */ /* 0x000e220000000800 */
[----:B-1----:R-:W-:-:S07]  /*1bb20*/  FADD.FTZ R8, R190, R8 ;  /* 0x00000008be087221 */ /* 0x002fce0000010000 */
[----:B------:R-:W1:Y:S01]  /*1bb30*/  MUFU.EX2 R136, R136 ;  /* 0x0000008800887308 */ /* 0x000e620000000800 */
[----:B---3--:R-:W-:-:S07]  /*1bb40*/  FADD.FTZ R7, R191, R7 ;  /* 0x00000007bf077221 */ /* 0x008fce0000010000 */
        /* <DEDUP_REMOVED lines=78> */
[----:B--2---:R-:W2:Y:S01]  /*1c030*/  MUFU.EX2 R13, R132 ;  /* 0x00000084000d7308 */ /* 0x004ea20000000800 */
[----:B0-----:R-:W-:Y:S01]  /*1c040*/  FADD.FTZ R7, R171, R7 ;  /* 0x00000007ab077221 */ /* 0x001fe20000010000 */
[----:B-1----:R-:W-:-:S03]  /*1c050*/  FADD.FTZ R8, R10, R8 ;  /* 0x000000080a087221 */ /* 0x002fc60000010000 */
[----:B--2---:R-:W-:Y:S01]  /*1c060*/  FADD.FTZ R7, R13, R7 ;  /* 0x000000070d077221 */ /* 0x004fe20000010000 */
[----:B------:R-:W-:Y:S06]  /*1c070*/  @!P0 BRA `(.L_x_1819) ;  /* 0x0000000000048947 */ /* 0x000fec0003800000 */
[----:B------:R-:W-:Y:S01]  /*1c080*/  BPT.TRAP 0x1 ;  /* 0x000000040000795c */ /* 0x000fe20000300000 */
.L_x_1819:
[----:B------:R-:W-:Y:S01]  /*1c090*/  ISETP.GT.AND P1, PT, R12, R226, PT ;  /* 0x000000e20c00720c */ /* 0x000fe20003f24270 */
[----:B------:R-:W-:Y:S01]  /*1c0a0*/  VIADD R20, R20, 0x30860 ;  /* 0x0003086014147836 */ /* 0x000fe20000000000 */
[----:B------:R-:W-:Y:S01]  /*1c0b0*/  F2FP.F16.F32.PACK_AB R172, R14, R172 ;  /* 0x000000ac0eac723e */ /* 0x000fe200000000ff */
[----:B------:R-:W-:Y:S01]  /*1c0c0*/  VIADD R12, R12, 0xffffffff ;  /* 0xffffffff0c0c7836 */ /* 0x000fe20000000000 */
[----:B------:R-:W-:Y:S01]  /*1c0d0*/  F2FP.F16.F32.PACK_AB R174, R9, R174 ;  /* 0x000000ae09ae723e */ /* 0x000fe200000000ff */
[----:B------:R-:W-:Y:S01]  /*1c0e0*/  IMAD.MOV.U32 R9, RZ, RZ, R0 ;  /* 0x000000ffff097224 */ /* 0x000fe200078e0000 */
[----:B------:R-:W-:Y:S01]  /*1c0f0*/  PRMT R20, R203, 0x654, R20 ;  /* 0x00000654cb147816 */ /* 0x000fe20000000014 */
[----:B------:R-:W-:Y:S01]  /*1c100*/  IMAD.MOV.U32 R14, RZ, RZ, R193 ;  /* 0x000000ffff0e7224 */ /* 0x000fe200078e00c1 */
        /* <DEDUP_REMOVED lines=25> */
[----:B0-----:R-:W-:Y:S06]  /*1c2a0*/  @P1 BRA `(.L_x_1820) ;  /* 0xffffffd400b81947 */ /* 0x001fec000383ffff */
[----:B------:R-:W-:Y:S05]  /*1c2b0*/  BSYNC B1 ;  /* 0x0000000000017941 */ /* 0x000fea0003800000 */
.L_x_1807:
[----:B------:R-:W-:-:S07]  /*1c2c0*/  IMAD.MOV.U32 R4, RZ, RZ, R12 ;  /* 0x000000ffff047224 */ /* 0x000fce00078e000c */
.L_x_1806:
[----:B------:R-:W-:Y:S05]  /*1c2d0*/  BSYNC B0 ;  /* 0x0000000000007941 */ /* 0x000fea0003800000 */
.L_x_1805:
[----:B------:R-:W2:Y:S01]  /*1c2e0*/  LDL R9, [R1+0x3c] ;  /* 0x00003c0001097983 */ /* 0x000ea20000100800 */
[----:B------:R-:W-:Y:S01]  /*1c2f0*/  BSSY B0, `(.L_x_1821) ;  /* 0x00003c7000007945 */ /* 0x000fe20003800000 */
[----:B--2---:R-:W-:-:S13]  /*1c300*/  ISETP.GE.AND P1, PT, R4, R9, PT ;  /* 0x000000090400720c */ /* 0x004fda0003f26270 */
[----:B------:R-:W-:Y:S05]  /*1c310*/  @!P1 BRA `(.L_x_1822) ;  /* 0x0000003c00109947 */ /* 0x000fea0003800000 */
[----:B------:R-:W-:Y:S01]  /*1c320*/  MOV R9, R0 ;  /* 0x0000000000097202 */ /* 0x000fe20000000f00 */
[----:B------:R-:W-:Y:S02]  /*1c330*/  IMAD.MOV.U32 R12, RZ, RZ, R3 ;  /* 0x000000ffff0c7224 */ /* 0x000fe400078e0003 */
[----:B------:R-:W-:Y:S02]  /*1c340*/  IMAD.MOV.U32 R10, RZ, RZ, R198 ;  /* 0x000000ffff0a7224 */ /* 0x000fe400078e00c6 */
[----:B------:R-:W-:-:S07]  /*1c350*/  IMAD.MOV.U32 R13, RZ, RZ, R193 ;  /* 0x000000ffff0d7224 */ /* 0x000fce00078e00c1 */
.L_x_1843:
[----:B------:R-:W-:-:S04]  /*1c360*/  ISETP.NE.AND P1, PT, R13, 0x1, PT ;  /* 0x000000010d00780c */ /* 0x000fc80003f25270 */
[----:B------:R-:W-:-:S04]  /*1c370*/  SEL R3, RZ, 0x1, P1 ;  /* 0x00000001ff037807 */ /* 0x000fc80000800000 */
[----:B------:R-:W-:Y:S01]  /*1c380*/  LOP3.LUT R198, R10, R3, RZ, 0x3c, !PT ;  /* 0x000000030ac67212 */ /* 0x000fe200078e3cff */
[----:B------:R-:W-:Y:S06]  /*1c390*/  @!P0 BRA `(.L_x_1823) ;  /* 0x0000000000048947 */ /* 0x000fec0003800000 */
[----:B------:R-:W-:Y:S01]  /*1c3a0*/  BPT.TRAP 0x1 ;  /* 0x000000040000795c */ /* 0x000fe20000300000 */
.L_x_1823:
[----:B------:R-:W-:Y:S02]  /*1c3b0*/  IADD3 R193, R13, 0x1, RZ ;  /* 0x000000010dc17810 */ /* 0x000fe40007ffe0ff */
[----:B------:R-:W-:Y:S02]  /*1c3c0*/  SHF.L.U32 R3, R198, 0x1f, RZ ;  /* 0x0000001fc6037819 */ /* 0x000fe400000006ff */
[----:B------:R-:W-:-:S04]  /*1c3d0*/  ISETP.NE.AND P1, PT, R193, 0x2, PT ;  /* 0x00000002c100780c */ /* 0x000fc80003f25270 */
[----:B------:R-:W-:-:S05]  /*1c3e0*/  SEL R193, R193, RZ, P1 ;  /* 0x000000ffc1c17207 */ /* 0x000fca0000800000 */
[----:B------:R-:W-:-:S04]  /*1c3f0*/  IMAD R0, R193, 0x8, R2 ;  /* 0x00000008c1007824 */ /* 0x000fc800078e0202 */
[----:B------:R0:W1:Y:S01]  /*1c400*/  SYNCS.PHASECHK.TRANS64.TRYWAIT P1, [R0+URZ+0x30830], R3 ;  /* 0x03083003000075a7 */ /* 0x000062000802017f */
[----:B------:R-:W-:Y:S05]  /*1c410*/  @!P0 BRA `(.L_x_1824) ;  /* 0x0000000000048947 */ /* 0x000fea0003800000 */
[----:B------:R-:W-:Y:S01]  /*1c420*/  BPT.TRAP 0x1 ;  /* 0x000000040000795c */ /* 0x000fe20000300000 */
.L_x_1824:
[----:B------:R-:W-:Y:S01]  /*1c430*/  IMAD R126, R193, 0x900, R217 ;  /* 0x00000900c17e7824 */ /* 0x000fe200078e02d9 */
[----:B------:R-:W-:Y:S03]  /*1c440*/  BSSY B1, `(.L_x_1825) ;  /* 0x0000006000017945 */ /* 0x000fe60003800000 */
[C---:B------:R-:W-:Y:S02]  /*1c450*/  VIADD R122, R126.reuse, 0x2 ;  /* 0x000000027e7a7836 */ /* 0x040fe40000000000 */
[----:B------:R-:W-:Y:S01]  /*1c460*/  VIADD R124, R126, 0x4 ;  /* 0x000000047e7c7836 */ /* 0x000fe20000000000 */
[----:B-1----:R-:W-:Y:S06]  /*1c470*/  @P1 BRA `(.L_x_1826) ;  /* 0x0000000000081947 */ /* 0x002fec0003800000 */
[----:B------:R-:W1:Y:S02]  /*1c480*/  SYNCS.PHASECHK.TRANS64.TRYWAIT P1, [R0+URZ+0x30830], R3 ;  /* 0x03083003000075a7 */ /* 0x000e64000802017f */
[----:B-1----:R-:W-:Y:S05]  /*1c490*/  @!P1 BRA `(.L_x_1827) ;  /* 0x000000fc003c9947 */ /* 0x002fea0003800000 */
.L_x_1826:
[----:B------:R-:W-:Y:S05]  /*1c4a0*/  BSYNC B1 ;  /* 0x0000000000017941 */ /* 0x000fea0003800000 */
.L_x_1825:
[----:B------:R-:W2:Y:S01]  /*1c4b0*/  LDL.64 R128, [R1+0x28] ;  /* 0x0000280001807983 */ /* 0x000ea20000100a00 */
[----:B------:R-:W-:Y:S01]  /*1c4c0*/  MOV R120, R126 ;  /* 0x0000007e00787202 */ /* 0x000fe20000000f00 */
[----:B------:R-:W-:Y:S01]  /*1c4d0*/  IMAD.MOV.U32 R121, RZ, RZ, 0x40000040 ;  /* 0x40000040ff797424 */ /* 0x000fe200078e00ff */
[----:B------:R-:W-:Y:S01]  /*1c4e0*/  MOV R209, UR46 ;  /* 0x0000002e00d17c02 */ /* 0x000fe20008000f00 */
[----:B------:R-:W-:Y:S01]  /*1c4f0*/  IMAD.MOV.U32 R123, RZ, RZ, 0x40000040 ;  /* 0x40000040ff7b7424 */ /* 0x000fe200078e00ff */
[----:B------:R-:W-:Y:S01]  /*1c500*/  MOV R213, UR50 ;  /* 0x0000003200d57c02 */ /* 0x000fe20008000f00 */
[----:B------:R-:W-:Y:S01]  /*1c510*/  IMAD.MOV.U32 R127, RZ, RZ, 0x40000040 ;  /* 0x40000040ff7f7424 */ /* 0x000fe200078e00ff */
[----:B------:R-:W-:Y:S01]  /*1c520*/  R2UR UR46, R122 ;  /* 0x000000007a2e72ca */ /* 0x000fe200000e0000 */
[-C--:B------:R-:W-:Y:S01]  /*1c530*/  FMUL.FTZ R24, R24, R11.reuse ;  /* 0x0000000b18187220 */ /* 0x080fe20000410000 */
[----:B------:R-:W-:Y:S01]  /*1c540*/  R2UR UR50, R120 ;  /* 0x00000000783272ca */ /* 0x000fe200000e0000 */
[C---:B------:R-:W-:Y:S01]  /*1c550*/  VIADD R120, R126.reuse, 0x6 ;  /* 0x000000067e787836 */ /* 0x040fe20000000000 */
[----:B------:R-:W-:Y:S01]  /*1c560*/  MOV R122, R124 ;  /* 0x0000007c007a7202 */ /* 0x000fe20000000f00 */
[----:B------:R-:W-:Y:S01]  /*1c570*/  VIADD R124, R126, 0x300 ;  /* 0x000003007e7c7836 */ /* 0x000fe20000000000 */
        /* <DEDUP_REMOVED lines=22> */
[----:B------:R-:W-:Y:S01]  /*1c6e0*/  R2UR UR51, R121 ;  /* 0x00000000793372ca */ /* 0x000fe200000e0000 */
[-C--:B------:R-:W-:Y:S01]  /*1c6f0*/  FMUL.FTZ R37, R37, R11.reuse ;  /* 0x0000000b25257220 */ /* 0x080fe20000410000 */
[C---:B------:R-:W-:Y:S01]  /*1c700*/  IADD3 R124, R126.reuse, 0x604, RZ ;  /* 0x000006047e7c7810 */ /* 0x040fe20007ffe0ff */
[----:B------:R-:W-:Y:S01]  /*1c710*/  VIADD R126, R126, 0x606 ;  /* 0x000006067e7e7836 */ /* 0x000fe20000000000 */
[----:B------:R-:W-:Y:S01]  /*1c720*/  MOV R125, 0x40000040 ;  /* 0x40000040007d7802 */ /* 0x000fe20000000f00 */
[-C--:B------:R-:W-:Y:S01]  /*1c730*/  FMUL.FTZ R40, R40, R11.reuse ;  /* 0x0000000b28287220 */ /* 0x080fe20000410000 */
[----:B------:R-:W-:Y:S01]  /*1c740*/  MOV R208, UR47 ;  /* 0x0000002f00d07c02 */ /* 0x000fe20008000f00 */
[-C--:B------:R-:W-:Y:S01]  /*1c750*/  FMUL.FTZ R41, R41, R11.reuse ;  /* 0x0000000b29297220 */ /* 0x080fe20000410000 */
[----:B------:R-:W-:Y:S01]  /*1c760*/  MOV R20, UR43 ;  /* 0x0000002b00147c02 */ /* 0x000fe20008000f00 */
[-C--:B------:R-:W-:Y:S01]  /*1c770*/  FMUL.FTZ R44, R44, R11.reuse ;  /* 0x0000000b2c2c7220 */ /* 0x080fe20000410000 */
[----:B01----:R-:W-:Y:S01]  /*1c780*/  MOV R3, UR39 ;  /* 0x0000002700037c02 */ /* 0x003fe20008000f00 */
[-C--:B------:R-:W-:Y:S01]  /*1c790*/  FMUL.FTZ R45, R45, R11.reuse ;  /* 0x0000000b2d2d7220 */ /* 0x080fe20000410000 */
[C---:B------:R-:W-:Y:S01]  /*1c7a0*/  R2UR UR47, R123.reuse ;  /* 0x000000007b2f72ca */ /* 0x040fe200000e0000 */
        /* <DEDUP_REMOVED lines=187> */
.L_x_1828:
[----:B------:R-:W-:Y:S01]  /*1d360*/  SHF.L.U32 R3, R10, 0x1f, RZ ;  /* 0x0000001f0a037819 */ /* 0x000fe200000006ff */
[----:B------:R-:W-:-:S04]  /*1d370*/  IMAD R20, R13, 0x8, R2 ;  /* 0x000000080d147824 */ /* 0x000fc800078e0202 */
[----:B------:R0:W1:Y:S01]  /*1d380*/  SYNCS.PHASECHK.TRANS64.TRYWAIT P1, [R20+URZ+0x30850], R3 ;  /* 0x03085003140075a7 */ /* 0x000062000802017f */
[----:B------:R-:W-:Y:S05]  /*1d390*/  @!P0 BRA `(.L_x_1829) ;  /* 0x0000000000048947 */ /* 0x000fea0003800000 */
[----:B------:R-:W-:Y:S01]  /*1d3a0*/  BPT.TRAP 0x1 ;  /* 0x000000040000795c */ /* 0x000fe20000300000 */
.L_x_1829:
[----:B------:R-:W-:Y:S04]  /*1d3b0*/  BSSY B1, `(.L_x_1830) ;  /* 0x0000004000017945 */ /* 0x000fe80003800000 */
[----:B-1----:R-:W-:Y:S05]  /*1d3c0*/  @P1 BRA `(.L_x_1831) ;  /* 0x0000000000081947 */ /* 0x002fea0003800000 */
[----:B------:R-:W1:Y:S02]  /*1d3d0*/  SYNCS.PHASECHK.TRANS64.TRYWAIT P1, [R20+URZ+0x30850], R3 ;  /* 0x03085003140075a7 */ /* 0x000e64000802017f */
[----:B-1----:R-:W-:Y:S05]  /*1d3e0*/  @!P1 BRA `(.L_x_1832) ;  /* 0x000000ec007c9947 */ /* 0x002fea0003800000 */
.L_x_1831:
[----:B------:R-:W-:Y:S05]  /*1d3f0*/  BSYNC B1 ;  /* 0x0000000000017941 */ /* 0x000fea0003800000 */
.L_x_1830:
[----:B01----:R-:W-:Y:S01]  /*1d400*/  IADD3 R3, R2, 0x400, RZ ;  /* 0x0000040002037810 */ /* 0x003fe20007ffe0ff */
[----:B------:R-:W-:Y:S01]  /*1d410*/  IMAD.MOV.U32 R11, RZ, RZ, 0x40000040 ;  /* 0x40000040ff0b7424 */ /* 0x000fe200078e00ff */
[----:B------:R-:W-:Y:S01]  /*1d420*/  WARPGROUP.ARRIVE ;  /* 0x00000000000079c5 */ /* 0x000fe20000000000 */
[----:B------:R-:W-:Y:S01]  /*1d430*/  IMAD.MOV.U32 R15, RZ, RZ, 0x40000040 ;  /* 0x40000040ff0f7424 */ /* 0x000fe200078e00ff */
        /* <DEDUP_REMOVED lines=44> */
.L_x_1833:
        /* <DEDUP_REMOVED lines=31> */
[----:B------:R-:W-:-:S02]  /*1d8f0*/  IMAD R161, R4, -0x60, RZ ;  /* 0xffffffa004a17824 */ /* 0x000fc400078e02ff */
        /* <DEDUP_REMOVED lines=20> */
[----:B------:R-:W-:Y:S01]  /*1da40*/  FMUL.FTZ R154, R162, UR39 ;  /* 0x00000027a29a7c20 */ /* 0x000fe20008410000 */
[----:B------:R-:W-:Y:S01]  /*1da50*/  FMUL.FTZ R159, R164, UR39 ;  /* 0x00000027a49f7c20 */ /* 0x000fe20008410000 */
[----:B------:R-:W-:Y:S01]  /*1da60*/  FMUL.FTZ R162, R165, UR39 ;  /* 0x00000027a5a27c20 */ /* 0x000fe20008410000 */
[----:B------:R-:W-:Y:S01]  /*1da70*/  FMUL.FTZ R157, R167, UR39 ;  /* 0x00000027a79d7c20 */ /* 0x000fe20008410000 */
        /* <DEDUP_REMOVED lines=30> */
[----:B------:R-:W4:Y:S01]  /*1dc60*/  MUFU.TANH R141, R141 ;  /* 0x0000008d008d7308 */ /* 0x000f220000002400 */
[----:B--2---:R-:W-:-:S02]  /*1dc70*/  IADD3 R160, R169, R170, RZ ;  /* 0x000000aaa9a07210 */ /* 0x004fc40007ffe0ff */
[----:B------:R-:W2:Y:S01]  /*1dc80*/  LDC R169, c[0x0][0x9e4] ;  /* 0x00027900ffa97b82 */ /* 0x000ea20000000800 */
[----:B---3--:R-:W-:-:S04]  /*1dc90*/  IMAD R158, R168, -0x2, R158 ;  /* 0xfffffffea89e7824 */ /* 0x008fc800078e029e */
[----:B------:R-:W3:Y:S01]  /*1dca0*/  MUFU.TANH R142, R142 ;  /* 0x0000008e008e7308 */ /* 0x000ee20000002400 */
[----:B0-----:R-:W-:-:S05]  /*1dcb0*/  @P1 IMAD.HI.U32 R127, R160, R127, RZ ;  /* 0x0000007fa07f1227 */ /* 0x001fca00078e00ff */
[----:B-1----:R-:W-:Y:S01]  /*1dcc0*/  @P1 SHF.R.U32.HI R160, RZ, R126, R127 ;  /* 0x0000007effa01219 */ /* 0x002fe2000001167f */
[----:B------:R-:W-:Y:S02]  /*1dcd0*/  VIADD R126, R0, 0x30840 ;  /* 0x00030840007e7836 */ /* 0x000fe40000000000 */
[----:B------:R-:W-:Y:S01]  /*1dce0*/  FMUL.FTZ R0, R166, UR39 ;  /* 0x00000027a6007c20 */ /* 0x000fe20008410000 */
[----:B------:R-:W0:Y:S01]  /*1dcf0*/  MUFU.TANH R147, R147 ;  /* 0x0000009300937308 */ /* 0x000e220000002400 */
[----:B------:R-:W-:Y:S01]  /*1dd00*/  IADD3 R166, -R199, R158, R200 ;  /* 0x0000009ec7a67210 */ /* 0x000fe20007ffe1c8 */
[----:B------:R-:W1:Y:S01]  /*1dd10*/  SHFL.IDX PT, R163, R160, RZ, 0x1c1f ;  /* 0x001c1fffa0a37589 */ /* 0x000e6200000e0000 */
[----:B------:R-:W-:Y:S01]  /*1dd20*/  PRMT R126, R203, 0x654, R126 ;  /* 0x00000654cb7e7816 */ /* 0x000fe2000000007e */
[----:B------:R-:W-:Y:S02]  /*1dd30*/  VIADD R158, R158, 0xffffffff ;  /* 0xffffffff9e9e7836 */ /* 0x000fe40000000000 */
[C---:B------:R-:W-:Y:S01]  /*1dd40*/  VIADD R167, R166.reuse, UR55 ;  /* 0x00000037a6a77c36 */ /* 0x040fe20008000000 */
[----:B------:R-:W-:Y:S01]  /*1dd50*/  IADD3 R166, R166, UR38, RZ ;  /* 0x00000026a6a67c10 */ /* 0x000fe2000fffe0ff */
[----:B------:R-:W0:Y:S01]  /*1dd60*/  MUFU.TANH R148, R148 ;  /* 0x0000009400947308 */ /* 0x000e220000002400 */
[----:B------:R0:W-:Y:S01]  /*1dd70*/  SYNCS.ARRIVE.TRANS64.RED.A1T0 RZ, [R126+URZ], RZ ;  /* 0x000000ff7eff79a7 */ /* 0x0001e2000810043f */
[----:B--2---:R-:W-:-:S06]  /*1dd80*/  ISETP.GE.AND P1, PT, R169, 0x1, PT ;  /* 0x00000001a900780c */ /* 0x004fcc0003f26270 */
[----:B------:R-:W2:Y:S08]  /*1dd90*/  MUFU.TANH R145, R145 ;  /* 0x0000009100917308 */ /* 0x000eb00000002400 */
[----:B------:R-:W0:Y:S01]  /*1dda0*/  MUFU.TANH R146, R146 ;  /* 0x0000009200927308 */ /* 0x000e220000002400 */
[--C-:B-1----:R-:W-:Y:S02]  /*1ddb0*/  IMAD.IADD R165, R167, 0x1, R163.reuse ;  /* 0x00000001a7a57824 */ /* 0x102fe400078e02a3 */
[----:B------:R-:W-:-:S05]  /*1ddc0*/  IMAD.IADD R164, R166, 0x1, R163 ;  /* 0x00000001a6a47824 */ /* 0x000fca00078e02a3 */
        /* <DEDUP_REMOVED lines=17> */
[----:B------:R-:W-:Y:S02]  /*1dee0*/  MOV R168, UR46 ;  /* 0x0000002e00a87c02 */ /* 0x000fe40008000f00 */
[----:B------:R-:W-:Y:S02]  /*1def0*/  LOP3.LUT R163, RZ, R163, RZ, 0x33, !PT ;  /* 0x000000a3ffa37212 */ /* 0x000fe400078e33ff */
[----:B------:R-:W-:-:S13]  /*1df00*/  ISETP.NE.AND P1, PT, R168, 0x1, PT ;  /* 0x00000001a800780c */ /* 0x000fda0003f25270 */
[----:B0-----:R-:W0:Y:S02]  /*1df10*/  @P1 LDC.64 R126, c[0x0][0x9e8] ;  /* 0x00027a00ff7e1b82 */ /* 0x001e240000000a00 */
[----:B0-----:R-:W-:-:S05]  /*1df20*/  @P1 IMAD.HI.U32 R126, R163, R126, RZ ;  /* 0x0000007ea37e1227 */ /* 0x001fca00078e00ff */
[----:B------:R-:W-:-:S04]  /*1df30*/  @P1 SHF.R.U32.HI R163, RZ, R127, R126 ;  /* 0x0000007fffa31219 */ /* 0x000fc8000001167e */
[----:B------:R-:W-:Y:S01]  /*1df40*/  LOP3.LUT R163, RZ, R163, RZ, 0x33, !PT ;  /* 0x000000a3ffa37212 */ /* 0x000fe200078e33ff */
[----:B------:R-:W-:Y:S06]  /*1df50*/  BRA `(.L_x_1837) ;  /* 0x0000000000147947 */ /* 0x000fec0003800000 */
.L_x_1836:
[----:B------:R-:W-:-:S05]  /*1df60*/  IMAD.U32 R168, RZ, RZ, UR46 ;  /* 0x0000002effa87e24 */ /* 0x000fca000f8e00ff */
[----:B------:R-:W-:-:S13]  /*1df70*/  ISETP.NE.AND P1, PT, R168, 0x1, PT ;  /* 0x00000001a800780c */ /* 0x000fda0003f25270 */
[----:B0-----:R-:W0:Y:S02]  /*1df80*/  @P1 LDC.64 R126, c[0x0][0x9e8] ;  /* 0x00027a00ff7e1b82 */ /* 0x001e240000000a00 */
[----:B0-----:R-:W-:-:S05]  /*1df90*/  @P1 IMAD.HI.U32 R126, R163, R126, RZ ;  /* 0x0000007ea37e1227 */ /* 0x001fca00078e00ff */
[----:B------:R-:W-:-:S07]  /*1dfa0*/  @P1 SHF.R.U32.HI R163, RZ, R127, R126 ;  /* 0x0000007fffa31219 */ /* 0x000fce000001167e */
.L_x_1837:
[----:B------:R-:W-:Y:S05]  /*1dfb0*/  BSYNC B1 ;  /* 0x0000000000017941 */ /* 0x000fea0003800000 */
.L_x_1835:
[----:B------:R-:W-:-:S05]  /*1dfc0*/  IMAD R163, R163, R168, R158 ;  /* 0x000000a8a3a37224 */ /* 0x000fca00078e029e */
[----:B------:R-:W-:Y:S02]  /*1dfd0*/  VIADDMNMX R165, R163, R168, R165, PT ;  /* 0x000000a8a3a57246 */ /* 0x000fe400038001a5 */
[----:B------:R-:W-:-:S07]  /*1dfe0*/  VIMNMX R164, R164, R163, !PT ;  /* 0x000000a3a4a47248 */ /* 0x000fce0007fe0100 */
.L_x_1834:
[C---:B------:R-:W-:Y:S02]  /*1dff0*/  ISETP.GE.AND P1, PT, R161.reuse, 0x2, PT ;  /* 0x00000002a100780c */ /* 0x040fe40003f26270 */
        /* <DEDUP_REMOVED lines=92> */
[----:B0-----:R-:W-:Y:S02]  /*1e5c0*/  FSEL R147, R147, -INF , !P3 ;  /* 0xff80000093937808 */ /* 0x001fe40005800000 */
        /* <DEDUP_REMOVED lines=41> */
[----:B------:R-:W-:Y:S01]  /*1e860*/  ISETP.GE.AND P6, PT, R169, 0x1, PT ;  /* 0x00000001a900780c */ /* 0x000fe20003fc6270 */
[--C-:B0-----:R-:W-:Y:S02]  /*1e870*/  IMAD.IADD R167, R167, 0x1, R3.reuse ;  /* 0x00000001a7a77824 */ /* 0x101fe400078e0203 */
[----:B------:R-:W-:-:S10]  /*1e880*/  IMAD.IADD R166, R166, 0x1, R3 ;  /* 0x00000001a6a67824 */ /* 0x000fd400078e0203 */
[----:B------:R-:W-:Y:S05]  /*1e890*/  @!P6 BRA `(.L_x_1838) ;  /* 0x000000000054e947 */ /* 0x000fea0003800000 */
[----:B------:R-:W-:Y:S01]  /*1e8a0*/  IADD3 R3, -R199, R200, R3 ;  /* 0x000000c8c7037210 */ /* 0x000fe20007ffe103 */
[----:B------:R-:W-:Y:S03]  /*1e8b0*/  BSSY B1, `(.L_x_1839) ;  /* 0x0000010000017945 */ /* 0x000fe60003800000 */
[----:B------:R-:W-:-:S13]  /*1e8c0*/  ISETP.GT.AND P6, PT, R3, -0x1, PT ;  /* 0xffffffff0300780c */ /* 0x000fda0003fc4270 */
[----:B------:R-:W-:Y:S05]  /*1e8d0*/  @P6 BRA `(.L_x_1840) ;  /* 0x0000000000206947 */ /* 0x000fea0003800000 */
[----:B------:R-:W-:Y:S02]  /*1e8e0*/  MOV R5, UR46 ;  /* 0x0000002e00057c02 */ /* 0x000fe40008000f00 */
[----:B------:R-:W-:Y:S02]  /*1e8f0*/  LOP3.LUT R3, RZ, R3, RZ, 0x33, !PT ;  /* 0x00000003ff037212 */ /* 0x000fe400078e33ff */
[----:B------:R-:W-:-:S13]  /*1e900*/  ISETP.NE.AND P6, PT, R5, 0x1, PT ;  /* 0x000000010500780c */ /* 0x000fda0003fc5270 */
[----:B------:R-:W0:Y:S02]  /*1e910*/  @P6 LDC.64 R126, c[0x0][0x9e8] ;  /* 0x00027a00ff7e6b82 */ /* 0x000e240000000a00 */
[----:B0-----:R-:W-:-:S05]  /*1e920*/  @P6 IMAD.HI.U32 R126, R3, R126, RZ ;  /* 0x0000007e037e6227 */ /* 0x001fca00078e00ff */
[----:B------:R-:W-:-:S04]  /*1e930*/  @P6 SHF.R.U32.HI R3, RZ, R127, R126 ;  /* 0x0000007fff036219 */ /* 0x000fc8000001167e */
[----:B------:R-:W-:Y:S01]  /*1e940*/  LOP3.LUT R3, RZ, R3, RZ, 0x33, !PT ;  /* 0x00000003ff037212 */ /* 0x000fe200078e33ff */
[----:B------:R-:W-:Y:S06]  /*1e950*/  BRA `(.L_x_1841) ;  /* 0x0000000000147947 */ /* 0x000fec0003800000 */
.L_x_1840:
[----:B------:R-:W-:-:S05]  /*1e960*/  IMAD.U32 R5, RZ, RZ, UR46 ;  /* 0x0000002eff057e24 */ /* 0x000fca000f8e00ff */
[----:B------:R-:W-:-:S13]  /*1e970*/  ISETP.NE.AND P6, PT, R5, 0x1, PT ;  /* 0x000000010500780c */ /* 0x000fda0003fc5270 */
[----:B------:R-:W0:Y:S02]  /*1e980*/  @P6 LDC.64 R126, c[0x0][0x9e8] ;  /* 0x00027a00ff7e6b82 */ /* 0x000e240000000a00 */
[----:B0-----:R-:W-:-:S05]  /*1e990*/  @P6 IMAD.HI.U32 R126, R3, R126, RZ ;  /* 0x0000007e037e6227 */ /* 0x001fca00078e00ff */
[----:B------:R-:W-:-:S07]  /*1e9a0*/  @P6 SHF.R.U32.HI R3, RZ, R127, R126 ;  /* 0x0000007fff036219 */ /* 0x000fce000001167e */
.L_x_1841:
[----:B------:R-:W-:Y:S05]  /*1e9b0*/  BSYNC B1 ;  /* 0x0000000000017941 */ /* 0x000fea0003800000 */
.L_x_1839:
[----:B------:R-:W-:-:S05]  /*1e9c0*/  IMAD R158, R3, R5, R158 ;  /* 0x00000005039e7224 */ /* 0x000fca00078e029e */
[----:B------:R-:W-:Y:S02]  /*1e9d0*/  VIADDMNMX R167, R158, R5, R167, PT ;  /* 0x000000059ea77246 */ /* 0x000fe400038001a7 */
[----:B------:R-:W-:-:S07]  /*1e9e0*/  VIMNMX R166, R166, R158, !PT ;  /* 0x0000009ea6a67248 */ /* 0x000fce0007fe0100 */
.L_x_1838:
[C---:B------:R-:W-:Y:S01]  /*1e9f0*/  ISETP.GT.AND P1, PT, R166.reuse, 0x1, !P1 ;  /* 0x00000001a600780c */ /* 0x040fe20004f24270 */
[----:B------:R-:W-:Y:S01]  /*1ea00*/  IMAD.U32 R5, RZ, RZ, UR50 ;  /* 0x00000032ff057e24 */ /* 0x000fe2000f8e00ff */
        /* <DEDUP_REMOVED lines=95> */
[----:B------:R-:W-:Y:S02]  /*1f000*/  ISETP.GT.AND P1, PT, R166, 0x40, !P1 ;  /* 0x00000040a600780c */ /* 0x000fe40004f24270 */
[----:B------:R-:W-:-:S02]  /*1f010*/  FSEL R160, R0, -INF , !P5 ;  /* 0xff80000000a07808 */ /* 0x000fc40006800000 */
[----:B------:R-:W-:Y:S02]  /*1f020*/  ISETP.LT.OR P1, PT, R167, 0x41, P1 ;  /* 0x00000041a700780c */ /* 0x000fe40000f21670 */
[----:B0-----:R-:W-:Y:S02]  /*1f030*/  FMNMX.FTZ R3, R127, R158, !PT ;  /* 0x0000009e7f037209 */ /* 0x001fe40007810000 */
[----:B------:R-:W-:Y:S02]  /*1f040*/  FSEL R145, R145, -INF , !P1 ;  /* 0xff80000091917808 */ /* 0x000fe40004800000 */
[----:B------:R-:W-:Y:S01]  /*1f050*/  LOP3.LUT P1, RZ, R22, 0x80, RZ, 0xc0, !PT ;  /* 0x0000008016ff7812 */ /* 0x000fe2000782c0ff */
[----:B------:R-:W-:-:S03]  /*1f060*/  FMUL.FTZ R158, R3, R5 ;  /* 0x00000005039e7220 */ /* 0x000fc60000410000 */
        /* <DEDUP_REMOVED lines=20> */
[-CC-:B------:R-:W-:Y:S01]  /*1f1b0*/  FFMA.FTZ R190, R11, R5.reuse, -R158.reuse ;  /* 0x000000050bbe7223 */ /* 0x180fe2000001089e */
[----:B------:R-:W-:Y:S01]  /*1f1c0*/  FMNMX.FTZ R126, R14, R126, !PT ;  /* 0x0000007e0e7e7209 */ /* 0x000fe20007810000 */
[-CC-:B------:R-:W-:Y:S01]  /*1f1d0*/  FFMA.FTZ R182, R133, R5.reuse, -R158.reuse ;  /* 0x0000000585b67223 */ /* 0x180fe2000001089e */
[----:B------:R-:W-:Y:S01]  /*1f1e0*/  FSEL R157, R157, -INF , !P2 ;  /* 0xff8000009d9d7808 */ /* 0x000fe20005000000 */
[-CC-:B------:R-:W-:Y:S01]  /*1f1f0*/  FFMA.FTZ R176, R137, R5.reuse, -R158.reuse ;  /* 0x0000000589b07223 */ /* 0x180fe2000001089e */
[----:B------:R-:W-:Y:S01]  /*1f200*/  FMNMX.FTZ R126, R15, R126, !PT ;  /* 0x0000007e0f7e7209 */ /* 0x000fe20007810000 */
[-CC-:B------:R-:W-:Y:S01]  /*1f210*/  FFMA.FTZ R133, R138, R5.reuse, -R158.reuse ;  /* 0x000000058a857223 */ /* 0x180fe2000001089e */
[----:B------:R-:W-:Y:S01]  /*1f220*/  FSEL R137, R3, RZ, P1 ;  /* 0x000000ff03897208 */ /* 0x000fe20000800000 */
[-CC-:B------:R-:W-:Y:S01]  /*1f230*/  FFMA.FTZ R188, R168, R5.reuse, -R158.reuse ;  /* 0x00000005a8bc7223 */ /* 0x180fe2000001089e */
[----:B------:R-:W-:Y:S01]  /*1f240*/  FMNMX.FTZ R126, R121, R126, !PT ;  /* 0x0000007e797e7209 */ /* 0x000fe20007810000 */
[-CC-:B------:R-:W-:Y:S01]  /*1f250*/  FFMA.FTZ R127, R163, R5.reuse, -R158.reuse ;  /* 0x00000005a37f7223 */ /* 0x180fe2000001089e */
[-C--:B------:R-:W-:Y:S01]  /*1f260*/  FFMA.FTZ R178, R143, R5.reuse, -R158 ;  /* 0x000000058fb27223 */ /* 0x080fe2000001089e */
[----:B------:R-:W-:Y:S01]  /*1f270*/  FADD.FTZ R137, -R137, R12 ;  /* 0x0000000c89897221 */ /* 0x000fe20000010100 */
[----:B------:R-:W-:Y:S01]  /*1f280*/  FMNMX.FTZ R11, R122, R126, !PT ;  /* 0x0000007e7a0b7209 */ /* 0x000fe20007810000 */
[----:B------:R-:W-:Y:S01]  /*1f290*/  MUFU.EX2 R188, R188 ;  /* 0x000000bc00bc7308 */ /* 0x000fe20000000800 */
[-CC-:B------:R-:W-:Y:S01]  /*1f2a0*/  FFMA.FTZ R13, R13, R5.reuse, -R158.reuse ;  /* 0x000000050d0d7223 */ /* 0x180fe2000001089e */
[----:B------:R-:W-:Y:S01]  /*1f2b0*/  FMUL.FTZ R137, R137, R5 ;  /* 0x0000000589897220 */ /* 0x000fe20000410000 */
        /* <DEDUP_REMOVED lines=19> */
[----:B------:R-:W-:Y:S01]  /*1f3f0*/  FFMA.FTZ R170, R159, R5, -R158 ;  /* 0x000000059faa7223 */ /* 0x000fe2000001089e */
[----:B------:R-:W-:Y:S01]  /*1f400*/  FMNMX.FTZ R11, R136, R11, !PT ;  /* 0x0000000b880b7209 */ /* 0x000fe20007810000 */
[----:B------:R0:W-:Y:S03]  /*1f410*/  MUFU.EX2 R126, R13 ;  /* 0x0000000d007e7308 */ /* 0x0001e60000000800 */
[----:B------:R-:W-:-:S04]  /*1f420*/  FMNMX.FTZ R11, R139, R11, !PT ;  /* 0x0000000b8b0b7209 */ /* 0x000fc80007810000 */
[----:B------:R-:W-:Y:S01]  /*1f430*/  FMNMX.FTZ R11, R140, R11, !PT ;  /* 0x0000000b8c0b7209 */ /* 0x000fe20007810000 */
[----:B------:R-:W-:Y:S01]  /*1f440*/  MUFU.EX2 R184, R184 ;  /* 0x000000b800b87308 */ /* 0x000fe20000000800 */
[-CC-:B0-----:R-:W-:Y:S01]  /*1f450*/  FFMA.FTZ R13, R124, R5.reuse, -R158.reuse ;  /* 0x000000057c0d7223 */ /* 0x181fe2000001089e */
[--C-:B------:R-:W-:Y:S01]  /*1f460*/  FFMA.FTZ R124, R153, R5, -R158.reuse ;  /* 0x00000005997c7223 */ /* 0x100fe2000001089e */
[----:B------:R-:W-:Y:S01]  /*1f470*/  FMNMX.FTZ R11, R141, R11, !PT ;  /* 0x0000000b8d0b7209 */ /* 0x000fe20007810000 */
[----:B------:R-:W-:-:S03]  /*1f480*/  FFMA.FTZ R158, R162, R5, -R158 ;  /* 0x00000005a29e7223 */ /* 0x000fc6000001089e */
        /* <DEDUP_REMOVED lines=24> */
[----:B0-----:R-:W-:-:S04]  /*1f610*/  FMNMX.FTZ R0, R0, R11, !PT ;  /* 0x0000000b00007209 */ /* 0x001fc80007810000 */
[C---:B------:R-:W-:Y:S01]  /*1f620*/  FSETP.NEU.FTZ.AND P1, PT, R0.reuse, -INF , PT ;  /* 0xff8000000000780b */ /* 0x040fe20003f3d000 */
[----:B------:R-:W-:Y:S02]  /*1f630*/  FMUL.FTZ R138, R0, R5 ;  /* 0x00000005008a7220 */ /* 0x000fe40000410000 */
[----:B------:R-:W0:Y:S03]  /*1f640*/  MUFU.EX2 R11, R137 ;  /* 0x00000089000b7308 */ /* 0x000e260000000800 */
[----:B------:R-:W-:-:S05]  /*1f650*/  FSEL R138, R138, RZ, P1 ;  /* 0x000000ff8a8a7208 */ /* 0x000fca0000800000 */
        /* <DEDUP_REMOVED lines=8> */
[-C--:B------:R-:W-:Y:S01]  /*1f6e0*/  FFMA.FTZ R14, R128, R5.reuse, -R138 ;  /* 0x00000005800e7223 */ /* 0x080fe2000001088a */
[----:B0-----:R-:W-:Y:S01]  /*1f6f0*/  FFMA.FTZ R8, R11, R8, R188 ;  /* 0x000000080b087223 */ /* 0x001fe200000100bc */
[-CC-:B------:R-:W-:Y:S01]  /*1f700*/  FFMA.FTZ R181, R131, R5.reuse, -R138.reuse ;  /* 0x0000000583b57223 */ /* 0x180fe2000001088a */
[-CC-:B------:R-:W-:Y:S01]  /*1f710*/  FFMA.FTZ R10, R132, R5.reuse, -R138.reuse ;  /* 0x00000005840a7223 */ /* 0x180fe2000001088a */
[-C--:B------:R-:W-:Y:S01]  /*1f720*/  FFMA.FTZ R183, R135, R5.reuse, -R138 ;  /* 0x0000000587b77223 */ /* 0x080fe2000001088a */
[----:B------:R-:W-:Y:S01]  /*1f730*/  MUFU.EX2 R189, R189 ;  /* 0x000000bd00bd7308 */ /* 0x000fe20000000800 */
[----:B-1----:R-:W-:Y:S01]  /*1f740*/  FSEL R6, R0, RZ, P1 ;  /* 0x000000ff00067208 */ /* 0x002fe20000800000 */
[----:B------:R-:W-:Y:S01]  /*1f750*/  FADD.FTZ R8, R127, R8 ;  /* 0x000000087f087221 */ /* 0x000fe20000010000 */
[-CC-:B------:R-:W-:Y:S01]  /*1f760*/  FFMA.FTZ R131, R136, R5.reuse, -R138.reuse ;  /* 0x0000000588837223 */ /* 0x180fe2000001088a */
[-CC-:B------:R-:W-:Y:S01]  /*1f770*/  FFMA.FTZ R177, R139, R5.reuse, -R138.reuse ;  /* 0x000000058bb17223 */ /* 0x180fe2000001088a */
[-C--:B------:R-:W-:Y:S01]  /*1f780*/  FFMA.FTZ R128, R140, R5.reuse, -R138 ;  /* 0x000000058c807223 */ /* 0x080fe2000001088a */
[----:B------:R-:W-:Y:S01]  /*1f790*/  FADD.FTZ R6, -R6, R9 ;  /* 0x0000000906067221 */ /* 0x000fe20000010100 */
[----:B------:R-:W-:Y:S01]  /*1f7a0*/  FADD.FTZ R8, R190, R8 ;  /* 0x00000008be087221 */ /* 0x000fe20000010000 */
[----:B------:R-:W-:Y:S01]  /*1f7b0*/  MUFU.EX2 R143, R143 ;  /* 0x0000008f008f7308 */ /* 0x000fe20000000800 */
[-C--:B------:R-:W-:Y:S01]  /*1f7c0*/  FFMA.FTZ R179, R141, R5.reuse, -R138 ;  /* 0x000000058db37223 */ /* 0x080fe2000001088a */
[-C--:B------:R-:W-:Y:S01]  /*1f7d0*/  FMUL.FTZ R6, R6, R5.reuse ;  /* 0x0000000506067220 */ /* 0x080fe20000410000 */
[----:B------:R-:W-:Y:S01]  /*1f7e0*/  FADD.FTZ R8, R126, R8 ;  /* 0x000000087e087221 */ /* 0x000fe20000010000 */
[-CC-:B------:R-:W-:Y:S01]  /*1f7f0*/  FFMA.FTZ R125, R142, R5.reuse, -R138.reuse ;  /* 0x000000058e7d7223 */ /* 0x180fe2000001088a */
[-CC-:B------:R-:W-:Y:S01]  /*1f800*/  FFMA.FTZ R173, R145, R5.reuse, -R138.reuse ;  /* 0x0000000591ad7223 */ /* 0x180fe2000001088a */
[-C--:B------:R-:W-:Y:S01]  /*1f810*/  FFMA.FTZ R122, R146, R5.reuse, -R138 ;  /* 0x00000005927a7223 */ /* 0x080fe2000001088a */
[----:B------:R-:W-:Y:S01]  /*1f820*/  FADD.FTZ R8, R184, R8 ;  /* 0x00000008b8087221 */ /* 0x000fe20000010000 */
[----:B------:R-:W0:Y:S01]  /*1f830*/  MUFU.EX2 R6, R6 ;  /* 0x0000000600067308 */ /* 0x000e220000000800 */
[-CC-:B------:R-:W-:Y:S01]  /*1f840*/  FFMA.FTZ R175, R149, R5.reuse, -R138.reuse ;  /* 0x0000000595af7223 */ /* 0x180fe2000001088a */
[-C--:B------:R-:W-:Y:S01]  /*1f850*/  FFMA.FTZ R121, R150, R5.reuse, -R138 ;  /* 0x0000000596797223 */ /* 0x080fe2000001088a */
[----:B------:R-:W-:Y:S01]  /*1f860*/  FADD.FTZ R8, R21, R8 ;  /* 0x0000000815087221 */ /* 0x000fe20000010000 */
[-CC-:B------:R-:W-:Y:S01]  /*1f870*/  FFMA.FTZ R169, R154, R5.reuse, -R138.reuse ;  /* 0x000000059aa97223 */ /* 0x180fe2000001088a */
[-CC-:B------:R-:W-:Y:S01]  /*1f880*/  FFMA.FTZ R9, R152, R5.reuse, -R138.reuse ;  /* 0x0000000598097223 */ /* 0x180fe2000001088a */
[-C--:B------:R-:W-:Y:S01]  /*1f890*/  FFMA.FTZ R171, R160, R5.reuse, -R138 ;  /* 0x00000005a0ab7223 */ /* 0x080fe2000001088a */
[----:B------:R-:W-:Y:S01]  /*1f8a0*/  FADD.FTZ R8, R186, R8 ;  /* 0x00000008ba087221 */ /* 0x000fe20000010000 */
[----:B------:R-:W1:Y:S01]  /*1f8b0*/  MUFU.EX2 R191, R191 ;  /* 0x000000bf00bf7308 */ /* 0x000e620000000800 */
[----:B------:R-:W-:-:S02]  /*1f8c0*/  FFMA.FTZ R132, R157, R5, -R138 ;  /* 0x000000059d847223 */ /* 0x000fc4000001088a */
[----:B------:R-:W-:-:S04]  /*1f8d0*/  FADD.FTZ R8, R13, R8 ;  /* 0x000000080d087221 */ /* 0x000fc80000010000 */
[----:B------:R-:W-:Y:S01]  /*1f8e0*/  FADD.FTZ R8, R180, R8 ;  /* 0x00000008b4087221 */ /* 0x000fe20000010000 */
[----:B------:R-:W2:Y:S01]  /*1f8f0*/  MUFU.EX2 R185, R185 ;  /* 0x000000b900b97308 */ /* 0x000ea20000000800 */
[----:B0-----:R-:W-:Y:S02]  /*1f900*/  FFMA.FTZ R7, R6, R7, R189 ;  /* 0x0000000706077223 */ /* 0x001fe400000100bd */
[----:B------:R-:W-:Y:S02]  /*1f910*/  FADD.FTZ R8, R120, R8 ;  /* 0x0000000878087221 */ /* 0x000fe40000010000 */
[----:B------:R-:W-:Y:S02]  /*1f920*/  FADD.FTZ R7, R143, R7 ;  /* 0x000000078f077221 */ /* 0x000fe40000010000 */
[----:B------:R-:W-:Y:S01]  /*1f930*/  FADD.FTZ R8, R182, R8 ;  /* 0x00000008b6087221 */ /* 0x000fe20000010000 */
[----:B------:R-:W0:Y:S01]  /*1f940*/  MUFU.EX2 R15, R15 ;  /* 0x0000000f000f7308 */ /* 0x000e220000000800 */
[----:B-1----:R-:W-:-:S02]  /*1f950*/  FADD.FTZ R7, R191, R7 ;  /* 0x00000007bf077221 */ /* 0x002fc40000010000 */
[----:B------:R-:W-:Y:S02]  /*1f960*/  FADD.FTZ R8, R134, R8 ;  /* 0x0000000886087221 */ /* 0x000fe40000010000 */
[----:B------:R-:W-:Y:S02]  /*1f970*/  FADD.FTZ R7, R137, R7 ;  /* 0x0000000789077221 */ /* 0x000fe40000010000 */
[----:B------:R-:W-:Y:S01]  /*1f980*/  FADD.FTZ R8, R176, R8 ;  /* 0x00000008b0087221 */ /* 0x000fe20000010000 */
[----:B------:R-:W1:Y:S01]  /*1f990*/  MUFU.EX2 R187, R187 ;  /* 0x000000bb00bb7308 */ /* 0x000e620000000800 */
[----:B--2---:R-:W-:Y:S02]  /*1f9a0*/  FADD.FTZ R7, R185, R7 ;  /* 0x00000007b9077221 */ /* 0x004fe40000010000 */
[----:B------:R-:W-:-:S04]  /*1f9b0*/  FADD.FTZ R8, R133, R8 ;  /* 0x0000000885087221 */ /* 0x000fc80000010000 */
[----:B------:R-:W-:Y:S01]  /*1f9c0*/  FADD.FTZ R8, R178, R8 ;  /* 0x00000008b2087221 */ /* 0x000fe20000010000 */
[----:B------:R-:W2:Y:S01]  /*1f9d0*/  MUFU.EX2 R14, R14 ;  /* 0x0000000e000e7308 */ /* 0x000ea20000000800 */
[----:B0-----:R-:W-:Y:S02]  /*1f9e0*/  FADD.FTZ R7, R15, R7 ;  /* 0x000000070f077221 */ /* 0x001fe40000010000 */
[----:B------:R-:W-:-:S04]  /*1f9f0*/  FADD.FTZ R8, R130, R8 ;  /* 0x0000000882087221 */ /* 0x000fc80000010000 */
[----:B------:R-:W-:Y:S01]  /*1fa00*/  FADD.FTZ R8, R172, R8 ;  /* 0x00000008ac087221 */ /* 0x000fe20000010000 */
        /* <DEDUP_REMOVED lines=45> */
[----:B--2---:R-:W-:Y:S01]  /*1fce0*/  FADD.FTZ R135, R171, R8 ;  /* 0x00000008ab877221 */ /* 0x004fe20000010000 */
[----:B0-----:R-:W-:-:S03]  /*1fcf0*/  FADD.FTZ R8, R12, R7 ;  /* 0x000000070c087221 */ /* 0x001fc60000010000 */
[----:B-1----:R-:W-:Y:S01]  /*1fd00*/  FADD.FTZ R7, R132, R135 ;  /* 0x0000008784077221 */ /* 0x002fe20000010000 */
[----:B------:R-:W-:Y:S06]  /*1fd10*/  @!P0 BRA `(.L_x_1842) ;  /* 0x0000000000048947 */ /* 0x000fec0003800000 */
[----:B------:R-:W-:Y:S01]  /*1fd20*/  BPT.TRAP 0x1 ;  /* 0x000000040000795c */ /* 0x000fe20000300000 */
.L_x_1842:
[----:B------:R-:W2:Y:S01]  /*1fd30*/  LDL R135, [R1+0x3c] ;  /* 0x00003c0001877983 */ /* 0x000ea20000100800 */
[----:B------:R-:W-:Y:S01]  /*1fd40*/  VIADD R20, R20, 0x30860 ;  /* 0x0003086014147836 */ /* 0x000fe20000000000 */
[----:B------:R-:W-:Y:S02]  /*1fd50*/  F2FP.F16.F32.PACK_AB R186, R13, R186 ;  /* 0x000000ba0dba723e */ /* 0x000fe400000000ff */
[----:B------:R-:W-:Y:S01]  /*1fd60*/  F2FP.F16.F32.PACK_AB R181, R10, R181 ;  /* 0x000000b50ab5723e */ /* 0x000fe200000000ff */
[----:B------:R-:W-:Y:S01]  /*1fd70*/  IMAD.MOV.U32 R10, RZ, RZ, R198 ;  /* 0x000000ffff0a7224 */ /* 0x000fe200078e00c6 */
[----:B------:R-:W-:Y:S02]  /*1fd80*/  PRMT R20, R203, 0x654, R20 ;  /* 0x00000654cb147816 */ /* 0x000fe40000000014 */
[----:B------:R-:W-:Y:S01]  /*1fd90*/  F2FP.F16.F32.PACK_AB R169, R9, R169 ;  /* 0x000000a909a9723e */ /* 0x000fe200000000ff */
[----:B------:R-:W-:Y:S01]  /*1fda0*/  IMAD.MOV.U32 R9, RZ, RZ, R0 ;  /* 0x000000ffff097224 */ /* 0x000fe200078e0000 */
[----:B------:R0:W-:Y:S01]  /*1fdb0*/  SYNCS.ARRIVE.TRANS64.RED.A1T0 RZ, [R20+URZ], RZ ;  /* 0x000000ff14ff79a7 */ /* 0x0001e2000810043f */
        /* <DEDUP_REMOVED lines=22> */
[----:B------:R-:W-:Y:S02]  /*1ff20*/  MOV R13, R193 ;  /* 0x000000c1000d7202 */ /* 0x000fe40000000f00 */
[C---:B--2---:R-:W-:Y:S02]  /*1ff30*/  ISETP.GT.AND P1, PT, R4.reuse, R135, PT ;  /* 0x000000870400720c */ /* 0x044fe40003f24270 */
[----:B------:R-:W-:-:S11]  /*1ff40*/  IADD3 R4, R4, -0x1, RZ ;  /* 0xffffffff04047810 */ /* 0x000fd60007ffe0ff */
[----:B0-----:R-:W-:Y:S05]  /*1ff50*/  @P1 BRA `(.L_x_1843) ;  /* 0xffffffc400001947 */ /* 0x001fea000383ffff */
.L_x_1822:
[----:B------:R-:W-:Y:S05]  /*1ff60*/  BSYNC B0 ;  /* 0x0000000000007941 */ /* 0x000fea0003800000 */
.L_x_1821:
        /* <DEDUP_REMOVED lines=99> */
.L_x_1844:
[----:B------:R-:W-:Y:S01]  /*205a0*/  IMAD R9, R193, 0x8, R2 ;  /* 0x00000008c1097824 */ /* 0x000fe200078e0202 */
[----:B------:R-:W-:-:S04]  /*205b0*/  SHF.L.U32 R4, R198, 0x1f, RZ ;  /* 0x0000001fc6047819 */ /* 0x000fc800000006ff */
[----:B------:R0:W1:Y:S01]  /*205c0*/  SYNCS.PHASECHK.TRANS64.TRYWAIT P1, [R9+URZ+0x30850], R4 ;  /* 0x03085004090075a7 */ /* 0x000062000802017f */
[----:B------:R-:W-:Y:S05]  /*205d0*/  @!P0 BRA `(.L_x_1845) ;  /* 0x0000000000048947 */ /* 0x000fea0003800000 */
[----:B------:R-:W-:Y:S01]  /*205e0*/  BPT.TRAP 0x1 ;  /* 0x000000040000795c */ /* 0x000fe20000300000 */
.L_x_1845:
        /* <DEDUP_REMOVED lines=9> */
.L_x_1847:
[----:B------:R-:W-:Y:S05]  /*20680*/  BSYNC B0 ;  /* 0x0000000000007941 */ /* 0x000fea0003800000 */
.L_x_1846:
[----:B------:R-:W-:Y:S01]  /*20690*/  IMAD.MOV.U32 R10, RZ, RZ, R2 ;  /* 0x000000ffff0a7224 */ /* 0x000fe200078e0002 */
[----:B------:R-:W-:Y:S01]  /*206a0*/  MOV R11, 0x40000040 ;  /* 0x40000040000b7802 */ /* 0x000fe20000000f00 */
[----:B------:R-:W-:Y:S01]  /*206b0*/  WARPGROUP.ARRIVE ;  /* 0x00000000000079c5 */ /* 0x000fe20000000000 */
[----:B------:R-:W-:Y:S02]  /*206c0*/  IMAD.MOV.U32 R6, RZ, RZ, -0x800000 ;  /* 0xff800000ff067424 */ /* 0x000fe400078e00ff */
[----:B------:R-:W-:Y:S01]  /*206d0*/  R2UR UR6, R10 ;  /* 0x000000000a0672ca */ /* 0x000fe200000e0000 */
[----:B------:R-:W-:Y:S01]  /*206e0*/  VIADD R10, R2, 0x80 ;  /* 0x00000080020a7836 */ /* 0x000fe20000000000 */
[----:B------:R-:W-:Y:S01]  /*206f0*/  R2UR UR7, R11 ;  /* 0x000000000b0772ca */ /* 0x000fe200000e0000 */
[----:B------:R-:W-:-:S12]  /*20700*/  IMAD.MOV.U32 R11, RZ, RZ, 0x40000040 ;  /* 0x40000040ff0b7424 */ /* 0x000fd800078e00ff */
        /* <DEDUP_REMOVED lines=26> */
[----:B------:R-:W0:Y:S02]  /*208b0*/  SHFL.BFLY PT, R2, R7, 0x2, 0x1f ;  /* 0x0c401f0007027f89 */ /* 0x000e2400000e0000 */
[----:B01----:R-:W-:Y:S01]  /*208c0*/  FADD.FTZ R4, R2, R7 ;  /* 0x0000000702047221 */ /* 0x003fe20000010000 */
[----:B------:R-:W-:-:S04]  /*208d0*/  IMAD.MOV.U32 R7, RZ, RZ, RZ ;  /* 0x000000ffff077224 */ /* 0x000fc800078e00ff */
[----:B------:R-:W0:Y:S02]  /*208e0*/  SHFL.BFLY PT, R13, R4, 0x1, 0x1f ;  /* 0x0c201f00040d7f89 */ /* 0x000e2400000e0000 */
[----:B0-----:R-:W-:Y:S01]  /*208f0*/  FADD.FTZ R13, R4, R13 ;  /* 0x0000000d040d7221 */ /* 0x001fe20000010000 */
[----:B------:R-:W-:-:S04]  /*20900*/  IMAD.MOV.U32 R4, RZ, RZ, -0x800000 ;  /* 0xff800000ff047424 */ /* 0x000fc800078e00ff */
[----:B------:R-:W-:-:S13]  /*20910*/  FSETP.NE.FTZ.AND P2, PT, R13, RZ, PT ;  /* 0x000000ff0d00720b */ /* 0x000fda0003f55000 */
[----:B------:R-:W0:Y:S01]  /*20920*/  @P2 MUFU.LG2 R12, R13 ;  /* 0x0000000d000c2308 */ /* 0x000e220000000c00 */
[----:B------:R-:W-:Y:S01]  /*20930*/  @P2 FMUL.FTZ R20, R5, 0.69314718246459960938 ;  /* 0x3f31721805142820 */ /* 0x000fe20000410000 */
[----:B------:R-:W-:Y:S02]  /*20940*/  WARPGROUP.DEPBAR.LE gsb0, 0x0 ;  /* 0x00008000000079c5 */ /* 0x000fe40000010000 */
[----:B------:R-:W-:-:S06]  /*20950*/  WARPGROUP.ARRIVE ;  /* 0x00000000000079c5 */ /* 0x000fcc0000000000 */
[----:B------:R-:W-:Y:S01]  /*20960*/  HGMMA.64x192x16.F32 R24, R172, gdesc[UR4].tnspB, R24, gsb0 ;  /* 0x42e00004ac187df0 */ /* 0x000fe20008000818 */
[----:B------:R-:W-:Y:S02]  /*20970*/  R2UR UR6, R10 ;  /* 0x000000000a0672ca */ /* 0x000fe400000e0000 */
[----:B------:R-:W-:Y:S02]  /*20980*/  R2UR UR7, R11 ;  /* 0x000000000b0772ca */ /* 0x000fe400000e0000 */
[----:B------:R-:W1:Y:S02]  /*20990*/  SHFL.BFLY PT, R11, R8, 0x2, 0x1f ;  /* 0x0c401f00080b7f89 */ /* 0x000e6400000e0000 */
[----:B-1----:R-:W-:-:S05]  /*209a0*/  FADD.FTZ R11, R11, R8 ;  /* 0x000000080b0b7221 */ /* 0x002fca0000010000 */
[----:B------:R-:W1:Y:S02]  /*209b0*/  SHFL.BFLY PT, R2, R11, 0x1, 0x1f ;  /* 0x0c201f000b027f89 */ /* 0x000e6400000e0000 */
[----:B-1----:R-:W-:Y:S01]  /*209c0*/  FADD.FTZ R14, R11, R2 ;  /* 0x000000020b0e7221 */ /* 0x002fe20000010000 */
[----:B------:R-:W-:Y:S01]  /*209d0*/  MOV R2, RZ ;  /* 0x000000ff00027202 */ /* 0x000fe20000000f00 */
[----:B0-----:R-:W-:-:S03]  /*209e0*/  @P2 FMUL.FTZ R11, R12, 0.69314718246459960938 ;  /* 0x3f3172180c0b2820 */ /* 0x001fc60000410000 */
[----:B------:R-:W-:Y:S01]  /*209f0*/  FSETP.NE.FTZ.AND P1, PT, R14, RZ, PT ;  /* 0x000000ff0e00720b */ /* 0x000fe20003f35000 */
[----:B------:R-:W-:Y:S01]  /*20a00*/  @P2 FFMA.FTZ R4, R20, R0, R11 ;  /* 0x0000000014042223 */ /* 0x000fe2000001000b */
[----:B------:R-:W-:Y:S11]  /*20a10*/  @P2 MUFU.RCP R2, R13 ;  /* 0x0000000d00022308 */ /* 0x000ff60000001000 */
[----:B------:R-:W0:Y:S01]  /*20a20*/  @P1 MUFU.LG2 R10, R14 ;  /* 0x0000000e000a1308 */ /* 0x000e220000000c00 */
[----:B------:R-:W-:-:S07]  /*20a30*/  @P1 FMUL.FTZ R8, R5, 0.69314718246459960938 ;  /* 0x3f31721805081820 */ /* 0x000fce0000410000 */
        /* <DEDUP_REMOVED lines=9> */
.L_x_1849:
[----:B------:R-:W2:Y:S01]  /*20ad0*/  LDL.LU R10, [R1+0x58] ;  /* 0x00005800010a7983 */ /* 0x000ea20000300800 */
[----:B------:R-:W-:Y:S01]  /*20ae0*/  VIADD R0, R9, 0x30860 ;  /* 0x0003086009007836 */ /* 0x000fe20000000000 */
[----:B------:R-:W-:Y:S01]  /*20af0*/  IADD3 R193, R193, 0x1, RZ ;  /* 0x00000001c1c17810 */ /* 0x000fe20007ffe0ff */
[-C--:B------:R-:W-:Y:S01]  /*20b00*/  FMUL.FTZ R125, R83, R2.reuse ;  /* 0x00000002537d7220 */ /* 0x080fe20000410000 */
        /* <DEDUP_REMOVED lines=8> */
[----:B------:R-:W-:Y:S01]  /*20b90*/  SEL R9, RZ, 0x1, P1 ;  /* 0x00000001ff097807 */ /* 0x000fe20000800000 */
        /* <DEDUP_REMOVED lines=95> */
.L_x_1701:
[----:B------:R-:W0:Y:S08]  /*21190*/  S2UR UR4, SR_CgaCtaId ;  /* 0x00000000000479c3 */ /* 0x000e300000008800 */
[----:B------:R-:W-:Y:S01]  /*211a0*/  BAR.SYNC.DEFER_BLOCKING 0x5, 0x180 ;  /* 0x0146000000007b1d */ /* 0x000fe20000010000 */
[----:B------:R-:W-:-:S05]  /*211b0*/  MOV R2, 0x400 ;  /* 0x0000040000027802 */ /* 0x000fca0000000f00 */
[----:B------:R-:W-:Y:S01]  /*211c0*/  BSSY B0, `(.L_x_1850) ;  /* 0x0000272000007945 */ /* 0x000fe20003800000 */
[----:B0-----:R-:W-:-:S05]  /*211d0*/  IMAD.U32 R203, RZ, RZ, UR4 ;  /* 0x00000004ffcb7e24 */ /* 0x001fca000f8e00ff */
[----:B------:R-:W-:-:S05]  /*211e0*/  LEA R2, R203, R2, 0x18 ;  /* 0x00000002cb027211 */ /* 0x000fca00078ec0ff */
[----:B------:R0:W1:Y:S01]  /*211f0*/  LDS.128 R28, [R2+0x308d0] ;  /* 0x0308d000021c7984 */ /* 0x0000620000000c00 */
[----:B------:R-:W-:Y:S06]  /*21200*/  BAR.ARV 0x4, 0x180 ;  /* 0x0106000000007b1d */ /* 0x000fec0000002000 */
[----:B------:R-:W-:Y:S05]  /*21210*/  @P0 BRA `(.L_x_1851) ;  /* 0x0000001800900947 */ /* 0x000fea0003800000 */
[----:B------:R-:W2:Y:S01]  /*21220*/  LDL R10, [R1+0x88] ;  /* 0x00008800010a7983 */ /* 0x000ea20000100800 */
[----:B------:R-:W-:-:S03]  /*21230*/  ULDC.64 UR4, c[0x0][0xc00] ;  /* 0x0003000000047ab9 */ /* 0x000fc60000000a00 */
[----:B------:R-:W3:Y:S01]  /*21240*/  LDL R102, [R1+0x54] ;  /* 0x0000540001667983 */ /* 0x000ee20000100800 */
[----:B------:R-:W4:Y:S01]  /*21250*/  S2R R9, SR_SWINHI ;  /* 0x0000000000097919 */ /* 0x000f220000002f00 */
[----:B------:R-:W-:Y:S02]  /*21260*/  F2FP.F16.F32.PACK_AB R24, R25, R24 ;  /* 0x000000181918723e */ /* 0x000fe400000000ff */
[----:B------:R-:W-:Y:S01]  /*21270*/  F2FP.F16.F32.PACK_AB R25, R139, R26 ;  /* 0x0000001a8b19723e */ /* 0x000fe200000000ff */
[----:B------:R-:W3:Y:S01]  /*21280*/  LDL R94, [R1+0x50] ;  /* 0x00005000015e7983 */ /* 0x000ee20000100800 */
[----:B------:R-:W-:Y:S02]  /*21290*/  F2FP.F16.F32.PACK_AB R26, R3, R0 ;  /* 0x00000000031a723e */ /* 0x000fe400000000ff */
[----:B------:R-:W-:Y:S02]  /*212a0*/  MOV R12, R2 ;  /* 0x00000002000c7202 */ /* 0x000fe40000000f00 */
[----:B----4-:R-:W-:-:S02]  /*212b0*/  MOV R13, R9 ;  /* 0x00000009000d7202 */ /* 0x010fc40000000f00 */
        /* <DEDUP_REMOVED lines=37> */
[----:B--2---:R-:W-:-:S03]  /*21510*/  IMAD.WIDE R74, R10, 0x2, R12 ;  /* 0x000000020a4a7825 */ /* 0x004fc600078e020c */
[C---:B------:R-:W-:Y:S02]  /*21520*/  IADD3 R111, P2, R74.reuse, 0x20, RZ ;  /* 0x000000204a6f7810 */ /* 0x040fe40007f5e0ff */
[C---:B------:R-:W-:Y:S02]  /*21530*/  IADD3 R147, P0, R74.reuse, 0x4020, RZ ;  /* 0x000040204a937810 */ /* 0x040fe40007f1e0ff */
[C---:B------:R-:W-:Y:S02]  /*21540*/  IADD3 R141, P1, R74.reuse, 0x40, RZ ;  /* 0x000000404a8d7810 */ /* 0x040fe40007f3e0ff */
[C---:B------:R-:W-:Y:S02]  /*21550*/  IADD3 R145, P5, R74.reuse, 0x4000, RZ ;  /* 0x000040004a917810 */ /* 0x040fe40007fbe0ff */
[----:B------:R-:W-:Y:S02]  /*21560*/  LOP3.LUT R10, R111, 0x380, RZ, 0xc0, !PT ;  /* 0x000003806f0a7812 */ /* 0x000fe400078ec0ff */
[C---:B------:R-:W-:Y:S01]  /*21570*/  LOP3.LUT R9, R74.reuse, 0x380, RZ, 0xc0, !PT ;  /* 0x000003804a097812 */ /* 0x040fe200078ec0ff */
[--C-:B------:R-:W-:Y:S01]  /*21580*/  IMAD.X R47, RZ, RZ, R75.reuse, P0 ;  /* 0x000000ffff2f7224 */ /* 0x100fe200000e064b */
[C---:B------:R-:W-:Y:S01]  /*21590*/  IADD3 R143, P6, R74.reuse, 0x60, RZ ;  /* 0x000000604a8f7810 */ /* 0x040fe20007fde0ff */
[--C-:B------:R-:W-:Y:S01]  /*215a0*/  IMAD.X R11, RZ, RZ, R75.reuse, P2 ;  /* 0x000000ffff0b7224 */ /* 0x100fe200010e064b */
[----:B------:R-:W-:Y:S01]  /*215b0*/  IADD3 R151, P3, R74, 0x4060, RZ ;  /* 0x000040604a977810 */ /* 0x000fe20007f7e0ff */
[----:B------:R-:W-:Y:S01]  /*215c0*/  IMAD.X R39, RZ, RZ, R75, P5 ;  /* 0x000000ffff277224 */ /* 0x000fe200028e064b */
[----:B------:R-:W-:-:S02]  /*215d0*/  IADD3.X R15, RZ, R75, RZ, P1, !PT ;  /* 0x0000004bff0f7210 */ /* 0x000fc40000ffe4ff */
[----:B-1----:R-:W-:Y:S02]  /*215e0*/  IADD3 R28, P1, R74, 0x8020, RZ ;  /* 0x000080204a1c7810 */ /* 0x002fe40007f3e0ff */
[----:B------:R-:W-:Y:S02]  /*215f0*/  SHF.R.U64 R10, R10, 0x3, RZ ;  /* 0x000000030a0a7819 */ /* 0x000fe400000012ff */
[----:B------:R-:W-:Y:S02]  /*21600*/  ISETP.NE.U32.AND P0, PT, RZ, UR4, PT ;  /* 0x00000004ff007c0c */ /* 0x000fe4000bf05070 */
[C---:B------:R-:W-:Y:S02]  /*21610*/  IADD3 R153, P2, R74.reuse, 0x8000, RZ ;  /* 0x000080004a997810 */ /* 0x040fe40007f5e0ff */
[C---:B------:R-:W-:Y:S02]  /*21620*/  IADD3 R72, P5, R74.reuse, 0x8060, RZ ;  /* 0x000080604a487810 */ /* 0x040fe40007fbe0ff */
[----:B------:R-:W-:Y:S01]  /*21630*/  SHF.R.U64 R9, R9, 0x3, RZ ;  /* 0x0000000309097819 */ /* 0x000fe200000012ff */
[----:B------:R-:W-:Y:S01]  /*21640*/  IMAD.X R21, RZ, RZ, R75, P6 ;  /* 0x000000ffff157224 */ /* 0x000fe200030e064b */
[----:B------:R-:W-:-:S02]  /*21650*/  IADD3 R149, P4, R74, 0x4040, RZ ;  /* 0x000040404a957810 */ /* 0x000fc40007f9e0ff */
[----:B------:R-:W-:Y:S02]  /*21660*/  LOP3.LUT R14, R141, 0x380, RZ, 0xc0, !PT ;  /* 0x000003808d0e7812 */ /* 0x000fe400078ec0ff */
[----:B------:R-:W-:Y:S02]  /*21670*/  LOP3.LUT R20, R143, 0x380, RZ, 0xc0, !PT ;  /* 0x000003808f147812 */ /* 0x000fe400078ec0ff */
[----:B------:R-:W-:Y:S02]  /*21680*/  LOP3.LUT R58, R151, 0x380, RZ, 0xc0, !PT ;  /* 0x00000380973a7812 */ /* 0x000fe400078ec0ff */
[----:B------:R-:W-:Y:S02]  /*21690*/  IADD3 R70, P6, R74, 0x8040, RZ ;  /* 0x000080404a467810 */ /* 0x000fe40007fde0ff */
[----:B------:R-:W-:Y:S02]  /*216a0*/  LOP3.LUT R38, R145, 0x380, RZ, 0xc0, !PT ;  /* 0x0000038091267812 */ /* 0x000fe400078ec0ff */
[----:B------:R-:W-:-:S02]  /*216b0*/  LOP3.LUT R10, R10, R111, RZ, 0x3c, !PT ;  /* 0x0000006f0a0a7212 */ /* 0x000fc400078e3cff */
[----:B------:R-:W-:Y:S02]  /*216c0*/  LOP3.LUT R66, R28, 0x380, RZ, 0xc0, !PT ;  /* 0x000003801c427812 */ /* 0x000fe400078ec0ff */
[----:B------:R-:W-:Y:S01]  /*216d0*/  ISETP.NE.AND.EX P0, PT, RZ, UR5, PT, P0 ;  /* 0x00000005ff007c0c */ /* 0x000fe2000bf05300 */
[----:B------:R-:W-:Y:S01]  /*216e0*/  ULDC.64 UR4, c[0x0][0xc08] ;  /* 0x0003020000047ab9 */ /* 0x000fe20000000a00 */
[----:B------:R-:W-:Y:S01]  /*216f0*/  LOP3.LUT R74, R9, R74, RZ, 0x3c, !PT ;  /* 0x0000004a094a7212 */ /* 0x000fe200078e3cff */
[----:B------:R-:W-:Y:S01]  /*21700*/  IMAD.X R63, RZ, RZ, R75, P2 ;  /* 0x000000ffff3f7224 */ /* 0x000fe200010e064b */
[----:B------:R-:W-:Y:S02]  /*21710*/  LOP3.LUT R46, R147, 0x380, RZ, 0xc0, !PT ;  /* 0x00000380932e7812 */ /* 0x000fe400078ec0ff */
[----:B------:R-:W-:Y:S02]  /*21720*/  LOP3.LUT R111, R72, 0x380, RZ, 0xc0, !PT ;  /* 0x00000380486f7812 */ /* 0x000fe400078ec0ff */
[----:B------:R-:W-:-:S02]  /*21730*/  SHF.R.U64 R14, R14, 0x3, RZ ;  /* 0x000000030e0e7819 */ /* 0x000fc400000012ff */
[----:B------:R-:W-:Y:S02]  /*21740*/  LOP3.LUT R54, R149, 0x380, RZ, 0xc0, !PT ;  /* 0x0000038095367812 */ /* 0x000fe400078ec0ff */
[----:B------:R-:W-:Y:S02]  /*21750*/  SHF.R.U64 R20, R20, 0x3, RZ ;  /* 0x0000000314147819 */ /* 0x000fe400000012ff */
[----:B------:R-:W-:Y:S02]  /*21760*/  SHF.R.U64 R58, R58, 0x3, RZ ;  /* 0x000000033a3a7819 */ /* 0x000fe400000012ff */
[----:B------:R-:W-:Y:S01]  /*21770*/  ISETP.NE.U32.AND P2, PT, RZ, UR4, PT ;  /* 0x00000004ff007c0c */ /* 0x000fe2000bf45070 */
[--C-:B------:R-:W-:Y:S01]  /*21780*/  IMAD.X R59, RZ, RZ, R75.reuse, P3 ;  /* 0x000000ffff3b7224 */ /* 0x100fe200018e064b */
[----:B------:R-:W-:Y:S01]  /*21790*/  SHF.R.U64 R38, R38, 0x3, RZ ;  /* 0x0000000326267819 */ /* 0x000fe200000012ff */
[--C-:B------:R-:W-:Y:S01]  /*217a0*/  IMAD.X R67, RZ, RZ, R75.reuse, P1 ;  /* 0x000000ffff437224 */ /* 0x100fe200008e064b */
[----:B------:R-:W-:Y:S01]  /*217b0*/  LOP3.LUT R62, R153, 0x380, RZ, 0xc0, !PT ;  /* 0x00000380993e7812 */ /* 0x000fe200078ec0ff */
[----:B------:R-:W-:Y:S01]  /*217c0*/  IMAD.X R9, RZ, RZ, R75, P5 ;  /* 0x000000ffff097224 */ /* 0x000fe200028e064b */
[----:B------:R-:W-:-:S02]  /*217d0*/  SHF.R.U64 R3, R66, 0x3, RZ ;  /* 0x0000000342037819 */ /* 0x000fc400000012ff */
[-C--:B------:R-:W-:Y:S02]  /*217e0*/  IADD3.X R55, RZ, R75.reuse, RZ, P4, !PT ;  /* 0x0000004bff377210 */ /* 0x080fe400027fe4ff */
[-C--:B------:R-:W-:Y:S02]  /*217f0*/  IADD3.X R71, RZ, R75.reuse, RZ, P6, !PT ;  /* 0x0000004bff477210 */ /* 0x080fe400037fe4ff */
[----:B------:R-:W-:Y:S02]  /*21800*/  SHF.R.U64 R46, R46, 0x3, RZ ;  /* 0x000000032e2e7819 */ /* 0x000fe400000012ff */
[----:B------:R-:W-:Y:S01]  /*21810*/  MOV R74, R74 ;  /* 0x0000004a004a7202 */ /* 0x000fe20000000f00 */
[----:B------:R-:W-:Y:S01]  /*21820*/  BAR.SYNC.DEFER_BLOCKING 0x1, 0x100 ;  /* 0x0044000000007b1d */ /* 0x000fe20000010000 */
[----:B------:R-:W-:Y:S02]  /*21830*/  SHF.R.U64 R111, R111, 0x3, RZ ;  /* 0x000000036f6f7819 */ /* 0x000fe400000012ff */
[----:B------:R-:W-:-:S02]  /*21840*/  LOP3.LUT R14, R14, R141, RZ, 0x3c, !PT ;  /* 0x0000008d0e0e7212 */ /* 0x000fc400078e3cff */
[----:B------:R-:W-:Y:S02]  /*21850*/  SHF.R.U64 R54, R54, 0x3, RZ ;  /* 0x0000000336367819 */ /* 0x000fe400000012ff */
[----:B------:R-:W-:Y:S02]  /*21860*/  LOP3.LUT R75, R70, 0x380, RZ, 0xc0, !PT ;  /* 0x00000380464b7812 */ /* 0x000fe400078ec0ff */
[----:B------:R-:W-:Y:S02]  /*21870*/  LOP3.LUT R20, R20, R143, RZ, 0x3c, !PT ;  /* 0x0000008f14147212 */ /* 0x000fe400078e3cff */
[----:B------:R-:W-:Y:S02]  /*21880*/  LOP3.LUT R58, R58, R151, RZ, 0x3c, !PT ;  /* 0x000000973a3a7212 */ /* 0x000fe400078e3cff */
[----:B------:R-:W-:Y:S02]  /*21890*/  ISETP.NE.AND.EX P2, PT, RZ, UR5, PT, P2 ;  /* 0x00000005ff007c0c */ /* 0x000fe4000bf45320 */
[----:B------:R-:W-:-:S02]  /*218a0*/  LOP3.LUT R38, R38, R145, RZ, 0x3c, !PT ;  /* 0x0000009126267212 */ /* 0x000fc400078e3cff */
[----:B------:R-:W-:Y:S02]  /*218b0*/  SHF.R.U64 R62, R62, 0x3, RZ ;  /* 0x000000033e3e7819 */ /* 0x000fe400000012ff */
[----:B------:R-:W-:Y:S02]  /*218c0*/  LOP3.LUT R66, R3, R28, RZ, 0x3c, !PT ;  /* 0x0000001c03427212 */ /* 0x000fe400078e3cff */
[----:B------:R-:W-:Y:S02]  /*218d0*/  MOV R11, R10 ;  /* 0x0000000a000b7202 */ /* 0x000fe40000000f00 */
[----:B------:R-:W-:Y:S02]  /*218e0*/  LOP3.LUT R46, R46, R147, RZ, 0x3c, !PT ;  /* 0x000000932e2e7212 */ /* 0x000fe400078e3cff */
[----:B------:R-:W-:Y:S02]  /*218f0*/  LOP3.LUT R8, R111, R72, RZ, 0x3c, !PT ;  /* 0x000000486f087212 */ /* 0x000fe400078e3cff */
[----:B------:R-:W-:-:S02]  /*21900*/  LOP3.LUT R54, R54, R149, RZ, 0x3c, !PT ;  /* 0x0000009536367212 */ /* 0x000fc400078e3cff */
[----:B------:R-:W-:Y:S02]  /*21910*/  SHF.R.U64 R75, R75, 0x3, RZ ;  /* 0x000000034b4b7819 */ /* 0x000fe400000012ff */
[----:B------:R-:W-:Y:S01]  /*21920*/  MOV R14, R14 ;  /* 0x0000000e000e7202 */ /* 0x000fe20000000f00 */
[----:B------:R-:W-:Y:S01]  /*21930*/  STSM.16.M88.4 [R74], R24 ;  /* 0x000000184a007844 */ /* 0x000fe20000000200 */
[----:B------:R-:W-:Y:S02]  /*21940*/  MOV R20, R20 ;  /* 0x0000001400147202 */ /* 0x000fe40000000f00 */
[----:B------:R-:W-:Y:S01]  /*21950*/  MOV R3, R58 ;  /* 0x0000003a00037202 */ /* 0x000fe20000000f00 */
[----:B------:R1:W-:Y:S01]  /*21960*/  STSM.16.M88.4 [R11], R32 ;  /* 0x000000200b007844 */ /* 0x0003e20000000200 */
[----:B------:R-:W-:Y:S02]  /*21970*/  LOP3.LUT R62, R62, R153, RZ, 0x3c, !PT ;  /* 0x000000993e3e7212 */ /* 0x000fe400078e3cff */
[----:B------:R-:W-:-:S02]  /*21980*/  MOV R38, R38 ;  /* 0x0000002600267202 */ /* 0x000fc40000000f00 */
[----:B------:R-:W-:Y:S02]  /*21990*/  MOV R21, R66 ;  /* 0x0000004200157202 */ /* 0x000fe40000000f00 */
[----:B------:R-:W-:Y:S02]  /*219a0*/  F2FP.F16.F32.PACK_AB R58, R61, R60 ;  /* 0x0000003c3d3a723e */ /* 0x000fe400000000ff */
[----:B------:R-:W-:Y:S02]  /*219b0*/  F2FP.F16.F32.PACK_AB R59, R130, R120 ;  /* 0x00000078823b723e */ /* 0x000fe400000000ff */
[----:B------:R-:W-:Y:S02]  /*219c0*/  MOV R46, R46 ;  /* 0x0000002e002e7202 */ /* 0x000fe40000000f00 */
[----:B------:R-:W-:Y:S02]  /*219d0*/  MOV R0, R8 ;  /* 0x0000000800007202 */ /* 0x000fe40000000f00 */
[----:B------:R-:W-:-:S02]  /*219e0*/  F2FP.F16.F32.PACK_AB R66, R69, R68 ;  /* 0x000000444542723e */ /* 0x000fc400000000ff */
[----:B------:R-:W-:Y:S01]  /*219f0*/  F2FP.F16.F32.PACK_AB R67, R128, R122 ;  /* 0x0000007a8043723e */ /* 0x000fe200000000ff */
[----:B------:R2:W-:Y:S01]  /*21a00*/  STSM.16.M88.4 [R14], R40 ;  /* 0x000000280e007844 */ /* 0x0005e20000000200 */
[----:B------:R-:W-:Y:S02]  /*21a10*/  LOP3.LUT R70, R75, R70, RZ, 0x3c, !PT ;  /* 0x000000464b467212 */ /* 0x000fe400078e3cff */
[----:B------:R-:W-:Y:S02]  /*21a20*/  MOV R54, R54 ;  /* 0x0000003600367202 */ /* 0x000fe40000000f00 */
[----:B------:R-:W-:Y:S02]  /*21a30*/  F2FP.F16.F32.PACK_AB R8, R73, R5 ;  /* 0x000000054908723e */ /* 0x000fe400000000ff */
[----:B------:R-:W-:Y:S02]  /*21a40*/  F2FP.F16.F32.PACK_AB R9, R127, R123 ;  /* 0x0000007b7f09723e */ /* 0x000fe400000000ff */
[----:B------:R-:W-:-:S02]  /*21a50*/  F2FP.F16.F32.PACK_AB R10, R77, R76 ;  /* 0x0000004c4d0a723e */ /* 0x000fc400000000ff */
[----:B-1----:R-:W-:Y:S01]  /*21a60*/  F2FP.F16.F32.PACK_AB R11, R126, R78 ;  /* 0x0000004e7e0b723e */ /* 0x002fe200000000ff */
[----:B------:R-:W-:Y:S01]  /*21a70*/  STSM.16.M88.4 [R20], R48 ;  /* 0x0000003014007844 */ /* 0x000fe20000000200 */
[----:B------:R-:W-:Y:S02]  /*21a80*/  MOV R62, R62 ;  /* 0x0000003e003e7202 */ /* 0x000fe40000000f00 */
[----:B------:R-:W-:Y:S01]  /*21a90*/  MOV R70, R70 ;  /* 0x0000004600467202 */ /* 0x000fe20000000f00 */
[----:B------:R-:W-:Y:S01]  /*21aa0*/  STSM.16.M88.4 [R38], R56 ;  /* 0x0000003826007844 */ /* 0x000fe20000000200 */
[----:B--2---:R-:W3:Y:S03]  /*21ab0*/  LDC.64 R14, c[0x0][0xc00] ;  /* 0x00030000ff0e7b82 */ /* 0x004ee60000000a00 */
[----:B------:R-:W-:Y:S04]  /*21ac0*/  STSM.16.M88.4 [R46], R64 ;  /* 0x000000402e007844 */ /* 0x000fe80000000200 */
[----:B------:R1:W-:Y:S04]  /*21ad0*/  STSM.16.M88.4 [R54], R8 ;  /* 0x0000000836007844 */ /* 0x0003e80000000200 */
[----:B------:R2:W-:Y:S04]  /*21ae0*/  STSM.16.M88.4 [R3], R80 ;  /* 0x0000005003007844 */ /* 0x0005e80000000200 */
[----:B------:R4:W-:Y:S04]  /*21af0*/  STSM.16.M88.4 [R62], R88 ;  /* 0x000000583e007844 */ /* 0x0009e80000000200 */
[----:B------:R4:W-:Y:S01]  /*21b00*/  STSM.16.M88.4 [R21], R96 ;  /* 0x0000006015007844 */ /* 0x0009e20000000200 */
[----:B-1----:R-:W1:Y:S03]  /*21b10*/  @P2 LDC.64 R8, c[0x0][0xc08] ;  /* 0x00030200ff082b82 */ /* 0x002e660000000a00 */
[----:B------:R4:W-:Y:S04]  /*21b20*/  STSM.16.M88.4 [R70], R104 ;  /* 0x0000006846007844 */ /* 0x0009e80000000200 */
[----:B------:R4:W-:Y:S01]  /*21b30*/  STSM.16.M88.4 [R0], R112 ;  /* 0x0000007000007844 */ /* 0x0009e20000000200 */
[----:B------:R-:W-:Y:S01]  /*21b40*/  ULDC UR4, c[0x0][0xa88] ;  /* 0x0002a20000047ab9 */ /* 0x000fe20000000800 */
[----:B------:R-:W-:Y:S01]  /*21b50*/  IMAD.MOV.U32 R20, RZ, RZ, RZ ;  /* 0x000000ffff147224 */ /* 0x000fe200078e00ff */
[----:B--2---:R-:W2:Y:S01]  /*21b60*/  LDC R3, c[0x0][0xbe8] ;  /* 0x0002fa00ff037b82 */ /* 0x004ea20000000800 */
[----:B------:R-:W-:-:S02]  /*21b70*/  IMAD.U32 R66, RZ, RZ, UR4 ;  /* 0x00000004ff427e24 */ /* 0x000fc4000f8e00ff */
[----:B---3--:R-:W-:-:S05]  /*21b80*/  IMAD.WIDE R14, R102, 0x4, R14 ;  /* 0x00000004660e7825 */ /* 0x008fca00078e020e */
[----:B------:R-:W-:Y:S01]  /*21b90*/  BAR.SYNC.DEFER_BLOCKING 0x1, 0x100 ;  /* 0x0044000000007b1d */ /* 0x000fe20000010000 */
[----:B-1----:R-:W-:-:S05]  /*21ba0*/  @P2 IMAD.WIDE R8, R102, 0x4, R8 ;  /* 0x0000000466082825 */ /* 0x002fca00078e0208 */
[----:B------:R4:W5:Y:S04]  /*21bb0*/  @P0 LDG.E R20, desc[UR60][R14.64] ;  /* 0x0000003c0e140981 */ /* 0x000968000c1e1900 */
[----:B------:R4:W5:Y:S01]  /*21bc0*/  @P2 LDG.E R66, desc[UR60][R8.64] ;  /* 0x0000003c08422981 */ /* 0x000962000c1e1900 */
[----:B--2---:R-:W-:-:S13]  /*21bd0*/  ISETP.NE.AND P1, PT, R3, 0x1, PT ;  /* 0x000000010300780c */ /* 0x004fda0003f25270 */
[----:B------:R-:W1:Y:S08]  /*21be0*/  @P1 LDC R5, c[0x0][0xbec] ;  /* 0x0002fb00ff051b82 */ /* 0x000e700000000800 */
[----:B------:R-:W2:Y:S01]  /*21bf0*/  @P1 LDC R10, c[0x0][0xbf0] ;  /* 0x0002fc00ff0a1b82 */ /* 0x000ea20000000800 */
[----:B------:R-:W-:Y:S01]  /*21c00*/  SHF.R.S32.HI R28, RZ, 0x1f, R94 ;  /* 0x0000001fff1c7819 */ /* 0x000fe2000001145e */
[----:B----4-:R-:W-:Y:S06]  /*21c10*/  @P2 BRA `(.L_x_1852) ;  /* 0x0000000000102947 */ /* 0x010fec0003800000 */
[----:B------:R-:W-:Y:S05]  /*21c20*/  @!P0 BRA `(.L_x_1852) ;  /* 0x00000000000c8947 */ /* 0x000fea0003800000 */
[----:B------:R-:W3:Y:S04]  /*21c30*/  LDG.E R7, desc[UR60][R14.64] ;  /* 0x0000003c0e077981 */ /* 0x000ee8000c1e1900 */
[----:B-----5:R-:W3:Y:S02]  /*21c40*/  LDG.E R66, desc[UR60][R14.64+0x4] ;  /* 0x0000043c0e427981 */ /* 0x020ee4000c1e1900 */
[----:B---3--:R-:W-:-:S07]  /*21c50*/  IADD3 R66, -R7, R66, RZ ;  /* 0x0000004207427210 */ /* 0x008fce0007ffe1ff */
.L_x_1852:
[----:B------:R-:W3:Y:S01]  /*21c60*/  LDL R7, [R1+0x44] ;  /* 0x0000440001077983 */ /* 0x000ee20000100800 */
[----:B------:R-:W-:-:S03]  /*21c70*/  ULDC.64 UR4, c[0x0][0xb90] ;  /* 0x0002e40000047ab9 */ /* 0x000fc60000000a00 */
[----:B------:R-:W4:Y:S01]  /*21c80*/  LDL R68, [R1+0x4c] ;  /* 0x00004c0001447983 */ /* 0x000f220000100800 */
[----:B-----5:R-:W-:Y:S01]  /*21c90*/  SHF.R.S32.HI R21, RZ, 0x1f, R20 ;  /* 0x0000001fff157819 */ /* 0x020fe20000011414 */
[----:B------:R-:W0:Y:S02]  /*21ca0*/  @P1 LDC R69, c[0x0][0xbec] ;  /* 0x0002fb00ff451b82 */ /* 0x000e240000000800 */
[----:B------:R-:W3:Y:S04]  /*21cb0*/  LDL.LU R72, [R1+0x30] ;  /* 0x0000300001487983 */ /* 0x000ee80000300800 */
[----:B------:R-:W2:Y:S01]  /*21cc0*/  LDL R70, [R1+0x60] ;  /* 0x0000600001467983 */ /* 0x000ea20000100800 */
[----:B------:R-:W-:Y:S01]  /*21cd0*/  IMAD R0, R28, UR4, RZ ;  /* 0x000000041c007c24 */ /* 0x000fe2000f8e02ff */
[----:B------:R-:W-:Y:S01]  /*21ce0*/  SHF.R.S32.HI R64, RZ, 0x1f, R102 ;  /* 0x0000001fff407819 */ /* 0x000fe20000011466 */
[----:B------:R-:W-:Y:S01]  /*21cf0*/  IMAD.WIDE.U32 R8, R94, UR4, R20 ;  /* 0x000000045e087c25 */ /* 0x000fe2000f8e0014 */
[----:B------:R-:W2:Y:S01]  /*21d00*/  LDL R27, [R1+0x84] ;  /* 0x00008400011b7983 */ /* 0x000ea20000100800 */
[----:B------:R-:W-:Y:S01]  /*21d10*/  SEL R65, R102, RZ, !P0 ;  /* 0x000000ff66417207 */ /* 0x000fe20004000000 */
[----:B------:R-:W0:Y:S01]  /*21d20*/  @P1 LDC R71, c[0x0][0xbf0] ;  /* 0x0002fc00ff471b82 */ /* 0x000e220000000800 */
[----:B------:R-:W-:Y:S01]  /*21d30*/  SEL R64, R64, RZ, !P0 ;  /* 0x000000ff40407207 */ /* 0x000fe20004000000 */
[----:B------:R-:W2:Y:S01]  /*21d40*/  LDL R26, [R1+0x64] ;  /* 0x00006400011a7983 */ /* 0x000ea20000100800 */
[----:B------:R-:W-:Y:S01]  /*21d50*/  IMAD R66, R66, R3, RZ ;  /* 0x0000000342427224 */ /* 0x000fe200078e02ff */
[----:B------:R-:W-:Y:S01]  /*21d60*/  BSSY B1, `(.L_x_1853) ;  /* 0x00000b7000017945 */ /* 0x000fe20003800000 */
[----:B---3--:R-:W-:-:S02]  /*21d70*/  IMAD.IADD R24, R7, 0x1, R72 ;  /* 0x0000000107187824 */ /* 0x008fc400078e0248 */
[----:B------:R-:W-:Y:S01]  /*21d80*/  IMAD R7, R94, UR5, R0 ;  /* 0x000000055e077c24 */ /* 0x000fe2000f8e0200 */
[----:B------:R-:W-:Y:S01]  /*21d90*/  ULDC.64 UR4, c[0x0][0xb98] ;  /* 0x0002e60000047ab9 */ /* 0x000fe20000000a00 */
[----:B-1----:R-:W-:-:S04]  /*21da0*/  @P1 IMAD.HI.U32 R5, R24, R5, RZ ;  /* 0x0000000518051227 */ /* 0x002fc800078e00ff */
[----:B----4-:R-:W-:Y:S02]  /*21db0*/  IMAD.SHL.U32 R0, R68, 0x8, RZ ;  /* 0x0000000844007824 */ /* 0x010fe400078e00ff */
[----:B------:R-:W-:Y:S01]  /*21dc0*/  IMAD.MOV.U32 R11, RZ, RZ, R24 ;  /* 0x000000ffff0b7224 */ /* 0x000fe200078e0018 */
[----:B--2---:R-:W-:Y:S01]  /*21dd0*/  @P1 SHF.R.U32.HI R11, RZ, R10, R5 ;  /* 0x0000000aff0b1219 */ /* 0x004fe20000011605 */
[----:B------:R-:W-:Y:S01]  /*21de0*/  IMAD.IADD R9, R9, 0x1, R7 ;  /* 0x0000000109097824 */ /* 0x000fe200078e0207 */
[----:B------:R-:W-:-:S03]  /*21df0*/  LEA R5, R70, R0, 0x6 ;  /* 0x0000000046057211 */ /* 0x000fc600078e30ff */
[----:B------:R-:W-:Y:S02]  /*21e00*/  IMAD.MOV R14, RZ, RZ, -R11 ;  /* 0x000000ffff0e7224 */ /* 0x000fe400078e0a0b */
[----:B------:R-:W-:-:S04]  /*21e10*/  IMAD.WIDE R12, R5, 0x2, R12 ;  /* 0x00000002050c7825 */ /* 0x000fc800078e020c */
[----:B------:R-:W-:Y:S02]  /*21e20*/  IMAD R10, R64, UR4, RZ ;  /* 0x00000004400a7c24 */ /* 0x000fe4000f8e02ff */
        /* <DEDUP_REMOVED lines=11> */
[----:B------:R-:W-:-:S03]  /*21ee0*/  ULDC.64 UR4, c[0x0][0xb50] ;  /* 0x0002d40000047ab9 */ /* 0x000fc60000000a00 */
[----:B------:R-:W-:Y:S01]  /*21ef0*/  IMAD.IADD R5, R11, 0x1, R7 ;  /* 0x000000010b057824 */ /* 0x000fe200078e0207 */
[----:B------:R-:W-:Y:S02]  /*21f00*/  LEA R7, P0, R10, UR4, 0x2 ;  /* 0x000000040a077c11 */ /* 0x000fe4000f8010ff */
[----:B------:R-:W-:Y:S02]  /*21f10*/  IADD3 R25, P2, R12, 0x1000, RZ ;  /* 0x000010000c197810 */ /* 0x000fe40007f5e0ff */
[----:B------:R-:W-:Y:S01]  /*21f20*/  LEA.HI.X R11, R10, UR5, R5, 0x2, P0 ;  /* 0x000000050a0b7c11 */ /* 0x000fe200080f1405 */
[----:B------:R-:W-:Y:S02]  /*21f30*/  ULDC.64 UR4, c[0x0][0xaa0] ;  /* 0x0002a80000047ab9 */ /* 0x000fe40000000a00 */
[----:B------:R-:W-:Y:S01]  /*21f40*/  IMAD R21, R21, UR4, RZ ;  /* 0x0000000415157c24 */ /* 0x000fe2000f8e02ff */
[----:B------:R-:W-:-:S03]  /*21f50*/  LOP3.LUT R8, R25, 0x380, RZ, 0xc0, !PT ;  /* 0x0000038019087812 */ /* 0x000fc600078ec0ff */
[----:B------:R-:W-:Y:S01]  /*21f60*/  IMAD R67, R20, UR5, R21 ;  /* 0x0000000514437c24 */ /* 0x000fe2000f8e0215 */
[----:B------:R-:W-:Y:S01]  /*21f70*/  SHF.R.U64 R8, R8, 0x3, RZ ;  /* 0x0000000308087819 */ /* 0x000fe200000012ff */
[----:B------:R-:W-:Y:S01]  /*21f80*/  IMAD.WIDE.U32 R20, R20, UR4, RZ ;  /* 0x0000000414147c25 */ /* 0x000fe2000f8e00ff */
[----:B------:R-:W-:Y:S01]  /*21f90*/  IADD3 R37, P0, R12, 0x5000, RZ ;  /* 0x000050000c257810 */ /* 0x000fe20007f1e0ff */
[----:B------:R-:W-:Y:S01]  /*21fa0*/  ULDC.64 UR4, c[0x0][0xae8] ;  /* 0x0002ba0000047ab9 */ /* 0x000fe20000000a00 */
[----:B------:R-:W-:Y:S01]  /*21fb0*/  LOP3.LUT R8, R8, R25, RZ, 0x3c, !PT ;  /* 0x0000001908087212 */ /* 0x000fe200078e3cff */
[----:B------:R-:W-:Y:S01]  /*21fc0*/  IMAD.IADD R21, R21, 0x1, R67 ;  /* 0x0000000115157824 */ /* 0x000fe200078e0243 */
[----:B------:R-:W-:Y:S01]  /*21fd0*/  IADD3 R15, P6, R12, 0x2000, RZ ;  /* 0x000020000c0f7810 */ /* 0x000fe20007fde0ff */
[----:B------:R-:W-:Y:S01]  /*21fe0*/  IMAD R67, R68, 0x20, R70 ;  /* 0x0000002044437824 */ /* 0x000fe200078e0246 */
[C---:B------:R-:W-:Y:S02]  /*21ff0*/  IADD3 R25, P5, R12.reuse, 0x3000, RZ ;  /* 0x000030000c197810 */ /* 0x040fe40007fbe0ff */
[----:B------:R-:W-:-:S02]  /*22000*/  IADD3 R33, P4, R12, 0x4000, RZ ;  /* 0x000040000c217810 */ /* 0x000fc40007f9e0ff */
[----:B------:R-:W-:Y:S02]  /*22010*/  IADD3 R41, P3, R12, 0x6000, RZ ;  /* 0x000060000c297810 */ /* 0x000fe40007f7e0ff */
[----:B------:R-:W-:Y:S01]  /*22020*/  IADD3.X R9, RZ, R13, RZ, P2, !PT ;  /* 0x0000000dff097210 */ /* 0x000fe200017fe4ff */
[----:B------:R-:W-:Y:S01]  /*22030*/  IMAD R28, R28, UR4, RZ ;  /* 0x000000041c1c7c24 */ /* 0x000fe2000f8e02ff */
[----:B------:R-:W-:Y:S02]  /*22040*/  LOP3.LUT R36, R37, 0x380, RZ, 0xc0, !PT ;  /* 0x0000038025247812 */ /* 0x000fe400078ec0ff */
[----:B------:R-:W-:Y:S02]  /*22050*/  IADD3 R45, P2, R12, 0x7000, RZ ;  /* 0x000070000c2d7810 */ /* 0x000fe40007f5e0ff */
[----:B------:R-:W-:Y:S02]  /*22060*/  LOP3.LUT R14, R15, 0x380, RZ, 0xc0, !PT ;  /* 0x000003800f0e7812 */ /* 0x000fe400078ec0ff */
[----:B------:R-:W-:-:S02]  /*22070*/  LOP3.LUT R24, R25, 0x380, RZ, 0xc0, !PT ;  /* 0x0000038019187812 */ /* 0x000fc400078ec0ff */
[----:B------:R-:W-:Y:S02]  /*22080*/  LOP3.LUT R32, R33, 0x380, RZ, 0xc0, !PT ;  /* 0x0000038021207812 */ /* 0x000fe400078ec0ff */
[----:B------:R-:W-:Y:S01]  /*22090*/  IADD3 R68, R72, R67, RZ ;  /* 0x0000004348447210 */ /* 0x000fe20007ffe0ff */
[----:B------:R-:W-:Y:S01]  /*220a0*/  SHFL.IDX PT, R54, R7, RZ, 0x1c1f ;  /* 0x001c1fff07367589 */ /* 0x000fe200000e0000 */
[----:B------:R-:W-:Y:S01]  /*220b0*/  LOP3.LUT R40, R41, 0x380, RZ, 0xc0, !PT ;  /* 0x0000038029287812 */ /* 0x000fe200078ec0ff */
[----:B------:R-:W-:Y:S01]  /*220c0*/  IMAD R67, R94, UR5, R28 ;  /* 0x000000055e437c24 */ /* 0x000fe2000f8e021c */
[----:B------:R-:W-:Y:S01]  /*220d0*/  SHF.R.U64 R36, R36, 0x3, RZ ;  /* 0x0000000324247819 */ /* 0x000fe200000012ff */
[----:B------:R-:W1:Y:S01]  /*220e0*/  SHFL.IDX PT, R55, R11, RZ, 0x1c1f ;  /* 0x001c1fff0b377589 */ /* 0x000e6200000e0000 */
[----:B------:R-:W-:Y:S01]  /*220f0*/  LOP3.LUT R44, R45, 0x380, RZ, 0xc0, !PT ;  /* 0x000003802d2c7812 */ /* 0x000fe200078ec0ff */
[----:B------:R-:W-:Y:S01]  /*22100*/  IMAD.WIDE.U32 R20, R94, UR4, R20 ;  /* 0x000000045e147c25 */ /* 0x000fe2000f8e0014 */
[----:B------:R-:W-:Y:S01]  /*22110*/  SHF.R.U64 R14, R14, 0x3, RZ ;  /* 0x000000030e0e7819 */ /* 0x000fe200000012ff */
[----:B------:R-:W-:Y:S01]  /*22120*/  SHFL.IDX PT, R58, R7, 0x1, 0x1c1f ;  /* 0x003c1f00073a7f89 */ /* 0x000fe200000e0000 */
[----:B------:R-:W-:Y:S01]  /*22130*/  SHF.R.U64 R24, R24, 0x3, RZ ;  /* 0x0000000318187819 */ /* 0x000fe200000012ff */
[----:B0-----:R-:W-:Y:S01]  /*22140*/  @P1 IMAD.HI.U32 R28, R68, R69, RZ ;  /* 0x00000045441c1227 */ /* 0x001fe200078e00ff */
[----:B------:R-:W-:Y:S01]  /*22150*/  SHF.R.U64 R32, R32, 0x3, RZ ;  /* 0x0000000320207819 */ /* 0x000fe200000012ff */
[----:B------:R-:W0:Y:S01]  /*22160*/  SHFL.IDX PT, R59, R11, 0x1, 0x1c1f ;  /* 0x003c1f000b3b7f89 */ /* 0x000e2200000e0000 */
[----:B------:R-:W-:-:S02]  /*22170*/  IADD3 R27, R27, R72, RZ ;  /* 0x000000481b1b7210 */ /* 0x000fc40007ffe0ff */
[----:B------:R-:W-:Y:S01]  /*22180*/  SHF.R.U64 R40, R40, 0x3, RZ ;  /* 0x0000000328287819 */ /* 0x000fe200000012ff */
[----:B------:R-:W-:Y:S01]  /*22190*/  IMAD.IADD R21, R21, 0x1, R67 ;  /* 0x0000000115157824 */ /* 0x000fe200078e0243 */
[----:B------:R-:W-:Y:S01]  /*221a0*/  LOP3.LUT R36, R36, R37, RZ, 0x3c, !PT ;  /* 0x0000002524247212 */ /* 0x000fe200078e3cff */
[--C-:B------:R-:W-:Y:S01]  /*221b0*/  IMAD.X R37, RZ, RZ, R13.reuse, P0 ;  /* 0x000000ffff257224 */ /* 0x100fe200000e060d */
[----:B------:R-:W-:Y:S01]  /*221c0*/  SHF.R.U64 R44, R44, 0x3, RZ ;  /* 0x000000032c2c7819 */ /* 0x000fe200000012ff */
[----:B------:R-:W-:Y:S01]  /*221d0*/  ULDC.64 UR4, c[0x0][0xaf0] ;  /* 0x0002bc0000047ab9 */ /* 0x000fe20000000a00 */
[----:B------:R-:W-:Y:S01]  /*221e0*/  LOP3.LUT R14, R14, R15, RZ, 0x3c, !PT ;  /* 0x0000000f0e0e7212 */ /* 0x000fe200078e3cff */
[--C-:B------:R-:W-:Y:S01]  /*221f0*/  IMAD.X R15, RZ, RZ, R13.reuse, P6 ;  /* 0x000000ffff0f7224 */ /* 0x100fe200030e060d */
[----:B------:R-:W-:Y:S01]  /*22200*/  LOP3.LUT R24, R24, R25, RZ, 0x3c, !PT ;  /* 0x0000001918187212 */ /* 0x000fe200078e3cff */
[--C-:B------:R-:W-:Y:S01]  /*22210*/  IMAD.X R25, RZ, RZ, R13.reuse, P5 ;  /* 0x000000ffff197224 */ /* 0x100fe200028e060d */
[----:B------:R-:W-:Y:S01]  /*22220*/  LOP3.LUT R32, R32, R33, RZ, 0x3c, !PT ;  /* 0x0000002120207212 */ /* 0x000fe200078e3cff */
[--C-:B------:R-:W-:Y:S01]  /*22230*/  IMAD.X R33, RZ, RZ, R13.reuse, P4 ;  /* 0x000000ffff217224 */ /* 0x100fe200020e060d */
[----:B------:R-:W-:Y:S01]  /*22240*/  LOP3.LUT R40, R40, R41, RZ, 0x3c, !PT ;  /* 0x0000002928287212 */ /* 0x000fe200078e3cff */
[----:B------:R-:W-:Y:S01]  /*22250*/  VIADD R5, R27, 0x8 ;  /* 0x000000081b057836 */ /* 0x000fe20000000000 */
[----:B------:R-:W-:Y:S01]  /*22260*/  LOP3.LUT P0, RZ, R26, 0x3, RZ, 0xc0, !PT ;  /* 0x000000031aff7812 */ /* 0x000fe2000780c0ff */
[----:B------:R-:W-:Y:S01]  /*22270*/  IMAD.MOV.U32 R67, RZ, RZ, R68 ;  /* 0x000000ffff437224 */ /* 0x000fe200078e0044 */
[C---:B------:R-:W-:Y:S01]  /*22280*/  IADD3 R49, P6, R12.reuse, 0x8000, RZ ;  /* 0x000080000c317810 */ /* 0x040fe20007fde0ff */
[----:B------:R-:W-:Y:S01]  /*22290*/  IMAD.X R41, RZ, RZ, R13, P3 ;  /* 0x000000ffff297224 */ /* 0x000fe200018e060d */
[----:B------:R-:W-:Y:S01]  /*222a0*/  IADD3 R53, P5, R12, 0x9000, RZ ;  /* 0x000090000c357810 */ /* 0x000fe20007fbe0ff */
[----:B------:R-:W-:Y:S01]  /*222b0*/  IMAD R64, R64, UR4, RZ ;  /* 0x0000000440407c24 */ /* 0x000fe2000f8e02ff */
[----:B------:R-:W-:-:S02]  /*222c0*/  IADD3 R57, P4, R12, 0xa000, RZ ;  /* 0x0000a0000c397810 */ /* 0x000fc40007f9e0ff */
[----:B------:R-:W-:Y:S02]  /*222d0*/  @P1 SHF.R.U32.HI R67, RZ, R71, R28 ;  /* 0x00000047ff431219 */ /* 0x000fe4000001161c */
[----:B------:R-:W-:Y:S02]  /*222e0*/  LOP3.LUT R44, R44, R45, RZ, 0x3c, !PT ;  /* 0x0000002d2c2c7212 */ /* 0x000fe400078e3cff */
[----:B------:R-:W-:Y:S02]  /*222f0*/  IADD3 R10, P3, R12, 0xb000, RZ ;  /* 0x0000b0000c0a7810 */ /* 0x000fe40007f7e0ff */
[----:B------:R-:W-:Y:S01]  /*22300*/  IADD3.X R45, RZ, R13, RZ, P2, !PT ;  /* 0x0000000dff2d7210 */ /* 0x000fe200017fe4ff */
[----:B------:R-:W-:Y:S01]  /*22310*/  IMAD R69, R65, UR5, R64 ;  /* 0x0000000541457c24 */ /* 0x000fe2000f8e0240 */
[----:B------:R-:W-:Y:S01]  /*22320*/  ISETP.GE.OR P2, PT, R27, R66, P0 ;  /* 0x000000421b00720c */ /* 0x000fe20000746670 */
[----:B------:R-:W-:Y:S01]  /*22330*/  IMAD.WIDE.U32 R20, R65, UR4, R20 ;  /* 0x0000000441147c25 */ /* 0x000fe2000f8e0014 */
[----:B------:R-:W-:Y:S01]  /*22340*/  LOP3.LUT R48, R49, 0x380, RZ, 0xc0, !PT ;  /* 0x0000038031307812 */ /* 0x000fe200078ec0ff */
[----:B------:R-:W-:Y:S01]  /*22350*/  ULDC.64 UR4, c[0x0][0xae0] ;  /* 0x0002b80000047ab9 */ /* 0x000fe20000000a00 */
[----:B------:R-:W-:Y:S01]  /*22360*/  LOP3.LUT R52, R53, 0x380, RZ, 0xc0, !PT ;  /* 0x0000038035347812 */ /* 0x000fe200078ec0ff */
[----:B------:R-:W-:Y:S01]  /*22370*/  IMAD.MOV R64, RZ, RZ, -R67 ;  /* 0x000000ffff407224 */ /* 0x000fe200078e0a43 */
[----:B------:R-:W-:-:S02]  /*22380*/  LOP3.LUT R56, R57, 0x380, RZ, 0xc0, !PT ;  /* 0x0000038039387812 */ /* 0x000fc400078ec0ff */
[----:B------:R-:W-:Y:S02]  /*22390*/  LOP3.LUT R61, R12, 0x380, RZ, 0xc0, !PT ;  /* 0x000003800c3d7812 */ /* 0x000fe400078ec0ff */
[----:B------:R-:W-:Y:S02]  /*223a0*/  ISETP.GE.OR P0, PT, R5, R66, P0 ;  /* 0x000000420500720c */ /* 0x000fe40000706670 */
[----:B------:R-:W-:Y:S02]  /*223b0*/  SHF.R.S32.HI R28, RZ, 0x1f, R67 ;  /* 0x0000001fff1c7819 */ /* 0x000fe40000011443 */
[----:B------:R-:W-:Y:S01]  /*223c0*/  LOP3.LUT R5, R10, 0x380, RZ, 0xc0, !PT ;  /* 0x000003800a057812 */ /* 0x000fe200078ec0ff */
[----:B------:R-:W-:Y:S01]  /*223d0*/  IMAD R3, R3, R64, R68 ;  /* 0x0000004003037224 */ /* 0x000fe200078e0244 */
[----:B------:R-:W-:Y:S01]  /*223e0*/  SHF.R.U64 R48, R48, 0x3, RZ ;  /* 0x0000000330307819 */ /* 0x000fe200000012ff */
[----:B------:R-:W-:Y:S01]  /*223f0*/  IMAD R28, R28, UR4, RZ ;  /* 0x000000041c1c7c24 */ /* 0x000fe2000f8e02ff */
[----:B------:R-:W-:-:S02]  /*22400*/  SHF.R.U64 R52, R52, 0x3, RZ ;  /* 0x0000000334347819 */ /* 0x000fc400000012ff */
[----:B------:R-:W-:Y:S02]  /*22410*/  SHF.R.U64 R56, R56, 0x3, RZ ;  /* 0x0000000338387819 */ /* 0x000fe400000012ff */
[----:B------:R-:W-:Y:S02]  /*22420*/  SHF.R.U64 R61, R61, 0x3, RZ ;  /* 0x000000033d3d7819 */ /* 0x000fe400000012ff */
[----:B------:R-:W-:Y:S02]  /*22430*/  SHF.R.U64 R5, R5, 0x3, RZ ;  /* 0x0000000305057819 */ /* 0x000fe400000012ff */
[----:B------:R-:W-:Y:S01]  /*22440*/  IADD3 R21, R21, R69, RZ ;  /* 0x0000004515157210 */ /* 0x000fe20007ffe0ff */
[----:B------:R-:W-:Y:S01]  /*22450*/  IMAD R65, R67, UR5, R28 ;  /* 0x0000000543417c24 */ /* 0x000fe2000f8e021c */
[----:B------:R-:W-:Y:S01]  /*22460*/  LOP3.LUT R48, R48, R49, RZ, 0x3c, !PT ;  /* 0x0000003130307212 */ /* 0x000fe200078e3cff */
[--C-:B------:R-:W-:Y:S01]  /*22470*/  IMAD.X R49, RZ, RZ, R13.reuse, P6 ;  /* 0x000000ffff317224 */ /* 0x100fe200030e060d */
[----:B------:R-:W-:Y:S01]  /*22480*/  LOP3.LUT R52, R52, R53, RZ, 0x3c, !PT ;  /* 0x0000003534347212 */ /* 0x000fe200078e3cff */
[--C-:B------:R-:W-:Y:S01]  /*22490*/  IMAD.X R53, RZ, RZ, R13.reuse, P5 ;  /* 0x000000ffff357224 */ /* 0x100fe200028e060d */
[----:B------:R-:W-:Y:S01]  /*224a0*/  LOP3.LUT R56, R56, R57, RZ, 0x3c, !PT ;  /* 0x0000003938387212 */ /* 0x000fe200078e3cff */
[--C-:B------:R-:W-:Y:S01]  /*224b0*/  IMAD.X R57, RZ, RZ, R13.reuse, P4 ;  /* 0x000000ffff397224 */ /* 0x100fe200020e060d */
[----:B------:R-:W-:Y:S01]  /*224c0*/  LOP3.LUT R60, R61, R12, RZ, 0x3c, !PT ;  /* 0x0000000c3d3c7212 */ /* 0x000fe200078e3cff */
[----:B------:R-:W-:Y:S01]  /*224d0*/  IMAD.MOV.U32 R61, RZ, RZ, R13 ;  /* 0x000000ffff3d7224 */ /* 0x000fe200078e000d */
[----:B------:R-:W-:-:S02]  /*224e0*/  IADD3.X R63, RZ, R13, RZ, P3, !PT ;  /* 0x0000000dff3f7210 */ /* 0x000fc40001ffe4ff */
[----:B------:R-:W-:Y:S01]  /*224f0*/  LOP3.LUT R62, R5, R10, RZ, 0x3c, !PT ;  /* 0x0000000a053e7212 */ /* 0x000fe200078e3cff */
[----:B------:R-:W-:Y:S01]  /*22500*/  IMAD.WIDE.U32 R20, R67, UR4, R20 ;  /* 0x0000000443147c25 */ /* 0x000fe2000f8e0014 */
[----:B------:R-:W-:Y:S01]  /*22510*/  SHF.R.S32.HI R28, RZ, 0x1f, R3 ;  /* 0x0000001fff1c7819 */ /* 0x000fe20000011403 */
[----:B-1----:R-:W-:Y:S01]  /*22520*/  @!P2 ST.E desc[UR60][R54.64], R6 ;  /* 0x000000063600a985 */ /* 0x002fe2000c10193c */
[----:B------:R-:W-:Y:S01]  /*22530*/  ULDC.64 UR4, c[0x0][0xad8] ;  /* 0x0002b60000047ab9 */ /* 0x000fe20000000a00 */
[----:B------:R-:W-:Y:S02]  /*22540*/  IMAD.IADD R21, R21, 0x1, R65 ;  /* 0x0000000115157824 */ /* 0x000fe400078e0241 */
[----:B0-----:R0:W-:Y:S01]  /*22550*/  @!P0 ST.E desc[UR60][R58.64], R4 ;  /* 0x000000043a008985 */ /* 0x0011e2000c10193c */
[----:B------:R-:W-:-:S03]  /*22560*/  IMAD R28, R28, UR4, RZ ;  /* 0x000000041c1c7c24 */ /* 0x000fc6000f8e02ff */
[----:B------:R-:W5:Y:S01]  /*22570*/  LD.E.128 R8, desc[UR60][R8.64] ;  /* 0x0000003c08087980 */ /* 0x000f62000c101d00 */
[----:B------:R-:W-:-:S03]  /*22580*/  IMAD.IADD R71, R70, 0x1, R72 ;  /* 0x0000000146477824 */ /* 0x000fc600078e0248 */
[----:B------:R-:W5:Y:S04]  /*22590*/  LD.E.128 R12, desc[UR60][R14.64] ;  /* 0x0000003c0e0c7980 */ /* 0x000f68000c101d00 */
[----:B0-----:R0:W5:Y:S04]  /*225a0*/  LD.E.128 R4, desc[UR60][R60.64] ;  /* 0x0000003c3c047980 */ /* 0x001168000c101d00 */
        /* <DEDUP_REMOVED lines=15> */
[----:B-1----:R-:W1:Y:S01]  /*226a0*/  FENCE.VIEW.ASYNC.S ;  /* 0x00000000000073c6 */ /* 0x002e620000000000 */
[----:B------:R-:W-:Y:S01]  /*226b0*/  IMAD.WIDE.U32 R20, R3, UR4, R20 ;  /* 0x0000000403147c25 */ /* 0x000fe2000f8e0014 */
[----:B------:R-:W-:Y:S01]  /*226c0*/  ULDC.64 UR4, c[0x0][0xa80] ;  /* 0x0002a00000047ab9 */ /* 0x000fe20000000a00 */
[----:B------:R-:W-:-:S02]  /*226d0*/  IADD3 R67, R71, 0x40, RZ ;  /* 0x0000004047437810 */ /* 0x000fc40007ffe0ff */
[----:B------:R-:W-:Y:S01]  /*226e0*/  IMAD.IADD R21, R21, 0x1, R69 ;  /* 0x0000000115157824 */ /* 0x000fe200078e0245 */
[C---:B------:R-:W-:Y:S02]  /*226f0*/  LEA R28, P2, R20.reuse, UR4, 0x1 ;  /* 0x00000004141c7c11 */ /* 0x040fe4000f8408ff */
[-C--:B------:R-:W-:Y:S02]  /*22700*/  ISETP.GE.AND P0, PT, R67, R66.reuse, PT ;  /* 0x000000424300720c */ /* 0x080fe40003f06270 */
[----:B------:R-:W-:Y:S01]  /*22710*/  LEA.HI.X R67, R20, UR5, R21, 0x1, P2 ;  /* 0x0000000514437c11 */ /* 0x000fe200090f0c15 */
[----:B------:R-:W-:Y:S01]  /*22720*/  VIADD R3, R2, 0x30820 ;  /* 0x0003082002037836 */ /* 0x000fe20000000000 */
[----:B------:R-:W-:-:S04]  /*22730*/  ISETP.GE.AND P2, PT, R71, R66, PT ;  /* 0x000000424700720c */ /* 0x000fc80003f46270 */
[----:B------:R-:W-:Y:S01]  /*22740*/  PRMT R3, RZ, 0x654, R3 ;  /* 0x00000654ff037816 */ /* 0x000fe20000000003 */
[----:B------:R-:W-:Y:S01]  /*22750*/  VIADD R65, R71, 0x20 ;  /* 0x0000002047417836 */ /* 0x000fe20000000000 */
[C---:B------:R-:W-:Y:S01]  /*22760*/  IADD3 R74, R0.reuse, 0x80, RZ ;  /* 0x00000080004a7810 */ /* 0x040fe20007ffe0ff */
[----:B------:R-:W-:Y:S01]  /*22770*/  VIADD R72, R0, 0x40 ;  /* 0x0000004000487836 */ /* 0x000fe20000000000 */
[----:B-1----:R0:W1:Y:S01]  /*22780*/  SHFL.IDX PT, R69, R28, RZ, 0x181f ;  /* 0x00181fff1c457589 */ /* 0x00206200000e0000 */
[----:B------:R2:W-:Y:S01]  /*22790*/  SYNCS.ARRIVE.TRANS64.RED.A1T0 RZ, [R3+URZ], RZ ;  /* 0x000000ff03ff79a7 */ /* 0x0005e2000810043f */
[----:B------:R-:W-:Y:S02]  /*227a0*/  ISETP.GE.AND P1, PT, R65, R66, PT ;  /* 0x000000424100720c */ /* 0x000fe40003f26270 */
[----:B------:R-:W-:Y:S02]  /*227b0*/  SHF.R.S32.HI R70, RZ, 0x1f, R0 ;  /* 0x0000001fff467819 */ /* 0x000fe40000011400 */
[----:B------:R-:W-:Y:S01]  /*227c0*/  SHF.R.S32.HI R73, RZ, 0x1f, R72 ;  /* 0x0000001fff497819 */ /* 0x000fe20000011448 */
[----:B--2---:R0:W2:Y:S01]  /*227d0*/  SHFL.IDX PT, R3, R67, RZ, 0x181f ;  /* 0x00181fff43037589 */ /* 0x0040a200000e0000 */
[----:B------:R-:W-:Y:S01]  /*227e0*/  SHF.R.S32.HI R75, RZ, 0x1f, R74 ;  /* 0x0000001fff4b7819 */ /* 0x000fe2000001144a */
[----:B------:R-:W-:Y:S06]  /*227f0*/  @P2 BRA `(.L_x_1854) ;  /* 0x0000000000342947 */ /* 0x000fec0003800000 */
        /* <DEDUP_REMOVED lines=13> */
.L_x_1854:
[----:B------:R-:W-:Y:S05]  /*228d0*/  BSYNC B1 ;  /* 0x0000000000017941 */ /* 0x000fea0003800000 */
.L_x_1853:
        /* <DEDUP_REMOVED lines=17> */
.L_x_1856:
[----:B------:R-:W-:Y:S05]  /*229f0*/  BSYNC B1 ;  /* 0x0000000000017941 */ /* 0x000fea0003800000 */
.L_x_1855:
        /* <DEDUP_REMOVED lines=17> */
.L_x_1858:
[----:B------:R-:W-:Y:S05]  /*22b10*/  BSYNC B1 ;  /* 0x0000000000017941 */ /* 0x000fea0003800000 */
.L_x_1857:
[----:B0-----:R-:W-:Y:S01]  /*22b20*/  VIADD R3, R71, 0x60 ;  /* 0x0000006047037836 */ /* 0x001fe20000000000 */
[----:B--2-4-:R-:W0:Y:S04]  /*22b30*/  SHFL.IDX PT, R67, R67, 0x3, 0x181f ;  /* 0x00781f0043437f89 */ /* 0x014e2800000e0000 */
[----:B------:R-:W-:Y:S01]  /*22b40*/  ISETP.GE.AND P0, PT, R3, R66, PT ;  /* 0x000000420300720c */ /* 0x000fe20003f06270 */
[----:B---3--:R2:W3:-:S12]  /*22b50*/  SHFL.IDX PT, R9, R28, 0x3, 0x181f ;  /* 0x00781f001c097f89 */ /* 0x0084d800000e0000 */
[----:B--2---:R-:W-:Y:S05]  /*22b60*/  @P0 BRA `(.L_x_1859) ;  /* 0x0000000c005c0947 */ /* 0x004fea0003800000 */
[----:B------:R-:W-:Y:S02]  /*22b70*/  ULDC UR4, c[0x0][0xac8] ;  /* 0x0002b20000047ab9 */ /* 0x000fe40000000800 */
[----:B------:R-:W-:Y:S02]  /*22b80*/  ISETP.GE.AND P2, PT, R0, UR4, PT ;  /* 0x0000000400007c0c */ /* 0x000fe4000bf46270 */
[----:B------:R-:W-:-:S11]  /*22b90*/  ISETP.GE.AND P3, PT, R72, UR4, PT ;  /* 0x0000000448007c0c */ /* 0x000fd6000bf66270 */
[-C--:B---3--:R-:W-:Y:S02]  /*22ba0*/  @!P2 LEA R4, P0, R0, R9.reuse, 0x1 ;  /* 0x000000090004a211 */ /* 0x088fe400078008ff */
        /* <DEDUP_REMOVED lines=11> */
.L_x_1851:
[----:B------:R-:W2:Y:S01]  /*22c60*/  LDL R9, [R1+0x54] ;  /* 0x0000540001097983 */ /* 0x000ea20000100800 */
[----:B------:R-:W-:Y:S01]  /*22c70*/  ULDC.64 UR4, c[0x0][0xc00] ;  /* 0x0003000000047ab9 */ /* 0x000fe20000000a00 */
[----:B------:R-:W2:Y:S01]  /*22c80*/  LDC.64 R4, c[0x0][0xc00] ;  /* 0x00030000ff047b82 */ /* 0x000ea20000000a00 */
[----:B------:R-:W-:Y:S01]  /*22c90*/  ISETP.NE.U32.AND P0, PT, RZ, UR4, PT ;  /* 0x00000004ff007c0c */ /* 0x000fe2000bf05070 */
[----:B------:R-:W-:-:S03]  /*22ca0*/  IMAD.MOV.U32 R3, RZ, RZ, RZ ;  /* 0x000000ffff037224 */ /* 0x000fc600078e00ff */
[----:B------:R-:W-:Y:S01]  /*22cb0*/  ISETP.NE.AND.EX P0, PT, RZ, UR5, PT, P0 ;  /* 0x00000005ff007c0c */ /* 0x000fe2000bf05300 */
[----:B------:R-:W-:Y:S02]  /*22cc0*/  ULDC.64 UR4, c[0x0][0xc08] ;  /* 0x0003020000047ab9 */ /* 0x000fe40000000a00 */
[----:B------:R-:W-:Y:S01]  /*22cd0*/  ISETP.NE.U32.AND P1, PT, RZ, UR4, PT ;  /* 0x00000004ff007c0c */ /* 0x000fe2000bf25070 */
[----:B------:R-:W3:Y:S03]  /*22ce0*/  LDC R21, c[0x0][0xbe8] ;  /* 0x0002fa00ff157b82 */ /* 0x000ee60000000800 */
[----:B------:R-:W-:-:S13]  /*22cf0*/  ISETP.NE.AND.EX P1, PT, RZ, UR5, PT, P1 ;  /* 0x00000005ff007c0c */ /* 0x000fda000bf25310 */
[----:B------:R-:W4:Y:S01]  /*22d00*/  @P1 LDC.64 R6, c[0x0][0xc08] ;  /* 0x00030200ff061b82 */ /* 0x000f220000000a00 */
[----:B------:R-:W-:Y:S02]  /*22d10*/  ULDC UR4, c[0x0][0xa88] ;  /* 0x0002a20000047ab9 */ /* 0x000fe40000000800 */
[----:B------:R-:W-:Y:S01]  /*22d20*/  IMAD.U32 R0, RZ, RZ, UR4 ;  /* 0x00000004ff007e24 */ /* 0x000fe2000f8e00ff */
[----:B------:R-:W0:Y:S01]  /*22d30*/  S2R R11, SR_TID.X ;  /* 0x00000000000b7919 */ /* 0x000e220000002100 */
[----:B--2---:R-:W-:-:S04]  /*22d40*/  IMAD.WIDE R4, R9, 0x4, R4 ;  /* 0x0000000409047825 */ /* 0x004fc800078e0204 */
[----:B----4-:R-:W-:Y:S01]  /*22d50*/  @P1 IMAD.WIDE R6, R9, 0x4, R6 ;  /* 0x0000000409061825 */ /* 0x010fe200078e0206 */
[----:B------:R2:W5:Y:S04]  /*22d60*/  @P0 LDG.E R3, desc[UR60][R4.64] ;  /* 0x0000003c04030981 */ /* 0x000568000c1e1900 */
[----:B------:R2:W5:Y:S01]  /*22d70*/  @P1 LDG.E R0, desc[UR60][R6.64] ;  /* 0x0000003c06001981 */ /* 0x000562000c1e1900 */
[----:B---3--:R-:W-:Y:S02]  /*22d80*/  ISETP.NE.AND P2, PT, R21, 0x1, PT ;  /* 0x000000011500780c */ /* 0x008fe40003f45270 */
[----:B0-----:R-:W-:-:S04]  /*22d90*/  IADD3 R8, R11, -0x80, RZ ;  /* 0xffffff800b087810 */ /* 0x001fc80007ffe0ff */
[----:B------:R-:W-:Y:S02]  /*22da0*/  ISETP.GE.AND P3, PT, R8, 0x80, PT ;  /* 0x000000800800780c */ /* 0x000fe40003f66270 */
[----:B------:R-:W-:-:S05]  /*22db0*/  SHF.R.S32.HI R8, RZ, 0x1f, R9 ;  /* 0x0000001fff087819 */ /* 0x000fca0000011409 */
[----:B------:R-:W0:Y:S08]  /*22dc0*/  @P2 LDC R24, c[0x0][0xbec] ;  /* 0x0002fb00ff182b82 */ /* 0x000e300000000800 */
[----:B------:R-:W3:Y:S01]  /*22dd0*/  @P2 LDC R25, c[0x0][0xbf0] ;  /* 0x0002fc00ff192b82 */ /* 0x000ee20000000800 */
[----:B--2---:R-:W-:Y:S05]  /*22de0*/  @P1 BRA `(.L_x_1860) ;  /* 0x0000000000101947 */ /* 0x004fea0003800000 */
[----:B------:R-:W-:Y:S05]  /*22df0*/  @!P0 BRA `(.L_x_1860) ;  /* 0x00000000000c8947 */ /* 0x000fea0003800000 */
[----:B------:R-:W2:Y:S04]  /*22e00*/  LDG.E R7, desc[UR60][R4.64] ;  /* 0x0000003c04077981 */ /* 0x000ea8000c1e1900 */
[----:B-----5:R-:W2:Y:S02]  /*22e10*/  LDG.E R0, desc[UR60][R4.64+0x4] ;  /* 0x0000043c04007981 */ /* 0x020ea4000c1e1900 */
[----:B--2---:R-:W-:-:S07]  /*22e20*/  IMAD.IADD R0, R0, 0x1, -R7 ;  /* 0x0000000100007824 */ /* 0x004fce00078e0a07 */
.L_x_1860:
[----:B------:R-:W2:Y:S04]  /*22e30*/  LDL R27, [R1+0x50] ;  /* 0x00005000011b7983 */ /* 0x000ea80000100800 */
[----:B------:R4:W5:Y:S01]  /*22e40*/  LDL R26, [R1+0x30] ;  /* 0x00003000011a7983 */ /* 0x0009620000100800 */
[----:B------:R-:W-:Y:S01]  /*22e50*/  BSSY B1, `(.L_x_1861) ;  /* 0x000002c000017945 */ /* 0x000fe20003800000 */
[----:B------:R-:W-:Y:S02]  /*22e60*/  SEL R13, R9, RZ, !P0 ;  /* 0x000000ff090d7207 */ /* 0x000fe40004000000 */
[----:B------:R-:W-:Y:S02]  /*22e70*/  SEL R14, R8, RZ, !P0 ;  /* 0x000000ff080e7207 */ /* 0x000fe40004000000 */
[----:B-----5:R-:W-:-:S02]  /*22e80*/  SHF.R.S32.HI R10, RZ, 0x1f, R3 ;  /* 0x0000001fff0a7819 */ /* 0x020fc40000011403 */
[----:B--2---:R-:W-:Y:S01]  /*22e90*/  SHF.R.S32.HI R12, RZ, 0x1f, R27 ;  /* 0x0000001fff0c7819 */ /* 0x004fe2000001141b */
[----:B----4-:R-:W-:Y:S06]  /*22ea0*/  @P3 BRA `(.L_x_1862) ;  /* 0x0000000000983947 */ /* 0x010fec0003800000 */
[----:B------:R-:W2:Y:S01]  /*22eb0*/  LDC R20, c[0x0][0xbe8] ;  /* 0x0002fa00ff147b82 */ /* 0x000ea20000000800 */
[----:B------:R-:W-:Y:S01]  /*22ec0*/  IADD3 R11, R26, -0x80, R11 ;  /* 0xffffff801a0b7810 */ /* 0x000fe20007ffe00b */
[----:B--2---:R-:W-:-:S05]  /*22ed0*/  IMAD R4, R0, R20, RZ ;  /* 0x0000001400047224 */ /* 0x004fca00078e02ff */
        /* <DEDUP_REMOVED lines=9> */
[----:B------:R-:W2:Y:S01]  /*22f70*/  @P0 LDC R6, c[0x0][0xbec] ;  /* 0x0002fb00ff060b82 */ /* 0x000ea20000000800 */
[----:B------:R-:W-:Y:S01]  /*22f80*/  IMAD R9, R27, UR5, R8 ;  /* 0x000000051b097c24 */ /* 0x000fe2000f8e0208 */
[----:B------:R-:W-:-:S03]  /*22f90*/  ULDC.64 UR4, c[0x0][0xb98] ;  /* 0x0002e60000047ab9 */ /* 0x000fc60000000a00 */
[----:B------:R-:W-:-:S03]  /*22fa0*/  IMAD.IADD R5, R5, 0x1, R9 ;  /* 0x0000000105057824 */ /* 0x000fc600078e0209 */
[----:B------:R-:W4:Y:S01]  /*22fb0*/  @P0 LDC R15, c[0x0][0xbf0] ;  /* 0x0002fc00ff0f0b82 */ /* 0x000f220000000800 */
[----:B------:R-:W-:-:S04]  /*22fc0*/  IMAD.WIDE.U32 R4, R13, UR4, R4 ;  /* 0x000000040d047c25 */ /* 0x000fc8000f8e0004 */
[----:B--2---:R-:W-:-:S05]  /*22fd0*/  @P0 IMAD.HI.U32 R6, R11, R6, RZ ;  /* 0x000000060b060227 */ /* 0x004fca00078e00ff */
[----:B----4-:R-:W-:Y:S01]  /*22fe0*/  @P0 SHF.R.U32.HI R7, RZ, R15, R6 ;  /* 0x0000000fff070219 */ /* 0x010fe20000011606 */
[----:B------:R-:W-:-:S03]  /*22ff0*/  IMAD R6, R14, UR4, RZ ;  /* 0x000000040e067c24 */ /* 0x000fc6000f8e02ff */
[----:B------:R-:W-:Y:S01]  /*23000*/  IADD3 R4, P0, R7, R4, RZ ;  /* 0x0000000407047210 */ /* 0x000fe20007f1e0ff */
[----:B------:R-:W-:Y:S02]  /*23010*/  IMAD.MOV R9, RZ, RZ, -R7 ;  /* 0x000000ffff097224 */ /* 0x000fe400078e0a07 */
[----:B------:R-:W-:Y:S01]  /*23020*/  IMAD R8, R13, UR5, R6 ;  /* 0x000000050d087c24 */ /* 0x000fe2000f8e0206 */
[----:B------:R-:W-:Y:S01]  /*23030*/  ULDC.64 UR4, c[0x0][0xb88] ;  /* 0x0002e20000047ab9 */ /* 0x000fe20000000a00 */
[----:B------:R-:W-:Y:S01]  /*23040*/  IMAD R9, R20, R9, R11 ;  /* 0x0000000914097224 */ /* 0x000fe200078e020b */
[----:B------:R-:W-:-:S04]  /*23050*/  SHF.R.S32.HI R11, RZ, 0x1f, R7 ;  /* 0x0000001fff0b7819 */ /* 0x000fc80000011407 */
        /* <DEDUP_REMOVED lines=8> */
[----:B------:R-:W-:Y:S02]  /*230e0*/  LEA.HI.X R7, R4, UR5, R5, 0x2, P0 ;  /* 0x0000000504077c11 */ /* 0x000fe400080f1405 */
[----:B------:R-:W-:-:S05]  /*230f0*/  MOV R5, 0xff800000 ;  /* 0xff80000000057802 */ /* 0x000fca0000000f00 */
[----:B------:R2:W-:Y:S02]  /*23100*/  STG.E desc[UR60][R6.64], R5 ;  /* 0x0000000506007986 */ /* 0x0005e4000c10193c */
.L_x_1862:
[----:B------:R-:W-:Y:S05]  /*23110*/  BSYNC B1 ;  /* 0x0000000000017941 */ /* 0x000fea0003800000 */
.L_x_1861:
[----:B------:R-:W4:Y:S01]  /*23120*/  LDL R15, [R1+0x60] ;  /* 0x00006000010f7983 */ /* 0x000f220000100800 */
[----:B------:R-:W-:-:S03]  /*23130*/  ULDC.64 UR4, c[0x0][0xaa0] ;  /* 0x0002a80000047ab9 */ /* 0x000fc60000000a00 */
[----:B------:R-:W4:Y:S01]  /*23140*/  LDL R11, [R1+0x4c] ;  /* 0x00004c00010b7983 */ /* 0x000f220000100800 */
[----:B------:R-:W-:Y:S01]  /*23150*/  IMAD R4, R10, UR4, RZ ;  /* 0x000000040a047c24 */ /* 0x000fe2000f8e02ff */
[----:B------:R-:W-:Y:S03]  /*23160*/  BSSY B1, `(.L_x_1863) ;  /* 0x0000041000017945 */ /* 0x000fe60003800000 */
[C---:B--2---:R-:W-:Y:S02]  /*23170*/  IMAD R7, R3.reuse, UR5, R4 ;  /* 0x0000000503077c24 */ /* 0x044fe4000f8e0204 */
[----:B------:R-:W-:Y:S01]  /*23180*/  IMAD.WIDE.U32 R4, R3, UR4, RZ ;  /* 0x0000000403047c25 */ /* 0x000fe2000f8e00ff */
        /* <DEDUP_REMOVED lines=10> */
[----:B------:R-:W-:-:S03]  /*23230*/  ULDC.64 UR4, c[0x0][0xae0] ;  /* 0x0002b80000047ab9 */ /* 0x000fc60000000a00 */
[----:B------:R-:W-:Y:S02]  /*23240*/  IMAD.IADD R5, R5, 0x1, R7 ;  /* 0x0000000105057824 */ /* 0x000fe400078e0207 */
[----:B----4-:R-:W-:-:S04]  /*23250*/  IMAD R3, R11, 0x20, R15 ;  /* 0x000000200b037824 */ /* 0x010fc800078e020f */
[----:B------:R-:W-:-:S04]  /*23260*/  IMAD.IADD R9, R26, 0x1, R3 ;  /* 0x000000011a097824 */ /* 0x000fc800078e0203 */
[----:B0-----:R-:W-:Y:S01]  /*23270*/  @P2 IMAD.HI.U32 R6, R9, R24, RZ ;  /* 0x0000001809062227 */ /* 0x001fe200078e00ff */
[----:B------:R-:W-:-:S04]  /*23280*/  MOV R3, R9 ;  /* 0x0000000900037202 */ /* 0x000fc80000000f00 */
[----:B---3--:R-:W-:-:S04]  /*23290*/  @P2 SHF.R.U32.HI R3, RZ, R25, R6 ;  /* 0x00000019ff032219 */ /* 0x008fc80000011606 */
[--C-:B------:R-:W-:Y:S01]  /*232a0*/  SHF.R.S32.HI R6, RZ, 0x1f, R3.reuse ;  /* 0x0000001fff067819 */ /* 0x100fe20000011403 */
[----:B------:R-:W-:Y:S02]  /*232b0*/  IMAD.MOV R8, RZ, RZ, -R3 ;  /* 0x000000ffff087224 */ /* 0x000fe400078e0a03 */
[----:B------:R-:W-:-:S04]  /*232c0*/  IMAD.WIDE.U32 R4, R3, UR4, R4 ;  /* 0x0000000403047c25 */ /* 0x000fc8000f8e0004 */
[----:B------:R-:W-:Y:S02]  /*232d0*/  IMAD R6, R6, UR4, RZ ;  /* 0x0000000406067c24 */ /* 0x000fe4000f8e02ff */
[----:B------:R-:W-:Y:S02]  /*232e0*/  IMAD R7, R21, R8, R9 ;  /* 0x0000000815077224 */ /* 0x000fe400078e0209 */
[----:B------:R-:W-:Y:S01]  /*232f0*/  IMAD R9, R3, UR5, R6 ;  /* 0x0000000503097c24 */ /* 0x000fe2000f8e0206 */
[----:B------:R-:W-:Y:S01]  /*23300*/  ULDC.64 UR4, c[0x0][0xad8] ;  /* 0x0002b60000047ab9 */ /* 0x000fe20000000a00 */
[----:B------:R-:W-:Y:S01]  /*23310*/  IMAD.IADD R8, R15, 0x1, R26 ;  /* 0x000000010f087824 */ /* 0x000fe200078e021a */
[----:B------:R-:W-:Y:S01]  /*23320*/  SHF.R.S32.HI R3, RZ, 0x1f, R7 ;  /* 0x0000001fff037819 */ /* 0x000fe20000011407 */
[----:B------:R-:W-:Y:S01]  /*23330*/  IMAD R21, R0, R21, RZ ;  /* 0x0000001500157224 */ /* 0x000fe200078e02ff */
[----:B------:R-:W-:Y:S01]  /*23340*/  IADD3 R5, R5, R9, RZ ;  /* 0x0000000905057210 */ /* 0x000fe20007ffe0ff */
[----:B------:R-:W-:-:S02]  /*23350*/  VIADD R0, R8, 0x20 ;  /* 0x0000002008007836 */ /* 0x000fc40000000000 */
[----:B------:R-:W-:Y:S01]  /*23360*/  IMAD R6, R3, UR4, RZ ;  /* 0x0000000403067c24 */ /* 0x000fe2000f8e02ff */
[CC--:B------:R-:W-:Y:S01]  /*23370*/  ISETP.GE.AND P2, PT, R8.reuse, R21.reuse, PT ;  /* 0x000000150800720c */ /* 0x0c0fe20003f46270 */
[----:B------:R-:W-:Y:S01]  /*23380*/  VIADD R3, R8, 0x40 ;  /* 0x0000004008037836 */ /* 0x000fe20000000000 */
[-C--:B------:R-:W-:Y:S01]  /*23390*/  ISETP.GE.AND P0, PT, R0, R21.reuse, PT ;  /* 0x000000150000720c */ /* 0x080fe20003f06270 */
[C---:B------:R-:W-:Y:S02]  /*233a0*/  IMAD R9, R7.reuse, UR5, R6 ;  /* 0x0000000507097c24 */ /* 0x040fe4000f8e0206 */
[----:B------:R-:W-:Y:S01]  /*233b0*/  IMAD.WIDE.U32 R4, R7, UR4, R4 ;  /* 0x0000000407047c25 */ /* 0x000fe2000f8e0004 */
[----:B------:R-:W-:Y:S01]  /*233c0*/  ISETP.GE.AND P1, PT, R3, R21, PT ;  /* 0x000000150300720c */ /* 0x000fe20003f26270 */
[----:B------:R-:W-:Y:S01]  /*233d0*/  ULDC.64 UR4, c[0x0][0xa80] ;  /* 0x0002a00000047ab9 */ /* 0x000fe20000000a00 */
[----:B------:R-:W-:Y:S01]  /*233e0*/  SHF.L.U32 R7, R11, 0x3, RZ ;  /* 0x000000030b077819 */ /* 0x000fe200000006ff */
[----:B------:R-:W-:Y:S01]  /*233f0*/  IMAD.IADD R3, R5, 0x1, R9 ;  /* 0x0000000105037824 */ /* 0x000fe200078e0209 */
[----:B------:R-:W-:-:S02]  /*23400*/  LEA R6, P3, R4, UR4, 0x1 ;  /* 0x0000000404067c11 */ /* 0x000fc4000f8608ff */
[----:B------:R-:W-:Y:S01]  /*23410*/  SHF.R.S32.HI R12, RZ, 0x1f, R7 ;  /* 0x0000001fff0c7819 */ /* 0x000fe20000011407 */
[C---:B------:R-:W-:Y:S01]  /*23420*/  VIADD R9, R7.reuse, 0x80 ;  /* 0x0000008007097836 */ /* 0x040fe20000000000 */
[----:B------:R-:W-:Y:S01]  /*23430*/  LEA.HI.X R3, R4, UR5, R3, 0x1, P3 ;  /* 0x0000000504037c11 */ /* 0x000fe200098f0c03 */
[----:B------:R-:W-:Y:S01]  /*23440*/  VIADD R11, R7, 0x40 ;  /* 0x00000040070b7836 */ /* 0x000fe20000000000 */
[----:B------:R0:W2:Y:S02]  /*23450*/  SHFL.IDX PT, R4, R6, RZ, 0x181f ;  /* 0x00181fff06047589 */ /* 0x0000a400000e0000 */
[----:B------:R-:W-:Y:S02]  /*23460*/  SHF.R.S32.HI R10, RZ, 0x1f, R9 ;  /* 0x0000001fff0a7819 */ /* 0x000fe40000011409 */
[----:B------:R0:W3:Y:S01]  /*23470*/  SHFL.IDX PT, R0, R3, RZ, 0x181f ;  /* 0x00181fff03007589 */ /* 0x0000e200000e0000 */
[----:B------:R-:W-:Y:S01]  /*23480*/  SHF.R.S32.HI R14, RZ, 0x1f, R11 ;  /* 0x0000001fff0e7819 */ /* 0x000fe2000001140b */
[----:B------:R-:W-:Y:S06]  /*23490*/  @P2 BRA `(.L_x_1864) ;  /* 0x0000000000342947 */ /* 0x000fec0003800000 */
[----:B------:R-:W-:Y:S02]  /*234a0*/  ULDC UR4, c[0x0][0xac8] ;  /* 0x0002b20000047ab9 */ /* 0x000fe40000000800 */
[----:B------:R-:W-:Y:S02]  /*234b0*/  ISETP.GE.AND P4, PT, R7, UR4, PT ;  /* 0x0000000407007c0c */ /* 0x000fe4000bf86270 */
[----:B------:R-:W-:Y:S02]  /*234c0*/  ISETP.GE.AND P3, PT, R11, UR4, PT ;  /* 0x000000040b007c0c */ /* 0x000fe4000bf66270 */
[----:B------:R-:W-:-:S09]  /*234d0*/  ISETP.GE.AND P2, PT, R9, UR4, PT ;  /* 0x0000000409007c0c */ /* 0x000fd2000bf46270 */
[-C--:B--2---:R-:W-:Y:S02]  /*234e0*/  @!P4 LEA R24, P6, R7, R4.reuse, 0x1 ;  /* 0x000000040718c211 */ /* 0x084fe400078c08ff */
[----:B------:R-:W-:Y:S02]  /*234f0*/  @!P3 LEA R26, P5, R11, R4, 0x1 ;  /* 0x000000040b1ab211 */ /* 0x000fe400078a08ff */
[----:B---3--:R-:W-:Y:S02]  /*23500*/  @!P4 LEA.HI.X R25, R7, R0, R12, 0x1, P6 ;  /* 0x000000000719c211 */ /* 0x008fe400030f0c0c */
[----:B------:R-:W-:Y:S02]  /*23510*/  @!P2 LEA R4, P6, R9, R4, 0x1 ;  /* 0x000000040904a211 */ /* 0x000fe400078c08ff */
[-C--:B------:R-:W-:Y:S01]  /*23520*/  @!P3 LEA.HI.X R27, R11, R0.reuse, R14, 0x1, P5 ;  /* 0x000000000b1bb211 */ /* 0x080fe200028f0c0e */
[----:B------:R4:W-:Y:S01]  /*23530*/  @!P4 ST.E.128 desc[UR60][R24.64], RZ ;  /* 0x000000ff1800c985 */ /* 0x0009e2000c101d3c */
[----:B------:R-:W-:-:S03]  /*23540*/  @!P2 LEA.HI.X R5, R9, R0, R10, 0x1, P6 ;  /* 0x000000000905a211 */ /* 0x000fc600030f0c0a */
[----:B------:R4:W-:Y:S04]  /*23550*/  @!P3 ST.E.128 desc[UR60][R26.64], RZ ;  /* 0x000000ff1a00b985 */ /* 0x0009e8000c101d3c */
[----:B------:R4:W-:Y:S02]  /*23560*/  @!P2 ST.E.128 desc[UR60][R4.64], RZ ;  /* 0x000000ff0400a985 */ /* 0x0009e4000c101d3c */
.L_x_1864:
[----:B------:R-:W-:Y:S05]  /*23570*/  BSYNC B1 ;  /* 0x0000000000017941 */ /* 0x000fea0003800000 */
.L_x_1863:
[----:B---3--:R3:W0:Y:S01]  /*23580*/  SHFL.IDX PT, R0, R3, 0x1, 0x181f ;  /* 0x00381f0003007f89 */ /* 0x00862200000e0000 */
[----:B------:R-:W-:Y:S03]  /*23590*/  BSSY B1, `(.L_x_1865) ;  /* 0x0000010000017945 */ /* 0x000fe60003800000 */
[----:B--2-4-:R3:W2:Y:S01]  /*235a0*/  SHFL.IDX PT, R4, R6, 0x1, 0x181f ;  /* 0x00381f0006047f89 */ /* 0x0146a200000e0000 */
[----:B------:R-:W-:Y:S05]  /*235b0*/  @P0 BRA `(.L_x_1866) ;  /* 0x0000000000340947 */ /* 0x000fea0003800000 */
[----:B------:R-:W-:Y:S02]  /*235c0*/  ULDC UR4, c[0x0][0xac8] ;  /* 0x0002b20000047ab9 */ /* 0x000fe40000000800 */
[----:B------:R-:W-:Y:S02]  /*235d0*/  ISETP.GE.AND P4, PT, R7, UR4, PT ;  /* 0x0000000407007c0c */ /* 0x000fe4000bf86270 */
[----:B------:R-:W-:Y:S02]  /*235e0*/  ISETP.GE.AND P5, PT, R11, UR4, PT ;  /* 0x000000040b007c0c */ /* 0x000fe4000bfa6270 */
[----:B------:R-:W-:-:S09]  /*235f0*/  ISETP.GE.AND P6, PT, R9, UR4, PT ;  /* 0x0000000409007c0c */ /* 0x000fd2000bfc6270 */
[-C--:B--2---:R-:W-:Y:S02]  /*23600*/  @!P4 LEA R24, P0, R7, R4.reuse, 0x1 ;  /* 0x000000040718c211 */ /* 0x084fe400078008ff */
        /* <DEDUP_REMOVED lines=8> */
.L_x_1866:
[----:B------:R-:W-:Y:S05]  /*23690*/  BSYNC B1 ;  /* 0x0000000000017941 */ /* 0x000fea0003800000 */
.L_x_1865:
[----:B0-----:R0:W0:Y:S01]  /*236a0*/  SHFL.IDX PT, R0, R3, 0x2, 0x181f ;  /* 0x00581f0003007f89 */ /* 0x00102200000e0000 */
[----:B------:R-:W-:Y:S03]  /*236b0*/  BSSY B1, `(.L_x_1867) ;  /* 0x0000010000017945 */ /* 0x000fe60003800000 */
[----:B--2-4-:R2:W4:Y:S01]  /*236c0*/  SHFL.IDX PT, R4, R6, 0x2, 0x181f ;  /* 0x00581f0006047f89 */ /* 0x01452200000e0000 */
[----:B------:R-:W-:Y:S05]  /*236d0*/  @P1 BRA `(.L_x_1868) ;  /* 0x0000000000341947 */ /* 0x000fea0003800000 */
[----:B------:R-:W-:Y:S02]  /*236e0*/  ULDC UR4, c[0x0][0xac8] ;  /* 0x0002b20000047ab9 */ /* 0x000fe40000000800 */
[----:B------:R-:W-:Y:S02]  /*236f0*/  ISETP.GE.AND P3, PT, R7, UR4, PT ;  /* 0x0000000407007c0c */ /* 0x000fe4000bf66270 */
[----:B------:R-:W-:Y:S02]  /*23700*/  ISETP.GE.AND P4, PT, R11, UR4, PT ;  /* 0x000000040b007c0c */ /* 0x000fe4000bf86270 */
[----:B------:R-:W-:-:S09]  /*23710*/  ISETP.GE.AND P5, PT, R9, UR4, PT ;  /* 0x0000000409007c0c */ /* 0x000fd2000bfa6270 */
[-C--:B----4-:R-:W-:Y:S02]  /*23720*/  @!P3 LEA R24, P0, R7, R4.reuse, 0x1 ;  /* 0x000000040718b211 */ /* 0x090fe400078008ff */
        /* <DEDUP_REMOVED lines=8> */
.L_x_1868:
[----:B------:R-:W-:Y:S05]  /*237b0*/  BSYNC B1 ;  /* 0x0000000000017941 */ /* 0x000fea0003800000 */
.L_x_1867:
[----:B0-----:R-:W-:Y:S01]  /*237c0*/  IADD3 R0, R8, 0x60, RZ ;  /* 0x0000006008007810 */ /* 0x001fe20007ffe0ff */
[----:B---3--:R-:W0:Y:S03]  /*237d0*/  SHFL.IDX PT, R3, R3, 0x3, 0x181f ;  /* 0x00781f0003037f89 */ /* 0x008e2600000e0000 */
[----:B------:R-:W-:Y:S01]  /*237e0*/  ISETP.GE.AND P0, PT, R0, R21, PT ;  /* 0x000000150000720c */ /* 0x000fe20003f06270 */
[----:B----4-:R3:W4:-:S12]  /*237f0*/  SHFL.IDX PT, R4, R6, 0x3, 0x181f ;  /* 0x00781f0006047f89 */ /* 0x01071800000e0000 */
[----:B---3--:R-:W-:Y:S05]  /*23800*/  @P0 BRA `(.L_x_1859) ;  /* 0x0000000000340947 */ /* 0x008fea0003800000 */
[----:B------:R-:W-:Y:S02]  /*23810*/  ULDC UR4, c[0x0][0xac8] ;  /* 0x0002b20000047ab9 */ /* 0x000fe40000000800 */
[----:B------:R-:W-:Y:S02]  /*23820*/  ISETP.GE.AND P3, PT, R7, UR4, PT ;  /* 0x0000000407007c0c */ /* 0x000fe4000bf66270 */
[----:B------:R-:W-:Y:S02]  /*23830*/  ISETP.GE.AND P4, PT, R11, UR4, PT ;  /* 0x000000040b007c0c */ /* 0x000fe4000bf86270 */
[----:B------:R-:W-:-:S09]  /*23840*/  ISETP.GE.AND P5, PT, R9, UR4, PT ;  /* 0x0000000409007c0c */ /* 0x000fd2000bfa6270 */
[-C--:B--2-4-:R-:W-:Y:S02]  /*23850*/  @!P3 LEA R6, P0, R7, R4.reuse, 0x1 ;  /* 0x000000040706b211 */ /* 0x094fe400078008ff */
        /* <DEDUP_REMOVED lines=8> */
.L_x_1859:
[----:B------:R-:W-:Y:S05]  /*238e0*/  BSYNC B0 ;  /* 0x0000000000007941 */ /* 0x000fea0003800000 */
.L_x_1850:
[----:B------:R-:W-:Y:S02]  /*238f0*/  ULDC UR4, c[0x0][0xc3c] ;  /* 0x00030f0000047ab9 */ /* 0x000fe40000000800 */
[----:B-1----:R-:W-:-:S13]  /*23900*/  ISETP.GE.AND P0, PT, R31, UR4, PT ;  /* 0x000000041f007c0c */ /* 0x002fda000bf06270 */
[----:B------:R-:W-:Y:S05]  /*23910*/  @!P0 BRA `(.L_x_1869) ;  /* 0xfffffdd800888947 */ /* 0x000fea000383ffff */
[----:B------:R-:W-:Y:S05]  /*23920*/  BRA `(.L_x_1568) ;  /* 0x0000007400a47947 */ /* 0x000fea0003800000 */
.L_x_1566:
[----:B------:R-:W-:-:S08]  /*23930*/  NOP ;  /* 0x0000000000007918 */ /* 0x000fd00000000000 */
[----:B0-----:R-:W0:-:S00]  /*23940*/  USETMAXREG.DEALLOC.CTAPOOL 0x28 ;  /* 0x00000028000079c8 */ /* 0x001e0000080e0500 */
        /* <DEDUP_REMOVED lines=14> */
.L_x_1870:
        /* <DEDUP_REMOVED lines=23> */
[----:B-1----:R-:W-:-:S04]  /*23ba0*/  SEL R3, R8, RZ, P3 ;  /* 0x000000ff08037207 */ /* 0x002fc80001800000 */
[----:B------:R-:W-:-:S05]  /*23bb0*/  IADD3 R3, R6, R3, RZ ;  /* 0x0000000306037210 */ /* 0x000fca0007ffe0ff */
[----:B------:R-:W1:Y:S02]  /*23bc0*/  SHFL.UP PT, R2, R3, 0x8, RZ ;  /* 0x0500000003027989 */ /* 0x000e6400000e00ff */
[----:B-1----:R-:W-:-:S05]  /*23bd0*/  SEL R2, R2, RZ, P4 ;  /* 0x000000ff02027207 */ /* 0x002fca0002000000 */
[----:B------:R-:W-:-:S05]  /*23be0*/  IMAD.IADD R2, R3, 0x1, R2 ;  /* 0x0000000103027824 */ /* 0x000fca00078e0202 */
[----:B------:R-:W1:Y:S02]  /*23bf0*/  SHFL.UP PT, R7, R2, 0x10, RZ ;  /* 0x0600000002077989 */ /* 0x000e6400000e00ff */
[----:B-1----:R-:W-:-:S05]  /*23c00*/  SEL R7, R7, RZ, P5 ;  /* 0x000000ff07077207 */ /* 0x002fca0002800000 */
[----:B------:R-:W-:-:S05]  /*23c10*/  IMAD.IADD R8, R2, 0x1, R7 ;  /* 0x0000000102087824 */ /* 0x000fca00078e0207 */
[----:B------:R-:W1:Y:S02]  /*23c20*/  SHFL.IDX PT, R6, R8, 0x1f, 0x1f ;  /* 0x03e01f0008067f89 */ /* 0x000e6400000e0000 */
[----:B-1----:R-:W-:-:S05]  /*23c30*/  IMAD R6, R6, UR5, RZ ;  /* 0x0000000506067c24 */ /* 0x002fca000f8e02ff */
[----:B0-----:R-:W-:Y:S02]  /*23c40*/  ISETP.GT.AND P6, PT, R6, UR6, PT ;  /* 0x0000000606007c0c */ /* 0x001fe4000bfc4270 */
[----:B------:R-:W-:-:S11]  /*23c50*/  MOV R3, R6 ;  /* 0x0000000600037202 */ /* 0x000fd60000000f00 */
[----:B------:R-:W-:Y:S05]  /*23c60*/  @P6 BRA `(.L_x_1872) ;  /* 0x0000000000986947 */ /* 0x000fea0003800000 */
[----:B------:R-:W0:Y:S01]  /*23c70*/  LDC R10, c[0x0][0xc3c] ;  /* 0x00030f00ff0a7b82 */ /* 0x000e220000000800 */
[----:B------:R-:W-:Y:S01]  /*23c80*/  IMAD.MOV.U32 R6, RZ, RZ, R3 ;  /* 0x000000ffff067224 */ /* 0x000fe200078e0003 */
[----:B------:R-:W-:Y:S01]  /*23c90*/  UMOV UR4, URZ ;  /* 0x0000003f00047c82 */ /* 0x000fe20008000000 */
[----:B------:R-:W-:Y:S01]  /*23ca0*/  ULDC UR7, c[0x0][0xc3c] ;  /* 0x00030f0000077ab9 */ /* 0x000fe20000000800 */
[----:B------:R-:W-:-:S05]  /*23cb0*/  ULDC UR5, c[0x0][0xc38] ;  /* 0x00030e0000057ab9 */ /* 0x000fca0000000800 */
.L_x_1876:
[----:B------:R-:W-:Y:S01]  /*23cc0*/  UIADD3 UR4, UR4, 0x1f, URZ ;  /* 0x0000001f04047890 */ /* 0x000fe2000fffe03f */
[----:B------:R-:W-:-:S05]  /*23cd0*/  IMAD.U32 R19, RZ, RZ, UR7 ;  /* 0x00000007ff137e24 */ /* 0x000fca000f8e00ff */
[----:B0-----:R-:W-:-:S13]  /*23ce0*/  ISETP.LE.AND P6, PT, R10, UR4, PT ;  /* 0x000000040a007c0c */ /* 0x001fda000bfc3270 */
[----:B------:R-:W-:Y:S05]  /*23cf0*/  @P6 BRA `(.L_x_1873) ;  /* 0x0000000400b06947 */ /* 0x000fea0003800000 */
[----:B------:R-:W-:Y:S01]  /*23d00*/  VIADD R7, R5, UR4 ;  /* 0x0000000405077c36 */ /* 0x000fe20008000000 */
[----:B------:R-:W-:Y:S01]  /*23d10*/  BSSY B0, `(.L_x_1874) ;  /* 0x0000007000007945 */ /* 0x000fe20003800000 */
[----:B------:R-:W-:-:S03]  /*23d20*/  MOV R4, RZ ;  /* 0x000000ff00047202 */ /* 0x000fc60000000f00 */
[----:B------:R-:W-:-:S13]  /*23d30*/  ISETP.GE.OR P6, PT, R7, R10, !P0 ;  /* 0x0000000a0700720c */ /* 0x000fda00047c6670 */
[----:B------:R-:W-:Y:S05]  /*23d40*/  @P6 BRA `(.L_x_1875) ;  /* 0x00000000000c6947 */ /* 0x000fea0003800000 */
[----:B------:R-:W0:Y:S02]  /*23d50*/  LDC.64 R2, c[0x0][0xc80] ;  /* 0x00032000ff027b82 */ /* 0x000e240000000a00 */
[----:B0-----:R-:W-:-:S05]  /*23d60*/  IMAD.WIDE R2, R7, 0x4, R2 ;  /* 0x0000000407027825 */ /* 0x001fca00078e0202 */
[----:B------:R0:W5:Y:S02]  /*23d70*/  LDG.E R4, desc[UR60][R2.64] ;  /* 0x0000003c02047981 */ /* 0x000164000c1e1900 */
.L_x_1875:
[----:B------:R-:W-:Y:S05]  /*23d80*/  BSYNC B0 ;  /* 0x0000000000007941 */ /* 0x000fea0003800000 */
.L_x_1874:
        /* <DEDUP_REMOVED lines=20> */
.L_x_1872:
[----:B------:R-:W-:-:S04]  /*23ed0*/  IMAD.IADD R13, R6, 0x1, -R3 ;  /* 0x00000001060d7824 */ /* 0x000fc800078e0a03 */
[----:B------:R-:W-:-:S05]  /*23ee0*/  IMAD R2, R8, UR5, R13 ;  /* 0x0000000508027c24 */ /* 0x000fca000f8e020d */
[----:B------:R-:W-:Y:S02]  /*23ef0*/  ISETP.GT.AND P0, PT, R2, UR6, PT ;  /* 0x0000000602007c0c */ /* 0x000fe4000bf04270 */
[----:B------:R-:W0:Y:S11]  /*23f00*/  LDC.64 R2, c[0x0][0xc90] ;  /* 0x00032400ff027b82 */ /* 0x000e360000000a00 */
[----:B------:R-:W-:-:S04]  /*23f10*/  VOTE.ANY R9, PT, !P0 ;  /* 0x0000000000097806 */ /* 0x000fc800040e0100 */
[----:B------:R-:W1:Y:S02]  /*23f20*/  POPC R15, R9 ;  /* 0x00000009000f7309 */ /* 0x000e640000000000 */
[----:B-1----:R-:W-:-:S05]  /*23f30*/  IADD3 R19, R15, UR4, RZ ;  /* 0x000000040f137c10 */ /* 0x002fca000fffe0ff */
        /* <DEDUP_REMOVED lines=13> */
.L_x_1877:
[----:B---3--:R-:W-:Y:S01]  /*24010*/  IMAD R16, R16, UR5, R13 ;  /* 0x0000000510107c24 */ /* 0x008fe2000f8e020d */
[----:B------:R-:W-:Y:S01]  /*24020*/  IABS R2, R6 ;  /* 0x0000000600027213 */ /* 0x000fe20000000000 */
[----:B01----:R-:W-:-:S03]  /*24030*/  IMAD.MOV R11, RZ, RZ, -R3 ;  /* 0x000000ffff0b7224 */ /* 0x003fc600078e0a03 */
[----:B--2---:R-:W-:Y:S01]  /*24040*/  IADD3 R9, -R16, UR6, RZ ;  /* 0x0000000610097c10 */ /* 0x004fe2000fffe1ff */
[----:B------:R-:W-:Y:S01]  /*24050*/  IMAD R11, R11, R12, RZ ;  /* 0x0000000c0b0b7224 */ /* 0x000fe200078e02ff */
[----:B------:R-:W-:Y:S01]  /*24060*/  IADD3 R10, RZ, -R2, RZ ;  /* 0x80000002ff0a7210 */ /* 0x000fe20007ffe0ff */
[----:B------:R-:W-:Y:S01]  /*24070*/  IMAD.MOV.U32 R2, RZ, RZ, RZ ;  /* 0x000000ffff027224 */ /* 0x000fe200078e00ff */
[----:B------:R-:W-:-:S03]  /*24080*/  IABS R8, R9 ;  /* 0x0000000900087213 */ /* 0x000fc60000000000 */
[----:B------:R-:W-:-:S04]  /*24090*/  IMAD.HI.U32 R2, R3, R11, R2 ;  /* 0x0000000b03027227 */ /* 0x000fc800078e0002 */
[----:B------:R-:W-:Y:S02]  /*240a0*/  IMAD.MOV.U32 R3, RZ, RZ, R8 ;  /* 0x000000ffff037224 */ /* 0x000fe400078e0008 */
[----:B------:R-:W-:Y:S02]  /*240b0*/  IMAD.MOV.U32 R8, RZ, RZ, R10 ;  /* 0x000000ffff087224 */ /* 0x000fe400078e000a */
[----:B------:R-:W-:-:S04]  /*240c0*/  IMAD.HI.U32 R2, R2, R3, RZ ;  /* 0x0000000302027227 */ /* 0x000fc800078e00ff */
[----:B------:R-:W-:-:S05]  /*240d0*/  IMAD R3, R2, R8, R3 ;  /* 0x0000000802037224 */ /* 0x000fca00078e0203 */
[----:B------:R-:W-:-:S13]  /*240e0*/  ISETP.GT.U32.AND P1, PT, R12, R3, PT ;  /* 0x000000030c00720c */ /* 0x000fda0003f24070 */
[-C--:B------:R-:W-:Y:S01]  /*240f0*/  @!P1 IADD3 R3, R3, -R12.reuse, RZ ;  /* 0x8000000c03039210 */ /* 0x080fe20007ffe0ff */
        /* <DEDUP_REMOVED lines=9> */
[----:B------:R-:W-:-:S03]  /*24190*/  IMAD.MOV R2, RZ, RZ, -R2 ;  /* 0x000000ffff027224 */ /* 0x000fc600078e0a02 */
[----:B------:R-:W-:Y:S01]  /*241a0*/  IADD3 R10, -R8, RZ, RZ ;  /* 0x000000ff080a7210 */ /* 0x000fe20007ffe1ff */
[----:B------:R-:W-:Y:S02]  /*241b0*/  IMAD R13, R6, R2, R9 ;  /* 0x00000002060d7224 */ /* 0x000fe400078e0209 */
[----:B------:R-:W-:Y:S01]  /*241c0*/  IMAD.MOV.U32 R2, RZ, RZ, RZ ;  /* 0x000000ffff027224 */ /* 0x000fe200078e00ff */
[----:B------:R-:W-:-:S04]  /*241d0*/  VIADDMNMX R18, R10, UR5, R7, PT ;  /* 0x000000050a127c46 */ /* 0x000fc8000b800107 */
[-C--:B------:R-:W-:Y:S02]  /*241e0*/  IABS R10, R18.reuse ;  /* 0x00000012000a7213 */ /* 0x080fe40000000000 */
[----:B------:R-:W-:Y:S02]  /*241f0*/  IABS R6, R18 ;  /* 0x0000001200067213 */ /* 0x000fe40000000000 */
[----:B------:R-:W0:Y:S08]  /*24200*/  I2F.RP R7, R10 ;  /* 0x0000000a00077306 */ /* 0x000e300000209400 */
[----:B0-----:R-:W0:Y:S02]  /*24210*/  MUFU.RCP R7, R7 ;  /* 0x0000000700077308 */ /* 0x001e240000001000 */
[----:B0-----:R-:W-:-:S06]  /*24220*/  VIADD R3, R7, 0xffffffe ;  /* 0x0ffffffe07037836 */ /* 0x001fcc0000000000 */
[----:B------:R-:W0:Y:S02]  /*24230*/  F2I.FTZ.U32.TRUNC.NTZ R3, R3 ;  /* 0x0000000300037305 */ /* 0x000e24000021f000 */
[----:B0-----:R-:W-:-:S05]  /*24240*/  IMAD.MOV R11, RZ, RZ, -R3 ;  /* 0x000000ffff0b7224 */ /* 0x001fca00078e0a03 */
[----:B------:R-:W-:Y:S02]  /*24250*/  MOV R9, R11 ;  /* 0x0000000b00097202 */ /* 0x000fe40000000f00 */
[----:B------:R-:W-:-:S03]  /*24260*/  IABS R11, R13 ;  /* 0x0000000d000b7213 */ /* 0x000fc60000000000 */
[----:B------:R-:W-:-:S04]  /*24270*/  IMAD R9, R9, R10, RZ ;  /* 0x0000000a09097224 */ /* 0x000fc800078e02ff */
[----:B------:R-:W-:-:S04]  /*24280*/  IMAD.HI.U32 R2, R3, R9, R2 ;  /* 0x0000000903027227 */ /* 0x000fc800078e0002 */
[----:B------:R-:W-:Y:S02]  /*24290*/  IMAD.MOV R3, RZ, RZ, -R6 ;  /* 0x000000ffff037224 */ /* 0x000fe400078e0a06 */
        /* <DEDUP_REMOVED lines=8> */
[----:B------:R-:W-:Y:S01]  /*24320*/  ISETP.GE.AND P2, PT, R3, RZ, PT ;  /* 0x000000ff0300720c */ /* 0x000fe20003f46270 */
[----:B------:R-:W-:-:S06]  /*24330*/  IMAD.IADD R3, R13, 0x1, R8 ;  /* 0x000000010d037824 */ /* 0x000fcc00078e0208 */
[----:B------:R-:W-:-:S06]  /*24340*/  @P0 VIADD R2, R2, 0x1 ;  /* 0x0000000102020836 */ /* 0x000fcc0000000000 */
[----:B------:R-:W-:Y:S01]  /*24350*/  @!P2 IMAD.MOV R2, RZ, RZ, -R2 ;  /* 0x000000ffff02a224 */ /* 0x000fe200078e0a02 */
[----:B------:R-:W-:Y:S02]  /*24360*/  @!P1 LOP3.LUT R2, RZ, R18, RZ, 0x33, !PT ;  /* 0x00000012ff029212 */ /* 0x000fe400078e33ff */
[----:B------:R-:W-:Y:S02]  /*24370*/  IADD3 R18, -R18, RZ, RZ ;  /* 0x000000ff12127210 */ /* 0x000fe40007ffe1ff */
[----:B------:R-:W-:-:S03]  /*24380*/  LOP3.LUT R17, RZ, R2, RZ, 0x33, !PT ;  /* 0x00000002ff117212 */ /* 0x000fc600078e33ff */
[----:B------:R-:W-:Y:S02]  /*24390*/  IMAD R18, R2, R18, R3 ;  /* 0x0000001202127224 */ /* 0x000fe400078e0203 */
[----:B------:R-:W-:Y:S01]  /*243a0*/  IMAD.IADD R17, R4, 0x1, R17 ;  /* 0x0000000104117824 */ /* 0x000fe200078e0211 */
[----:B------:R-:W-:Y:S06]  /*243b0*/  BRA `(.L_x_1878) ;  /* 0x00000000000c7947 */ /* 0x000fec0003800000 */
.L_x_1873:
[----:B------:R-:W-:Y:S01]  /*243c0*/  IMAD.MOV.U32 R17, RZ, RZ, RZ ;  /* 0x000000ffff117224 */ /* 0x000fe200078e00ff */
[----:B------:R-:W-:Y:S01]  /*243d0*/  MOV R18, RZ ;  /* 0x000000ff00127202 */ /* 0x000fe20000000f00 */
[----:B------:R-:W-:-:S07]  /*243e0*/  IMAD.U32 R16, RZ, RZ, UR6 ;  /* 0x00000006ff107e24 */ /* 0x000fce000f8e00ff */
.L_x_1878:
[----:B------:R-:W-:-:S13]  /*243f0*/  ISETP.NE.AND P0, PT, R5, RZ, PT ;  /* 0x000000ff0500720c */ /* 0x000fda0003f05270 */
[----:B------:R-:W0:Y:S01]  /*24400*/  @!P0 S2R R3, SR_CgaCtaId ;  /* 0x0000000000038919 */ /* 0x000e220000008800 */
[----:B------:R-:W-:-:S04]  /*24410*/  @!P0 MOV R2, 0x400 ;  /* 0x0000040000028802 */ /* 0x000fc80000000f00 */
[----:B0-----:R-:W-:-:S05]  /*24420*/  @!P0 LEA R2, R3, R2, 0x18 ;  /* 0x0000000203028211 */ /* 0x001fca00078ec0ff */
[----:B------:R1:W-:Y:S01]  /*24430*/  @!P0 STS.128 [R2+0x308d0], R16 ;  /* 0x0308d01002008388 */ /* 0x0003e20000000c00 */
[----:B------:R-:W-:Y:S06]  /*24440*/  BAR.ARV 0x5, 0x180 ;  /* 0x0146000000007b1d */ /* 0x000fec0000002000 */
.L_x_1871:
[----:B------:R2:W-:Y:S01]  /*24450*/  STL [R1+0x2c], RZ ;  /* 0x00002cff01007387 */ /* 0x0005e20000100800 */
[----:B------:R-:W-:Y:S01]  /*24460*/  ULDC UR4, c[0x0][0xc3c] ;  /* 0x00030f0000047ab9 */ /* 0x000fe20000000800 */
[----:B------:R-:W-:Y:S01]  /*24470*/  IMAD.MOV.U32 R29, RZ, RZ, 0x1 ;  /* 0x00000001ff1d7424 */ /* 0x000fe200078e00ff */
[----:B0-----:R-:W-:Y:S01]  /*24480*/  ISETP.GE.AND P0, PT, R19, UR4, PT ;  /* 0x0000000413007c0c */ /* 0x001fe2000bf06270 */
[----:B------:R-:W-:-:S12]  /*24490*/  IMAD.MOV.U32 R26, RZ, RZ, RZ ;  /* 0x000000ffff1a7224 */ /* 0x000fd800078e00ff */
[----:B--2---:R-:W-:Y:S05]  /*244a0*/  @P0 BRA `(.L_x_1879) ;  /* 0x0000006400e00947 */ /* 0x004fea0003800000 */
[----:B-1----:R-:W2:Y:S01]  /*244b0*/  LDL R2, [R1+0x8c] ;  /* 0x00008c0001027983 */ /* 0x002ea20000100800 */
[----:B------:R-:W0:Y:S01]  /*244c0*/  S2UR UR5, SR_CgaCtaId ;  /* 0x00000000000579c3 */ /* 0x000e220000008800 */
[C---:B------:R-:W-:Y:S01]  /*244d0*/  IMAD.SHL.U32 R34, R0.reuse, 0x8, RZ ;  /* 0x0000000800227824 */ /* 0x040fe200078e00ff */
[----:B------:R-:W-:Y:S01]  /*244e0*/  LOP3.LUT R5, R0, 0x7f, RZ, 0xc0, !PT ;  /* 0x0000007f00057812 */ /* 0x000fe200078ec0ff */
[----:B------:R-:W-:Y:S01]  /*244f0*/  BSSY B8, `(.L_x_1879) ;  /* 0x0000673000087945 */ /* 0x000fe20003800000 */
[----:B------:R-:W-:Y:S01]  /*24500*/  IMAD.MOV.U32 R30, RZ, RZ, 0x1 ;  /* 0x00000001ff1e7424 */ /* 0x000fe200078e00ff */
[----:B------:R-:W-:Y:S02]  /*24510*/  CS2R R26, SRZ ;  /* 0x00000000001a7805 */ /* 0x000fe4000001ff00 */
[C---:B------:R-:W-:Y:S01]  /*24520*/  LOP3.LUT R3, R34.reuse, 0x1f8, RZ, 0xc0, !PT ;  /* 0x000001f822037812 */ /* 0x040fe200078ec0ff */
[----:B------:R-:W-:Y:S01]  /*24530*/  IMAD.MOV.U32 R29, RZ, RZ, 0x1 ;  /* 0x00000001ff1d7424 */ /* 0x000fe200078e00ff */
[----:B------:R-:W-:Y:S01]  /*24540*/  LOP3.LUT R34, R34, 0x38, RZ, 0xc0, !PT ;  /* 0x0000003822227812 */ /* 0x000fe200078ec0ff */
[----:B------:R-:W-:Y:S01]  /*24550*/  ULDC.64 UR36, c[0x0][0x198] ;  /* 0x0000660000247ab9 */ /* 0x000fe20000000a00 */
[----:B------:R-:W-:Y:S01]  /*24560*/  LOP3.LUT R3, R3, 0x38, R0, 0x78, !PT ;  /* 0x0000003803037812 */ /* 0x000fe200078e7800 */
[----:B------:R-:W-:Y:S01]  /*24570*/  IMAD.SHL.U32 R0, R0, 0x10, RZ ;  /* 0x0000001000007824 */ /* 0x000fe200078e00ff */
[C---:B------:R-:W-:Y:S01]  /*24580*/  LOP3.LUT R37, R34.reuse, 0x40, RZ, 0xfc, !PT ;  /* 0x0000004022257812 */ /* 0x040fe200078efcff */
[----:B------:R-:W-:Y:S01]  /*24590*/  ULDC UR38, c[0x0][0xc] ;  /* 0x0000030000267ab9 */ /* 0x000fe20000000800 */
[----:B------:R-:W-:-:S02]  /*245a0*/  LOP3.LUT R36, R34, 0x80, RZ, 0xfc, !PT ;  /* 0x0000008022247812 */ /* 0x000fc400078efcff */
[----:B--2---:R-:W-:Y:S02]  /*245b0*/  R2UR UR4, R2 ;  /* 0x00000000020472ca */ /* 0x004fe400000e0000 */
[----:B------:R-:W-:-:S04]  /*245c0*/  SHF.L.U32 R2, R5, 0x3, RZ ;  /* 0x0000000305027819 */ /* 0x000fc800000006ff */
[----:B------:R-:W-:Y:S02]  /*245d0*/  LOP3.LUT R4, R3, 0x200, R2, 0xf8, !PT ;  /* 0x0000020003047812 */ /* 0x000fe400078ef802 */
[----:B------:R-:W-:-:S03]  /*245e0*/  SHF.R.U32.HI R2, RZ, 0x3, R5 ;  /* 0x00000003ff027819 */ /* 0x000fc60000011605 */
[----:B------:R1:W-:Y:S01]  /*245f0*/  STL [R1], R4 ;  /* 0x0000000401007387 */ /* 0x0003e20000100800 */
[----:B------:R-:W-:Y:S01]  /*24600*/  LOP3.LUT R0, R2, 0x70, R0, 0xf8, !PT ;  /* 0x0000007002007812 */ /* 0x000fe200078ef800 */
[----:B------:R-:W-:Y:S02]  /*24610*/  ULOP3.LUT UR39, UR4, 0x2, URZ, 0xfc, !UPT ;  /* 0x0000000204277892 */ /* 0x000fe4000f8efc3f */
[----:B------:R1:W-:Y:S01]  /*24620*/  STL [R1+0x2c], RZ ;  /* 0x00002cff01007387 */ /* 0x0003e20000100800 */
[----:B------:R-:W-:Y:S02]  /*24630*/  UMOV UR4, 0x400 ;  /* 0x0000040000047882 */ /* 0x000fe40000000000 */
[----:B0-----:R-:W-:-:S06]  /*24640*/  ULEA UR4, UR5, UR4, 0x18 ;  /* 0x0000000405047291 */ /* 0x001fcc000f8ec03f */
[----:B------:R-:W-:-:S05]  /*24650*/  MOV R23, UR4 ;  /* 0x0000000400177c02 */ /* 0x000fca0008000f00 */
[----:B------:R-:W-:-:S05]  /*24660*/  IMAD R0, R4, 0x2, R23 ;  /* 0x0000000204007824 */ /* 0x000fca00078e0217 */
[----:B------:R1:W-:Y:S02]  /*24670*/  STL [R1+0x4], R0 ;  /* 0x0000040001007387 */ /* 0x0003e40000100800 */
.L_x_1998:
[----:B------:R-:W-:Y:S05]  /*24680*/  YIELD ;  /* 0x0000000000007946 */ /* 0x000fea0003800000 */
[----:B------:R-:W-:Y:S01]  /*24690*/  ULDC.64 UR4, c[0x0][0xa28] ;  /* 0x00028a0000047ab9 */ /* 0x000fe20000000a00 */
[----:B------:R-:W-:Y:S01]  /*246a0*/  IMAD.MOV.U32 R11, RZ, RZ, RZ ;  /* 0x000000ffff0b7224 */ /* 0x000fe200078e00ff */
[----:B------:R-:W-:Y:S01]  /*246b0*/  ISETP.NE.U32.AND P0, PT, RZ, UR4, PT ;  /* 0x00000004ff007c0c */ /* 0x000fe2000bf05070 */
[----:B01----:R-:W0:Y:S01]  /*246c0*/  LDC.64 R4, c[0x0][0xa00] ;  /* 0x00028000ff047b82 */ /* 0x003e220000000a00 */
[----:B------:R-:W-:Y:S02]  /*246d0*/  ULDC.64 UR6, c[0x0][0xa10] ;  /* 0x0002840000067ab9 */ /* 0x000fe40000000a00 */
[----:B------:R-:W-:Y:S01]  /*246e0*/  ISETP.NE.AND.EX P0, PT, RZ, UR5, PT, P0 ;  /* 0x00000005ff007c0c */ /* 0x000fe2000bf05300 */
[----:B------:R-:W-:-:S12]  /*246f0*/  ULDC.64 UR4, c[0x0][0xa18] ;  /* 0x0002860000047ab9 */ /* 0x000fd80000000a00 */
[----:B------:R-:W1:Y:S01]  /*24700*/  @P0 LDC.64 R2, c[0x0][0xa28] ;  /* 0x00028a00ff020b82 */ /* 0x000e620000000a00 */
[----:B------:R-:W-:Y:S01]  /*24710*/  ISETP.NE.U32.AND P1, PT, RZ, UR6, PT ;  /* 0x00000006ff007c0c */ /* 0x000fe2000bf25070 */
[----:B-1----:R-:W-:-:S05]  /*24720*/  @P0 IMAD.WIDE R2, R19, 0x4, R2 ;  /* 0x0000000413020825 */ /* 0x002fca00078e0202 */
[----:B--2---:R1:W2:Y:S01]  /*24730*/  @P0 LDG.E R11, desc[UR60][R2.64] ;  /* 0x0000003c020b0981 */ /* 0x0042a2000c1e1900 */
[----:B------:R-:W-:Y:S01]  /*24740*/  ISETP.NE.U32.AND P0, PT, RZ, UR4, PT ;  /* 0x00000004ff007c0c */ /* 0x000fe2000bf05070 */
[----:B------:R-:W-:Y:S01]  /*24750*/  IMAD.MOV.U32 R35, RZ, RZ, RZ ;  /* 0x000000ffff237224 */ /* 0x000fe200078e00ff */
[----:B------:R-:W-:Y:S01]  /*24760*/  ISETP.NE.AND.EX P1, PT, RZ, UR7, PT, P1 ;  /* 0x00000007ff007c0c */ /* 0x000fe2000bf25310 */
[----:B0-----:R-:W-:Y:S01]  /*24770*/  IMAD.WIDE R4, R19, 0x4, R4 ;  /* 0x0000000413047825 */ /* 0x001fe200078e0204 */
[----:B------:R-:W-:Y:S01]  /*24780*/  ISETP.NE.AND.EX P2, PT, RZ, UR5, PT, P0 ;  /* 0x00000005ff007c0c */ /* 0x000fe2000bf45300 */
[----:B------:R-:W-:Y:S01]  /*24790*/  ULDC.64 UR4, c[0x0][0xa00] ;  /* 0x0002800000047ab9 */ /* 0x000fe20000000a00 */
[----:B------:R-:W-:Y:S02]  /*247a0*/  MOV R0, RZ ;  /* 0x000000ff00007202 */ /* 0x000fe40000000f00 */
[----:B------:R-:W-:Y:S01]  /*247b0*/  ISETP.NE.U32.AND P0, PT, RZ, UR4, PT ;  /* 0x00000004ff007c0c */ /* 0x000fe2000bf05070 */
[----:B-1----:R-:W0:Y:S03]  /*247c0*/  LDC.64 R2, c[0x0][0xa10] ;  /* 0x00028400ff027b82 */ /* 0x002e260000000a00 */
[----:B------:R-:W-:-:S05]  /*247d0*/  ISETP.NE.AND.EX P0, PT, RZ, UR5, PT, P0 ;  /* 0x00000005ff007c0c */ /* 0x000fca000bf05300 */
[----:B------:R-:W1:Y:S08]  /*247e0*/  @P2 LDC.64 R6, c[0x0][0xa18] ;  /* 0x00028600ff062b82 */ /* 0x000e700000000a00 */
[----:B------:R-:W5:Y:S01]  /*247f0*/  @P0 LDG.E R35, desc[UR60][R4.64] ;  /* 0x0000003c04230981 */ /* 0x000f62000c1e1900 */
[----:B0-----:R-:W-:-:S05]  /*24800*/  IMAD.WIDE R2, R19, 0x4, R2 ;  /* 0x0000000413027825 */ /* 0x001fca00078e0202 */
[----:B------:R-:W5:Y:S01]  /*24810*/  @P1 LDG.E R0, desc[UR60][R2.64] ;  /* 0x0000003c02001981 */ /* 0x000f62000c1e1900 */
[----:B------:R-:W-:Y:S02]  /*24820*/  ULDC UR4, c[0x0][0x288] ;  /* 0x0000a20000047ab9 */ /* 0x000fe40000000800 */
[----:B------:R-:W-:Y:S01]  /*24830*/  IMAD.U32 R31, RZ, RZ, UR4 ;  /* 0x00000004ff1f7e24 */ /* 0x000fe2000f8e00ff */
[----:B------:R-:W-:Y:S02]  /*24840*/  ULDC.64 UR4, c[0x0][0x418] ;  /* 0x0001060000047ab9 */ /* 0x000fe40000000a00 */
[----:B------:R-:W-:-:S03]  /*24850*/  UISETP.NE.U32.AND UP0, UPT, UR4, URZ, UPT ;  /* 0x0000003f0400728c */ /* 0x000fc6000bf05070 */
[----:B------:R-:W-:Y:S01]  /*24860*/  ULDC UR4, c[0x0][0x424] ;  /* 0x0001090000047ab9 */ /* 0x000fe20000000800 */
[----:B------:R-:W-:Y:S01]  /*24870*/  UISETP.NE.AND.EX UP0, UPT, UR5, URZ, UPT, UP0 ;  /* 0x0000003f0500728c */ /* 0x000fe2000bf05300 */
[----:B-1----:R-:W-:Y:S02]  /*24880*/  @P2 IMAD.WIDE R6, R19, 0x4, R6 ;  /* 0x0000000413062825 */ /* 0x002fe400078e0206 */
[----:B------:R-:W-:Y:S01]  /*24890*/  ULDC UR5, c[0x0][0x2f0] ;  /* 0x0000bc0000057ab9 */ /* 0x000fe20000000800 */
[----:B------:R-:W-:Y:S02]  /*248a0*/  USEL UR4, UR4, 0x1, UP0 ;  /* 0x0000000104047887 */ /* 0x000fe40008000000 */
[----:B------:R0:W5:Y:S02]  /*248b0*/  @P2 LDG.E R31, desc[UR60][R6.64] ;  /* 0x0000003c061f2981 */ /* 0x000164000c1e1900 */
[----:B------:R-:W-:-:S03]  /*248c0*/  UIMAD UR4, UR4, UR5, URZ ;  /* 0x00000005040472a4 */ /* 0x000fc6000f8e023f */
[----:B------:R-:W-:-:S03]  /*248d0*/  ULDC UR5, c[0x0][0x348] ;  /* 0x0000d20000057ab9 */ /* 0x000fc60000000800 */
[----:B------:R-:W-:Y:S02]  /*248e0*/  IMAD.U32 R10, RZ, RZ, UR4 ;  /* 0x00000004ff0a7e24 */ /* 0x000fe4000f8e00ff */
[----:B0-----:R-:W-:Y:S01]  /*248f0*/  IMAD.U32 R6, RZ, RZ, UR5 ;  /* 0x00000005ff067e24 */ /* 0x001fe2000f8e00ff */
[----:B--2---:R0:W-:Y:S01]  /*24900*/  STL [R1+0xc], R11 ;  /* 0x00000c0b01007387 */ /* 0x0041e20000100800 */
[----:B------:R-:W-:Y:S05]  /*24910*/  @P2 BRA `(.L_x_1880) ;  /* 0x0000000000102947 */ /* 0x000fea0003800000 */
[----:B------:R-:W-:Y:S05]  /*24920*/  @!P0 BRA `(.L_x_1880) ;  /* 0x00000000000c8947 */ /* 0x000fea0003800000 */
[----:B------:R-:W2:Y:S04]  /*24930*/  LDG.E R8, desc[UR60][R4.64] ;  /* 0x0000003c04087981 */ /* 0x000ea8000c1e1900 */
[----:B-----5:R-:W2:Y:S02]  /*24940*/  LDG.E R31, desc[UR60][R4.64+0x4] ;  /* 0x0000043c041f7981 */ /* 0x020ea4000c1e1900 */
[----:B--2---:R-:W-:-:S07]  /*24950*/  IADD3 R31, -R8, R31, RZ ;  /* 0x0000001f081f7210 */ /* 0x004fce0007ffe1ff */
.L_x_1880:
[----:B------:R-:W-:Y:S02]  /*24960*/  ULDC.64 UR4, c[0x0][0xa20] ;  /* 0x0002880000047ab9 */ /* 0x000fe40000000a00 */
[----:B------:R-:W-:-:S04]  /*24970*/  ISETP.NE.U32.AND P0, PT, RZ, UR4, PT ;  /* 0x00000004ff007c0c */ /* 0x000fc8000bf05070 */
[----:B------:R-:W-:-:S13]  /*24980*/  ISETP.NE.AND.EX P0, PT, RZ, UR5, PT, P0 ;  /* 0x00000005ff007c0c */ /* 0x000fda000bf05300 */
[----:B------:R-:W-:Y:S05]  /*24990*/  @!P0 BRA `(.L_x_1881) ;  /* 0x0000000000108947 */ /* 0x000fea0003800000 */
[----:B------:R-:W1:Y:S02]  /*249a0*/  LDC.64 R4, c[0x0][0xa20] ;  /* 0x00028800ff047b82 */ /* 0x000e640000000a00 */
[----:B-1----:R-:W-:-:S05]  /*249b0*/  IMAD.WIDE R4, R19, 0x4, R4 ;  /* 0x0000000413047825 */ /* 0x002fca00078e0204 */
[----:B------:R1:W5:Y:S01]  /*249c0*/  LDG.E R10, desc[UR60][R4.64] ;  /* 0x0000003c040a7981 */ /* 0x000362000c1e1900 */
[----:B------:R-:W-:Y:S05]  /*249d0*/  BRA `(.L_x_1882) ;  /* 0x0000000000247947 */ /* 0x000fea0003800000 */
.L_x_1881:
        /* <DEDUP_REMOVED lines=9> */
.L_x_1882:
[----:B-1----:R-:W2:Y:S01]  /*24a70*/  @P1 LDG.E R5, desc[UR60][R2.64] ;  /* 0x0000003c02051981 */ /* 0x002ea2000c1e1900 */
[----:B------:R-:W1:Y:S03]  /*24a80*/  LDC R7, c[0x0][0x448] ;  /* 0x00011200ff077b82 */ /* 0x000e660000000800 */
[----:B------:R3:W2:Y:S01]  /*24a90*/  @P1 LDG.E R4, desc[UR60][R2.64+0x4] ;  /* 0x0000043c02041981 */ /* 0x0006a2000c1e1900 */
[----:B------:R-:W-:Y:S02]  /*24aa0*/  IMAD.SHL.U32 R28, R17, 0x80, RZ ;  /* 0x00000080111c7824 */ /* 0x000fe400078e00ff */
[----:B-----5:R-:W-:Y:S02]  /*24ab0*/  IMAD.IADD R10, R10, 0x1, -R11 ;  /* 0x000000010a0a7824 */ /* 0x020fe400078e0a0b */
[----:B---3--:R-:W3:Y:S01]  /*24ac0*/  LDC.64 R2, c[0x0][0x9e0] ;  /* 0x00027800ff027b82 */ /* 0x008ee20000000a00 */
[----:B-1----:R-:W-:-:S02]  /*24ad0*/  ISETP.NE.AND P2, PT, R7, 0x1, PT ;  /* 0x000000010700780c */ /* 0x002fc40003f45270 */
[----:B------:R-:W-:-:S11]  /*24ae0*/  IADD3 R7, R28, 0x7f, RZ ;  /* 0x0000007f1c077810 */ /* 0x000fd60007ffe0ff */
[----:B------:R-:W1:Y:S01]  /*24af0*/  @P2 LDC R8, c[0x0][0x44c] ;  /* 0x00011300ff082b82 */ /* 0x000e620000000800 */
[----:B---3--:R-:W-:-:S07]  /*24b00*/  ISETP.GE.AND P3, PT, R3, 0x1, PT ;  /* 0x000000010300780c */ /* 0x008fce0003f66270 */
[----:B------:R-:W3:Y:S01]  /*24b10*/  @P2 LDC R9, c[0x0][0x450] ;  /* 0x00011400ff092b82 */ /* 0x000ee20000000800 */
[----:B--2---:R-:W-:Y:S02]  /*24b20*/  @P1 IMAD.IADD R6, R4, 0x1, -R5 ;  /* 0x0000000104061824 */ /* 0x004fe400078e0a05 */
[----:B-1----:R-:W-:-:S04]  /*24b30*/  @P2 IMAD.HI.U32 R4, R7, R8, RZ ;  /* 0x0000000807042227 */ /* 0x002fc800078e00ff */
[----:B------:R-:W-:Y:S01]  /*24b40*/  IMAD.IADD R13, R10, 0x1, R6 ;  /* 0x000000010a0d7824 */ /* 0x000fe200078e0206 */
[----:B---3--:R-:W-:-:S03]  /*24b50*/  @P2 SHF.R.U32.HI R7, RZ, R9, R4 ;  /* 0x00000009ff072219 */ /* 0x008fc60000011604 */
[C---:B------:R-:W-:Y:S01]  /*24b60*/  VIADD R4, R13.reuse, 0x5f ;  /* 0x0000005f0d047836 */ /* 0x040fe20000000000 */
[----:B------:R1:W-:Y:S01]  /*24b70*/  STL [R1+0x8], R13 ;  /* 0x0000080d01007387 */ /* 0x0003e20000100800 */
[----:B------:R-:W-:Y:S02]  /*24b80*/  IADD3 R8, R13, 0x1, -R31 ;  /* 0x000000010d087810 */ /* 0x000fe40007ffe81f */
[----:B------:R-:W-:Y:S02]  /*24b90*/  IMAD.HI R4, R4, 0x2aaaaaab, RZ ;  /* 0x2aaaaaab04047827 */ /* 0x000fe400078e02ff */
[----:B------:R-:W-:-:S03]  /*24ba0*/  IADD3 R7, R8, R7, RZ ;  /* 0x0000000708077210 */ /* 0x000fc60007ffe0ff */
[----:B------:R-:W-:Y:S02]  /*24bb0*/  SHF.R.U32.HI R9, RZ, 0x1f, R4 ;  /* 0x0000001fff097819 */ /* 0x000fe40000011604 */
[----:B------:R-:W-:Y:S02]  /*24bc0*/  IMAD.IADD R2, R7, 0x1, R2 ;  /* 0x0000000107027824 */ /* 0x000fe400078e0202 */
[----:B------:R-:W-:Y:S01]  /*24bd0*/  LEA.HI.SX32 R9, R4, R9, 0x1c ;  /* 0x0000000904097211 */ /* 0x000fe200078fe2ff */
[----:B-1----:R-:W-:Y:S06]  /*24be0*/  @!P3 BRA `(.L_x_1883) ;  /* 0x000000000048b947 */ /* 0x002fec0003800000 */
[C---:B------:R-:W-:Y:S01]  /*24bf0*/  ISETP.GT.AND P0, PT, R7.reuse, RZ, PT ;  /* 0x000000ff0700720c */ /* 0x040fe20003f04270 */
[----:B------:R-:W-:Y:S01]  /*24c00*/  BSSY B0, `(.L_x_1884) ;  /* 0x000000e000007945 */ /* 0x000fe20003800000 */
[----:B0-----:R-:W-:-:S11]  /*24c10*/  VIADD R11, R7, 0xffffffff ;  /* 0xffffffff070b7836 */ /* 0x001fd60000000000 */
        /* <DEDUP_REMOVED lines=8> */
.L_x_1885:
[----:B------:R-:W-:-:S13]  /*24ca0*/  ISETP.NE.AND P0, PT, R3, 0x1, PT ;  /* 0x000000010300780c */ /* 0x000fda0003f05270 */
[----:B------:R-:W0:Y:S02]  /*24cb0*/  @P0 LDC.64 R4, c[0x0][0x9e8] ;  /* 0x00027a00ff040b82 */ /* 0x000e240000000a00 */
[----:B0-----:R-:W-:-:S05]  /*24cc0*/  @P0 IMAD.HI.U32 R4, R11, R4, RZ ;  /* 0x000000040b040227 */ /* 0x001fca00078e00ff */
[----:B------:R-:W-:-:S07]  /*24cd0*/  @P0 SHF.R.U32.HI R11, RZ, R5, R4 ;  /* 0x00000005ff0b0219 */ /* 0x000fce0000011604 */
.L_x_1886:
[----:B------:R-:W-:Y:S05]  /*24ce0*/  BSYNC B0 ;  /* 0x0000000000007941 */ /* 0x000fea0003800000 */
.L_x_1884:
[----:B------:R-:W-:-:S05]  /*24cf0*/  IMAD R11, R11, R3, R3 ;  /* 0x000000030b0b7224 */ /* 0x000fca00078e0203 */
[----:B------:R-:W-:-:S07]  /*24d00*/  VIMNMX R2, R2, R11, PT ;  /* 0x0000000b02027248 */ /* 0x000fce0003fe0100 */
.L_x_1883:
[----:B------:R-:W1:Y:S01]  /*24d10*/  @P2 LDC R5, c[0x0][0x44c] ;  /* 0x00011300ff052b82 */ /* 0x000e620000000800 */
[----:B------:R-:W-:Y:S01]  /*24d20*/  MOV R4, R28 ;  /* 0x0000001c00047202 */ /* 0x000fe20000000f00 */
[----:B------:R-:W-:Y:S01]  /*24d30*/  IMAD.IADD R7, R13, 0x1, -R31 ;  /* 0x000000010d077824 */ /* 0x000fe200078e0a1f */
[----:B------:R-:W-:-:S05]  /*24d40*/  ULDC UR4, c[0x0][0x9dc] ;  /* 0x0002770000047ab9 */ /* 0x000fca0000000800 */
[----:B------:R-:W2:Y:S01]  /*24d50*/  @P2 LDC R12, c[0x0][0x450] ;  /* 0x00011400ff0c2b82 */ /* 0x000ea20000000800 */
[----:B-1----:R-:W-:-:S05]  /*24d60*/  @P2 IMAD.HI.U32 R5, R28, R5, RZ ;  /* 0x000000051c052227 */ /* 0x002fca00078e00ff */
[----:B--2---:R-:W-:-:S05]  /*24d70*/  @P2 SHF.R.U32.HI R4, RZ, R12, R5 ;  /* 0x0000000cff042219 */ /* 0x004fca0000011605 */
[----:B------:R-:W-:-:S04]  /*24d80*/  IMAD.IADD R12, R7, 0x1, R4 ;  /* 0x00000001070c7824 */ /* 0x000fc800078e0204 */
[----:B0-----:R-:W-:Y:S01]  /*24d90*/  VIADD R11, R12, -UR4 ;  /* 0x800000040c0b7c36 */ /* 0x001fe20008000000 */
        /* <DEDUP_REMOVED lines=11> */
.L_x_1889:
[----:B------:R-:W-:-:S13]  /*24e50*/  ISETP.NE.AND P0, PT, R3, 0x1, PT ;  /* 0x000000010300780c */ /* 0x000fda0003f05270 */
[----:B------:R-:W0:Y:S02]  /*24e60*/  @P0 LDC.64 R4, c[0x0][0x9e8] ;  /* 0x00027a00ff040b82 */ /* 0x000e240000000a00 */
[----:B0-----:R-:W-:-:S05]  /*24e70*/  @P0 IMAD.HI.U32 R4, R12, R4, RZ ;  /* 0x000000040c040227 */ /* 0x001fca00078e00ff */
[----:B------:R-:W-:-:S07]  /*24e80*/  @P0 SHF.R.U32.HI R12, RZ, R5, R4 ;  /* 0x00000005ff0c0219 */ /* 0x000fce0000011604 */
.L_x_1890:
[----:B------:R-:W-:Y:S05]  /*24e90*/  BSYNC B0 ;  /* 0x0000000000007941 */ /* 0x000fea0003800000 */
.L_x_1888:
[----:B------:R-:W-:-:S05]  /*24ea0*/  IMAD R12, R12, R3, RZ ;  /* 0x000000030c0c7224 */ /* 0x000fca00078e02ff */
[----:B------:R-:W-:-:S07]  /*24eb0*/  VIMNMX R11, R11, R12, !PT ;  /* 0x0000000c0b0b7248 */ /* 0x000fce0007fe0100 */
.L_x_1887:
[----:B------:R-:W-:Y:S01]  /*24ec0*/  IADD3 R2, R2, 0x5f, RZ ;  /* 0x0000005f02027810 */ /* 0x000fe20007ffe0ff */
[----:B------:R-:W-:Y:S01]  /*24ed0*/  IMAD.HI R11, R11, 0x2aaaaaab, RZ ;  /* 0x2aaaaaab0b0b7827 */ /* 0x000fe200078e02ff */
[----:B------:R-:W-:Y:S03]  /*24ee0*/  BSSY B0, `(.L_x_1891) ;  /* 0x0000157000007945 */ /* 0x000fe60003800000 */
        /* <DEDUP_REMOVED lines=10> */
[----:B------:R-:W-:-:S04]  /*24f90*/  VIMNMX R4, R5, R6, PT ;  /* 0x0000000605047248 */ /* 0x000fc80003fe0100 */
[----:B------:R-:W-:Y:S01]  /*24fa0*/  ISETP.GT.AND P0, PT, R4, R3, PT ;  /* 0x000000030400720c */ /* 0x000fe20003f04270 */
[----:B------:R-:W-:-:S05]  /*24fb0*/  IMAD.WIDE.U32 R2, R3, -0x55555555, RZ ;  /* 0xaaaaaaab03027825 */ /* 0x000fca00078e00ff */
[----:B------:R-:W-:-:S05]  /*24fc0*/  SHF.R.U32.HI R5, RZ, 0x6, R3 ;  /* 0x00000006ff057819 */ /* 0x000fca0000011603 */
[----:B------:R-:W-:Y:S02]  /*24fd0*/  IMAD.MOV.U32 R2, RZ, RZ, R5 ;  /* 0x000000ffff027224 */ /* 0x000fe400078e0005 */
        /* <DEDUP_REMOVED lines=14> */
.L_x_2066:
[----:B-1----:R-:W-:Y:S02]  /*250c0*/  ISETP.NE.AND P0, PT, R14, RZ, PT ;  /* 0x000000ff0e00720c */ /* 0x002fe40003f05270 */
[----:B------:R-:W-:-:S11]  /*250d0*/  PLOP3.LUT P6, PT, PT, PT, PT, 0x8, 0x0 ;  /* 0x000000000000781c */ /* 0x000fd60003fce170 */
[----:B------:R-:W-:Y:S05]  /*250e0*/  @P0 BRA `(.L_x_1894) ;  /* 0x00000000000c0947 */ /* 0x000fea0003800000 */
[----:B------:R-:W-:-:S03]  /*250f0*/  UMOV UR4, 0xffffffff ;  /* 0xffffffff00047882 */ /* 0x000fc60000000000 */
[----:B------:R-:W-:Y:S05]  /*25100*/  BRA.DIV UR4, `(.L_x_1895) ;  /* 0x0000007204907947 */ /* 0x000fea000b800000 */
[----:B------:R-:W-:-:S13]  /*25110*/  ELECT P6, URZ, PT ;  /* 0x00000000003f782f */ /* 0x000fda00038c0000 */
.L_x_1894:
        /* <DEDUP_REMOVED lines=9> */
.L_x_2069:
[----:B------:R-:W-:Y:S05]  /*251b0*/  BSYNC B1 ;  /* 0x0000000000017941 */ /* 0x000fea0003800000 */
.L_x_1896:
        /* <DEDUP_REMOVED lines=10> */
.L_x_2070:
[----:B------:R-:W-:Y:S05]  /*25260*/  BSYNC B2 ;  /* 0x0000000000027941 */ /* 0x000fea0003800000 */
.L_x_1900:
[----:B------:R-:W-:Y:S04]  /*25270*/  BSSY B2, `(.L_x_1902) ;  /* 0x0000009000027945 */ /* 0x000fe80003800000 */
[----:B------:R-:W-:Y:S05]  /*25280*/  @P1 BRA `(.L_x_1903) ;  /* 0x00000000001c1947 */ /* 0x000fea0003800000 */
[----:B------:R-:W2:Y:S01]  /*25290*/  S2R R10, SR_TID.X ;  /* 0x00000000000a7919 */ /* 0x000ea20000002100 */
[----:B0-----:R-:W-:-:S04]  /*252a0*/  IMAD.MOV.U32 R6, RZ, RZ, 0x9000 ;  /* 0x00009000ff067424 */ /* 0x001fc800078e00ff */
[----:B------:R3:W-:Y:S01]  /*252b0*/  SYNCS.ARRIVE.TRANS64 RZ, [R3+URZ+0x30890], R6 ;  /* 0x0308900603ff79a7 */ /* 0x0007e2000800003f */
[----:B--2---:R-:W-:-:S04]  /*252c0*/  LOP3.LUT R10, R10, 0x1f, RZ, 0xc0, !PT ;  /* 0x0000001f0a0a7812 */ /* 0x004fc800078ec0ff */
[----:B------:R-:W-:-:S13]  /*252d0*/  ISETP.NE.AND P0, PT, R10, RZ, PT ;  /* 0x000000ff0a00720c */ /* 0x000fda0003f05270 */
[----:B---3--:R-:W-:Y:S05]  /*252e0*/  @!P0 BRA `(.L_x_1903) ;  /* 0x0000000000048947 */ /* 0x008fea0003800000 */
[----:B------:R-:W-:Y:S01]  /*252f0*/  BPT.TRAP 0x1 ;  /* 0x000000040000795c */ /* 0x000fe20000300000 */
.L_x_1903:
[----:B------:R-:W-:Y:S05]  /*25300*/  BSYNC B2 ;  /* 0x0000000000027941 */ /* 0x000fea0003800000 */
.L_x_1902:
[----:B------:R-:W-:Y:S01]  /*25310*/  IMAD.MOV.U32 R14, RZ, RZ, RZ ;  /* 0x000000ffff0e7224 */ /* 0x000fe200078e00ff */
[----:B------:R-:W-:Y:S01]  /*25320*/  UIADD3 UR4, UP0, UR36, 0x570, URZ ;  /* 0x0000057024047890 */ /* 0x000fe2000ff1e03f */
[----:B------:R-:W-:Y:S01]  /*25330*/  IMAD R12, R2, 0x60, R0 ;  /* 0x00000060020c7824 */ /* 0x000fe200078e0200 */
[----:B------:R-:W-:Y:S01]  /*25340*/  PLOP3.LUT P0, PT, PT, PT, PT, 0x80, 0x0 ;  /* 0x000000000000781c */ /* 0x000fe20003f0f070 */
[----:B0-----:R-:W-:Y:S01]  /*25350*/  IMAD R6, R27, 0x9000, R23 ;  /* 0x000090001b067824 */ /* 0x001fe200078e0217 */
[----:B------:R-:W-:Y:S01]  /*25360*/  R2UR UR10, R14 ;  /* 0x000000000e0a72ca */ /* 0x000fe200000e0000 */
[----:B------:R-:W-:Y:S01]  /*25370*/  VIADD R10, R3, 0x30890 ;  /* 0x00030890030a7836 */ /* 0x000fe20000000000 */
[----:B------:R-:W-:Y:S01]  /*25380*/  IADD3 R12, R12, -0x60, RZ ;  /* 0xffffffa00c0c7810 */ /* 0x000fe20007ffe0ff */
[----:B------:R-:W-:Y:S01]  /*25390*/  VIADD R13, R6, 0x1e400 ;  /* 0x0001e400060d7836 */ /* 0x000fe20000000000 */
[----:B------:R-:W-:Y:S01]  /*253a0*/  UIADD3.X UR5, URZ, UR37, URZ, UP0, !UPT ;  /* 0x000000253f057290 */ /* 0x000fe200087fe43f */
[----:B------:R-:W-:Y:S01]  /*253b0*/  UMOV UR6, 0x0 ;  /* 0x0000000000067882 */ /* 0x000fe20000000000 */
[----:B------:R-:W-:-:S10]  /*253c0*/  UMOV UR7, 0x12f00000 ;  /* 0x12f0000000077882 */ /* 0x000fd40000000000 */
.L_x_1904:
        /* <DEDUP_REMOVED lines=16> */
.L_x_1905:
        /* <DEDUP_REMOVED lines=12> */
[----:B------:R-:W-:Y:S01]  /*25590*/  VIADD R13, R6, 0x24400 ;  /* 0x00024400060d7836 */ /* 0x000fe20000000000 */
[----:B------:R-:W-:Y:S01]  /*255a0*/  UMOV UR6, 0x0 ;  /* 0x0000000000067882 */ /* 0x000fe20000000000 */
[----:B------:R-:W-:Y:S01]  /*255b0*/  UMOV UR7, 0x12f00000 ;  /* 0x12f0000000077882 */ /* 0x000fe20000000000 */
[----:B------:R-:W-:-:S15]  /*255c0*/  R2UR UR10, R15 ;  /* 0x000000000f0a72ca */ /* 0x000fde00000e0000 */
.L_x_1906:
        /* <DEDUP_REMOVED lines=13> */
.L_x_2071:
[----:B------:R-:W-:Y:S05]  /*256a0*/  BSYNC B2 ;  /* 0x0000000000027941 */ /* 0x000fea0003800000 */
.L_x_1907:
[----:B------:R-:W-:Y:S01]  /*256b0*/  BSSY B2, `(.L_x_1909) ;  /* 0x000000b000027945 */ /* 0x000fe20003800000 */
[----:B------:R-:W-:Y:S01]  /*256c0*/  IMAD.MOV.U32 R10, RZ, RZ, 0x0 ;  /* 0x00000000ff0a7424 */ /* 0x000fe200078e00ff */
[----:B01----:R-:W-:Y:S02]  /*256d0*/  MOV R11, 0x12f00000 ;  /* 0x12f00000000b7802 */ /* 0x003fe40000000f00 */
[----:B------:R-:W-:Y:S05]  /*256e0*/  @P1 BRA `(.L_x_1910) ;  /* 0x00000000001c1947 */ /* 0x000fea0003800000 */
[----:B------:R-:W0:Y:S01]  /*256f0*/  S2R R20, SR_TID.X ;  /* 0x0000000000147919 */ /* 0x000e220000002100 */
[----:B------:R-:W-:-:S04]  /*25700*/  IMAD.MOV.U32 R13, RZ, RZ, 0x9000 ;  /* 0x00009000ff0d7424 */ /* 0x000fc800078e00ff */
[----:B------:R1:W-:Y:S01]  /*25710*/  SYNCS.ARRIVE.TRANS64 RZ, [R3+URZ+0x308b0], R13 ;  /* 0x0308b00d03ff79a7 */ /* 0x0003e2000800003f */
[----:B0-----:R-:W-:-:S04]  /*25720*/  LOP3.LUT R20, R20, 0x1f, RZ, 0xc0, !PT ;  /* 0x0000001f14147812 */ /* 0x001fc800078ec0ff */
[----:B------:R-:W-:-:S13]  /*25730*/  ISETP.NE.AND P0, PT, R20, RZ, PT ;  /* 0x000000ff1400720c */ /* 0x000fda0003f05270 */
[----:B-1----:R-:W-:Y:S05]  /*25740*/  @!P0 BRA `(.L_x_1910) ;  /* 0x0000000000048947 */ /* 0x002fea0003800000 */
[----:B------:R-:W-:Y:S01]  /*25750*/  BPT.TRAP 0x1 ;  /* 0x000000040000795c */ /* 0x000fe20000300000 */
.L_x_1910:
[----:B------:R-:W-:Y:S05]  /*25760*/  BSYNC B2 ;  /* 0x0000000000027941 */ /* 0x000fea0003800000 */
.L_x_1909:
[----:B------:R-:W-:Y:S01]  /*25770*/  R2UR UR10, R14 ;  /* 0x000000000e0a72ca */ /* 0x000fe200000e0000 */
[----:B------:R-:W-:Y:S01]  /*25780*/  UIADD3 UR4, UP0, UR36, 0x670, URZ ;  /* 0x0000067024047890 */ /* 0x000fe2000ff1e03f */
[----:B------:R-:W-:Y:S01]  /*25790*/  R2UR UR6, R10 ;  /* 0x000000000a0672ca */ /* 0x000fe200000e0000 */
[----:B------:R-:W-:Y:S01]  /*257a0*/  VIADD R3, R3, 0x308b0 ;  /* 0x000308b003037836 */ /* 0x000fe20000000000 */
[----:B------:R-:W-:Y:S01]  /*257b0*/  R2UR UR7, R11 ;  /* 0x000000000b0772ca */ /* 0x000fe200000e0000 */
[----:B------:R-:W-:Y:S01]  /*257c0*/  VIADD R13, R6, 0x400 ;  /* 0x00000400060d7836 */ /* 0x000fe20000000000 */
[----:B------:R-:W-:Y:S01]  /*257d0*/  PLOP3.LUT P0, PT, PT, PT, PT, 0x80, 0x0 ;  /* 0x000000000000781c */ /* 0x000fe20003f0f070 */
[----:B------:R-:W-:-:S12]  /*257e0*/  UIADD3.X UR5, URZ, UR37, URZ, UP0, !UPT ;  /* 0x000000253f057290 */ /* 0x000fd800087fe43f */
.L_x_1911:
        /* <DEDUP_REMOVED lines=15> */
.L_x_1912:
        /* <DEDUP_REMOVED lines=15> */
.L_x_1913:
        /* <DEDUP_REMOVED lines=10> */
.L_x_1899:
[----:B------:R-:W-:Y:S05]  /*25a70*/  BSYNC B1 ;  /* 0x0000000000017941 */ /* 0x000fea0003800000 */
.L_x_1898:
[----:B------:R-:W-:Y:S01]  /*25a80*/  VIADD R12, R2, 0xfffffffe ;  /* 0xfffffffe020c7836 */ /* 0x000fe20000000000 */
[----:B------:R-:W-:Y:S01]  /*25a90*/  PLOP3.LUT P0, PT, PT, PT, PT, 0x8, 0x0 ;  /* 0x000000000000781c */ /* 0x000fe20003f0e170 */
[----:B------:R-:W-:-:S03]  /*25aa0*/  VIADD R27, R27, 0x1 ;  /* 0x000000011b1b7836 */ /* 0x000fc60000000000 */
[----:B------:R-:W-:Y:S02]  /*25ab0*/  ISETP.GE.AND P2, PT, R12, R5, PT ;  /* 0x000000050c00720c */ /* 0x000fe40003f46270 */
[----:B------:R-:W-:-:S04]  /*25ac0*/  ISETP.NE.AND P1, PT, R27, 0x2, PT ;  /* 0x000000021b00780c */ /* 0x000fc80003f25270 */
[----:B------:R-:W-:Y:S02]  /*25ad0*/  SEL R3, RZ, 0x1, P1 ;  /* 0x00000001ff037807 */ /* 0x000fe40000800000 */
[----:B------:R-:W-:Y:S02]  /*25ae0*/  SEL R27, R27, RZ, P1 ;  /* 0x000000ff1b1b7207 */ /* 0x000fe40000800000 */
[----:B------:R-:W-:-:S03]  /*25af0*/  LOP3.LUT R30, R30, R3, RZ, 0x3c, !PT ;  /* 0x000000031e1e7212 */ /* 0x000fc600078e3cff */
[----:B------:R-:W-:Y:S05]  /*25b00*/  @!P2 BRA `(.L_x_1892) ;  /* 0x000000080050a947 */ /* 0x000fea0003800000 */
.L_x_1930:
        /* <DEDUP_REMOVED lines=11> */
.L_x_2072:
[----:B------:R-:W-:Y:S05]  /*25bc0*/  BSYNC B2 ;  /* 0x0000000000027941 */ /* 0x000fea0003800000 */
.L_x_1916:
        /* <DEDUP_REMOVED lines=9> */
.L_x_1919:
[----:B------:R-:W-:Y:S05]  /*25c60*/  BSYNC B2 ;  /* 0x0000000000027941 */ /* 0x000fea0003800000 */
.L_x_1918:
[----:B------:R-:W-:Y:S01]  /*25c70*/  IMAD.MOV.U32 R15, RZ, RZ, RZ ;  /* 0x000000ffff0f7224 */ /* 0x000fe200078e00ff */
[----:B------:R-:W-:Y:S01]  /*25c80*/  UIADD3 UR4, UP0, UR36, 0x570, URZ ;  /* 0x0000057024047890 */ /* 0x000fe2000ff1e03f */
[----:B------:R-:W-:Y:S01]  /*25c90*/  IMAD R10, R27, 0x9000, R23 ;  /* 0x000090001b0a7824 */ /* 0x000fe200078e0217 */
        /* <DEDUP_REMOVED lines=8> */
.L_x_1920:
        /* <DEDUP_REMOVED lines=16> */
.L_x_1921:
        /* <DEDUP_REMOVED lines=16> */
.L_x_1922:
        /* <DEDUP_REMOVED lines=13> */
.L_x_2073:
[----:B------:R-:W-:Y:S05]  /*25ff0*/  BSYNC B2 ;  /* 0x0000000000027941 */ /* 0x000fea0003800000 */
.L_x_1923:
[----:B------:R-:W-:Y:S01]  /*26000*/  BSSY B2, `(.L_x_1925) ;  /* 0x000000b000027945 */ /* 0x000fe20003800000 */
[----:B01----:R-:W-:Y:S02]  /*26010*/  IMAD.MOV.U32 R2, RZ, RZ, 0x0 ;  /* 0x00000000ff027424 */ /* 0x003fe400078e00ff */
[----:B------:R-:W-:Y:S01]  /*26020*/  IMAD.MOV.U32 R3, RZ, RZ, 0x12f00000 ;  /* 0x12f00000ff037424 */ /* 0x000fe200078e00ff */
[----:B------:R-:W-:Y:S06]  /*26030*/  @P2 BRA `(.L_x_1926) ;  /* 0x00000000001c2947 */ /* 0x000fec0003800000 */
[----:B------:R-:W0:Y:S01]  /*26040*/  S2R R20, SR_TID.X ;  /* 0x0000000000147919 */ /* 0x000e220000002100 */
[----:B------:R-:W-:-:S04]  /*26050*/  IMAD.MOV.U32 R14, RZ, RZ, 0x9000 ;  /* 0x00009000ff0e7424 */ /* 0x000fc800078e00ff */
[----:B------:R1:W-:Y:S01]  /*26060*/  SYNCS.ARRIVE.TRANS64 RZ, [R11+URZ+0x308b0], R14 ;  /* 0x0308b00e0bff79a7 */ /* 0x0003e2000800003f */
[----:B0-----:R-:W-:-:S04]  /*26070*/  LOP3.LUT R20, R20, 0x1f, RZ, 0xc0, !PT ;  /* 0x0000001f14147812 */ /* 0x001fc800078ec0ff */
[----:B------:R-:W-:-:S13]  /*26080*/  ISETP.NE.AND P1, PT, R20, RZ, PT ;  /* 0x000000ff1400720c */ /* 0x000fda0003f25270 */
[----:B-1----:R-:W-:Y:S05]  /*26090*/  @!P1 BRA `(.L_x_1926) ;  /* 0x0000000000049947 */ /* 0x002fea0003800000 */
[----:B------:R-:W-:Y:S01]  /*260a0*/  BPT.TRAP 0x1 ;  /* 0x000000040000795c */ /* 0x000fe20000300000 */
.L_x_1926:
[----:B------:R-:W-:Y:S05]  /*260b0*/  BSYNC B2 ;  /* 0x0000000000027941 */ /* 0x000fea0003800000 */
.L_x_1925:
[----:B------:R-:W-:Y:S01]  /*260c0*/  R2UR UR10, R15 ;  /* 0x000000000f0a72ca */ /* 0x000fe200000e0000 */
[----:B------:R-:W-:Y:S01]  /*260d0*/  UIADD3 UR4, UP0, UR36, 0x670, URZ ;  /* 0x0000067024047890 */ /* 0x000fe2000ff1e03f */
[----:B------:R-:W-:Y:S01]  /*260e0*/  R2UR UR6, R2 ;  /* 0x00000000020672ca */ /* 0x000fe200000e0000 */
[----:B------:R-:W-:Y:S01]  /*260f0*/  VIADD R14, R10, 0x400 ;  /* 0x000004000a0e7836 */ /* 0x000fe20000000000 */
[----:B------:R-:W-:Y:S01]  /*26100*/  R2UR UR7, R3 ;  /* 0x00000000030772ca */ /* 0x000fe200000e0000 */
[----:B------:R-:W-:Y:S01]  /*26110*/  UIADD3.X UR5, URZ, UR37, URZ, UP0, !UPT ;  /* 0x000000253f057290 */ /* 0x000fe200087fe43f */
[----:B------:R-:W-:Y:S02]  /*26120*/  PLOP3.LUT P1, PT, PT, PT, PT, 0x80, 0x0 ;  /* 0x000000000000781c */ /* 0x000fe40003f2f070 */
[----:B------:R-:W-:-:S11]  /*26130*/  IADD3 R11, R11, 0x308b0, RZ ;  /* 0x000308b00b0b7810 */ /* 0x000fd60007ffe0ff */
.L_x_1927:
        /* <DEDUP_REMOVED lines=15> */
.L_x_1928:
        /* <DEDUP_REMOVED lines=15> */
.L_x_1929:
        /* <DEDUP_REMOVED lines=10> */
.L_x_1915:
[----:B------:R-:W-:Y:S05]  /*263c0*/  BSYNC B1 ;  /* 0x0000000000017941 */ /* 0x000fea0003800000 */
.L_x_1914:
        /* <DEDUP_REMOVED lines=8> */
.L_x_1892:
[----:B------:R-:W-:Y:S05]  /*26450*/  BSYNC B0 ;  /* 0x0000000000007941 */ /* 0x000fea0003800000 */
.L_x_1891:
[----:B------:R-:W1:Y:S01]  /*26460*/  LDC R0, c[0x0][0x448] ;  /* 0x00011200ff007b82 */ /* 0x000e620000000800 */
[----:B------:R-:W-:Y:S01]  /*26470*/  VIADD R5, R28, 0x7f ;  /* 0x0000007f1c057836 */ /* 0x000fe20000000000 */
[----:B------:R-:W-:Y:S06]  /*26480*/  @!P0 WARPSYNC.ALL ;  /* 0x0000000000008948 */ /* 0x000fec0003800000 */
[----:B------:R-:W2:Y:S08]  /*26490*/  LDC.64 R2, c[0x0][0x9e0] ;  /* 0x00027800ff027b82 */ /* 0x000eb00000000a00 */
[----:B------:R-:W-:Y:S01]  /*264a0*/  @!P0 BAR.SYNC.DEFER_BLOCKING 0xc, 0x180 ;  /* 0x0306000000008b1d */ /* 0x000fe20000010000 */
[----:B-1----:R-:W-:-:S02]  /*264b0*/  ISETP.NE.AND P1, PT, R0, 0x1, PT ;  /* 0x000000010000780c */ /* 0x002fc40003f25270 */
[----:B--2---:R-:W-:-:S11]  /*264c0*/  ISETP.GE.AND P2, PT, R3, 0x1, PT ;  /* 0x000000010300780c */ /* 0x004fd60003f46270 */
[----:B------:R-:W1:Y:S08]  /*264d0*/  @P1 LDC R0, c[0x0][0x44c] ;  /* 0x00011300ff001b82 */ /* 0x000e700000000800 */
[----:B------:R-:W2:Y:S01]  /*264e0*/  @P1 LDC R11, c[0x0][0x450] ;  /* 0x00011400ff0b1b82 */ /* 0x000ea20000000800 */
[----:B-1----:R-:W-:-:S05]  /*264f0*/  @P1 IMAD.HI.U32 R0, R5, R0, RZ ;  /* 0x0000000005001227 */ /* 0x002fca00078e00ff */
[----:B--2---:R-:W-:-:S05]  /*26500*/  @P1 SHF.R.U32.HI R5, RZ, R11, R0 ;  /* 0x0000000bff051219 */ /* 0x004fca0000011600 */
[----:B------:R-:W-:-:S05]  /*26510*/  IMAD.IADD R11, R8, 0x1, R5 ;  /* 0x00000001080b7824 */ /* 0x000fca00078e0205 */
        /* <DEDUP_REMOVED lines=8> */
[----:B------:R-:W1:Y:S02]  /*265a0*/  @P0 LDC.64 R4, c[0x0][0x9e8] ;  /* 0x00027a00ff040b82 */ /* 0x000e640000000a00 */
[----:B-1----:R-:W-:-:S05]  /*265b0*/  @P0 IMAD.HI.U32 R4, R11, R4, RZ ;  /* 0x000000040b040227 */ /* 0x002fca00078e00ff */
[----:B------:R-:W-:-:S04]  /*265c0*/  @P0 SHF.R.U32.HI R11, RZ, R5, R4 ;  /* 0x00000005ff0b0219 */ /* 0x000fc80000011604 */
[----:B------:R-:W-:Y:S01]  /*265d0*/  LOP3.LUT R0, RZ, R11, RZ, 0x33, !PT ;  /* 0x0000000bff007212 */ /* 0x000fe200078e33ff */
[----:B------:R-:W-:Y:S06]  /*265e0*/  BRA `(.L_x_1934) ;  /* 0x0000000000107947 */ /* 0x000fec0003800000 */
.L_x_1933:
[----:B------:R-:W-:-:S13]  /*265f0*/  ISETP.NE.AND P0, PT, R3, 0x1, PT ;  /* 0x000000010300780c */ /* 0x000fda0003f05270 */
[----:B------:R-:W1:Y:S02]  /*26600*/  @P0 LDC.64 R4, c[0x0][0x9e8] ;  /* 0x00027a00ff040b82 */ /* 0x000e640000000a00 */
[----:B-1----:R-:W-:-:S05]  /*26610*/  @P0 IMAD.HI.U32 R4, R0, R4, RZ ;  /* 0x0000000400040227 */ /* 0x002fca00078e00ff */
[----:B------:R-:W-:-:S07]  /*26620*/  @P0 SHF.R.U32.HI R0, RZ, R5, R4 ;  /* 0x00000005ff000219 */ /* 0x000fce0000011604 */
.L_x_1934:
[----:B------:R-:W-:Y:S05]  /*26630*/  BSYNC B0 ;  /* 0x0000000000007941 */ /* 0x000fea0003800000 */
.L_x_1932:
[----:B------:R-:W-:-:S05]  /*26640*/  IMAD R5, R0, R3, R3 ;  /* 0x0000000300057224 */ /* 0x000fca00078e0203 */
[----:B------:R-:W-:-:S07]  /*26650*/  VIMNMX R2, R2, R5, PT ;  /* 0x0000000502027248 */ /* 0x000fce0003fe0100 */
.L_x_1931:
[----:B------:R-:W1:Y:S01]  /*26660*/  @P1 LDC R5, c[0x0][0x44c] ;  /* 0x00011300ff051b82 */ /* 0x000e620000000800 */
[----:B------:R-:W-:Y:S01]  /*26670*/  IADD3 R2, R2, 0x5f, RZ ;  /* 0x0000005f02027810 */ /* 0x000fe20007ffe0ff */
[----:B------:R-:W-:Y:S01]  /*26680*/  IMAD.MOV.U32 R0, RZ, RZ, R28 ;  /* 0x000000ffff007224 */ /* 0x000fe200078e001c */
[----:B------:R-:W-:-:S03]  /*26690*/  ULDC UR4, c[0x0][0x9dc] ;  /* 0x0002770000047ab9 */ /* 0x000fc60000000800 */
[----:B------:R-:W-:Y:S02]  /*266a0*/  IMAD.HI R2, R2, 0x2aaaaaab, RZ ;  /* 0x2aaaaaab02027827 */ /* 0x000fe400078e02ff */
[----:B------:R-:W2:Y:S02]  /*266b0*/  @P1 LDC R4, c[0x0][0x450] ;  /* 0x00011400ff041b82 */ /* 0x000ea40000000800 */
[----:B-1----:R-:W-:-:S05]  /*266c0*/  @P1 IMAD.HI.U32 R5, R28, R5, RZ ;  /* 0x000000051c051227 */ /* 0x002fca00078e00ff */
[----:B--2---:R-:W-:Y:S02]  /*266d0*/  @P1 SHF.R.U32.HI R0, RZ, R4, R5 ;  /* 0x00000004ff001219 */ /* 0x004fe40000011605 */
[----:B------:R-:W-:-:S03]  /*266e0*/  SHF.R.U32.HI R5, RZ, 0x1f, R2 ;  /* 0x0000001fff057819 */ /* 0x000fc60000011602 */
[----:B------:R-:W-:Y:S01]  /*266f0*/  IMAD.IADD R7, R7, 0x1, R0 ;  /* 0x0000000107077824 */ /* 0x000fe200078e0200 */
[----:B------:R-:W-:-:S03]  /*26700*/  LEA.HI.SX32 R2, R2, R5, 0x1c ;  /* 0x0000000502027211 */ /* 0x000fc600078fe2ff */
[----:B------:R-:W-:Y:S01]  /*26710*/  VIADD R0, R7, -UR4 ;  /* 0x8000000407007c36 */ /* 0x000fe20008000000 */
[----:B------:R-:W-:-:S05]  /*26720*/  VIMNMX R24, R9, R2, PT ;  /* 0x0000000209187248 */ /* 0x000fca0003fe0100 */
[----:B------:R1:W-:Y:S01]  /*26730*/  STL [R1+0x28], R24 ;  /* 0x0000281801007387 */ /* 0x0003e20000100800 */
[----:B------:R-:W-:Y:S05]  /*26740*/  @!P2 BRA `(.L_x_1935) ;  /* 0x000000000044a947 */ /* 0x000fea0003800000 */
[----:B------:R-:W-:Y:S01]  /*26750*/  ISETP.GT.AND P0, PT, R7, -0x1, PT ;  /* 0xffffffff0700780c */ /* 0x000fe20003f04270 */
[----:B------:R-:W-:-:S12]  /*26760*/  BSSY B0, `(.L_x_1936) ;  /* 0x000000d000007945 */ /* 0x000fd80003800000 */
[----:B------:R-:W-:Y:S05]  /*26770*/  @P0 BRA `(.L_x_1937) ;  /* 0x00000000001c0947 */ /* 0x000fea0003800000 */
[----:B------:R-:W-:Y:S02]  /*26780*/  ISETP.NE.AND P0, PT, R3, 0x1, PT ;  /* 0x000000010300780c */ /* 0x000fe40003f05270 */
[----:B------:R-:W-:-:S11]  /*26790*/  LOP3.LUT R7, RZ, R7, RZ, 0x33, !PT ;  /* 0x00000007ff077212 */ /* 0x000fd600078e33ff */
[----:B------:R-:W2:Y:S02]  /*267a0*/  @P0 LDC.64 R4, c[0x0][0x9e8] ;  /* 0x00027a00ff040b82 */ /* 0x000ea40000000a00 */
[----:B--2---:R-:W-:-:S05]  /*267b0*/  @P0 IMAD.HI.U32 R4, R7, R4, RZ ;  /* 0x0000000407040227 */ /* 0x004fca00078e00ff */
[----:B------:R-:W-:-:S04]  /*267c0*/  @P0 SHF.R.U32.HI R7, RZ, R5, R4 ;  /* 0x00000005ff070219 */ /* 0x000fc80000011604 */
[----:B------:R-:W-:Y:S01]  /*267d0*/  LOP3.LUT R7, RZ, R7, RZ, 0x33, !PT ;  /* 0x00000007ff077212 */ /* 0x000fe200078e33ff */
[----:B------:R-:W-:Y:S06]  /*267e0*/  BRA `(.L_x_1938) ;  /* 0x0000000000107947 */ /* 0x000fec0003800000 */
.L_x_1937:
[----:B------:R-:W-:-:S13]  /*267f0*/  ISETP.NE.AND P0, PT, R3, 0x1, PT ;  /* 0x000000010300780c */ /* 0x000fda0003f05270 */
[----:B------:R-:W2:Y:S02]  /*26800*/  @P0 LDC.64 R4, c[0x0][0x9e8] ;  /* 0x00027a00ff040b82 */ /* 0x000ea40000000a00 */
[----:B--2---:R-:W-:-:S05]  /*26810*/  @P0 IMAD.HI.U32 R4, R7, R4, RZ ;  /* 0x0000000407040227 */ /* 0x004fca00078e00ff */
[----:B------:R-:W-:-:S07]  /*26820*/  @P0 SHF.R.U32.HI R7, RZ, R5, R4 ;  /* 0x00000005ff070219 */ /* 0x000fce0000011604 */
.L_x_1938:
[----:B------:R-:W-:Y:S05]  /*26830*/  BSYNC B0 ;  /* 0x0000000000007941 */ /* 0x000fea0003800000 */
.L_x_1936:
[----:B------:R-:W-:-:S05]  /*26840*/  IMAD R3, R7, R3, RZ ;  /* 0x0000000307037224 */ /* 0x000fca00078e02ff */
[----:B------:R-:W-:-:S07]  /*26850*/  VIMNMX R0, R0, R3, !PT ;  /* 0x0000000300007248 */ /* 0x000fce0007fe0100 */
.L_x_1935:
[----:B------:R-:W-:Y:S01]  /*26860*/  IMAD.HI R0, R0, 0x2aaaaaab, RZ ;  /* 0x2aaaaaab00007827 */ /* 0x000fe200078e02ff */
[----:B------:R-:W-:Y:S04]  /*26870*/  BSSY B7, `(.L_x_1939) ;  /* 0x0000379000077945 */ /* 0x000fe80003800000 */
[----:B------:R-:W-:-:S04]  /*26880*/  SHF.R.U32.HI R3, RZ, 0x1f, R0 ;  /* 0x0000001fff037819 */ /* 0x000fc80000011600 */
[----:B------:R-:W-:-:S04]  /*26890*/  LEA.HI.SX32 R3, R0, R3, 0x1c ;  /* 0x0000000300037211 */ /* 0x000fc800078fe2ff */
[----:B------:R-:W-:-:S04]  /*268a0*/  VIMNMX R2, RZ, R3, !PT ;  /* 0x00000003ff027248 */ /* 0x000fc80007fe0100 */
[----:B------:R-:W-:Y:S01]  /*268b0*/  ISETP.GT.AND P0, PT, R24, R2, PT ;  /* 0x000000021800720c */ /* 0x000fe20003f04270 */
[----:B------:R2:W-:-:S12]  /*268c0*/  STL [R1+0x10], R2 ;  /* 0x0000100201007387 */ /* 0x0005d80000100800 */
[----:B--2---:R-:W-:Y:S05]  /*268d0*/  @P0 BRA `(.L_x_1940) ;  /* 0x0000000000440947 */ /* 0x004fea0003800000 */
[----:B------:R-:W2:Y:S02]  /*268e0*/  S2R R2, SR_TID.X ;  /* 0x0000000000027919 */ /* 0x000ea40000002100 */
[----:B--2---:R-:W-:-:S04]  /*268f0*/  LOP3.LUT R2, R2, 0x7f, RZ, 0xc0, !PT ;  /* 0x0000007f02027812 */ /* 0x004fc800078ec0ff */
[----:B------:R-:W-:-:S13]  /*26900*/  ISETP.NE.AND P0, PT, R2, RZ, PT ;  /* 0x000000ff0200720c */ /* 0x000fda0003f05270 */
[----:B------:R-:W-:Y:S05]  /*26910*/  @P0 BRA `(.L_x_1941) ;  /* 0x0000003400b80947 */ /* 0x000fea0003800000 */
[----:B------:R-:W2:Y:S01]  /*26920*/  S2R R5, SR_LANEID ;  /* 0x0000000000057919 */ /* 0x000ea20000000000 */
[----:B------:R-:W-:Y:S01]  /*26930*/  VOTEU.ANY UR4, UPT, PT ;  /* 0x0000000000047886 */ /* 0x000fe200038e0100 */
[----:B------:R-:W3:Y:S01]  /*26940*/  LDC.64 R2, c[0x0][0xc60] ;  /* 0x00031800ff027b82 */ /* 0x000ee20000000a00 */
[----:B------:R-:W2:Y:S02]  /*26950*/  FLO.U32 R0, UR4 ;  /* 0x0000000400007d00 */ /* 0x000ea400080e0000 */
[----:B--2---:R-:W-:-:S06]  /*26960*/  ISETP.EQ.U32.AND P0, PT, R0, R5, PT ;  /* 0x000000050000720c */ /* 0x004fcc0003f02070 */
[----:B------:R-:W3:Y:S07]  /*26970*/  POPC R5, UR4 ;  /* 0x0000000400057d09 */ /* 0x000eee0008000000 */
[----:B---3--:R-:W2:Y:S01]  /*26980*/  @P0 ATOMG.E.ADD.STRONG.GPU PT, R3, desc[UR60][R2.64], R5 ;  /* 0x00000005020309a8 */ /* 0x008ea200081ee1fc */
[----:B------:R-:W3:Y:S02]  /*26990*/  S2R R4, SR_LTMASK ;  /* 0x0000000000047919 */ /* 0x000ee40000003900 */
[----:B---3--:R-:W-:-:S04]  /*269a0*/  LOP3.LUT R4, R4, UR4, RZ, 0xc0, !PT ;  /* 0x0000000404047c12 */ /* 0x008fc8000f8ec0ff */
[----:B------:R-:W3:Y:S01]  /*269b0*/  POPC R7, R4 ;  /* 0x0000000400077309 */ /* 0x000ee20000000000 */
[----:B--2---:R-:W3:Y:S02]  /*269c0*/  SHFL.IDX PT, R0, R3, R0, 0x1f ;  /* 0x00001f0003007589 */ /* 0x004ee400000e0000 */
[----:B---3--:R-:W-:Y:S01]  /*269d0*/  IADD3 R16, R0, UR38, R7 ;  /* 0x0000002600107c10 */ /* 0x008fe2000fffe007 */
[----:B------:R-:W-:Y:S06]  /*269e0*/  BRA `(.L_x_1941) ;  /* 0x0000003400847947 */ /* 0x000fec0003800000 */
.L_x_1940:
        /* <DEDUP_REMOVED lines=8> */
[----:B------:R-:W-:Y:S01]  /*26a70*/  MOV R4, UR6 ;  /* 0x0000000600047c02 */ /* 0x000fe20008000f00 */
[----:B------:R-:W-:Y:S01]  /*26a80*/  IMAD.U32 R5, RZ, RZ, UR7 ;  /* 0x00000007ff057e24 */ /* 0x000fe2000f8e00ff */
[----:B------:R-:W2:Y:S01]  /*26a90*/  LDC.64 R2, c[0x4][R2] ;  /* 0x0100000002027b82 */ /* 0x000ea20000000a00 */
[----:B0-----:R-:W-:Y:S01]  /*26aa0*/  IMAD.U32 R6, RZ, RZ, UR8 ;  /* 0x00000008ff067e24 */ /* 0x001fe2000f8e00ff */
[----:B------:R-:W-:Y:S01]  /*26ab0*/  MOV R10, UR4 ;  /* 0x00000004000a7c02 */ /* 0x000fe20008000f00 */
[----:B------:R-:W-:Y:S01]  /*26ac0*/  IMAD.U32 R7, RZ, RZ, UR9 ;  /* 0x00000009ff077e24 */ /* 0x000fe2000f8e00ff */
[----:B------:R-:W-:Y:S01]  /*26ad0*/  MOV R13, RZ ;  /* 0x000000ff000d7202 */ /* 0x000fe20000000f00 */
[----:B------:R-:W-:-:S02]  /*26ae0*/  IMAD.U32 R11, RZ, RZ, UR5 ;  /* 0x00000005ff0b7e24 */ /* 0x000fc4000f8e00ff */
[----:B------:R-:W-:Y:S02]  /*26af0*/  IMAD.MOV.U32 R8, RZ, RZ, 0x70 ;  /* 0x00000070ff087424 */ /* 0x000fe400078e00ff */
[----:B------:R-:W-:-:S07]  /*26b00*/  IMAD.MOV.U32 R12, RZ, RZ, 0x1 ;  /* 0x00000001ff0c7424 */ /* 0x000fce00078e00ff */
[----:B------:R-:W-:-:S07]  /*26b10*/  LEPC R20, `(.L_x_1943) ;  /* 0x000000001014794e */ /* 0x000fce0000000000 */
[----:B-12---:R-:W-:Y:S05]  /*26b20*/  CALL.ABS.NOINC R2 ;  /* 0x0000000002007343 */ /* 0x006fea0003c00000 */
.L_x_1943:
[----:B------:R-:W-:Y:S05]  /*26b30*/  BSYNC B6 ;  /* 0x0000000000067941 */ /* 0x000fea0003800000 */
.L_x_1942:
        /* <DEDUP_REMOVED lines=8> */
[----:B------:R2:W3:Y:S01]  /*26bc0*/  LDC.64 R2, c[0x4][R17] ;  /* 0x0100000011027b82 */ /* 0x0004e20000000a00 */
[----:B------:R-:W-:Y:S01]  /*26bd0*/  IMAD.U32 R4, RZ, RZ, UR6 ;  /* 0x00000006ff047e24 */ /* 0x000fe2000f8e00ff */
[----:B0-----:R-:W-:Y:S01]  /*26be0*/  MOV R6, UR8 ;  /* 0x0000000800067c02 */ /* 0x001fe20008000f00 */
[----:B------:R-:W-:Y:S01]  /*26bf0*/  IMAD.U32 R5, RZ, RZ, UR7 ;  /* 0x00000007ff057e24 */ /* 0x000fe2000f8e00ff */
[----:B------:R-:W-:Y:S01]  /*26c00*/  MOV R8, 0x70 ;  /* 0x0000007000087802 */ /* 0x000fe20000000f00 */
[----:B------:R-:W-:Y:S02]  /*26c10*/  IMAD.U32 R7, RZ, RZ, UR9 ;  /* 0x00000009ff077e24 */ /* 0x000fe4000f8e00ff */
[----:B------:R-:W-:-:S02]  /*26c20*/  IMAD.U32 R10, RZ, RZ, UR4 ;  /* 0x00000004ff0a7e24 */ /* 0x000fc4000f8e00ff */
[----:B------:R-:W-:Y:S02]  /*26c30*/  IMAD.U32 R11, RZ, RZ, UR5 ;  /* 0x00000005ff0b7e24 */ /* 0x000fe4000f8e00ff */
[----:B------:R-:W-:Y:S02]  /*26c40*/  IMAD.MOV.U32 R12, RZ, RZ, 0x1 ;  /* 0x00000001ff0c7424 */ /* 0x000fe400078e00ff */
[----:B--2---:R-:W-:-:S07]  /*26c50*/  IMAD.MOV.U32 R13, RZ, RZ, RZ ;  /* 0x000000ffff0d7224 */ /* 0x004fce00078e00ff */
[----:B------:R-:W-:-:S07]  /*26c60*/  LEPC R20, `(.L_x_1946) ;  /* 0x000000001014794e */ /* 0x000fce0000000000 */
[----:B-1-3--:R-:W-:Y:S05]  /*26c70*/  CALL.ABS.NOINC R2 ;  /* 0x0000000002007343 */ /* 0x00afea0003c00000 */
.L_x_1946:
[----:B------:R0:W1:Y:S01]  /*26c80*/  LDC.64 R2, c[0x4][R17] ;  /* 0x0100000011027b82 */ /* 0x0000620000000a00 */
[----:B------:R-:W-:Y:S01]  /*26c90*/  ULDC.64 UR4, c[0x4][0x88] ;  /* 0x0100220000047ab9 */ /* 0x000fe20000000a00 */
[----:B------:R-:W-:Y:S01]  /*26ca0*/  ULDC.64 UR6, c[0x4][0x90] ;  /* 0x0100240000067ab9 */ /* 0x000fe20000000a00 */
[----:B------:R-:W-:Y:S01]  /*26cb0*/  ULDC.64 UR8, c[0x4][0x18] ;  /* 0x0100060000087ab9 */ /* 0x000fe20000000a00 */
[----:B------:R-:W-:Y:S01]  /*26cc0*/  IMAD.U32 R4, RZ, RZ, UR4 ;  /* 0x00000004ff047e24 */ /* 0x000fe2000f8e00ff */
[----:B------:R-:W-:Y:S01]  /*26cd0*/  MOV R5, UR5 ;  /* 0x0000000500057c02 */ /* 0x000fe20008000f00 */
[----:B------:R-:W-:Y:S01]  /*26ce0*/  IMAD.U32 R6, RZ, RZ, UR6 ;  /* 0x00000006ff067e24 */ /* 0x000fe2000f8e00ff */
[----:B------:R-:W-:Y:S01]  /*26cf0*/  MOV R11, UR9 ;  /* 0x00000009000b7c02 */ /* 0x000fe20008000f00 */
[----:B------:R-:W-:Y:S02]  /*26d00*/  IMAD.U32 R7, RZ, RZ, UR7 ;  /* 0x00000007ff077e24 */ /* 0x000fe4000f8e00ff */
[----:B------:R-:W-:-:S02]  /*26d10*/  IMAD.U32 R10, RZ, RZ, UR8 ;  /* 0x00000008ff0a7e24 */ /* 0x000fc4000f8e00ff */
[----:B------:R-:W-:Y:S02]  /*26d20*/  IMAD.MOV.U32 R8, RZ, RZ, 0x70 ;  /* 0x00000070ff087424 */ /* 0x000fe400078e00ff */
[----:B------:R-:W-:Y:S02]  /*26d30*/  IMAD.MOV.U32 R12, RZ, RZ, 0x1 ;  /* 0x00000001ff0c7424 */ /* 0x000fe400078e00ff */
[----:B0-----:R-:W-:-:S07]  /*26d40*/  IMAD.MOV.U32 R13, RZ, RZ, RZ ;  /* 0x000000ffff0d7224 */ /* 0x001fce00078e00ff */
[----:B------:R-:W-:-:S07]  /*26d50*/  LEPC R20, `(.L_x_1945) ;  /* 0x000000001014794e */ /* 0x000fce0000000000 */
[----:B-1----:R-:W-:Y:S05]  /*26d60*/  CALL.ABS.NOINC R2 ;  /* 0x0000000002007343 */ /* 0x002fea0003c00000 */
.L_x_1945:
[----:B------:R-:W-:Y:S05]  /*26d70*/  BSYNC B6 ;  /* 0x0000000000067941 */ /* 0x000fea0003800000 */
.L_x_1944:
[----:B------:R-:W-:Y:S01]  /*26d80*/  ULDC.64 UR4, c[0x0][0x9f8] ;  /* 0x00027e0000047ab9 */ /* 0x000fe20000000a00 */
[----:B------:R-:W2:Y:S01]  /*26d90*/  LDL R21, [R1+0x8] ;  /* 0x0000080001157983 */ /* 0x000ea20000100800 */
[----:B------:R-:W-:Y:S01]  /*26da0*/  ISETP.NE.U32.AND P0, PT, RZ, UR4, PT ;  /* 0x00000004ff007c0c */ /* 0x000fe2000bf05070 */
[----:B------:R-:W3:Y:S02]  /*26db0*/  LDC R0, c[0x0][0x430] ;  /* 0x00010c00ff007b82 */ /* 0x000ee40000000800 */
[----:B------:R-:W4:Y:S01]  /*26dc0*/  LDL R20, [R1+0xc] ;  /* 0x00000c0001147983 */ /* 0x000f220000100800 */
[----:B------:R-:W-:Y:S01]  /*26dd0*/  ISETP.NE.AND.EX P0, PT, RZ, UR5, PT, P0 ;  /* 0x00000005ff007c0c */ /* 0x000fe2000bf05300 */
[----:B------:R-:W-:Y:S01]  /*26de0*/  ULDC UR4, c[0x0][0x2f4] ;  /* 0x0000bd0000047ab9 */ /* 0x000fe20000000800 */
[----:B------:R-:W-:Y:S01]  /*26df0*/  MOV R33, R19 ;  /* 0x0000001300217202 */ /* 0x000fe20000000f00 */
[----:B------:R-:W0:Y:S10]  /*26e00*/  S2R R17, SR_TID.X ;  /* 0x0000000000117919 */ /* 0x000e340000002100 */
[----:B------:R-:W1:Y:S01]  /*26e10*/  @P0 LDC.64 R2, c[0x0][0x9f8] ;  /* 0x00027e00ff020b82 */ /* 0x000e620000000a00 */
[----:B0-----:R-:W-:Y:S01]  /*26e20*/  LOP3.LUT R17, R17, 0x7f, RZ, 0xc0, !PT ;  /* 0x0000007f11117812 */ /* 0x001fe200078ec0ff */
[----:B-1----:R-:W-:-:S03]  /*26e30*/  @P0 IMAD.WIDE R2, R19, 0x4, R2 ;  /* 0x0000000413020825 */ /* 0x002fc600078e0202 */
[----:B------:R-:W-:Y:S02]  /*26e40*/  SHF.R.U32.HI R25, RZ, 0x3, R17 ;  /* 0x00000003ff197819 */ /* 0x000fe40000011611 */
[----:B------:R0:W4:Y:S01]  /*26e50*/  @P0 LDG.E R33, desc[UR60][R2.64] ;  /* 0x0000003c02210981 */ /* 0x000122000c1e1900 */
[----:B---3--:R-:W-:Y:S01]  /*26e60*/  ISETP.NE.AND P1, PT, R0, 0x1, PT ;  /* 0x000000010000780c */ /* 0x008fe20003f25270 */
[----:B------:R-:W1:-:S12]  /*26e70*/  S2R R17, SR_TID.X ;  /* 0x0000000000117919 */ /* 0x000e580000002100 */
[----:B------:R-:W3:Y:S08]  /*26e80*/  @P1 LDC R4, c[0x0][0x434] ;  /* 0x00010d00ff041b82 */ /* 0x000ef00000000800 */
[----:B------:R-:W0:Y:S01]  /*26e90*/  @P1 LDC R6, c[0x0][0x438] ;  /* 0x00010e00ff061b82 */ /* 0x000e220000000800 */
[----:B-1----:R-:W-:-:S05]  /*26ea0*/  IMAD.SHL.U32 R17, R17, 0x10, RZ ;  /* 0x0000001011117824 */ /* 0x002fca00078e00ff */
[----:B------:R-:W-:Y:S01]  /*26eb0*/  LOP3.LUT R17, R25, 0x70, R17, 0xf8, !PT ;  /* 0x0000007019117812 */ /* 0x000fe200078ef811 */
[----:B------:R-:W-:-:S04]  /*26ec0*/  VIADD R25, R24, 0xffffffff ;  /* 0xffffffff18197836 */ /* 0x000fc80000000000 */
[----:B------:R-:W-:Y:S01]  /*26ed0*/  IMAD R5, R25, 0x60, R17 ;  /* 0x0000006019057824 */ /* 0x000fe200078e0211 */
[----:B------:R-:W-:Y:S02]  /*26ee0*/  LOP3.LUT R22, R22, 0xfffffff7, RZ, 0xc0, !PT ;  /* 0xfffffff716167812 */ /* 0x000fe400078ec0ff */
[----:B------:R-:W-:Y:S01]  /*26ef0*/  ISETP.GE.AND P3, PT, R34, UR4, PT ;  /* 0x0000000422007c0c */ /* 0x000fe2000bf66270 */
[----:B------:R-:W-:Y:S01]  /*26f00*/  UMOV UR5, 0xffffffff ;  /* 0xffffffff00057882 */ /* 0x000fe20000000000 */
[----:B--2---:R-:W-:-:S04]  /*26f10*/  ISETP.GE.AND P0, PT, R5, R21, PT ;  /* 0x000000150500720c */ /* 0x004fc80003f06270 */
[----:B------:R-:W-:Y:S01]  /*26f20*/  ISETP.GT.U32.OR P0, PT, R17, 0x5f, P0 ;  /* 0x0000005f1100780c */ /* 0x000fe20000704470 */
[----:B----4-:R-:W-:-:S04]  /*26f30*/  IMAD.IADD R5, R5, 0x1, R20 ;  /* 0x0000000105057824 */ /* 0x010fc800078e0214 */
[----:B---3--:R-:W-:Y:S01]  /*26f40*/  @P1 IMAD.HI.U32 R7, R5, R4, RZ ;  /* 0x0000000405071227 */ /* 0x008fe200078e00ff */
[----:B------:R-:W-:-:S04]  /*26f50*/  MOV R4, R5 ;  /* 0x0000000500047202 */ /* 0x000fc80000000f00 */
[----:B0-----:R-:W-:-:S03]  /*26f60*/  @P1 SHF.R.U32.HI R4, RZ, R6, R7 ;  /* 0x00000006ff041219 */ /* 0x001fc60000011607 */
[----:B------:R-:W0:Y:S02]  /*26f70*/  @!P0 LDC.64 R2, c[0x0][0x428] ;  /* 0x00010a00ff028b82 */ /* 0x000e240000000a00 */
[----:B------:R-:W-:-:S04]  /*26f80*/  IMAD.MOV R6, RZ, RZ, -R4 ;  /* 0x000000ffff067224 */ /* 0x000fc800078e0a04 */
[----:B------:R-:W-:Y:S01]  /*26f90*/  IMAD R0, R0, R6, R5 ;  /* 0x0000000600007224 */ /* 0x000fe200078e0205 */
[--C-:B------:R-:W-:Y:S02]  /*26fa0*/  @!P0 SHF.R.S32.HI R5, RZ, 0x1f, R4.reuse ;  /* 0x0000001fff058819 */ /* 0x100fe40000011404 */
[----:B------:R-:W-:Y:S01]  /*26fb0*/  SHF.R.S32.HI R8, RZ, 0x1f, R33 ;  /* 0x0000001fff087819 */ /* 0x000fe20000011421 */
[----:B0-----:R-:W-:-:S04]  /*26fc0*/  @!P0 IMAD.WIDE.U32 R4, R33, R2, R4 ;  /* 0x0000000221048225 */ /* 0x001fc800078e0004 */
[----:B------:R-:W-:Y:S01]  /*26fd0*/  @!P0 IMAD R6, R8, R2, RZ ;  /* 0x0000000208068224 */ /* 0x000fe200078e02ff */
[----:B------:R0:W-:Y:S03]  /*26fe0*/  STL [R1+0x14], R8 ;  /* 0x0000140801007387 */ /* 0x0001e60000100800 */
[----:B------:R-:W-:Y:S02]  /*26ff0*/  @!P0 IMAD R6, R33, R3, R6 ;  /* 0x0000000321068224 */ /* 0x000fe400078e0206 */
[----:B------:R-:W1:Y:S02]  /*27000*/  @!P0 LDC.64 R2, c[0x0][0x418] ;  /* 0x00010600ff028b82 */ /* 0x000e640000000a00 */
[----:B------:R-:W-:Y:S01]  /*27010*/  @!P0 IMAD.IADD R6, R5, 0x1, R6 ;  /* 0x0000000105068824 */ /* 0x000fe200078e0206 */
[----:B------:R-:W-:Y:S02]  /*27020*/  MOV R5, UR39 ;  /* 0x0000002700057c02 */ /* 0x000fe40008000f00 */
[----:B-1----:R-:W-:-:S04]  /*27030*/  @!P0 LEA R2, P1, R4, R2, 0x2 ;  /* 0x0000000204028211 */ /* 0x002fc800078210ff */
[----:B------:R-:W-:Y:S01]  /*27040*/  @!P0 LEA.HI.X R3, R4, R3, R6, 0x2, P1 ;  /* 0x0000000304038211 */ /* 0x000fe200008f1406 */
[----:B------:R-:W-:-:S06]  /*27050*/  IMAD.MOV.U32 R4, RZ, RZ, RZ ;  /* 0x000000ffff047224 */ /* 0x000fcc00078e00ff */
[----:B------:R0:W5:Y:S01]  /*27060*/  @!P0 LDG.E R4, desc[UR60][R2.64] ;  /* 0x0000003c02048981 */ /* 0x000162000c1e1900 */
[----:B------:R-:W-:Y:S02]  /*27070*/  ISETP.GT.U32.AND P0, PT, R17, 0x5f, PT ;  /* 0x0000005f1100780c */ /* 0x000fe40003f04070 */
[----:B------:R-:W-:Y:S02]  /*27080*/  ISETP.NE.AND P2, PT, R5, 0x3, PT ;  /* 0x000000030500780c */ /* 0x000fe40003f45270 */
[----:B------:R-:W-:-:S09]  /*27090*/  ISETP.GE.AND P1, PT, R37, UR4, PT ;  /* 0x0000000425007c0c */ /* 0x000fd2000bf26270 */
[----:B------:R-:W-:Y:S02]  /*270a0*/  @P0 LOP3.LUT R22, R22, 0x8, RZ, 0xfc, !PT ;  /* 0x0000000816160812 */ /* 0x000fe400078efcff */
[----:B------:R-:W-:Y:S02]  /*270b0*/  ISETP.GE.AND P0, PT, R36, UR4, PT ;  /* 0x0000000424007c0c */ /* 0x000fe4000bf06270 */
[----:B------:R-:W-:-:S04]  /*270c0*/  LOP3.LUT R22, R22, 0xffffffef, RZ, 0xc0, !PT ;  /* 0xffffffef16167812 */ /* 0x000fc800078ec0ff */
[----:B------:R-:W-:-:S04]  /*270d0*/  @P2 LOP3.LUT R22, R22, 0x10, RZ, 0xfc, !PT ;  /* 0x0000001016162812 */ /* 0x000fc800078efcff */
[----:B------:R-:W-:-:S04]  /*270e0*/  LOP3.LUT R22, R22, 0xfffffffb, RZ, 0xc0, !PT ;  /* 0xfffffffb16167812 */ /* 0x000fc800078ec0ff */
[----:B------:R-:W-:-:S04]  /*270f0*/  @P3 LOP3.LUT R22, R22, 0x4, RZ, 0xfc, !PT ;  /* 0x0000000416163812 */ /* 0x000fc800078efcff */
[----:B------:R-:W-:-:S04]  /*27100*/  LOP3.LUT R22, R22, 0xfffffffe, RZ, 0xc0, !PT ;  /* 0xfffffffe16167812 */ /* 0x000fc800078ec0ff */
[----:B------:R-:W-:-:S04]  /*27110*/  LOP3.LUT R22, R22, 0xfffffffd, RZ, 0xc0, !PT ;  /* 0xfffffffd16167812 */ /* 0x000fc800078ec0ff */
[----:B------:R-:W-:-:S04]  /*27120*/  @P1 LOP3.LUT R22, R22, 0x2, RZ, 0xfc, !PT ;  /* 0x0000000216161812 */ /* 0x000fc800078efcff */
[----:B------:R-:W-:Y:S01]  /*27130*/  @P0 LOP3.LUT R22, R22, 0x1, RZ, 0xfc, !PT ;  /* 0x0000000116160812 */ /* 0x000fe200078efcff */
[----:B0-----:R-:W-:Y:S06]  /*27140*/  BRA.DIV UR5, `(.L_x_1947) ;  /* 0x0000005605047947 */ /* 0x001fec000b800000 */
.L_x_2076:
[----:B------:R-:W-:Y:S01]  /*27150*/  SHF.R.S32.HI R32, RZ, 0x1f, R18 ;  /* 0x0000001fff207819 */ /* 0x000fe20000011412 */
[----:B------:R-:W-:Y:S06]  /*27160*/  @!P2 BRA `(.L_x_1948) ;  /* 0x000000000004a947 */ /* 0x000fec0003800000 */
[----:B------:R-:W-:Y:S01]  /*27170*/  BPT.TRAP 0x1 ;  /* 0x000000040000795c */ /* 0x000fe20000300000 */
.L_x_1948:
        /* <DEDUP_REMOVED lines=25> */
.L_x_2077:
[----:B------:R-:W-:Y:S05]  /*27310*/  BSYNC B0 ;  /* 0x0000000000007941 */ /* 0x000fea0003800000 */
.L_x_1949:
[----:B------:R-:W2:Y:S01]  /*27320*/  LDL R10, [R1+0x8] ;  /* 0x00000800010a7983 */ /* 0x000ea20000100800 */
[----:B------:R-:W-:-:S03]  /*27330*/  ULDC.64 UR4, c[0x0][0x300] ;  /* 0x0000c00000047ab9 */ /* 0x000fc60000000a00 */
[----:B------:R-:W3:Y:S01]  /*27340*/  LDL R8, [R1] ;  /* 0x0000000001087983 */ /* 0x000ee20000100800 */
[----:B------:R-:W-:Y:S01]  /*27350*/  IMAD R5, R5, UR4, RZ ;  /* 0x0000000405057c24 */ /* 0x000fe2000f8e02ff */
[----:B------:R-:W-:Y:S01]  /*27360*/  LOP3.LUT P4, RZ, R22, 0x4, RZ, 0xc0, !PT ;  /* 0x0000000416ff7812 */ /* 0x000fe2000788c0ff */
[----:B0-----:R-:W-:Y:S01]  /*27370*/  IMAD.WIDE.U32 R2, R0, UR4, RZ ;  /* 0x0000000400027c25 */ /* 0x001fe2000f8e00ff */
[----:B------:R-:W0:Y:S01]  /*27380*/  S2R R9, SR_TID.X ;  /* 0x0000000000097919 */ /* 0x000e220000002100 */
[----:B------:R-:W-:Y:S02]  /*27390*/  LOP3.LUT P3, RZ, R22, 0x2, RZ, 0xc0, !PT ;  /* 0x0000000216ff7812 */ /* 0x000fe4000786c0ff */
[----:B------:R-:W-:Y:S01]  /*273a0*/  IMAD R5, R0, UR5, R5 ;  /* 0x0000000500057c24 */ /* 0x000fe2000f8e0205 */
[----:B------:R-:W-:Y:S01]  /*273b0*/  ULDC.64 UR4, c[0x0][0x310] ;  /* 0x0000c40000047ab9 */ /* 0x000fe20000000a00 */
[----:B------:R-:W-:Y:S01]  /*273c0*/  LOP3.LUT P2, RZ, R22, 0x1, RZ, 0xc0, !PT ;  /* 0x0000000116ff7812 */ /* 0x000fe2000784c0ff */
[----:B------:R-:W-:-:S02]  /*273d0*/  IMAD R6, R6, UR4, RZ ;  /* 0x0000000406067c24 */ /* 0x000fc4000f8e02ff */
        /* <DEDUP_REMOVED lines=12> */
[----:B0-----:R-:W-:-:S03]  /*274a0*/  LOP3.LUT R9, R9, 0x7f, RZ, 0xc0, !PT ;  /* 0x0000007f09097812 */ /* 0x001fc600078ec0ff */
[----:B------:R-:W-:Y:S02]  /*274b0*/  LEA.HI.X R0, R2, UR5, R0, 0x1, P0 ;  /* 0x0000000502007c11 */ /* 0x000fe400080f0c00 */
[----:B------:R-:W-:Y:S01]  /*274c0*/  SHF.R.U32.HI R9, RZ, 0x3, R9 ;  /* 0x00000003ff097819 */ /* 0x000fe20000011609 */
[----:B--2---:R-:W-:Y:S02]  /*274d0*/  IMAD R6, R25, -0x60, R10 ;  /* 0xffffffa019067824 */ /* 0x004fe400078e020a */
[----:B---3--:R-:W-:-:S03]  /*274e0*/  IMAD R5, R26, 0x4800, R8 ;  /* 0x000048001a057824 */ /* 0x008fc600078e0208 */
[----:B------:R-:W-:-:S04]  /*274f0*/  IADD3 R6, -R9, R6, RZ ;  /* 0x0000000609067210 */ /* 0x000fc80007ffe1ff */
        /* <DEDUP_REMOVED lines=64> */
.L_x_2091:
        /* <DEDUP_REMOVED lines=12> */
.L_x_1952:
        /* <DEDUP_REMOVED lines=10> */
.L_x_1953:
[----:B------:R2:W-:Y:S02]  /*27a60*/  SYNCS.ARRIVE.TRANS64.A1T0 RZ, [R7+URZ+0x30830], RZ ;  /* 0x030830ff07ff79a7 */ /* 0x0005e4000810003f */
[----:B------:R-:W-:Y:S05]  /*27a70*/  WARPSYNC.ALL ;  /* 0x0000000000007948 */ /* 0x000fea0003800000 */
[----:B------:R-:W-:Y:S01]  /*27a80*/  ULDC.64 UR4, c[0x0][0xa00] ;  /* 0x0002800000047ab9 */ /* 0x000fe20000000a00 */
[----:B-1----:R-:W-:Y:S01]  /*27a90*/  VIADD R2, R23, 0x12400 ;  /* 0x0001240017027836 */ /* 0x002fe20000000000 */
[----:B------:R-:W-:Y:S01]  /*27aa0*/  BAR.SYNC.DEFER_BLOCKING 0x8, 0x180 ;  /* 0x0206000000007b1d */ /* 0x000fe20000010000 */
[----:B------:R-:W-:Y:S02]  /*27ab0*/  ISETP.NE.U32.AND P0, PT, RZ, UR4, PT ;  /* 0x00000004ff007c0c */ /* 0x000fe4000bf05070 */
[----:B------:R-:W-:-:S02]  /*27ac0*/  SHF.R.S32.HI R0, RZ, 0x1f, R19 ;  /* 0x0000001fff007819 */ /* 0x000fc40000011413 */
[----:B------:R-:W-:Y:S01]  /*27ad0*/  ISETP.NE.AND.EX P0, PT, RZ, UR5, PT, P0 ;  /* 0x00000005ff007c0c */ /* 0x000fe2000bf05300 */
[----:B------:R-:W-:Y:S01]  /*27ae0*/  ULDC.64 UR4, c[0x0][0x298] ;  /* 0x0000a60000047ab9 */ /* 0x000fe20000000a00 */
[----:B------:R-:W-:Y:S01]  /*27af0*/  LOP3.LUT P1, RZ, R2, 0x3ff, RZ, 0xc0, !PT ;  /* 0x000003ff02ff7812 */ /* 0x000fe2000782c0ff */
[----:B------:R-:W-:Y:S01]  /*27b00*/  BSSY B6, `(.L_x_1954) ;  /* 0x000001c000067945 */ /* 0x000fe20003800000 */
[----:B------:R-:W-:Y:S02]  /*27b10*/  SEL R0, R0, RZ, !P0 ;  /* 0x000000ff00007207 */ /* 0x000fe40004000000 */
[----:B------:R-:W-:-:S03]  /*27b20*/  SEL R2, R19, RZ, !P0 ;  /* 0x000000ff13027207 */ /* 0x000fc60004000000 */
[----:B------:R1:W-:Y:S04]  /*27b30*/  STL [R1+0x30], R0 ;  /* 0x0000300001007387 */ /* 0x0003e80000100800 */
[----:B------:R3:W-:Y:S01]  /*27b40*/  STL [R1+0x1c], R2 ;  /* 0x00001c0201007387 */ /* 0x0007e20000100800 */
[----:B-1----:R-:W-:Y:S01]  /*27b50*/  SHF.R.S32.HI R0, RZ, 0x1f, R35 ;  /* 0x0000001fff007819 */ /* 0x002fe20000011423 */
[----:B---3--:R-:W-:-:S04]  /*27b60*/  IMAD.WIDE.U32 R2, R35, UR4, RZ ;  /* 0x0000000423027c25 */ /* 0x008fc8000f8e00ff */
[----:B------:R-:W-:Y:S01]  /*27b70*/  IMAD R0, R0, UR4, RZ ;  /* 0x0000000400007c24 */ /* 0x000fe2000f8e02ff */
[----:B------:R1:W-:Y:S03]  /*27b80*/  STL.64 [R1+0x20], R2 ;  /* 0x0000200201007387 */ /* 0x0003e60000100a00 */
[----:B------:R-:W-:-:S04]  /*27b90*/  IMAD R0, R35, UR5, R0 ;  /* 0x0000000523007c24 */ /* 0x000fc8000f8e0200 */
[----:B------:R-:W-:Y:S01]  /*27ba0*/  IMAD.IADD R35, R3, 0x1, R0 ;  /* 0x0000000103237824 */ /* 0x000fe200078e0200 */
[----:B------:R-:W-:Y:S06]  /*27bb0*/  @!P1 BRA `(.L_x_1955) ;  /* 0x0000000000409947 */ /* 0x000fec0003800000 */
[----:B-1----:R-:W-:Y:S01]  /*27bc0*/  MOV R2, 0x0 ;  /* 0x0000000000027802 */ /* 0x002fe20000000f00 */
[----:B------:R-:W-:Y:S01]  /*27bd0*/  ULDC.64 UR4, c[0x4][0x88] ;  /* 0x0100220000047ab9 */ /* 0x000fe20000000a00 */
[----:B------:R-:W-:Y:S01]  /*27be0*/  ULDC.64 UR6, c[0x4][0x90] ;  /* 0x0100240000067ab9 */ /* 0x000fe20000000a00 */
[----:B------:R-:W-:Y:S01]  /*27bf0*/  ULDC.64 UR8, c[0x4][0x20] ;  /* 0x0100080000087ab9 */ /* 0x000fe20000000a00 */
[----:B0-----:R-:W-:Y:S01]  /*27c00*/  IMAD.U32 R4, RZ, RZ, UR4 ;  /* 0x00000004ff047e24 */ /* 0x001fe2000f8e00ff */
[----:B------:R-:W-:Y:S01]  /*27c10*/  MOV R5, UR5 ;  /* 0x0000000500057c02 */ /* 0x000fe20008000f00 */
[----:B------:R-:W0:Y:S01]  /*27c20*/  LDC.64 R2, c[0x4][R2] ;  /* 0x0100000002027b82 */ /* 0x000e220000000a00 */
[----:B------:R-:W-:Y:S01]  /*27c30*/  IMAD.U32 R6, RZ, RZ, UR6 ;  /* 0x00000006ff067e24 */ /* 0x000fe2000f8e00ff */
[----:B------:R-:W-:Y:S01]  /*27c40*/  MOV R11, UR9 ;  /* 0x00000009000b7c02 */ /* 0x000fe20008000f00 */
[----:B--2---:R-:W-:Y:S02]  /*27c50*/  IMAD.U32 R7, RZ, RZ, UR7 ;  /* 0x00000007ff077e24 */ /* 0x004fe4000f8e00ff */
[----:B------:R-:W-:-:S02]  /*27c60*/  IMAD.U32 R10, RZ, RZ, UR8 ;  /* 0x00000008ff0a7e24 */ /* 0x000fc4000f8e00ff */
[----:B------:R-:W-:Y:S02]  /*27c70*/  IMAD.MOV.U32 R8, RZ, RZ, 0x70 ;  /* 0x00000070ff087424 */ /* 0x000fe400078e00ff */
[----:B------:R-:W-:Y:S02]  /*27c80*/  IMAD.MOV.U32 R12, RZ, RZ, 0x1 ;  /* 0x00000001ff0c7424 */ /* 0x000fe400078e00ff */
[----:B------:R-:W-:-:S07]  /*27c90*/  IMAD.MOV.U32 R13, RZ, RZ, RZ ;  /* 0x000000ffff0d7224 */ /* 0x000fce00078e00ff */
[----:B------:R-:W-:-:S07]  /*27ca0*/  LEPC R20, `(.L_x_1955) ;  /* 0x000000001014794e */ /* 0x000fce0000000000 */
[----:B0-----:R-:W-:Y:S05]  /*27cb0*/  CALL.ABS.NOINC R2 ;  /* 0x0000000002007343 */ /* 0x001fea0003c00000 */
.L_x_1955:
[----:B------:R-:W-:Y:S05]  /*27cc0*/  BSYNC B6 ;  /* 0x0000000000067941 */ /* 0x000fea0003800000 */
.L_x_1954:
[----:B------:R-:W3:Y:S01]  /*27cd0*/  LDL.LU R20, [R1+0x30] ;  /* 0x0000300001147983 */ /* 0x000ee20000300800 */
[----:B------:R-:W-:Y:S01]  /*27ce0*/  ULDC.64 UR4, c[0x0][0x2d8] ;  /* 0x0000b60000047ab9 */ /* 0x000fe20000000a00 */
[----:B--2---:R-:W2:Y:S02]  /*27cf0*/  LDC R7, c[0x0][0x448] ;  /* 0x00011200ff077b82 */ /* 0x004ea40000000800 */
[----:B------:R-:W4:Y:S04]  /*27d00*/  LDL.LU R21, [R1+0x1c] ;  /* 0x00001c0001157983 */ /* 0x000f280000300800 */
[----:B-1----:R-:W3:Y:S01]  /*27d10*/  LDL.LU.64 R2, [R1+0x20] ;  /* 0x0000200001027983 */ /* 0x002ee20000300a00 */
[----:B------:R-:W-:-:S03]  /*27d20*/  IMAD R0, R32, UR4, RZ ;  /* 0x0000000420007c24 */ /* 0x000fc6000f8e02ff */
[----:B------:R1:W5:Y:S01]  /*27d30*/  LDL R8, [R1+0x4] ;  /* 0x0000040001087983 */ /* 0x0003620000100800 */
[----:B------:R-:W-:Y:S01]  /*27d40*/  IMAD R0, R18, UR5, R0 ;  /* 0x0000000512007c24 */ /* 0x000fe2000f8e0200 */
[----:B--2---:R-:W-:-:S13]  /*27d50*/  ISETP.NE.AND P0, PT, R7, 0x1, PT ;  /* 0x000000010700780c */ /* 0x004fda0003f05270 */
[----:B------:R-:W2:Y:S01]  /*27d60*/  @P0 LDC R6, c[0x0][0x44c] ;  /* 0x00011300ff060b82 */ /* 0x000ea20000000800 */
[----:B---3--:R-:W-:-:S03]  /*27d70*/  MOV R3, R35 ;  /* 0x0000002300037202 */ /* 0x008fc60000000f00 */
[----:B------:R-:W-:Y:S01]  /*27d80*/  IMAD.WIDE.U32 R2, R18, UR4, R2 ;  /* 0x0000000412027c25 */ /* 0x000fe2000f8e0002 */
[----:B------:R-:W-:-:S03]  /*27d90*/  ULDC.64 UR4, c[0x0][0x2e0] ;  /* 0x0000b80000047ab9 */ /* 0x000fc60000000a00 */
[----:B------:R-:W-:Y:S02]  /*27da0*/  IMAD.IADD R3, R3, 0x1, R0 ;  /* 0x0000000103037824 */ /* 0x000fe400078e0200 */
[----:B------:R-:W-:Y:S02]  /*27db0*/  IMAD R0, R20, UR4, RZ ;  /* 0x0000000414007c24 */ /* 0x000fe4000f8e02ff */
[----:B------:R-:W3:Y:S01]  /*27dc0*/  S2R R20, SR_TID.X ;  /* 0x0000000000147919 */ /* 0x000ee20000002100 */
[----:B----4-:R-:W-:-:S04]  /*27dd0*/  IMAD.WIDE.U32 R2, R21, UR4, R2 ;  /* 0x0000000415027c25 */ /* 0x010fc8000f8e0002 */
[----:B------:R-:W-:Y:S01]  /*27de0*/  IMAD R0, R21, UR5, R0 ;  /* 0x0000000515007c24 */ /* 0x000fe2000f8e0200 */
[----:B------:R-:W-:-:S03]  /*27df0*/  ULDC.64 UR4, c[0x0][0x2d0] ;  /* 0x0000b40000047ab9 */ /* 0x000fc60000000a00 */
[----:B------:R-:W-:Y:S02]  /*27e00*/  IMAD.IADD R3, R3, 0x1, R0 ;  /* 0x0000000103037824 */ /* 0x000fe400078e0200 */
[----:B------:R-:W4:Y:S01]  /*27e10*/  @P0 LDC R0, c[0x0][0x450] ;  /* 0x00011400ff000b82 */ /* 0x000f220000000800 */
[----:B---3--:R-:W-:-:S04]  /*27e20*/  LOP3.LUT R20, R20, 0x7f, RZ, 0xc0, !PT ;  /* 0x0000007f14147812 */ /* 0x008fc800078ec0ff */
[----:B------:R-:W-:Y:S02]  /*27e30*/  SHF.R.U32.HI R21, RZ, 0x3, R20 ;  /* 0x00000003ff157819 */ /* 0x000fe40000011614 */
[----:B------:R-:W3:Y:S02]  /*27e40*/  S2R R20, SR_TID.X ;  /* 0x0000000000147919 */ /* 0x000ee40000002100 */
[----:B---3--:R-:W-:-:S05]  /*27e50*/  IMAD.SHL.U32 R20, R20, 0x10, RZ ;  /* 0x0000001014147824 */ /* 0x008fca00078e00ff */
[----:B------:R-:W-:-:S04]  /*27e60*/  LOP3.LUT R20, R21, 0x70, R20, 0xf8, !PT ;  /* 0x0000007015147812 */ /* 0x000fc800078ef814 */
[----:B------:R-:W-:-:S05]  /*27e70*/  IADD3 R5, R20, R28, RZ ;  /* 0x0000001c14057210 */ /* 0x000fca0007ffe0ff */
[----:B--2---:R-:W-:-:S04]  /*27e80*/  @P0 IMAD.HI.U32 R6, R5, R6, RZ ;  /* 0x0000000605060227 */ /* 0x004fc800078e00ff */
[----:B0-----:R-:W-:Y:S01]  /*27e90*/  IMAD.MOV.U32 R4, RZ, RZ, R5 ;  /* 0x000000ffff047224 */ /* 0x001fe200078e0005 */
[----:B----4-:R-:W-:Y:S01]  /*27ea0*/  @P0 SHF.R.U32.HI R4, RZ, R0, R6 ;  /* 0x00000000ff040219 */ /* 0x010fe20000011606 */
[----:B------:R-:W0:Y:S04]  /*27eb0*/  S2R R20, SR_TID.X ;  /* 0x0000000000147919 */ /* 0x000e280000002100 */
        /* <DEDUP_REMOVED lines=14> */
[----:B------:R-:W-:Y:S01]  /*27fa0*/  ULDC UR4, c[0x0][0x2b8] ;  /* 0x0000ae0000047ab9 */ /* 0x000fe20000000800 */
[----:B------:R-:W-:Y:S02]  /*27fb0*/  IADD3 R4, R3, R5, RZ ;  /* 0x0000000503047210 */ /* 0x000fe40007ffe0ff */
[----:B0-----:R-:W-:Y:S02]  /*27fc0*/  LOP3.LUT R20, R20, 0x7f, RZ, 0xc0, !PT ;  /* 0x0000007f14147812 */ /* 0x001fe400078ec0ff */
[----:B------:R-:W-:Y:S01]  /*27fd0*/  LEA.HI.X R4, R2, UR5, R4, 0x1, P0 ;  /* 0x0000000502047c11 */ /* 0x000fe200080f0c04 */
[----:B------:R-:W-:Y:S01]  /*27fe0*/  UMOV UR5, 0xffffffff ;  /* 0xffffffff00057882 */ /* 0x000fe20000000000 */
[----:B------:R-:W-:-:S02]  /*27ff0*/  ISETP.GE.AND P3, PT, R34, UR4, PT ;  /* 0x0000000422007c0c */ /* 0x000fc4000bf66270 */
[----:B------:R-:W-:Y:S02]  /*28000*/  ISETP.GE.AND P2, PT, R37, UR4, PT ;  /* 0x0000000425007c0c */ /* 0x000fe4000bf46270 */
[----:B------:R-:W-:Y:S02]  /*28010*/  ISETP.GE.AND P0, PT, R36, UR4, PT ;  /* 0x0000000424007c0c */ /* 0x000fe4000bf06270 */
[----:B------:R-:W-:Y:S01]  /*28020*/  SHF.R.U32.HI R9, RZ, 0x3, R20 ;  /* 0x00000003ff097819 */ /* 0x000fe20000011614 */
[----:B-1----:R-:W-:Y:S10]  /*28030*/  BRA.DIV UR5, `(.L_x_1956) ;  /* 0x0000004e05b87947 */ /* 0x002ff4000b800000 */
        /* <DEDUP_REMOVED lines=8> */
[----:B------:R-:W-:Y:S01]  /*280c0*/  @!P1 IMAD.MOV.U32 R2, RZ, RZ, R5 ;  /* 0x000000ffff029224 */ /* 0x000fe200078e0005 */
[----:B------:R-:W-:-:S04]  /*280d0*/  IADD3 R5, R28, 0x10, RZ ;  /* 0x000000101c057810 */ /* 0x000fc80007ffe0ff */
[----:B-----5:R-:W-:Y:S04]  /*280e0*/  @!P1 LDGSTS.E.BYPASS.LTC128B.128 [R8+0x12400], desc[UR60][R2.64], !P3 ;  /* 0x1240000002089fae */ /* 0x020fe8000d901d7c */
        /* <DEDUP_REMOVED lines=68> */
.L_x_2108:
[----:B------:R-:W-:Y:S01]  /*28530*/  IADD3 R28, R28, 0x70, RZ ;  /* 0x000000701c1c7810 */ /* 0x000fe20007ffe0ff */
[----:B------:R-:W-:Y:S03]  /*28540*/  BSSY B0, `(.L_x_1957) ;  /* 0x000000b000007945 */ /* 0x000fe60003800000 */
        /* <DEDUP_REMOVED lines=10> */
.L_x_1958:
[----:B------:R-:W-:Y:S05]  /*285f0*/  BSYNC B0 ;  /* 0x0000000000007941 */ /* 0x000fea0003800000 */
.L_x_1957:
[----:B------:R-:W-:Y:S01]  /*28600*/  NOP ;  /* 0x0000000000007918 */ /* 0x000fe20000000000 */
[----:B------:R-:W-:-:S13]  /*28610*/  PLOP3.LUT P0, PT, PT, PT, PT, 0x80, 0x0 ;  /* 0x000000000000781c */ /* 0x000fda0003f0f070 */
.L_x_1959:
[----:B------:R-:W-:Y:S02]  /*28620*/  PLOP3.LUT P1, PT, P1, P0, PT, 0xa2, 0x0 ;  /* 0x000000000000781c */ /* 0x000fe40000f21472 */
[----:B------:R-:W-:-:S08]  /*28630*/  @P0 R2UR P1, UR4, R23 ;  /* 0x00000000170402ca */ /* 0x000fd00000020000 */
[----:B------:R-:W-:-:S05]  /*28640*/  @P0 PLOP3.LUT P0, PT, P1, PT, PT, 0x80, 0x0 ;  /* 0x000000000000081c */ /* 0x000fca0000f0f070 */
[----:B------:R-:W-:Y:S01]  /*28650*/  @!P1 SYNCS.ARRIVE.TRANS64.RED.A0T1 RZ, [UR4+0x30800], RZ ;  /* 0x030800ffffff99a7 */ /* 0x000fe20008200404 */
[----:B------:R-:W-:Y:S07]  /*28660*/  @!P1 ARRIVES.LDGSTSBAR.64.TRANSCNT [UR4+0x30800] ;  /* 0x03080000ff0099b0 */ /* 0x000fee0008000a84 */
[----:B------:R-:W-:Y:S05]  /*28670*/  @P0 BRA.U.ANY `(.L_x_1959) ;  /* 0xfffffffd00e80947 */ /* 0x000fea000393ffff */
[----:B01----:R-:W2:Y:S02]  /*28680*/  LDL.LU R2, [R1+0x2c] ;  /* 0x00002c0001027983 */ /* 0x003ea40000300800 */
[----:B--2---:R-:W-:-:S05]  /*28690*/  VIADD R2, R2, 0x1 ;  /* 0x0000000102027836 */ /* 0x004fca0000000000 */
[----:B------:R0:W-:Y:S01]  /*286a0*/  STL [R1+0x2c], R2 ;  /* 0x00002c0201007387 */ /* 0x0001e20000100800 */
[----:B------:R-:W-:-:S04]  /*286b0*/  LEA.HI R0, R2, R2, RZ, 0x1 ;  /* 0x0000000202007211 */ /* 0x000fc800078f08ff */
[----:B------:R-:W-:-:S05]  /*286c0*/  LOP3.LUT R0, R0, 0xfffffffe, RZ, 0xc0, !PT ;  /* 0xfffffffe00007812 */ /* 0x000fca00078ec0ff */
[----:B------:R-:W-:-:S05]  /*286d0*/  IMAD.IADD R0, R2, 0x1, -R0 ;  /* 0x0000000102007824 */ /* 0x000fca00078e0a00 */
[----:B------:R-:W-:Y:S01]  /*286e0*/  SHF.L.U32 R0, R0, 0x1f, RZ ;  /* 0x0000001f00007819 */ /* 0x000fe200000006ff */
[----:B------:R-:W-:Y:S01]  /*286f0*/  NOP ;  /* 0x0000000000007918 */ /* 0x000fe20000000000 */
[----:B0-----:R-:W2:Y:S01]  /*28700*/  LDL.LU R2, [R1+0x28] ;  /* 0x0000280001027983 */ /* 0x001ea20000300800 */
[----:B------:R0:W-:Y:S01]  /*28710*/  SYNCS.ARRIVE.TRANS64.A1T0 RZ, [R23+URZ+0x30800], RZ ;  /* 0x030800ff17ff79a7 */ /* 0x0001e2000810003f */
[----:B------:R-:W-:Y:S01]  /*28720*/  BSSY B0, `(.L_x_1960) ;  /* 0x0000004000007945 */ /* 0x000fe20003800000 */
[----:B------:R-:W1:Y:S01]  /*28730*/  SYNCS.PHASECHK.TRANS64.TRYWAIT P0, [R23+URZ+0x30820], R0 ;  /* 0x03082000170075a7 */ /* 0x000e62000800017f */
[----:B--2---:R-:W-:Y:S02]  /*28740*/  IADD3 R6, R2, -0x2, RZ ;  /* 0xfffffffe02067810 */ /* 0x004fe40007ffe0ff */
[----:B01----:R-:W-:Y:S05]  /*28750*/  @!P0 BRA `(.L_x_1961) ;  /* 0x0000005000a88947 */ /* 0x003fea0003800000 */
.L_x_2109:
[----:B------:R-:W-:Y:S05]  /*28760*/  BSYNC B0 ;  /* 0x0000000000007941 */ /* 0x000fea0003800000 */
.L_x_1960:
        /* <DEDUP_REMOVED lines=11> */
.L_x_1976:
[----:B------:R-:W2:Y:S01]  /*28820*/  LDL R4, [R1+0xc] ;  /* 0x00000c0001047983 */ /* 0x000ea20000100800 */
[----:B------:R-:W1:Y:S03]  /*28830*/  LDC R7, c[0x0][0x430] ;  /* 0x00010c00ff077b82 */ /* 0x000e660000000800 */
[----:B------:R-:W3:Y:S01]  /*28840*/  LDL R8, [R1+0x14] ;  /* 0x0000140001087983 */ /* 0x000ee20000100800 */
[----:B0-----:R-:W0:Y:S01]  /*28850*/  S2R R0, SR_TID.X ;  /* 0x0000000000007919 */ /* 0x001e220000002100 */
[----:B------:R-:W4:Y:S01]  /*28860*/  S2R R3, SR_TID.X ;  /* 0x0000000000037919 */ /* 0x000f220000002100 */
[----:B-1----:R-:W-:-:S13]  /*28870*/  ISETP.NE.AND P0, PT, R7, 0x1, PT ;  /* 0x000000010700780c */ /* 0x002fda0003f05270 */
[----:B------:R-:W1:Y:S01]  /*28880*/  @P0 LDC R2, c[0x0][0x438] ;  /* 0x00010e00ff020b82 */ /* 0x000e620000000800 */
[----:B0-----:R-:W-:-:S04]  /*28890*/  LOP3.LUT R0, R0, 0x7f, RZ, 0xc0, !PT ;  /* 0x0000007f00007812 */ /* 0x001fc800078ec0ff */
[----:B------:R-:W-:Y:S02]  /*288a0*/  SHF.R.U32.HI R0, RZ, 0x3, R0 ;  /* 0x00000003ff007819 */ /* 0x000fe40000011600 */
[----:B----4-:R-:W-:-:S04]  /*288b0*/  SHF.L.U32 R3, R3, 0x4, RZ ;  /* 0x0000000403037819 */ /* 0x010fc800000006ff */
[----:B------:R-:W-:Y:S02]  /*288c0*/  LOP3.LUT R3, R0, 0x70, R3, 0xf8, !PT ;  /* 0x0000007000037812 */ /* 0x000fe400078ef803 */
[----:B------:R-:W0:Y:S02]  /*288d0*/  @P0 LDC R0, c[0x0][0x434] ;  /* 0x00010d00ff000b82 */ /* 0x000e240000000800 */
[----:B------:R-:W-:Y:S01]  /*288e0*/  ISETP.GT.U32.AND P5, PT, R3, 0x5f, PT ;  /* 0x0000005f0300780c */ /* 0x000fe20003fa4070 */
[----:B--2---:R-:W-:-:S12]  /*288f0*/  IMAD R9, R6, 0x60, R4 ;  /* 0x0000006006097824 */ /* 0x004fd800078e0204 */
[----:B------:R-:W3:Y:S01]  /*28900*/  @!P5 LDC.64 R4, c[0x0][0x428] ;  /* 0x00010a00ff04db82 */ /* 0x000ee20000000a00 */
[----:B------:R-:W-:-:S04]  /*28910*/  IMAD.IADD R9, R3, 0x1, R9 ;  /* 0x0000000103097824 */ /* 0x000fc800078e0209 */
[----:B0-----:R-:W-:-:S04]  /*28920*/  @P0 IMAD.HI.U32 R3, R9, R0, RZ ;  /* 0x0000000009030227 */ /* 0x001fc800078e00ff */
[----:B------:R-:W-:Y:S01]  /*28930*/  IMAD.MOV.U32 R0, RZ, RZ, R9 ;  /* 0x000000ffff007224 */ /* 0x000fe200078e0009 */
[----:B-1----:R-:W-:-:S04]  /*28940*/  @P0 SHF.R.U32.HI R0, RZ, R2, R3 ;  /* 0x00000002ff000219 */ /* 0x002fc80000011603 */
[--C-:B------:R-:W-:Y:S01]  /*28950*/  @!P5 SHF.R.S32.HI R3, RZ, 0x1f, R0.reuse ;  /* 0x0000001fff03d819 */ /* 0x100fe20000011400 */
[----:B------:R-:W-:Y:S02]  /*28960*/  @!P5 IMAD.MOV.U32 R2, RZ, RZ, R0 ;  /* 0x000000ffff02d224 */ /* 0x000fe400078e0000 */
[-C--:B---3--:R-:W-:Y:S02]  /*28970*/  @!P5 IMAD R8, R8, R4.reuse, RZ ;  /* 0x000000040808d224 */ /* 0x088fe400078e02ff */
        /* <DEDUP_REMOVED lines=10> */
[----:B------:R-:W-:Y:S01]  /*28a20*/  LOP3.LUT P4, RZ, R22, 0x10, RZ, 0xc0, !PT ;  /* 0x0000001016ff7812 */ /* 0x000fe2000788c0ff */
[----:B------:R-:W-:-:S05]  /*28a30*/  VIADD R26, R10, 0x1 ;  /* 0x000000010a1a7836 */ /* 0x000fca0000000000 */
[C---:B------:R-:W-:Y:S01]  /*28a40*/  ISETP.NE.AND P0, PT, R26.reuse, 0x2, PT ;  /* 0x000000021a00780c */ /* 0x040fe20003f05270 */
[----:B------:R-:W-:Y:S05]  /*28a50*/  YIELD ;  /* 0x0000000000007946 */ /* 0x000fea0003800000 */
[----:B------:R-:W-:Y:S02]  /*28a60*/  SEL R29, RZ, 0x1, P0 ;  /* 0x00000001ff1d7807 */ /* 0x000fe40000000000 */
[----:B------:R-:W-:Y:S02]  /*28a70*/  SEL R26, R26, RZ, P0 ;  /* 0x000000ff1a1a7207 */ /* 0x000fe40000000000 */
[----:B------:R-:W-:-:S02]  /*28a80*/  MOV R25, R6 ;  /* 0x0000000600197202 */ /* 0x000fc40000000f00 */
[----:B------:R-:W-:Y:S01]  /*28a90*/  LOP3.LUT R29, R20, R29, RZ, 0x3c, !PT ;  /* 0x0000001d141d7212 */ /* 0x000fe200078e3cff */
[----:B0-----:R-:W-:Y:S06]  /*28aa0*/  @!P4 BRA `(.L_x_1964) ;  /* 0x000000000004c947 */ /* 0x001fec0003800000 */
[----:B------:R-:W-:Y:S01]  /*28ab0*/  BPT.TRAP 0x1 ;  /* 0x000000040000795c */ /* 0x000fe20000300000 */
.L_x_1964:
[----:B------:R-:W-:Y:S01]  /*28ac0*/  IMAD R7, R26, 0x8, R23 ;  /* 0x000000081a077824 */ /* 0x000fe200078e0217 */
[----:B------:R-:W-:Y:S01]  /*28ad0*/  SHF.L.U32 R2, R29, 0x1f, RZ ;  /* 0x0000001f1d027819 */ /* 0x000fe200000006ff */
[----:B------:R-:W-:Y:S03]  /*28ae0*/  BSSY B1, `(.L_x_1965) ;  /* 0x0000003000017945 */ /* 0x000fe60003800000 */
[----:B------:R-:W0:Y:S02]  /*28af0*/  SYNCS.PHASECHK.TRANS64.TRYWAIT P0, [R7+URZ+0x30840], R2 ;  /* 0x03084002070075a7 */ /* 0x000e24000800017f */
[----:B0-----:R-:W-:Y:S05]  /*28b00*/  @!P0 BRA `(.L_x_1966) ;  /* 0x0000004c00d08947 */ /* 0x001fea0003800000 */
.L_x_2110:
[----:B------:R-:W-:Y:S05]  /*28b10*/  BSYNC B1 ;  /* 0x0000000000017941 */ /* 0x000fea0003800000 */
.L_x_1965:
[----:B------:R-:W2:Y:S01]  /*28b20*/  LDL R5, [R1] ;  /* 0x0000000001057983 */ /* 0x000ea20000100800 */
[----:B------:R-:W-:Y:S01]  /*28b30*/  SHF.R.S32.HI R21, RZ, 0x1f, R9 ;  /* 0x0000001fff157819 */ /* 0x000fe20000011409 */
[----:B------:R-:W-:Y:S01]  /*28b40*/  ULDC.64 UR4, c[0x0][0x300] ;  /* 0x0000c00000047ab9 */ /* 0x000fe20000000a00 */
[----:B-----5:R-:W-:Y:S01]  /*28b50*/  SHF.R.S32.HI R28, RZ, 0x1f, R0 ;  /* 0x0000001fff1c7819 */ /* 0x020fe20000011400 */
[----:B0-----:R-:W-:Y:S01]  /*28b60*/  IMAD.WIDE.U32 R2, R9, UR4, RZ ;  /* 0x0000000409027c25 */ /* 0x001fe2000f8e00ff */
[C---:B------:R-:W-:Y:S02]  /*28b70*/  LOP3.LUT P5, RZ, R22.reuse, 0x2, RZ, 0xc0, !PT ;  /* 0x0000000216ff7812 */ /* 0x040fe400078ac0ff */
[----:B------:R-:W-:Y:S01]  /*28b80*/  LOP3.LUT P4, RZ, R22, 0x1, RZ, 0xc0, !PT ;  /* 0x0000000116ff7812 */ /* 0x000fe2000788c0ff */
[----:B------:R-:W-:-:S04]  /*28b90*/  IMAD R4, R21, UR4, RZ ;  /* 0x0000000415047c24 */ /* 0x000fc8000f8e02ff */
        /* <DEDUP_REMOVED lines=16> */
[----:B--2---:R-:W-:Y:S01]  /*28ca0*/  IMAD R5, R26, 0x4800, R5 ;  /* 0x000048001a057824 */ /* 0x004fe200078e0205 */
        /* <DEDUP_REMOVED lines=41> */
.L_x_2124:
        /* <DEDUP_REMOVED lines=11> */
.L_x_1968:
        /* <DEDUP_REMOVED lines=10> */
.L_x_1969:
[----:B------:R2:W-:Y:S01]  /*29090*/  SYNCS.ARRIVE.TRANS64.A1T0 RZ, [R7+URZ+0x30830], RZ ;  /* 0x030830ff07ff79a7 */ /* 0x0005e2000810003f */
[----:B------:R-:W-:Y:S05]  /*290a0*/  @!P5 BRA `(.L_x_1970) ;  /* 0x000000000004d947 */ /* 0x000fea0003800000 */
[----:B------:R-:W-:Y:S01]  /*290b0*/  BPT.TRAP 0x1 ;  /* 0x000000040000795c */ /* 0x000fe20000300000 */
.L_x_1970:
[----:B-1----:R-:W-:Y:S01]  /*290c0*/  SHF.L.U32 R2, R20, 0x1f, RZ ;  /* 0x0000001f14027819 */ /* 0x002fe200000006ff */
[----:B0-----:R-:W-:Y:S01]  /*290d0*/  IMAD R6, R10, 0x8, R23 ;  /* 0x000000080a067824 */ /* 0x001fe200078e0217 */
[----:B------:R-:W-:Y:S03]  /*290e0*/  BSSY B1, `(.L_x_1971) ;  /* 0x0000003000017945 */ /* 0x000fe60003800000 */
[----:B------:R-:W0:Y:S02]  /*290f0*/  SYNCS.PHASECHK.TRANS64.TRYWAIT P0, [R6+URZ+0x30860], R2 ;  /* 0x03086002060075a7 */ /* 0x000e24000800017f */
[----:B0-----:R-:W-:Y:S05]  /*29100*/  @!P0 BRA `(.L_x_1972) ;  /* 0x0000005000448947 */ /* 0x001fea0003800000 */
.L_x_2125:
[----:B------:R-:W-:Y:S05]  /*29110*/  BSYNC B1 ;  /* 0x0000000000017941 */ /* 0x000fea0003800000 */
.L_x_1971:
[----:B--2---:R-:W2:Y:S04]  /*29120*/  LDL R7, [R1+0x8] ;  /* 0x0000080001077983 */ /* 0x004ea80000100800 */
[----:B------:R-:W3:Y:S01]  /*29130*/  LDL R5, [R1] ;  /* 0x0000000001057983 */ /* 0x000ee20000100800 */
[----:B------:R-:W1:Y:S01]  /*29140*/  S2R R3, SR_TID.X ;  /* 0x0000000000037919 */ /* 0x000e620000002100 */
[----:B------:R-:W-:Y:S01]  /*29150*/  UMOV UR4, 0xffffffff ;  /* 0xffffffff00047882 */ /* 0x000fe20000000000 */
[----:B-1----:R-:W-:-:S04]  /*29160*/  LOP3.LUT R3, R3, 0x7f, RZ, 0xc0, !PT ;  /* 0x0000007f03037812 */ /* 0x002fc800078ec0ff */
[----:B------:R-:W-:Y:S01]  /*29170*/  SHF.R.U32.HI R3, RZ, 0x3, R3 ;  /* 0x00000003ff037819 */ /* 0x000fe20000011603 */
[----:B--2---:R-:W-:Y:S02]  /*29180*/  IMAD R7, R31, -0x60, R7 ;  /* 0xffffffa01f077824 */ /* 0x004fe400078e0207 */
[----:B---3--:R-:W-:Y:S02]  /*29190*/  IMAD R5, R10, 0x4800, R5 ;  /* 0x000048000a057824 */ /* 0x008fe400078e0205 */
[----:B------:R-:W-:Y:S01]  /*291a0*/  IMAD.IADD R7, R7, 0x1, -R3 ;  /* 0x0000000107077824 */ /* 0x000fe200078e0a03 */
[----:B------:R-:W-:Y:S06]  /*291b0*/  BRA.DIV UR4, `(.L_x_1973) ;  /* 0x00000052042c7947 */ /* 0x000fec000b800000 */
[----:B0-----:R-:W0:Y:S01]  /*291c0*/  SHFL.IDX PT, R2, R17, RZ, 0x181f ;  /* 0x00181fff11027589 */ /* 0x001e2200000e0000 */
[----:B------:R-:W-:-:S03]  /*291d0*/  LEA R5, R5, R23, 0x1 ;  /* 0x0000001705057211 */ /* 0x000fc600078e08ff */
        /* <DEDUP_REMOVED lines=51> */
[----:B0-2---:R0:W1:Y:S02]  /*29510*/  SHFL.IDX PT, R2, R17, 0x5, 0x181f ;  /* 0x00b81f0011027f89 */ /* 0x00506400000e0000 */
.L_x_2139:
        /* <DEDUP_REMOVED lines=26> */
[----:B------:R-:W-:-:S04]  /*296c0*/  ULDC.64 UR4, c[0x0][0x318] ;  /* 0x0000c60000047ab9 */ /* 0x000fc80000000a00 */
[----:B------:R-:W-:Y:S02]  /*296d0*/  IADD3 R3, R5, R3, RZ ;  /* 0x0000000305037210 */ /* 0x000fe40007ffe0ff */
[----:B0-----:R-:W-:-:S04]  /*296e0*/  LEA R17, P0, R2, UR4, 0x1 ;  /* 0x0000000402117c11 */ /* 0x001fc8000f8008ff */
[----:B------:R-:W-:Y:S02]  /*296f0*/  LEA.HI.X R24, R2, UR5, R3, 0x1, P0 ;  /* 0x0000000502187c11 */ /* 0x000fe400080f0c03 */
[----:B------:R-:W-:-:S13]  /*29700*/  PLOP3.LUT P0, PT, PT, PT, PT, 0x80, 0x0 ;  /* 0x000000000000781c */ /* 0x000fda0003f0f070 */
.L_x_1974:
        /* <DEDUP_REMOVED lines=10> */
.L_x_1975:
[----:B------:R-:W2:Y:S01]  /*297b0*/  LDL R0, [R1+0x10] ;  /* 0x0000100001007983 */ /* 0x000ea20000100800 */
[----:B------:R0:W-:Y:S01]  /*297c0*/  SYNCS.ARRIVE.TRANS64.A1T0 RZ, [R6+URZ+0x30850], RZ ;  /* 0x030850ff06ff79a7 */ /* 0x0001e2000810003f */
[----:B------:R-:W-:Y:S01]  /*297d0*/  IMAD.MOV.U32 R10, RZ, RZ, R26 ;  /* 0x000000ffff0a7224 */ /* 0x000fe200078e001a */
[----:B------:R-:W-:Y:S01]  /*297e0*/  MOV R31, R25 ;  /* 0x00000019001f7202 */ /* 0x000fe20000000f00 */
[----:B------:R-:W-:Y:S02]  /*297f0*/  IMAD.MOV.U32 R20, RZ, RZ, R29 ;  /* 0x000000ffff147224 */ /* 0x000fe400078e001d */
[C---:B0-----:R-:W-:Y:S01]  /*29800*/  VIADD R6, R25.reuse, 0xffffffff ;  /* 0xffffffff19067836 */ /* 0x041fe20000000000 */
[----:B--2---:R-:W-:-:S13]  /*29810*/  ISETP.GT.AND P0, PT, R25, R0, PT ;  /* 0x000000001900720c */ /* 0x004fda0003f04270 */
[----:B------:R-:W-:Y:S05]  /*29820*/  @P0 BRA `(.L_x_1976) ;  /* 0xffffffec00fc0947 */ /* 0x000fea000383ffff */
.L_x_1963:
[----:B------:R-:W-:Y:S05]  /*29830*/  BSYNC B0 ;  /* 0x0000000000007941 */ /* 0x000fea0003800000 */
.L_x_1962:
        /* <DEDUP_REMOVED lines=17> */
.L_x_1978:
[----:B------:R-:W-:Y:S05]  /*29950*/  BSYNC B0 ;  /* 0x0000000000007941 */ /* 0x000fea0003800000 */
.L_x_1977:
[----:B------:R-:W-:-:S13]  /*29960*/  LOP3.LUT P0, RZ, R22, 0x10, RZ, 0xc0, !PT ;  /* 0x0000001016ff7812 */ /* 0x000fda000780c0ff */
[----:B------:R-:W-:Y:S05]  /*29970*/  @!P0 BRA `(.L_x_1979) ;  /* 0x0000000000048947 */ /* 0x000fea0003800000 */
[----:B------:R-:W-:Y:S01]  /*29980*/  BPT.TRAP 0x1 ;  /* 0x000000040000795c */ /* 0x000fe20000300000 */
.L_x_1979:
[----:B------:R-:W2:Y:S01]  /*29990*/  LDL.LU R2, [R1+0x8] ;  /* 0x0000080001027983 */ /* 0x000ea20000300800 */
[----:B------:R-:W-:Y:S01]  /*299a0*/  IMAD R0, R26, 0x8, R23 ;  /* 0x000000081a007824 */ /* 0x000fe200078e0217 */
[----:B------:R-:W-:Y:S01]  /*299b0*/  SHF.L.U32 R3, R29, 0x1f, RZ ;  /* 0x0000001f1d037819 */ /* 0x000fe200000006ff */
[----:B------:R-:W-:Y:S03]  /*299c0*/  BSSY B0, `(.L_x_1980) ;  /* 0x0000004000007945 */ /* 0x000fe60003800000 */
[----:B------:R-:W0:Y:S01]  /*299d0*/  SYNCS.PHASECHK.TRANS64.TRYWAIT P0, [R0+URZ+0x30860], R3 ;  /* 0x03086003000075a7 */ /* 0x000e22000800017f */
[----:B--2---:R-:W-:Y:S01]  /*299e0*/  IMAD R6, R25, -0x60, R2 ;  /* 0xffffffa019067824 */ /* 0x004fe200078e0202 */
[----:B0-----:R-:W-:Y:S06]  /*299f0*/  @!P0 BRA `(.L_x_1981) ;  /* 0x0000005000308947 */ /* 0x001fec0003800000 */
.L_x_2140:
[----:B------:R-:W-:Y:S05]  /*29a00*/  BSYNC B0 ;  /* 0x0000000000007941 */ /* 0x000fea0003800000 */
.L_x_1980:
[----:B------:R-:W1:Y:S02]  /*29a10*/  S2R R2, SR_TID.X ;  /* 0x0000000000027919 */ /* 0x000e640000002100 */
[----:B-1----:R-:W-:-:S04]  /*29a20*/  LOP3.LUT R2, R2, 0x7f, RZ, 0xc0, !PT ;  /* 0x0000007f02027812 */ /* 0x002fc800078ec0ff */
[----:B------:R-:W-:Y:S02]  /*29a30*/  SHF.R.U32.HI R4, RZ, 0x3, R2 ;  /* 0x00000003ff047819 */ /* 0x000fe40000011602 */
[----:B------:R-:W2:Y:S01]  /*29a40*/  LDL R2, [R1] ;  /* 0x0000000001027983 */ /* 0x000ea20000100800 */
[----:B------:R-:W-:Y:S02]  /*29a50*/  UMOV UR4, 0xffffffff ;  /* 0xffffffff00047882 */ /* 0x000fe40000000000 */
[----:B------:R-:W-:Y:S02]  /*29a60*/  IMAD.IADD R6, R6, 0x1, -R4 ;  /* 0x0000000106067824 */ /* 0x000fe400078e0a04 */
[----:B--2---:R-:W-:Y:S01]  /*29a70*/  IMAD R4, R26, 0x4800, R2 ;  /* 0x000048001a047824 */ /* 0x004fe200078e0202 */
[----:B------:R-:W-:Y:S06]  /*29a80*/  BRA.DIV UR4, `(.L_x_1982) ;  /* 0x0000005204207947 */ /* 0x000fec000b800000 */
[----:B------:R-:W1:Y:S01]  /*29a90*/  SHFL.IDX PT, R14, R17, RZ, 0x181f ;  /* 0x00181fff110e7589 */ /* 0x000e6200000e0000 */
        /* <DEDUP_REMOVED lines=57> */
.L_x_2154:
        /* <DEDUP_REMOVED lines=13> */
.L_x_1983:
        /* <DEDUP_REMOVED lines=10> */
.L_x_1984:
[----:B------:R-:W-:Y:S01]  /*29fa0*/  VIADD R26, R26, 0x1 ;  /* 0x000000011a1a7836 */ /* 0x000fe20000000000 */
[----:B------:R1:W-:Y:S04]  /*29fb0*/  SYNCS.ARRIVE.TRANS64.A1T0 RZ, [R0+URZ+0x30850], RZ ;  /* 0x030850ff00ff79a7 */ /* 0x0003e8000810003f */
[----:B------:R-:W-:-:S04]  /*29fc0*/  ISETP.NE.AND P0, PT, R26, 0x2, PT ;  /* 0x000000021a00780c */ /* 0x000fc80003f05270 */
[----:B-1----:R-:W-:Y:S02]  /*29fd0*/  SEL R0, RZ, 0x1, P0 ;  /* 0x00000001ff007807 */ /* 0x002fe40000000000 */
[----:B------:R-:W-:Y:S02]  /*29fe0*/  SEL R26, R26, RZ, P0 ;  /* 0x000000ff1a1a7207 */ /* 0x000fe40000000000 */
[----:B------:R-:W-:-:S07]  /*29ff0*/  LOP3.LUT R29, R29, R0, RZ, 0x3c, !PT ;  /* 0x000000001d1d7212 */ /* 0x000fce00078e3cff */
.L_x_1941:
[----:B------:R-:W-:Y:S05]  /*2a000*/  BSYNC B7 ;  /* 0x0000000000077941 */ /* 0x000fea0003800000 */
.L_x_1939:
[----:B------:R-:W-:-:S13]  /*2a010*/  LOP3.LUT P0, RZ, R22, 0x20, RZ, 0xc0, !PT ;  /* 0x0000002016ff7812 */ /* 0x000fda000780c0ff */
[----:B------:R-:W-:Y:S05]  /*2a020*/  @!P0 BRA `(.L_x_1985) ;  /* 0x0000000000248947 */ /* 0x000fea0003800000 */
[----:B------:R-:W-:Y:S05]  /*2a030*/  WARPSYNC.ALL ;  /* 0x0000000000007948 */ /* 0x000fea0003800000 */
[----:B------:R-:W2:Y:S08]  /*2a040*/  S2UR UR5, SR_CgaCtaId ;  /* 0x00000000000579c3 */ /* 0x000eb00000008800 */
[----:B------:R-:W-:Y:S06]  /*2a050*/  BAR.SYNC.DEFER_BLOCKING 0x5, 0x180 ;  /* 0x0146000000007b1d */ /* 0x000fec0000010000 */
[----:B------:R-:W-:-:S02]  /*2a060*/  UMOV UR4, 0x400 ;  /* 0x0000040000047882 */ /* 0x000fc40000000000 */
[----:B--2---:R-:W-:-:S06]  /*2a070*/  ULEA UR4, UR5, UR4, 0x18 ;  /* 0x0000000405047291 */ /* 0x004fcc000f8ec03f */
[----:B0-----:R-:W-:-:S05]  /*2a080*/  MOV R23, UR4 ;  /* 0x0000000400177c02 */ /* 0x001fca0008000f00 */
[----:B------:R2:W3:Y:S01]  /*2a090*/  LDS.128 R16, [R23+0x308d0] ;  /* 0x0308d00017107984 */ /* 0x0004e20000000c00 */
[----:B------:R-:W-:Y:S06]  /*2a0a0*/  BAR.ARV 0x4, 0x180 ;  /* 0x0106000000007b1d */ /* 0x000fec0000002000 */
[----:B------:R-:W-:Y:S05]  /*2a0b0*/  BRA `(.L_x_1986) ;  /* 0x0000000800cc7947 */ /* 0x000fea0003800000 */
.L_x_1985:
[----:B------:R-:W2:Y:S01]  /*2a0c0*/  S2R R8, SR_TID.X ;  /* 0x0000000000087919 */ /* 0x000ea20000002100 */
[----:B------:R-:W-:Y:S01]  /*2a0d0*/  UMOV UR4, 0xffffffff ;  /* 0xffffffff00047882 */ /* 0x000fe20000000000 */
[----:B--2---:R-:W-:-:S04]  /*2a0e0*/  LOP3.LUT R8, R8, 0x1f, RZ, 0xc0, !PT ;  /* 0x0000001f08087812 */ /* 0x004fc800078ec0ff */
[----:B------:R-:W-:Y:S01]  /*2a0f0*/  ISETP.NE.AND P0, PT, R8, 0x1f, PT ;  /* 0x0000001f0800780c */ /* 0x000fe20003f05270 */
[----:B------:R-:W-:-:S12]  /*2a100*/  BRA.DIV UR4, `(.L_x_1987) ;  /* 0x0000005204847947 */ /* 0x000fd8000b800000 */
[----:B------:R-:W-:Y:S01]  /*2a110*/  IMAD.IADD R5, R19, 0x1, R8 ;  /* 0x0000000113057824 */ /* 0x000fe200078e0208 */
[----:B------:R-:W-:-:S04]  /*2a120*/  ULDC UR4, c[0x0][0xc3c] ;  /* 0x00030f0000047ab9 */ /* 0x000fc80000000800 */
[----:B------:R-:W-:-:S13]  /*2a130*/  ISETP.GE.OR P1, PT, R5, UR4, !P0 ;  /* 0x0000000405007c0c */ /* 0x000fda000c726670 */
[----:B0-----:R-:W0:Y:S02]  /*2a140*/  @!P1 LDC.64 R2, c[0x0][0xc80] ;  /* 0x00032000ff029b82 */ /* 0x001e240000000a00 */
[----:B0-----:R-:W-:-:S06]  /*2a150*/  @!P1 IMAD.WIDE R2, R5, 0x4, R2 ;  /* 0x0000000405029825 */ /* 0x001fcc00078e0202 */
[----:B------:R-:W2:Y:S01]  /*2a160*/  @!P1 LDG.E R2, desc[UR60][R2.64] ;  /* 0x0000003c02029981 */ /* 0x000ea2000c1e1900 */
[----:B------:R-:W-:Y:S01]  /*2a170*/  IMAD.MOV.U32 R5, RZ, RZ, RZ ;  /* 0x000000ffff057224 */ /* 0x000fe200078e00ff */
[C---:B------:R-:W-:Y:S02]  /*2a180*/  ISETP.GE.U32.AND P2, PT, R8.reuse, 0x2, PT ;  /* 0x000000020800780c */ /* 0x040fe40003f46070 */
[C---:B------:R-:W-:Y:S01]  /*2a190*/  ISETP.GE.U32.AND P3, PT, R8.reuse, 0x4, PT ;  /* 0x000000040800780c */ /* 0x040fe20003f66070 */
[----:B------:R-:W-:Y:S01]  /*2a1a0*/  SHFL.IDX PT, R0, R16, RZ, 0x1f ;  /* 0x00001fff10007589 */ /* 0x000fe200000e0000 */
[C---:B------:R-:W-:Y:S02]  /*2a1b0*/  ISETP.GE.U32.AND P4, PT, R8.reuse, 0x8, PT ;  /* 0x000000080800780c */ /* 0x040fe40003f86070 */
[C---:B------:R-:W-:Y:S01]  /*2a1c0*/  ISETP.GE.U32.AND P5, PT, R8.reuse, 0x10, PT ;  /* 0x000000100800780c */ /* 0x040fe20003fa6070 */
[----:B------:R-:W-:Y:S01]  /*2a1d0*/  SHFL.IDX PT, R4, R16, 0x1, 0x1f ;  /* 0x00201f0010047f89 */ /* 0x000fe200000e0000 */
[----:B--2---:R-:W-:Y:S01]  /*2a1e0*/  @!P1 IMAD.MOV.U32 R5, RZ, RZ, R2 ;  /* 0x000000ffff059224 */ /* 0x004fe200078e0002 */
[----:B------:R-:W-:-:S04]  /*2a1f0*/  ISETP.NE.AND P1, PT, R8, RZ, PT ;  /* 0x000000ff0800720c */ /* 0x000fc80003f25270 */
        /* <DEDUP_REMOVED lines=15> */
[----:B------:R0:W2:Y:S02]  /*2a2f0*/  SHFL.IDX PT, R14, R2, 0x1f, 0x1f ;  /* 0x03e01f00020e7f89 */ /* 0x0000a400000e0000 */
.L_x_2164:
[----:B------:R-:W-:Y:S02]  /*2a300*/  ULDC UR4, c[0x0][0xc38] ;  /* 0x00030e0000047ab9 */ /* 0x000fe40000000800 */
[----:B------:R-:W-:-:S04]  /*2a310*/  IMAD.U32 R7, RZ, RZ, UR4 ;  /* 0x00000004ff077e24 */ /* 0x000fc8000f8e00ff */
[----:B--2---:R-:W-:-:S04]  /*2a320*/  IMAD R14, R14, R7, RZ ;  /* 0x000000070e0e7224 */ /* 0x004fc800078e02ff */
[----:B------:R-:W-:-:S05]  /*2a330*/  IMAD.IADD R9, R4, 0x1, R14 ;  /* 0x0000000104097824 */ /* 0x000fca00078e020e */
[----:B------:R-:W-:-:S13]  /*2a340*/  ISETP.GT.AND P6, PT, R9, R0, PT ;  /* 0x000000000900720c */ /* 0x000fda0003fc4270 */
[----:B------:R-:W-:Y:S05]  /*2a350*/  @P6 BRA `(.L_x_1988) ;  /* 0x00000000009c6947 */ /* 0x000fea0003800000 */
.L_x_1993:
[----:B0-----:R-:W0:Y:S01]  /*2a360*/  LDC R2, c[0x0][0xc3c] ;  /* 0x00030f00ff027b82 */ /* 0x001e220000000800 */
[----:B------:R-:W-:-:S05]  /*2a370*/  VIADD R19, R19, 0x1f ;  /* 0x0000001f13137836 */ /* 0x000fca0000000000 */
[----:B0-----:R-:W-:-:S13]  /*2a380*/  ISETP.GE.AND P6, PT, R19, R2, PT ;  /* 0x000000021300720c */ /* 0x001fda0003fc6270 */
[----:B------:R-:W-:Y:S05]  /*2a390*/  @P6 BRA `(.L_x_1989) ;  /* 0x0000000400d06947 */ /* 0x000fea0003800000 */
[----:B------:R-:W0:Y:S01]  /*2a3a0*/  S2R R3, SR_TID.X ;  /* 0x0000000000037919 */ /* 0x000e220000002100 */
[----:B------:R-:W-:Y:S01]  /*2a3b0*/  BSSY B0, `(.L_x_1990) ;  /* 0x0000009000007945 */ /* 0x000fe20003800000 */
[----:B------:R-:W-:Y:S01]  /*2a3c0*/  IMAD.MOV.U32 R5, RZ, RZ, RZ ;  /* 0x000000ffff057224 */ /* 0x000fe200078e00ff */
[----:B0-----:R-:W-:-:S04]  /*2a3d0*/  LOP3.LUT R3, R3, 0x1f, RZ, 0xc0, !PT ;  /* 0x0000001f03037812 */ /* 0x001fc800078ec0ff */
[----:B------:R-:W-:-:S04]  /*2a3e0*/  IADD3 R7, R19, R3, RZ ;  /* 0x0000000313077210 */ /* 0x000fc80007ffe0ff */
[----:B------:R-:W-:-:S13]  /*2a3f0*/  ISETP.GE.OR P6, PT, R7, R2, !P0 ;  /* 0x000000020700720c */ /* 0x000fda00047c6670 */
[----:B------:R-:W-:Y:S05]  /*2a400*/  @P6 BRA `(.L_x_1991) ;  /* 0x00000000000c6947 */ /* 0x000fea0003800000 */
[----:B------:R-:W0:Y:S02]  /*2a410*/  LDC.64 R2, c[0x0][0xc80] ;  /* 0x00032000ff027b82 */ /* 0x000e240000000a00 */
[----:B0-----:R-:W-:-:S05]  /*2a420*/  IMAD.WIDE R2, R7, 0x4, R2 ;  /* 0x0000000407027825 */ /* 0x001fca00078e0202 */
[----:B------:R0:W5:Y:S02]  /*2a430*/  LDG.E R5, desc[UR60][R2.64] ;  /* 0x0000003c02057981 */ /* 0x000164000c1e1900 */
.L_x_1991:
[----:B------:R-:W-:Y:S05]  /*2a440*/  BSYNC B0 ;  /* 0x0000000000007941 */ /* 0x000fea0003800000 */
.L_x_1990:
[----:B------:R-:W-:-:S03]  /*2a450*/  UMOV UR4, 0xffffffff ;  /* 0xffffffff00047882 */ /* 0x000fc60000000000 */
[----:B------:R-:W-:Y:S05]  /*2a460*/  BRA.DIV UR4, `(.L_x_1992) ;  /* 0x0000005204d07947 */ /* 0x000fea000b800000 */
[----:B-----5:R-:W2:Y:S02]  /*2a470*/  SHFL.UP PT, R14, R5, 0x1, RZ ;  /* 0x04200000050e7989 */ /* 0x020ea400000e00ff */
[----:B--2---:R-:W-:-:S05]  /*2a480*/  SEL R14, R14, RZ, P1 ;  /* 0x000000ff0e0e7207 */ /* 0x004fca0000800000 */
        /* <DEDUP_REMOVED lines=13> */
[----:B------:R0:W2:Y:S02]  /*2a560*/  SHFL.IDX PT, R14, R2, 0x1f, 0x1f ;  /* 0x03e01f00020e7f89 */ /* 0x0000a400000e0000 */
.L_x_2172:
[----:B------:R-:W-:Y:S02]  /*2a570*/  ULDC UR4, c[0x0][0xc38] ;  /* 0x00030e0000047ab9 */ /* 0x000fe40000000800 */
[----:B------:R-:W-:-:S04]  /*2a580*/  IMAD.U32 R7, RZ, RZ, UR4 ;  /* 0x00000004ff077e24 */ /* 0x000fc8000f8e00ff */
[----:B--2---:R-:W-:-:S05]  /*2a590*/  IMAD R14, R14, R7, RZ ;  /* 0x000000070e0e7224 */ /* 0x004fca00078e02ff */
[----:B------:R-:W-:-:S04]  /*2a5a0*/  IADD3 R9, R14, R9, RZ ;  /* 0x000000090e097210 */ /* 0x000fc80007ffe0ff */
[----:B------:R-:W-:-:S13]  /*2a5b0*/  ISETP.GT.AND P6, PT, R9, R0, PT ;  /* 0x000000000900720c */ /* 0x000fda0003fc4270 */
[----:B------:R-:W-:Y:S05]  /*2a5c0*/  @!P6 BRA `(.L_x_1993) ;  /* 0xfffffffc0064e947 */ /* 0x000fea000383ffff */
.L_x_1988:
        /* <DEDUP_REMOVED lines=8> */
.L_x_2176:
[----:B------:R-:W-:Y:S01]  /*2a650*/  ISETP.NE.AND P0, PT, R3, RZ, PT ;  /* 0x000000ff0300720c */ /* 0x000fe20003f05270 */
[----:B------:R-:W-:-:S12]  /*2a660*/  IMAD.MOV.U32 R14, RZ, RZ, RZ ;  /* 0x000000ffff0e7224 */ /* 0x000fd800078e00ff */
[----:B------:R-:W-:Y:S05]  /*2a670*/  @!P0 BRA `(.L_x_1995) ;  /* 0x0000000000108947 */ /* 0x000fea0003800000 */
[----:B------:R-:W-:Y:S01]  /*2a680*/  UMOV UR4, 0xffffffff ;  /* 0xffffffff00047882 */ /* 0x000fe20000000000 */
[----:B------:R-:W-:Y:S02]  /*2a690*/  VIADD R12, R4, 0xffffffff ;  /* 0xffffffff040c7836 */ /* 0x000fe40000000000 */
[----:B------:R-:W-:Y:S05]  /*2a6a0*/  BRA.DIV UR4, `(.L_x_1996) ;  /* 0x0000005604447947 */ /* 0x000fea000b800000 */
[----:B------:R4:W0:Y:S02]  /*2a6b0*/  SHFL.IDX PT, R14, R2, R12, 0x1f ;  /* 0x00001f0c020e7589 */ /* 0x00082400000e0000 */
.L_x_1995:
[----:B0---4-:R-:W0:Y:S01]  /*2a6c0*/  LDC.64 R2, c[0x0][0xc90] ;  /* 0x00032400ff027b82 */ /* 0x011e220000000a00 */
[----:B------:R-:W-:-:S05]  /*2a6d0*/  IADD3 R19, R4, R19, RZ ;  /* 0x0000001304137210 */ /* 0x000fca0007ffe0ff */
[----:B0-----:R-:W-:-:S05]  /*2a6e0*/  IMAD.WIDE R2, R19, 0x4, R2 ;  /* 0x0000000413027825 */ /* 0x001fca00078e0202 */
[----:B------:R0:W2:Y:S01]  /*2a6f0*/  LDG.E R6, desc[UR60][R2.64] ;  /* 0x0000003c02067981 */ /* 0x0000a2000c1e1900 */
[----:B------:R-:W-:Y:S02]  /*2a700*/  IMAD R16, R14, R7, R16 ;  /* 0x000000070e107224 */ /* 0x000fe400078e0210 */
[----:B0-----:R-:W-:Y:S02]  /*2a710*/  IMAD.MOV.U32 R2, RZ, RZ, RZ ;  /* 0x000000ffff027224 */ /* 0x001fe400078e00ff */
        /* <DEDUP_REMOVED lines=8> */
[----:B------:R-:W-:Y:S01]  /*2a7a0*/  IMAD.HI.U32 R2, R3, R9, R2 ;  /* 0x0000000903027227 */ /* 0x000fe200078e0002 */
[----:B------:R-:W-:Y:S02]  /*2a7b0*/  IADD3 R9, R0, -R16, RZ ;  /* 0x8000001000097210 */ /* 0x000fe40007ffe0ff */
[----:B------:R-:W-:Y:S02]  /*2a7c0*/  IABS R0, R4 ;  /* 0x0000000400007213 */ /* 0x000fe40000000000 */
[----:B------:R-:W-:-:S03]  /*2a7d0*/  IABS R3, R9 ;  /* 0x0000000900037213 */ /* 0x000fc60000000000 */
[----:B------:R-:W-:Y:S02]  /*2a7e0*/  IMAD.MOV R0, RZ, RZ, -R0 ;  /* 0x000000ffff007224 */ /* 0x000fe400078e0a00 */
        /* <DEDUP_REMOVED lines=9> */
[----:B------:R-:W-:-:S05]  /*2a880*/  @P0 IADD3 R2, R2, 0x1, RZ ;  /* 0x0000000102020810 */ /* 0x000fca0007ffe0ff */
[----:B------:R-:W-:Y:S01]  /*2a890*/  @!P2 IMAD.MOV R2, RZ, RZ, -R2 ;  /* 0x000000ffff02a224 */ /* 0x000fe200078e0a02 */
[----:B------:R-:W-:-:S05]  /*2a8a0*/  @!P1 LOP3.LUT R2, RZ, R4, RZ, 0x33, !PT ;  /* 0x00000004ff029212 */ /* 0x000fca00078e33ff */
[----:B------:R-:W-:Y:S01]  /*2a8b0*/  IMAD R0, R6, R2, RZ ;  /* 0x0000000206007224 */ /* 0x000fe200078e02ff */
[----:B------:R-:W-:-:S03]  /*2a8c0*/  IADD3 R2, -R2, RZ, RZ ;  /* 0x000000ff02027210 */ /* 0x000fc60007ffe1ff */
        /* <DEDUP_REMOVED lines=15> */
[C---:B------:R-:W-:Y:S02]  /*2a9c0*/  LOP3.LUT R3, R9.reuse, R6, RZ, 0x3c, !PT ;  /* 0x0000000609037212 */ /* 0x040fe400078e3cff */
[----:B------:R-:W-:Y:S01]  /*2a9d0*/  IADD3 R9, R9, R0, RZ ;  /* 0x0000000009097210 */ /* 0x000fe20007ffe0ff */
[----:B------:R-:W-:Y:S01]  /*2a9e0*/  IMAD.HI.U32 R2, R2, R11, RZ ;  /* 0x0000000b02027227 */ /* 0x000fe200078e00ff */
[----:B------:R-:W-:-:S03]  /*2a9f0*/  ISETP.GE.AND P2, PT, R3, RZ, PT ;  /* 0x000000ff0300720c */ /* 0x000fc60003f46270 */
[----:B------:R-:W-:-:S05]  /*2aa00*/  IMAD R4, R2, R4, R11 ;  /* 0x0000000402047224 */ /* 0x000fca00078e020b */
[----:B------:R-:W-:-:S13]  /*2aa10*/  ISETP.GT.U32.AND P1, PT, R7, R4, PT ;  /* 0x000000040700720c */ /* 0x000fda0003f24070 */
[-C--:B------:R-:W-:Y:S01]  /*2aa20*/  @!P1 IADD3 R4, R4, -R7.reuse, RZ ;  /* 0x8000000704049210 */ /* 0x080fe20007ffe0ff */
        /* <DEDUP_REMOVED lines=11> */
.L_x_1989:
[----:B------:R-:W-:Y:S01]  /*2aae0*/  UMOV UR4, URZ ;  /* 0x0000003f00047c82 */ /* 0x000fe20008000000 */
[----:B------:R-:W-:Y:S01]  /*2aaf0*/  UMOV UR5, URZ ;  /* 0x0000003f00057c82 */ /* 0x000fe20008000000 */
[----:B------:R-:W-:Y:S01]  /*2ab00*/  ULDC UR6, c[0x0][0xc3c] ;  /* 0x00030f0000067ab9 */ /* 0x000fe20000000800 */
[----:B------:R-:W-:Y:S01]  /*2ab10*/  IMAD.MOV.U32 R16, RZ, RZ, R0 ;  /* 0x000000ffff107224 */ /* 0x000fe200078e0000 */
[----:B------:R-:W-:Y:S01]  /*2ab20*/  MOV R17, UR4 ;  /* 0x0000000400117c02 */ /* 0x000fe20008000f00 */
[----:B------:R-:W-:Y:S02]  /*2ab30*/  IMAD.U32 R18, RZ, RZ, UR5 ;  /* 0x00000005ff127e24 */ /* 0x000fe4000f8e00ff */
[----:B------:R-:W-:-:S07]  /*2ab40*/  IMAD.U32 R19, RZ, RZ, UR6 ;  /* 0x00000006ff137e24 */ /* 0x000fce000f8e00ff */
.L_x_1997:
[----:B------:R-:W0:Y:S01]  /*2ab50*/  S2R R0, SR_TID.X ;  /* 0x0000000000007919 */ /* 0x000e220000002100 */
[----:B------:R-:W-:Y:S05]  /*2ab60*/  WARPSYNC.ALL ;  /* 0x0000000000007948 */ /* 0x000fea0003800000 */
[----:B------:R-:W-:Y:S01]  /*2ab70*/  BAR.SYNC.DEFER_BLOCKING 0x4, 0x180 ;  /* 0x0106000000007b1d */ /* 0x000fe20000010000 */
[----:B0-----:R-:W-:-:S04]  /*2ab80*/  LOP3.LUT R0, R0, 0x1f, RZ, 0xc0, !PT ;  /* 0x0000001f00007812 */ /* 0x001fc800078ec0ff */
[----:B------:R-:W-:-:S13]  /*2ab90*/  ISETP.NE.AND P0, PT, R0, RZ, PT ;  /* 0x000000ff0000720c */ /* 0x000fda0003f05270 */
[----:B------:R-:W0:Y:S01]  /*2aba0*/  @!P0 S2R R3, SR_CgaCtaId ;  /* 0x0000000000038919 */ /* 0x000e220000008800 */
[----:B------:R-:W-:-:S04]  /*2abb0*/  @!P0 MOV R0, 0x400 ;  /* 0x0000040000008802 */ /* 0x000fc80000000f00 */
[----:B0-----:R-:W-:-:S05]  /*2abc0*/  @!P0 LEA R23, R3, R0, 0x18 ;  /* 0x0000000003178211 */ /* 0x001fca00078ec0ff */
[----:B------:R0:W-:Y:S01]  /*2abd0*/  @!P0 STS.128 [R23+0x308d0], R16 ;  /* 0x0308d01017008388 */ /* 0x0001e20000000c00 */
[----:B------:R-:W-:Y:S06]  /*2abe0*/  BAR.ARV 0x5, 0x180 ;  /* 0x0146000000007b1d */ /* 0x000fec0000002000 */
.L_x_1986:
[----:B------:R-:W-:Y:S02]  /*2abf0*/  ULDC UR4, c[0x0][0xc3c] ;  /* 0x00030f0000047ab9 */ /* 0x000fe40000000800 */
[----:B---3--:R-:W-:-:S13]  /*2ac00*/  ISETP.GE.AND P0, PT, R19, UR4, PT ;  /* 0x0000000413007c0c */ /* 0x008fda000bf06270 */
[----:B------:R-:W-:Y:S05]  /*2ac10*/  @!P0 BRA `(.L_x_1998) ;  /* 0xffffff9800988947 */ /* 0x000fea000383ffff */
[----:B------:R-:W-:Y:S05]  /*2ac20*/  BSYNC B8 ;  /* 0x0000000000087941 */ /* 0x000fea0003800000 */
.L_x_1879:
[----:B------:R-:W3:Y:S01]  /*2ac30*/  LDL.LU R0, [R1+0x2c] ;  /* 0x00002c0001007983 */ /* 0x000ee20000300800 */
[----:B------:R-:W-:Y:S01]  /*2ac40*/  BSSY B0, `(.L_x_1999) ;  /* 0x000000b000007945 */ /* 0x000fe20003800000 */
[----:B------:R-:W4:Y:S01]  /*2ac50*/  S2R R5, SR_CgaCtaId ;  /* 0x0000000000057919 */ /* 0x000f220000008800 */
[----:B---3--:R-:W-:-:S05]  /*2ac60*/  VIADD R0, R0, 0x1 ;  /* 0x0000000100007836 */ /* 0x008fca0000000000 */
[----:B-1----:R-:W-:-:S04]  /*2ac70*/  LEA.HI R2, R0, R0, RZ, 0x1 ;  /* 0x0000000000027211 */ /* 0x002fc800078f08ff */
[----:B------:R-:W-:Y:S02]  /*2ac80*/  LOP3.LUT R3, R2, 0xfffffffe, RZ, 0xc0, !PT ;  /* 0xfffffffe02037812 */ /* 0x000fe400078ec0ff */
[----:B------:R-:W-:Y:S02]  /*2ac90*/  MOV R2, 0x400 ;  /* 0x0000040000027802 */ /* 0x000fe40000000f00 */
[----:B------:R-:W-:Y:S02]  /*2aca0*/  IADD3 R0, R0, -R3, RZ ;  /* 0x8000000300007210 */ /* 0x000fe40007ffe0ff */
[----:B----4-:R-:W-:Y:S02]  /*2acb0*/  LEA R5, R5, R2, 0x18 ;  /* 0x0000000205057211 */ /* 0x010fe400078ec0ff */
[----:B------:R-:W-:-:S04]  /*2acc0*/  SHF.L.U32 R0, R0, 0x1f, RZ ;  /* 0x0000001f00007819 */ /* 0x000fc800000006ff */
[----:B------:R-:W1:Y:S02]  /*2acd0*/  SYNCS.PHASECHK.TRANS64.TRYWAIT P0, [R5+URZ+0x30820], R0 ;  /* 0x03082000050075a7 */ /* 0x000e64000800017f */
[----:B-1----:R-:W-:Y:S05]  /*2ace0*/  @!P0 BRA `(.L_x_2000) ;  /* 0x0000004c00d88947 */ /* 0x002fea0003800000 */
.L_x_2179:
[----:B------:R-:W-:Y:S05]  /*2acf0*/  BSYNC B0 ;  /* 0x0000000000007941 */ /* 0x000fea0003800000 */
.L_x_1999:
[----:B------:R-:W-:-:S03]  /*2ad00*/  UMOV UR4, 0xffffffff ;  /* 0xffffffff00047882 */ /* 0x000fc60000000000 */
[----:B------:R-:W-:Y:S05]  /*2ad10*/  BRA.DIV UR4, `(.L_x_2001) ;  /* 0x0000004e04e07947 */ /* 0x000fea000b800000 */
[----:B-1----:R-:W1:Y:S02]  /*2ad20*/  S2R R0, SR_TID.X ;  /* 0x0000000000007919 */ /* 0x002e640000002100 */
[----:B-1----:R-:W-:-:S04]  /*2ad30*/  SHF.R.U32.HI R0, RZ, 0x5, R0 ;  /* 0x00000005ff007819 */ /* 0x002fc80000011600 */
[----:B------:R-:W-:-:S05]  /*2ad40*/  LOP3.LUT R0, R0, 0x3, RZ, 0xc0, !PT ;  /* 0x0000000300007812 */ /* 0x000fca00078ec0ff */
[----:B------:R1:W3:Y:S02]  /*2ad50*/  SHFL.IDX PT, R14, R0, RZ, 0x1f ;  /* 0x00001fff000e7589 */ /* 0x0002e400000e0000 */
.L_x_2182:
[----:B---3--:R-:W-:-:S13]  /*2ad60*/  ISETP.NE.AND P0, PT, R14, RZ, PT ;  /* 0x000000ff0e00720c */ /* 0x008fda0003f05270 */
[----:B------:R-:W-:Y:S05]  /*2ad70*/  @P0 BRA `(.L_x_1568) ;  /* 0x0000000000900947 */ /* 0x000fea0003800000 */
[----:B------:R-:W-:-:S03]  /*2ad80*/  UMOV UR4, 0xffffffff ;  /* 0xffffffff00047882 */ /* 0x000fc60000000000 */
[----:B------:R-:W-:Y:S05]  /*2ad90*/  BRA.DIV UR4, `(.L_x_2002) ;  /* 0x0000004e04f47947 */ /* 0x000fea000b800000 */
[----:B------:R-:W-:-:S13]  /*2ada0*/  ELECT P6, URZ, PT ;  /* 0x00000000003f782f */ /* 0x000fda00038c0000 */
.L_x_2185:
[----:B------:R-:W-:Y:S05]  /*2adb0*/  @!P6 BRA `(.L_x_1568) ;  /* 0x000000000080e947 */ /* 0x000fea0003800000 */
[----:B-1----:R-:W3:Y:S02]  /*2adc0*/  LDL R0, [R1+0x8c] ;  /* 0x00008c0001007983 */ /* 0x002ee40000100800 */
[----:B---3--:R-:W-:-:S13]  /*2add0*/  R2UR UR4, R0 ;  /* 0x00000000000472ca */ /* 0x008fda00000e0000 */
[----:B------:R-:W-:-:S06]  /*2ade0*/  ULOP3.LUT UR4, UR4, 0x2, URZ, 0xfc, !UPT ;  /* 0x0000000204047892 */ /* 0x000fcc000f8efc3f */
[----:B------:R-:W-:-:S05]  /*2adf0*/  IMAD.U32 R0, RZ, RZ, UR4 ;  /* 0x00000004ff007e24 */ /* 0x000fca000f8e00ff */
[----:B------:R-:W-:-:S13]  /*2ae00*/  ISETP.NE.AND P0, PT, R0, 0x3, PT ;  /* 0x000000030000780c */ /* 0x000fda0003f05270 */
[----:B------:R-:W-:Y:S05]  /*2ae10*/  @!P0 BRA `(.L_x_2003) ;  /* 0x0000000000048947 */ /* 0x000fea0003800000 */
[----:B------:R-:W-:Y:S01]  /*2ae20*/  BPT.TRAP 0x1 ;  /* 0x000000040000795c */ /* 0x000fe20000300000 */
.L_x_2003:
[C---:B------:R-:W-:Y:S01]  /*2ae30*/  IMAD R3, R26.reuse, 0x8, R5 ;  /* 0x000000081a037824 */ /* 0x040fe200078e0205 */
[----:B------:R-:W-:Y:S01]  /*2ae40*/  SHF.L.U32 R2, R29, 0x1f, RZ ;  /* 0x0000001f1d027819 */ /* 0x000fe200000006ff */
[----:B------:R-:W-:-:S03]  /*2ae50*/  VIADD R26, R26, 0x1 ;  /* 0x000000011a1a7836 */ /* 0x000fc60000000000 */
[----:B------:R-:W1:Y:S02]  /*2ae60*/  SYNCS.PHASECHK.TRANS64.TRYWAIT P1, [R3+URZ+0x30840], R2 ;  /* 0x03084002030075a7 */ /* 0x000e64000802017f */
[----:B------:R-:W-:-:S04]  /*2ae70*/  ISETP.NE.AND P2, PT, R26, 0x2, PT ;  /* 0x000000021a00780c */ /* 0x000fc80003f45270 */
[----:B------:R-:W-:Y:S01]  /*2ae80*/  SEL R0, RZ, 0x1, P2 ;  /* 0x00000001ff007807 */ /* 0x000fe20001000000 */
[----:B-1----:R-:W-:Y:S08]  /*2ae90*/  @!P1 BRA `(.L_x_2004) ;  /* 0x0000004c00d49947 */ /* 0x002ff00003800000 */
.L_x_2186:
[----:B------:R-:W-:Y:S02]  /*2aea0*/  SEL R26, R26, RZ, P2 ;  /* 0x000000ff1a1a7207 */ /* 0x000fe40001000000 */
[----:B------:R-:W-:Y:S01]  /*2aeb0*/  LOP3.LUT R0, R29, R0, RZ, 0x3c, !PT ;  /* 0x000000001d007212 */ /* 0x000fe200078e3cff */
[----:B------:R-:W-:Y:S06]  /*2aec0*/  @!P0 BRA `(.L_x_2005) ;  /* 0x0000000000048947 */ /* 0x000fec0003800000 */
[----:B------:R-:W-:Y:S01]  /*2aed0*/  BPT.TRAP 0x1 ;  /* 0x000000040000795c */ /* 0x000fe20000300000 */
.L_x_2005:
[----:B------:R-:W-:Y:S02]  /*2aee0*/  LEA R5, R26, R5, 0x3 ;  /* 0x000000051a057211 */ /* 0x000fe400078e18ff */
[----:B------:R-:W-:-:S04]  /*2aef0*/  SHF.L.U32 R0, R0, 0x1f, RZ ;  /* 0x0000001f00007819 */ /* 0x000fc800000006ff */
[----:B------:R-:W3:Y:S02]  /*2af00*/  SYNCS.PHASECHK.TRANS64.TRYWAIT P1, [R5+URZ+0x30840], R0 ;  /* 0x03084000050075a7 */ /* 0x000ee4000802017f */
[----:B---3--:R-:W-:Y:S05]  /*2af10*/  @!P1 BRA `(.L_x_2006) ;  /* 0x0000004c00c89947 */ /* 0x008fea0003800000 */
.L_x_2187:
[----:B------:R-:W-:Y:S05]  /*2af20*/  @!P0 BRA `(.L_x_2007) ;  /* 0x0000000000048947 */ /* 0x000fea0003800000 */
[----:B------:R-:W-:Y:S01]  /*2af30*/  BPT.TRAP 0x1 ;  /* 0x000000040000795c */ /* 0x000fe20000300000 */
.L_x_2007:
[----:B------:R-:W4:Y:S02]  /*2af40*/  SYNCS.PHASECHK.TRANS64.TRYWAIT P1, [R3+URZ+0x30860], R2 ;  /* 0x03086002030075a7 */ /* 0x000f24000802017f */
[----:B----4-:R-:W-:Y:S05]  /*2af50*/  @!P1 BRA `(.L_x_2008) ;  /* 0x0000004c00cc9947 */ /* 0x010fea0003800000 */
.L_x_2188:
[----:B------:R-:W-:Y:S05]  /*2af60*/  @!P0 BRA `(.L_x_2009) ;  /* 0x0000000000048947 */ /* 0x000fea0003800000 */
[----:B------:R-:W-:Y:S01]  /*2af70*/  BPT.TRAP 0x1 ;  /* 0x000000040000795c */ /* 0x000fe20000300000 */
.L_x_2009:
[----:B------:R0:W0:Y:S02]  /*2af80*/  SYNCS.PHASECHK.TRANS64.TRYWAIT P0, [R5+URZ+0x30860], R0 ;  /* 0x03086000050075a7 */ /* 0x000024000800017f */
[----:B0-----:R-:W-:Y:S05]  /*2af90*/  @!P0 NANOSLEEP.SYNCS 0x989680 ;  /* 0x009896800000895d */ /* 0x001fea0003900000 */
[----:B------:R-:W0:Y:S02]  /*2afa0*/  @!P0 SYNCS.PHASECHK.TRANS64 P0, [R5+URZ+0x30860], R0 ;  /* 0x03086000050085a7 */ /* 0x000e24000800007f */
[----:B0-----:R-:W-:Y:S05]  /*2afb0*/  @!P0 BRA `(.L_x_2009) ;  /* 0xfffffffc00f08947 */ /* 0x001fea000383ffff */
.L_x_1568:
[----:B------:R-:W-:Y:S05]  /*2afc0*/  BSYNC B9 ;  /* 0x0000000000097941 */ /* 0x000fea0003800000 */
.L_x_1565:
[----:B------:R-:W-:Y:S05]  /*2afd0*/  EXIT ;  /* 0x000000000000794d */ /* 0x000fea0003800000 */
.L_x_1594:
[----:B0-----:R0:W1:Y:S02]  /*2afe0*/  SYNCS.PHASECHK.TRANS64.TRYWAIT P5, [R87+URZ+0x30890], R88 ;  /* 0x03089058570075a7 */ /* 0x00106400080a017f */
[----:B-1----:R-:W-:Y:S05]  /*2aff0*/  @!P5 NANOSLEEP.SYNCS 0x989680 ;  /* 0x009896800000d95d */ /* 0x002fea0003900000 */
[----:B------:R-:W1:Y:S02]  /*2b000*/  @!P5 SYNCS.PHASECHK.TRANS64 P5, [R87+URZ+0x30890], R88 ;  /* 0x030890585700d5a7 */ /* 0x000e6400080a007f */
[----:B-1----:R-:W-:Y:S05]  /*2b010*/  @!P5 BRA `(.L_x_1594) ;  /* 0xfffffffc00f0d947 */ /* 0x002fea000383ffff */
[----:B------:R-:W-:Y:S05]  /*2b020*/  BRA `(.L_x_2010) ;  /* 0xfffffd8800687947 */ /* 0x000fea000383ffff */
.L_x_1595:
[----:B------:R-:W-:Y:S01]  /*2b030*/  BSSY B1, `(.L_x_2011) ;  /* 0x0000008000017945 */ /* 0x000fe20003800000 */
[----:B------:R-:W-:Y:S01]  /*2b040*/  IMAD.MOV.U32 R13, RZ, RZ, R118 ;  /* 0x000000ffff0d7224 */ /* 0x000fe200078e0076 */
[----:B------:R-:W-:Y:S01]  /*2b050*/  MOV R15, 0xffffffff ;  /* 0xffffffff000f7802 */ /* 0x000fe20000000f00 */
[----:B------:R-:W-:Y:S02]  /*2b060*/  IMAD.MOV.U32 R12, RZ, RZ, RZ ;  /* 0x000000ffff0c7224 */ /* 0x000fe400078e00ff */
[----:B------:R-:W-:-:S07]  /*2b070*/  IMAD.MOV.U32 R11, RZ, RZ, 0x1c1f ;  /* 0x00001c1fff0b7424 */ /* 0x000fce00078e00ff */
[----:B0-----:R-:W-:Y:S05]  /*2b080*/  WARPSYNC.COLLECTIVE R15, `(.L_x_2012) ;  /* 0x000000000f087348 */ /* 0x001fea0003c00000 */
[----:B------:R1:W2:Y:S02]  /*2b090*/  SHFL.IDX P6, R14, R13, R12, R11 ;  /* 0x0000000c0d0e7389 */ /* 0x0002a400000c000b */
[----:B012---:R-:W-:Y:S01]  /*2b0a0*/  ENDCOLLECTIVE ;  /* 0x000000000000791b */ /* 0x007fe20003800000 */
.L_x_2012:
[----:B------:R-:W-:Y:S05]  /*2b0b0*/  BSYNC B1 ;  /* 0x0000000000017941 */ /* 0x000fea0003800000 */
.L_x_2011:
[----:B------:R-:W-:Y:S01]  /*2b0c0*/  IMAD.MOV.U32 R13, RZ, RZ, R119 ;  /* 0x000000ffff0d7224 */ /* 0x000fe200078e0077 */
[----:B------:R-:W-:Y:S01]  /*2b0d0*/  MOV R11, 0x1c1f ;  /* 0x00001c1f000b7802 */ /* 0x000fe20000000f00 */
[----:B------:R-:W-:Y:S02]  /*2b0e0*/  IMAD.MOV.U32 R12, RZ, RZ, RZ ;  /* 0x000000ffff0c7224 */ /* 0x000fe400078e00ff */
[----:B------:R-:W-:Y:S02]  /*2b0f0*/  IMAD.MOV.U32 R15, RZ, RZ, -0x1 ;  /* 0xffffffffff0f7424 */ /* 0x000fe400078e00ff */
[----:B------:R-:W-:-:S07]  /*2b100*/  IMAD.MOV.U32 R82, RZ, RZ, R14 ;  /* 0x000000ffff527224 */ /* 0x000fce00078e000e */
[----:B------:R-:W-:Y:S05]  /*2b110*/  WARPSYNC.COLLECTIVE R15, `(.L_x_2013) ;  /* 0x000000000f087348 */ /* 0x000fea0003c00000 */
[----:B------:R0:W1:Y:S02]  /*2b120*/  SHFL.IDX P6, R14, R13, R12, R11 ;  /* 0x0000000c0d0e7389 */ /* 0x00006400000c000b */
[----:B01----:R-:W-:Y:S01]  /*2b130*/  ENDCOLLECTIVE ;  /* 0x000000000000791b */ /* 0x003fe20003800000 */
.L_x_2013:
[----:B------:R-:W-:Y:S01]  /*2b140*/  IMAD.MOV.U32 R83, RZ, RZ, R14 ;  /* 0x000000ffff537224 */ /* 0x000fe200078e000e */
[----:B------:R-:W-:Y:S06]  /*2b150*/  BRA `(.L_x_2014) ;  /* 0xfffffd8800307947 */ /* 0x000fec000383ffff */
.L_x_1620:
[----:B------:R-:W-:Y:S01]  /*2b160*/  BSSY B1, `(.L_x_2015) ;  /* 0x0000008000017945 */ /* 0x000fe20003800000 */
[----:B0---4-:R-:W-:Y:S01]  /*2b170*/  IMAD.MOV.U32 R13, RZ, RZ, R118 ;  /* 0x000000ffff0d7224 */ /* 0x011fe200078e0076 */
[----:B------:R-:W-:Y:S01]  /*2b180*/  MOV R12, 0x1 ;  /* 0x00000001000c7802 */ /* 0x000fe20000000f00 */
[----:B------:R-:W-:Y:S02]  /*2b190*/  IMAD.MOV.U32 R11, RZ, RZ, 0x1c1f ;  /* 0x00001c1fff0b7424 */ /* 0x000fe400078e00ff */
[----:B------:R-:W-:-:S07]  /*2b1a0*/  IMAD.MOV.U32 R15, RZ, RZ, -0x1 ;  /* 0xffffffffff0f7424 */ /* 0x000fce00078e00ff */
[----:B-123--:R-:W-:Y:S05]  /*2b1b0*/  WARPSYNC.COLLECTIVE R15, `(.L_x_2016) ;  /* 0x000000000f087348 */ /* 0x00efea0003c00000 */
[----:B------:R0:W4:Y:S02]  /*2b1c0*/  SHFL.IDX P6, R14, R13, R12, R11 ;  /* 0x0000000c0d0e7389 */ /* 0x00012400000c000b */
[----:B01234-:R-:W-:Y:S01]  /*2b1d0*/  ENDCOLLECTIVE ;  /* 0x000000000000791b */ /* 0x01ffe20003800000 */
.L_x_2016:
[----:B------:R-:W-:Y:S05]  /*2b1e0*/  BSYNC B1 ;  /* 0x0000000000017941 */ /* 0x000fea0003800000 */
.L_x_2015:
[----:B------:R-:W-:Y:S01]  /*2b1f0*/  MOV R13, R119 ;  /* 0x00000077000d7202 */ /* 0x000fe20000000f00 */
[----:B------:R-:W-:Y:S02]  /*2b200*/  IMAD.MOV.U32 R12, RZ, RZ, 0x1 ;  /* 0x00000001ff0c7424 */ /* 0x000fe400078e00ff */
[----:B------:R-:W-:Y:S02]  /*2b210*/  IMAD.MOV.U32 R11, RZ, RZ, 0x1c1f ;  /* 0x00001c1fff0b7424 */ /* 0x000fe400078e00ff */
[----:B------:R-:W-:Y:S02]  /*2b220*/  IMAD.MOV.U32 R15, RZ, RZ, -0x1 ;  /* 0xffffffffff0f7424 */ /* 0x000fe400078e00ff */
[----:B------:R-:W-:-:S07]  /*2b230*/  IMAD.MOV.U32 R59, RZ, RZ, R14 ;  /* 0x000000ffff3b7224 */ /* 0x000fce00078e000e */
[----:B------:R-:W-:Y:S05]  /*2b240*/  WARPSYNC.COLLECTIVE R15, `(.L_x_2017) ;  /* 0x000000000f087348 */ /* 0x000fea0003c00000 */
[----:B------:R0:W1:Y:S02]  /*2b250*/  SHFL.IDX P6, R14, R13, R12, R11 ;  /* 0x0000000c0d0e7389 */ /* 0x00006400000c000b */
[----:B01----:R-:W-:Y:S01]  /*2b260*/  ENDCOLLECTIVE ;  /* 0x000000000000791b */ /* 0x003fe20003800000 */
.L_x_2017:
[----:B------:R-:W-:Y:S01]  /*2b270*/  MOV R58, R14 ;  /* 0x0000000e003a7202 */ /* 0x000fe20000000f00 */
[----:B------:R-:W-:Y:S06]  /*2b280*/  BRA `(.L_x_2018) ;  /* 0xfffffd9c00147947 */ /* 0x000fec000383ffff */
.L_x_1650:
[----:B-1----:R1:W2:Y:S02]  /*2b290*/  SYNCS.PHASECHK.TRANS64.TRYWAIT P5, [R87+URZ+0x30890], R88 ;  /* 0x03089058570075a7 */ /* 0x0022a400080a017f */
[----:B--2---:R-:W-:Y:S05]  /*2b2a0*/  @!P5 NANOSLEEP.SYNCS 0x989680 ;  /* 0x009896800000d95d */ /* 0x004fea0003900000 */
[----:B------:R-:W2:Y:S02]  /*2b2b0*/  @!P5 SYNCS.PHASECHK.TRANS64 P5, [R87+URZ+0x30890], R88 ;  /* 0x030890585700d5a7 */ /* 0x000ea400080a007f */
[----:B--2---:R-:W-:Y:S05]  /*2b2c0*/  @!P5 BRA `(.L_x_1650) ;  /* 0xfffffffc00f0d947 */ /* 0x004fea000383ffff */
[----:B------:R-:W-:Y:S05]  /*2b2d0*/  BRA `(.L_x_2019) ;  /* 0xfffffdb800d07947 */ /* 0x000fea000383ffff */
.L_x_1651:
[----:B------:R-:W-:Y:S01]  /*2b2e0*/  BSSY B1, `(.L_x_2020) ;  /* 0x0000008000017945 */ /* 0x000fe20003800000 */
[----:B------:R-:W-:Y:S01]  /*2b2f0*/  IMAD.MOV.U32 R13, RZ, RZ, R118 ;  /* 0x000000ffff0d7224 */ /* 0x000fe200078e0076 */
[----:B------:R-:W-:Y:S01]  /*2b300*/  MOV R15, 0xffffffff ;  /* 0xffffffff000f7802 */ /* 0x000fe20000000f00 */
[----:B------:R-:W-:Y:S02]  /*2b310*/  IMAD.MOV.U32 R12, RZ, RZ, RZ ;  /* 0x000000ffff0c7224 */ /* 0x000fe400078e00ff */
[----:B------:R-:W-:-:S07]  /*2b320*/  IMAD.MOV.U32 R11, RZ, RZ, 0x1c1f ;  /* 0x00001c1fff0b7424 */ /* 0x000fce00078e00ff */
[----:B-1----:R-:W-:Y:S05]  /*2b330*/  WARPSYNC.COLLECTIVE R15, `(.L_x_2021) ;  /* 0x000000000f087348 */ /* 0x002fea0003c00000 */
[----:B------:R0:W2:Y:S02]  /*2b340*/  SHFL.IDX P6, R14, R13, R12, R11 ;  /* 0x0000000c0d0e7389 */ /* 0x0000a400000c000b */
[----:B012---:R-:W-:Y:S01]  /*2b350*/  ENDCOLLECTIVE ;  /* 0x000000000000791b */ /* 0x007fe20003800000 */
.L_x_2021:
[----:B------:R-:W-:Y:S05]  /*2b360*/  BSYNC B1 ;  /* 0x0000000000017941 */ /* 0x000fea0003800000 */
.L_x_2020:
        /* <DEDUP_REMOVED lines=8> */
.L_x_2022:
[----:B------:R-:W-:Y:S01]  /*2b3f0*/  IMAD.MOV.U32 R116, RZ, RZ, R14 ;  /* 0x000000ffff747224 */ /* 0x000fe200078e000e */
[----:B------:R-:W-:Y:S06]  /*2b400*/  BRA `(.L_x_2023) ;  /* 0xfffffdb8009c7947 */ /* 0x000fec000383ffff */
.L_x_1664:
[----:B------:R-:W-:Y:S01]  /*2b410*/  BSSY B1, `(.L_x_2024) ;  /* 0x0000008000017945 */ /* 0x000fe20003800000 */
[----:B--234-:R-:W-:Y:S01]  /*2b420*/  IMAD.MOV.U32 R13, RZ, RZ, R118 ;  /* 0x000000ffff0d7224 */ /* 0x01cfe200078e0076 */
[----:B------:R-:W-:Y:S01]  /*2b430*/  MOV R12, 0x1 ;  /* 0x00000001000c7802 */ /* 0x000fe20000000f00 */
[----:B------:R-:W-:Y:S02]  /*2b440*/  IMAD.MOV.U32 R11, RZ, RZ, 0x1c1f ;  /* 0x00001c1fff0b7424 */ /* 0x000fe400078e00ff */
[----:B------:R-:W-:-:S07]  /*2b450*/  IMAD.MOV.U32 R15, RZ, RZ, -0x1 ;  /* 0xffffffffff0f7424 */ /* 0x000fce00078e00ff */
[----:B01----:R-:W-:Y:S05]  /*2b460*/  WARPSYNC.COLLECTIVE R15, `(.L_x_2025) ;  /* 0x000000000f087348 */ /* 0x003fea0003c00000 */
[----:B------:R2:W3:Y:S02]  /*2b470*/  SHFL.IDX P6, R14, R13, R12, R11 ;  /* 0x0000000c0d0e7389 */ /* 0x0004e400000c000b */
[----:B0123--:R-:W-:Y:S01]  /*2b480*/  ENDCOLLECTIVE ;  /* 0x000000000000791b */ /* 0x00ffe20003800000 */
.L_x_2025:
[----:B------:R-:W-:Y:S05]  /*2b490*/  BSYNC B1 ;  /* 0x0000000000017941 */ /* 0x000fea0003800000 */
.L_x_2024:
        /* <DEDUP_REMOVED lines=8> */
.L_x_2026:
[----:B------:R-:W-:Y:S01]  /*2b520*/  MOV R36, R14 ;  /* 0x0000000e00247202 */ /* 0x000fe20000000f00 */
[----:B------:R-:W-:Y:S06]  /*2b530*/  BRA `(.L_x_2027) ;  /* 0xfffffdcc00c47947 */ /* 0x000fec000383ffff */
.L_x_1677:
[----:B0-----:R0:W1:Y:S02]  /*2b540*/  SYNCS.PHASECHK.TRANS64.TRYWAIT P3, [R87+URZ+0x30890], R88 ;  /* 0x03089058570075a7 */ /* 0x001064000806017f */
[----:B-1----:R-:W-:Y:S05]  /*2b550*/  @!P3 NANOSLEEP.SYNCS 0x989680 ;  /* 0x009896800000b95d */ /* 0x002fea0003900000 */
[----:B------:R-:W1:Y:S02]  /*2b560*/  @!P3 SYNCS.PHASECHK.TRANS64 P3, [R87+URZ+0x30890], R88 ;  /* 0x030890585700b5a7 */ /* 0x000e64000806007f */
[----:B-1----:R-:W-:Y:S05]  /*2b570*/  @!P3 BRA `(.L_x_1677) ;  /* 0xfffffffc00f0b947 */ /* 0x002fea000383ffff */
[----:B------:R-:W-:Y:S05]  /*2b580*/  BRA `(.L_x_2028) ;  /* 0xfffffde4008c7947 */ /* 0x000fea000383ffff */
.L_x_1678:
        /* <DEDUP_REMOVED lines=8> */
.L_x_2030:
[----:B------:R-:W-:Y:S05]  /*2b610*/  BSYNC B1 ;  /* 0x0000000000017941 */ /* 0x000fea0003800000 */
.L_x_2029:
        /* <DEDUP_REMOVED lines=8> */
.L_x_2031:
[----:B------:R-:W-:Y:S01]  /*2b6a0*/  IMAD.MOV.U32 R38, RZ, RZ, R14 ;  /* 0x000000ffff267224 */ /* 0x000fe200078e000e */
[----:B------:R-:W-:Y:S06]  /*2b6b0*/  BRA `(.L_x_2032) ;  /* 0xfffffde400b07947 */ /* 0x000fec000383ffff */
.L_x_1681:
[----:B------:R-:W-:Y:S01]  /*2b6c0*/  BSSY B1, `(.L_x_2033) ;  /* 0x0000008000017945 */ /* 0x000fe20003800000 */
[----:B----4-:R-:W-:Y:S01]  /*2b6d0*/  IMAD.MOV.U32 R13, RZ, RZ, R41 ;  /* 0x000000ffff0d7224 */ /* 0x010fe200078e0029 */
[----:B------:R-:W-:Y:S01]  /*2b6e0*/  MOV R12, 0x1 ;  /* 0x00000001000c7802 */ /* 0x000fe20000000f00 */
[----:B------:R-:W-:Y:S02]  /*2b6f0*/  IMAD.MOV.U32 R11, RZ, RZ, 0x1c1f ;  /* 0x00001c1fff0b7424 */ /* 0x000fe400078e00ff */
[----:B------:R-:W-:-:S07]  /*2b700*/  IMAD.MOV.U32 R15, RZ, RZ, -0x1 ;  /* 0xffffffffff0f7424 */ /* 0x000fce00078e00ff */
[----:B0123--:R-:W-:Y:S05]  /*2b710*/  WARPSYNC.COLLECTIVE R15, `(.L_x_2034) ;  /* 0x000000000f087348 */ /* 0x00ffea0003c00000 */
[----:B------:R4:W0:Y:S02]  /*2b720*/  SHFL.IDX P6, R14, R13, R12, R11 ;  /* 0x0000000c0d0e7389 */ /* 0x00082400000c000b */
[----:B01234-:R-:W-:Y:S01]  /*2b730*/  ENDCOLLECTIVE ;  /* 0x000000000000791b */ /* 0x01ffe20003800000 */
.L_x_2034:
[----:B------:R-:W-:Y:S05]  /*2b740*/  BSYNC B1 ;  /* 0x0000000000017941 */ /* 0x000fea0003800000 */
.L_x_2033:
        /* <DEDUP_REMOVED lines=8> */
.L_x_2035:
[----:B------:R-:W-:Y:S01]  /*2b7d0*/  MOV R38, R14 ;  /* 0x0000000e00267202 */ /* 0x000fe20000000f00 */
[----:B------:R-:W-:Y:S06]  /*2b7e0*/  BRA `(.L_x_2036) ;  /* 0xfffffde8000c7947 */ /* 0x000fec000383ffff */
.L_x_1685:
[----:B------:R0:W0:Y:S02]  /*2b7f0*/  SYNCS.PHASECHK.TRANS64.TRYWAIT P2, [R87+URZ+0x308b0], R88 ;  /* 0x0308b058570075a7 */ /* 0x000024000804017f */
[----:B0-----:R-:W-:Y:S05]  /*2b800*/  @!P2 NANOSLEEP.SYNCS 0x989680 ;  /* 0x009896800000a95d */ /* 0x001fea0003900000 */
[----:B------:R-:W0:Y:S02]  /*2b810*/  @!P2 SYNCS.PHASECHK.TRANS64 P2, [R87+URZ+0x308b0], R88 ;  /* 0x0308b0585700a5a7 */ /* 0x000e24000804007f */
[----:B0-----:R-:W-:Y:S05]  /*2b820*/  @!P2 BRA `(.L_x_1685) ;  /* 0xfffffffc00f0a947 */ /* 0x001fea000383ffff */
[----:B------:R-:W-:Y:S05]  /*2b830*/  BRA `(.L_x_2037) ;  /* 0xfffffde800e47947 */ /* 0x000fea000383ffff */
.L_x_1711:
[----:B------:R-:W-:Y:S01]  /*2b840*/  BSSY B1, `(.L_x_2038) ;  /* 0x0000008000017945 */ /* 0x000fe20003800000 */
[----:B------:R-:W-:Y:S01]  /*2b850*/  IMAD.MOV.U32 R13, RZ, RZ, R7 ;  /* 0x000000ffff0d7224 */ /* 0x000fe200078e0007 */
[----:B------:R-:W-:Y:S01]  /*2b860*/  MOV R15, 0xffffffff ;  /* 0xffffffff000f7802 */ /* 0x000fe20000000f00 */
[----:B------:R-:W-:Y:S02]  /*2b870*/  IMAD.MOV.U32 R12, RZ, RZ, RZ ;  /* 0x000000ffff0c7224 */ /* 0x000fe400078e00ff */
[----:B------:R-:W-:-:S07]  /*2b880*/  IMAD.MOV.U32 R11, RZ, RZ, 0x1c1f ;  /* 0x00001c1fff0b7424 */ /* 0x000fce00078e00ff */
[----:B------:R-:W-:Y:S05]  /*2b890*/  WARPSYNC.COLLECTIVE R15, `(.L_x_2039) ;  /* 0x000000000f087348 */ /* 0x000fea0003c00000 */
[----:B------:R0:W1:Y:S02]  /*2b8a0*/  SHFL.IDX P6, R14, R13, R12, R11 ;  /* 0x0000000c0d0e7389 */ /* 0x00006400000c000b */
[----:B01----:R-:W-:Y:S01]  /*2b8b0*/  ENDCOLLECTIVE ;  /* 0x000000000000791b */ /* 0x003fe20003800000 */
.L_x_2039:
[----:B------:R-:W-:Y:S05]  /*2b8c0*/  BSYNC B1 ;  /* 0x0000000000017941 */ /* 0x000fea0003800000 */
.L_x_2038:
        /* <DEDUP_REMOVED lines=8> */
.L_x_2040:
[----:B------:R-:W-:Y:S02]  /*2b950*/  IMAD.MOV.U32 R13, RZ, RZ, R8 ;  /* 0x000000ffff0d7224 */ /* 0x000fe400078e0008 */
[----:B------:R-:W-:-:S07]  /*2b960*/  IMAD.MOV.U32 R0, RZ, RZ, R14 ;  /* 0x000000ffff007224 */ /* 0x000fce00078e000e */
[----:B------:R-:W-:Y:S05]  /*2b970*/  WARPSYNC.COLLECTIVE R15, `(.L_x_2041) ;  /* 0x000000000f087348 */ /* 0x000fea0003c00000 */
[----:B------:R0:W1:Y:S02]  /*2b980*/  SHFL.IDX P6, R14, R13, R12, R11 ;  /* 0x0000000c0d0e7389 */ /* 0x00006400000c000b */
[----:B01----:R-:W-:Y:S01]  /*2b990*/  ENDCOLLECTIVE ;  /* 0x000000000000791b */ /* 0x003fe20003800000 */
.L_x_2041:
[----:B------:R-:W-:Y:S01]  /*2b9a0*/  IMAD.MOV.U32 R13, RZ, RZ, R4 ;  /* 0x000000ffff0d7224 */ /* 0x000fe200078e0004 */
[----:B------:R-:W-:-:S07]  /*2b9b0*/  MOV R5, R14 ;  /* 0x0000000e00057202 */ /* 0x000fce0000000f00 */
[----:B------:R-:W-:Y:S05]  /*2b9c0*/  WARPSYNC.COLLECTIVE R15, `(.L_x_2042) ;  /* 0x000000000f087348 */ /* 0x000fea0003c00000 */
[----:B------:R0:W1:Y:S02]  /*2b9d0*/  SHFL.IDX P6, R14, R13, R12, R11 ;  /* 0x0000000c0d0e7389 */ /* 0x00006400000c000b */
[----:B01----:R-:W-:Y:S01]  /*2b9e0*/  ENDCOLLECTIVE ;  /* 0x000000000000791b */ /* 0x003fe20003800000 */
.L_x_2042:
[----:B------:R-:W-:Y:S05]  /*2b9f0*/  BRA `(.L_x_2043) ;  /* 0xfffffe0000407947 */ /* 0x000fea000383ffff */
.L_x_1714:
[----:B------:R-:W-:Y:S01]  /*2ba00*/  BSSY B1, `(.L_x_2044) ;  /* 0x0000008000017945 */ /* 0x000fe20003800000 */
[----:B------:R-:W-:Y:S01]  /*2ba10*/  IMAD.MOV.U32 R13, RZ, RZ, R7 ;  /* 0x000000ffff0d7224 */ /* 0x000fe200078e0007 */
[----:B------:R-:W-:Y:S01]  /*2ba20*/  MOV R11, 0x1c1f ;  /* 0x00001c1f000b7802 */ /* 0x000fe20000000f00 */
[----:B------:R-:W-:Y:S02]  /*2ba30*/  IMAD.MOV.U32 R12, RZ, RZ, 0x1 ;  /* 0x00000001ff0c7424 */ /* 0x000fe400078e00ff */
[----:B------:R-:W-:-:S07]  /*2ba40*/  IMAD.MOV.U32 R15, RZ, RZ, -0x1 ;  /* 0xffffffffff0f7424 */ /* 0x000fce00078e00ff */
[----:B0---4-:R-:W-:Y:S05]  /*2ba50*/  WARPSYNC.COLLECTIVE R15, `(.L_x_2045) ;  /* 0x000000000f087348 */ /* 0x011fea0003c00000 */
[----:B----4-:R1:W2:Y:S02]  /*2ba60*/  SHFL.IDX P6, R14, R13, R12, R11 ;  /* 0x0000000c0d0e7389 */ /* 0x0102a400000c000b */
[----:B012---:R-:W-:Y:S01]  /*2ba70*/  ENDCOLLECTIVE ;  /* 0x000000000000791b */ /* 0x007fe20003800000 */
.L_x_2045:
[----:B------:R-:W-:Y:S05]  /*2ba80*/  BSYNC B1 ;  /* 0x0000000000017941 */ /* 0x000fea0003800000 */
.L_x_2044:
[----:B------:R-:W-:Y:S01]  /*2ba90*/  IMAD.MOV.U32 R13, RZ, RZ, R6 ;  /* 0x000000ffff0d7224 */ /* 0x000fe200078e0006 */
[----:B------:R-:W-:Y:S01]  /*2baa0*/  MOV R12, 0x1 ;  /* 0x00000001000c7802 */ /* 0x000fe20000000f00 */
[----:B------:R-:W-:Y:S02]  /*2bab0*/  IMAD.MOV.U32 R11, RZ, RZ, 0x1c1f ;  /* 0x00001c1fff0b7424 */ /* 0x000fe400078e00ff */
[----:B------:R-:W-:Y:S02]  /*2bac0*/  IMAD.MOV.U32 R15, RZ, RZ, -0x1 ;  /* 0xffffffffff0f7424 */ /* 0x000fe400078e00ff */
[----:B------:R-:W-:-:S07]  /*2bad0*/  IMAD.MOV.U32 R3, RZ, RZ, R14 ;  /* 0x000000ffff037224 */ /* 0x000fce00078e000e */
[----:B------:R-:W-:Y:S05]  /*2bae0*/  WARPSYNC.COLLECTIVE R15, `(.L_x_2046) ;  /* 0x000000000f087348 */ /* 0x000fea0003c00000 */
[----:B------:R0:W1:Y:S02]  /*2baf0*/  SHFL.IDX P6, R14, R13, R12, R11 ;  /* 0x0000000c0d0e7389 */ /* 0x00006400000c000b */
[----:B01----:R-:W-:Y:S01]  /*2bb00*/  ENDCOLLECTIVE ;  /* 0x000000000000791b */ /* 0x003fe20003800000 */
.L_x_2046:
[----:B------:R-:W-:Y:S01]  /*2bb10*/  MOV R13, R8 ;  /* 0x00000008000d7202 */ /* 0x000fe20000000f00 */
[----:B------:R-:W-:-:S07]  /*2bb20*/  IMAD.MOV.U32 R0, RZ, RZ, R14 ;  /* 0x000000ffff007224 */ /* 0x000fce00078e000e */
[----:B------:R-:W-:Y:S05]  /*2bb30*/  WARPSYNC.COLLECTIVE R15, `(.L_x_2047) ;  /* 0x000000000f087348 */ /* 0x000fea0003c00000 */
[----:B------:R0:W1:Y:S02]  /*2bb40*/  SHFL.IDX P6, R14, R13, R12, R11 ;  /* 0x0000000c0d0e7389 */ /* 0x00006400000c000b */
[----:B01----:R-:W-:Y:S01]  /*2bb50*/  ENDCOLLECTIVE ;  /* 0x000000000000791b */ /* 0x003fe20003800000 */
.L_x_2047:
[----:B------:R-:W-:Y:S02]  /*2bb60*/  IMAD.MOV.U32 R13, RZ, RZ, R4 ;  /* 0x000000ffff0d7224 */ /* 0x000fe400078e0004 */
[----:B------:R-:W-:-:S07]  /*2bb70*/  IMAD.MOV.U32 R5, RZ, RZ, R14 ;  /* 0x000000ffff057224 */ /* 0x000fce00078e000e */
[----:B------:R-:W-:Y:S05]  /*2bb80*/  WARPSYNC.COLLECTIVE R15, `(.L_x_2048) ;  /* 0x000000000f087348 */ /* 0x000fea0003c00000 */
[----:B------:R0:W1:Y:S02]  /*2bb90*/  SHFL.IDX P6, R14, R13, R12, R11 ;  /* 0x0000000c0d0e7389 */ /* 0x00006400000c000b */
[----:B01----:R-:W-:Y:S01]  /*2bba0*/  ENDCOLLECTIVE ;  /* 0x000000000000791b */ /* 0x003fe20003800000 */
.L_x_2048:
[----:B------:R-:W-:Y:S01]  /*2bbb0*/  IMAD.MOV.U32 R4, RZ, RZ, R14 ;  /* 0x000000ffff047224 */ /* 0x000fe200078e000e */
[----:B------:R-:W-:Y:S06]  /*2bbc0*/  BRA `(.L_x_2049) ;  /* 0xfffffe0400d47947 */ /* 0x000fec000383ffff */
.L_x_1718:
[----:B0-----:R0:W1:Y:S02]  /*2bbd0*/  SYNCS.PHASECHK.TRANS64.TRYWAIT P0, [R2+URZ+0x30800], R5 ;  /* 0x03080005020075a7 */ /* 0x001064000800017f */
[----:B-1----:R-:W-:Y:S05]  /*2bbe0*/  @!P0 NANOSLEEP.SYNCS 0x989680 ;  /* 0x009896800000895d */ /* 0x002fea0003900000 */
[----:B------:R-:W1:Y:S02]  /*2bbf0*/  @!P0 SYNCS.PHASECHK.TRANS64 P0, [R2+URZ+0x30800], R5 ;  /* 0x03080005020085a7 */ /* 0x000e64000800007f */
[----:B-1----:R-:W-:Y:S05]  /*2bc00*/  @!P0 BRA `(.L_x_1718) ;  /* 0xfffffffc00f08947 */ /* 0x002fea000383ffff */
[----:B------:R-:W-:Y:S05]  /*2bc10*/  BRA `(.L_x_2050) ;  /* 0xfffffe0c00ec7947 */ /* 0x000fea000383ffff */
.L_x_1742:
        /* <DEDUP_REMOVED lines=8> */
.L_x_2052:
[----:B------:R-:W-:Y:S05]  /*2bca0*/  BSYNC B1 ;  /* 0x0000000000017941 */ /* 0x000fea0003800000 */
.L_x_2051:
[----:B------:R-:W-:Y:S01]  /*2bcb0*/  IMAD.MOV.U32 R13, RZ, RZ, R6 ;  /* 0x000000ffff0d7224 */ /* 0x000fe200078e0006 */
[----:B------:R-:W-:Y:S01]  /*2bcc0*/  MOV R15, 0xffffffff ;  /* 0xffffffff000f7802 */ /* 0x000fe20000000f00 */
[----:B------:R-:W-:Y:S01]  /*2bcd0*/  IMAD.MOV.U32 R12, RZ, RZ, RZ ;  /* 0x000000ffff0c7224 */ /* 0x000fe200078e00ff */
[----:B------:R-:W-:Y:S01]  /*2bce0*/  MOV R3, R14 ;  /* 0x0000000e00037202 */ /* 0x000fe20000000f00 */
[----:B------:R-:W-:-:S07]  /*2bcf0*/  IMAD.MOV.U32 R11, RZ, RZ, 0x1c1f ;  /* 0x00001c1fff0b7424 */ /* 0x000fce00078e00ff */
[----:B------:R-:W-:Y:S05]  /*2bd00*/  WARPSYNC.COLLECTIVE R15, `(.L_x_2053) ;  /* 0x000000000f087348 */ /* 0x000fea0003c00000 */
[----:B------:R0:W1:Y:S02]  /*2bd10*/  SHFL.IDX P6, R14, R13, R12, R11 ;  /* 0x0000000c0d0e7389 */ /* 0x00006400000c000b */
[----:B01----:R-:W-:Y:S01]  /*2bd20*/  ENDCOLLECTIVE ;  /* 0x000000000000791b */ /* 0x003fe20003800000 */
.L_x_2053:
[----:B------:R-:W-:Y:S02]  /*2bd30*/  IMAD.MOV.U32 R13, RZ, RZ, R21 ;  /* 0x000000ffff0d7224 */ /* 0x000fe400078e0015 */
[----:B------:R-:W-:-:S07]  /*2bd40*/  IMAD.MOV.U32 R0, RZ, RZ, R14 ;  /* 0x000000ffff007224 */ /* 0x000fce00078e000e */
[----:B------:R-:W-:Y:S05]  /*2bd50*/  WARPSYNC.COLLECTIVE R15, `(.L_x_2054) ;  /* 0x000000000f087348 */ /* 0x000fea0003c00000 */
[----:B------:R0:W1:Y:S02]  /*2bd60*/  SHFL.IDX P6, R14, R13, R12, R11 ;  /* 0x0000000c0d0e7389 */ /* 0x00006400000c000b */
[----:B01----:R-:W-:Y:S01]  /*2bd70*/  ENDCOLLECTIVE ;  /* 0x000000000000791b */ /* 0x003fe20003800000 */
.L_x_2054:
[----:B------:R-:W-:Y:S01]  /*2bd80*/  MOV R13, R20 ;  /* 0x00000014000d7202 */ /* 0x000fe20000000f00 */
[----:B------:R-:W-:-:S07]  /*2bd90*/  IMAD.MOV.U32 R5, RZ, RZ, R14 ;  /* 0x000000ffff057224 */ /* 0x000fce00078e000e */
[----:B------:R-:W-:Y:S05]  /*2bda0*/  WARPSYNC.COLLECTIVE R15, `(.L_x_2055) ;  /* 0x000000000f087348 */ /* 0x000fea0003c00000 */
[----:B------:R0:W1:Y:S02]  /*2bdb0*/  SHFL.IDX P6, R14, R13, R12, R11 ;  /* 0x0000000c0d0e7389 */ /* 0x00006400000c000b */
[----:B01----:R-:W-:Y:S01]  /*2bdc0*/  ENDCOLLECTIVE ;  /* 0x000000000000791b */ /* 0x003fe20003800000 */
.L_x_2055:
[----:B------:R-:W-:Y:S05]  /*2bdd0*/  BRA `(.L_x_2056) ;  /* 0xfffffe3000c47947 */ /* 0x000fea000383ffff */
.L_x_1745:
[----:B------:R-:W-:Y:S01]  /*2bde0*/  BSSY B1, `(.L_x_2057) ;  /* 0x0000008000017945 */ /* 0x000fe20003800000 */
[----:B------:R-:W-:Y:S01]  /*2bdf0*/  IMAD.MOV.U32 R13, RZ, RZ, R7 ;  /* 0x000000ffff0d7224 */ /* 0x000fe200078e0007 */
[----:B------:R-:W-:Y:S01]  /*2be00*/  MOV R15, 0xffffffff ;  /* 0xffffffff000f7802 */ /* 0x000fe20000000f00 */
[----:B------:R-:W-:Y:S02]  /*2be10*/  IMAD.MOV.U32 R12, RZ, RZ, 0x1 ;  /* 0x00000001ff0c7424 */ /* 0x000fe400078e00ff */
[----:B------:R-:W-:-:S07]  /*2be20*/  IMAD.MOV.U32 R11, RZ, RZ, 0x1c1f ;  /* 0x00001c1fff0b7424 */ /* 0x000fce00078e00ff */
[----:B0---4-:R-:W-:Y:S05]  /*2be30*/  WARPSYNC.COLLECTIVE R15, `(.L_x_2058) ;  /* 0x000000000f087348 */ /* 0x011fea0003c00000 */
[----:B----4-:R1:W2:Y:S02]  /*2be40*/  SHFL.IDX P6, R14, R13, R12, R11 ;  /* 0x0000000c0d0e7389 */ /* 0x0102a400000c000b */
[----:B012---:R-:W-:Y:S01]  /*2be50*/  ENDCOLLECTIVE ;  /* 0x000000000000791b */ /* 0x007fe20003800000 */
.L_x_2058:
[----:B------:R-:W-:Y:S05]  /*2be60*/  BSYNC B1 ;  /* 0x0000000000017941 */ /* 0x000fea0003800000 */
.L_x_2057:
        /* <DEDUP_REMOVED lines=8> */
.L_x_2059:
[----:B------:R-:W-:Y:S02]  /*2bef0*/  IMAD.MOV.U32 R13, RZ, RZ, R21 ;  /* 0x000000ffff0d7224 */ /* 0x000fe400078e0015 */
[----:B------:R-:W-:-:S07]  /*2bf00*/  IMAD.MOV.U32 R0, RZ, RZ, R14 ;  /* 0x000000ffff007224 */ /* 0x000fce00078e000e */
[----:B------:R-:W-:Y:S05]  /*2bf10*/  WARPSYNC.COLLECTIVE R15, `(.L_x_2060) ;  /* 0x000000000f087348 */ /* 0x000fea0003c00000 */
[----:B------:R0:W1:Y:S02]  /*2bf20*/  SHFL.IDX P6, R14, R13, R12, R11 ;  /* 0x0000000c0d0e7389 */ /* 0x00006400000c000b */
[----:B01----:R-:W-:Y:S01]  /*2bf30*/  ENDCOLLECTIVE ;  /* 0x000000000000791b */ /* 0x003fe20003800000 */
.L_x_2060:
[----:B------:R-:W-:Y:S01]  /*2bf40*/  IMAD.MOV.U32 R13, RZ, RZ, R20 ;  /* 0x000000ffff0d7224 */ /* 0x000fe200078e0014 */
[----:B------:R-:W-:-:S07]  /*2bf50*/  MOV R21, R14 ;  /* 0x0000000e00157202 */ /* 0x000fce0000000f00 */
[----:B------:R-:W-:Y:S05]  /*2bf60*/  WARPSYNC.COLLECTIVE R15, `(.L_x_2061) ;  /* 0x000000000f087348 */ /* 0x000fea0003c00000 */
[----:B------:R0:W1:Y:S02]  /*2bf70*/  SHFL.IDX P6, R14, R13, R12, R11 ;  /* 0x0000000c0d0e7389 */ /* 0x00006400000c000b */
[----:B01----:R-:W-:Y:S01]  /*2bf80*/  ENDCOLLECTIVE ;  /* 0x000000000000791b */ /* 0x003fe20003800000 */
.L_x_2061:
[----:B------:R-:W-:Y:S01]  /*2bf90*/  IMAD.MOV.U32 R20, RZ, RZ, R14 ;  /* 0x000000ffff147224 */ /* 0x000fe200078e000e */
[----:B------:R-:W-:Y:S06]  /*2bfa0*/  BRA `(.L_x_2062) ;  /* 0xfffffe3400e87947 */ /* 0x000fec000383ffff */
.L_x_1749:
[----:B0-----:R0:W1:Y:S02]  /*2bfb0*/  SYNCS.PHASECHK.TRANS64.TRYWAIT P0, [R2+URZ+0x30800], R21 ;  /* 0x03080015020075a7 */ /* 0x001064000800017f */
[----:B-1----:R-:W-:Y:S05]  /*2bfc0*/  @!P0 NANOSLEEP.SYNCS 0x989680 ;  /* 0x009896800000895d */ /* 0x002fea0003900000 */
[----:B------:R-:W1:Y:S02]  /*2bfd0*/  @!P0 SYNCS.PHASECHK.TRANS64 P0, [R2+URZ+0x30800], R21 ;  /* 0x03080015020085a7 */ /* 0x000e64000800007f */
[----:B-1----:R-:W-:Y:S05]  /*2bfe0*/  @!P0 BRA `(.L_x_1749) ;  /* 0xfffffffc00f08947 */ /* 0x002fea000383ffff */
[----:B------:R-:W-:Y:S05]  /*2bff0*/  BRA `(.L_x_2063) ;  /* 0xfffffe3c00687947 */ /* 0x000fea000383ffff */
.L_x_1763:
[----:B---3--:R3:W0:Y:S02]  /*2c000*/  SYNCS.PHASECHK.TRANS64.TRYWAIT P1, [R75+URZ+0x30830], R0 ;  /* 0x030830004b0075a7 */ /* 0x008624000802017f */
[----:B0-----:R-:W-:Y:S05]  /*2c010*/  @!P1 NANOSLEEP.SYNCS 0x989680 ;  /* 0x009896800000995d */ /* 0x001fea0003900000 */
[----:B------:R-:W0:Y:S02]  /*2c020*/  @!P1 SYNCS.PHASECHK.TRANS64 P1, [R75+URZ+0x30830], R0 ;  /* 0x030830004b0095a7 */ /* 0x000e24000802007f */
[----:B0-----:R-:W-:Y:S05]  /*2c030*/  @!P1 BRA `(.L_x_1763) ;  /* 0xfffffffc00f09947 */ /* 0x001fea000383ffff */
[----:B------:R-:W-:Y:S05]  /*2c040*/  BRA `(.L_x_1762) ;  /* 0xfffffe64002c7947 */ /* 0x000fea000383ffff */
.L_x_1784:
[----:B-1----:R1:W2:Y:S02]  /*2c050*/  SYNCS.PHASECHK.TRANS64.TRYWAIT P1, [R5+URZ+0x30830], R10 ;  /* 0x0308300a050075a7 */ /* 0x0022a4000802017f */
[----:B--2---:R-:W-:Y:S05]  /*2c060*/  @!P1 NANOSLEEP.SYNCS 0x989680 ;  /* 0x009896800000995d */ /* 0x004fea0003900000 */
[----:B------:R-:W2:Y:S02]  /*2c070*/  @!P1 SYNCS.PHASECHK.TRANS64 P1, [R5+URZ+0x30830], R10 ;  /* 0x0308300a050095a7 */ /* 0x000ea4000802007f */
[----:B--2---:R-:W-:Y:S05]  /*2c080*/  @!P1 BRA `(.L_x_1784) ;  /* 0xfffffffc00f09947 */ /* 0x004fea000383ffff */
[----:B------:R-:W-:Y:S05]  /*2c090*/  BRA `(.L_x_1783) ;  /* 0xfffffe9800b07947 */ /* 0x000fea000383ffff */
.L_x_1789:
[----:B-1----:R1:W2:Y:S02]  /*2c0a0*/  SYNCS.PHASECHK.TRANS64.TRYWAIT P1, [R13+URZ+0x30850], R6 ;  /* 0x030850060d0075a7 */ /* 0x0022a4000802017f */
[----:B--2---:R-:W-:Y:S05]  /*2c0b0*/  @!P1 NANOSLEEP.SYNCS 0x989680 ;  /* 0x009896800000995d */ /* 0x004fea0003900000 */
[----:B------:R-:W2:Y:S02]  /*2c0c0*/  @!P1 SYNCS.PHASECHK.TRANS64 P1, [R13+URZ+0x30850], R6 ;  /* 0x030850060d0095a7 */ /* 0x000ea4000802007f */
[----:B--2---:R-:W-:Y:S05]  /*2c0d0*/  @!P1 BRA `(.L_x_1789) ;  /* 0xfffffffc00f09947 */ /* 0x004fea000383ffff */
[----:B------:R-:W-:Y:S05]  /*2c0e0*/  BRA `(.L_x_1788) ;  /* 0xfffffea800707947 */ /* 0x000fea000383ffff */
.L_x_1812:
[----:B-1----:R1:W2:Y:S02]  /*2c0f0*/  SYNCS.PHASECHK.TRANS64.TRYWAIT P1, [R13+URZ+0x30830], R0 ;  /* 0x030830000d0075a7 */ /* 0x0022a4000802017f */
[----:B--2---:R-:W-:Y:S05]  /*2c100*/  @!P1 NANOSLEEP.SYNCS 0x989680 ;  /* 0x009896800000995d */ /* 0x004fea0003900000 */
[----:B------:R-:W2:Y:S02]  /*2c110*/  @!P1 SYNCS.PHASECHK.TRANS64 P1, [R13+URZ+0x30830], R0 ;  /* 0x030830000d0095a7 */ /* 0x000ea4000802007f */
[----:B--2---:R-:W-:Y:S05]  /*2c120*/  @!P1 BRA `(.L_x_1812) ;  /* 0xfffffffc00f09947 */ /* 0x004fea000383ffff */
[----:B------:R-:W-:Y:S05]  /*2c130*/  BRA `(.L_x_1811) ;  /* 0xfffffed800647947 */ /* 0x000fea000383ffff */
.L_x_1817:
[----:B-1----:R1:W2:Y:S02]  /*2c140*/  SYNCS.PHASECHK.TRANS64.TRYWAIT P1, [R20+URZ+0x30850], R0 ;  /* 0x03085000140075a7 */ /* 0x0022a4000802017f */
[----:B--2---:R-:W-:Y:S05]  /*2c150*/  @!P1 NANOSLEEP.SYNCS 0x989680 ;  /* 0x009896800000995d */ /* 0x004fea0003900000 */
[----:B------:R-:W2:Y:S02]  /*2c160*/  @!P1 SYNCS.PHASECHK.TRANS64 P1, [R20+URZ+0x30850], R0 ;  /* 0x03085000140095a7 */ /* 0x000ea4000802007f */
[----:B--2---:R-:W-:Y:S05]  /*2c170*/  @!P1 BRA `(.L_x_1817) ;  /* 0xfffffffc00f09947 */ /* 0x004fea000383ffff */
[----:B------:R-:W-:Y:S05]  /*2c180*/  BRA `(.L_x_1816) ;  /* 0xfffffee800247947 */ /* 0x000fea000383ffff */
.L_x_1827:
[----:B-1----:R1:W2:Y:S02]  /*2c190*/  SYNCS.PHASECHK.TRANS64.TRYWAIT P1, [R0+URZ+0x30830], R3 ;  /* 0x03083003000075a7 */ /* 0x0022a4000802017f */
[----:B--2---:R-:W-:Y:S05]  /*2c1a0*/  @!P1 NANOSLEEP.SYNCS 0x989680 ;  /* 0x009896800000995d */ /* 0x004fea0003900000 */
[----:B------:R-:W2:Y:S02]  /*2c1b0*/  @!P1 SYNCS.PHASECHK.TRANS64 P1, [R0+URZ+0x30830], R3 ;  /* 0x03083003000095a7 */ /* 0x000ea4000802007f */
[----:B--2---:R-:W-:Y:S05]  /*2c1c0*/  @!P1 BRA `(.L_x_1827) ;  /* 0xfffffffc00f09947 */ /* 0x004fea000383ffff */
[----:B------:R-:W-:Y:S05]  /*2c1d0*/  BRA `(.L_x_1826) ;  /* 0xffffff0000b07947 */ /* 0x000fea000383ffff */
.L_x_1832:
[----:B-1----:R1:W2:Y:S02]  /*2c1e0*/  SYNCS.PHASECHK.TRANS64.TRYWAIT P1, [R20+URZ+0x30850], R3 ;  /* 0x03085003140075a7 */ /* 0x0022a4000802017f */
[----:B--2---:R-:W-:Y:S05]  /*2c1f0*/  @!P1 NANOSLEEP.SYNCS 0x989680 ;  /* 0x009896800000995d */ /* 0x004fea0003900000 */
[----:B------:R-:W2:Y:S02]  /*2c200*/  @!P1 SYNCS.PHASECHK.TRANS64 P1, [R20+URZ+0x30850], R3 ;  /* 0x03085003140095a7 */ /* 0x000ea4000802007f */
[----:B--2---:R-:W-:Y:S05]  /*2c210*/  @!P1 BRA `(.L_x_1832) ;  /* 0xfffffffc00f09947 */ /* 0x004fea000383ffff */
[----:B------:R-:W-:Y:S05]  /*2c220*/  BRA `(.L_x_1831) ;  /* 0xffffff1000707947 */ /* 0x000fea000383ffff */
.L_x_1848:
[----:B-1----:R1:W2:Y:S02]  /*2c230*/  SYNCS.PHASECHK.TRANS64.TRYWAIT P1, [R9+URZ+0x30850], R4 ;  /* 0x03085004090075a7 */ /* 0x0022a4000802017f */
[----:B--2---:R-:W-:Y:S05]  /*2c240*/  @!P1 NANOSLEEP.SYNCS 0x989680 ;  /* 0x009896800000995d */ /* 0x004fea0003900000 */
[----:B------:R-:W2:Y:S02]  /*2c250*/  @!P1 SYNCS.PHASECHK.TRANS64 P1, [R9+URZ+0x30850], R4 ;  /* 0x03085004090095a7 */ /* 0x000ea4000802007f */
[----:B--2---:R-:W-:Y:S05]  /*2c260*/  @!P1 BRA `(.L_x_1848) ;  /* 0xfffffffc00f09947 */ /* 0x004fea000383ffff */
[----:B------:R-:W-:Y:S05]  /*2c270*/  BRA `(.L_x_1847) ;  /* 0xffffff4400007947 */ /* 0x000fea000383ffff */
.L_x_1893:
[----:B------:R-:W0:Y:S01]  /*2c280*/  S2R R12, SR_TID.X ;  /* 0x00000000000c7919 */ /* 0x000e220000002100 */
[----:B------:R-:W-:Y:S01]  /*2c290*/  BSSY B1, `(.L_x_2064) ;  /* 0x000000a000017945 */ /* 0x000fe20003800000 */
[----:B------:R-:W-:Y:S02]  /*2c2a0*/  IMAD.MOV.U32 R11, RZ, RZ, 0x1f ;  /* 0x0000001fff0b7424 */ /* 0x000fe400078e00ff */
[----:B------:R-:W-:Y:S01]  /*2c2b0*/  IMAD.MOV.U32 R15, RZ, RZ, -0x1 ;  /* 0xffffffffff0f7424 */ /* 0x000fe200078e00ff */
[----:B0-----:R-:W-:-:S04]  /*2c2c0*/  SHF.R.U32.HI R12, RZ, 0x5, R12 ;  /* 0x00000005ff0c7819 */ /* 0x001fc8000001160c */
[----:B------:R-:W-:-:S05]  /*2c2d0*/  LOP3.LUT R12, R12, 0x3, RZ, 0xc0, !PT ;  /* 0x000000030c0c7812 */ /* 0x000fca00078ec0ff */
[----:B------:R-:W-:Y:S01]  /*2c2e0*/  IMAD.MOV.U32 R13, RZ, RZ, R12 ;  /* 0x000000ffff0d7224 */ /* 0x000fe200078e000c */
[----:B------:R-:W-:-:S07]  /*2c2f0*/  MOV R12, RZ ;  /* 0x000000ff000c7202 */ /* 0x000fce0000000f00 */
[----:B------:R-:W-:Y:S05]  /*2c300*/  WARPSYNC.COLLECTIVE R15, `(.L_x_2065) ;  /* 0x000000000f087348 */ /* 0x000fea0003c00000 */
[----:B------:R0:W1:Y:S02]  /*2c310*/  SHFL.IDX P6, R14, R13, R12, R11 ;  /* 0x0000000c0d0e7389 */ /* 0x00006400000c000b */
[----:B01----:R-:W-:Y:S01]  /*2c320*/  ENDCOLLECTIVE ;  /* 0x000000000000791b */ /* 0x003fe20003800000 */
.L_x_2065:
[----:B------:R-:W-:Y:S05]  /*2c330*/  BSYNC B1 ;  /* 0x0000000000017941 */ /* 0x000fea0003800000 */
.L_x_2064:
[----:B------:R-:W-:Y:S05]  /*2c340*/  BRA `(.L_x_2066) ;  /* 0xffffff8c005c7947 */ /* 0x000fea000383ffff */
.L_x_1895:
[----:B------:R-:W-:Y:S01]  /*2c350*/  BSSY B1, `(.L_x_2067) ;  /* 0x0000006000017945 */ /* 0x000fe20003800000 */
[----:B------:R-:W-:-:S07]  /*2c360*/  IMAD.MOV.U32 R15, RZ, RZ, -0x1 ;  /* 0xffffffffff0f7424 */ /* 0x000fce00078e00ff */
[----:B0-----:R-:W-:Y:S05]  /*2c370*/  WARPSYNC.COLLECTIVE R15, `(.L_x_2068) ;  /* 0x000000000f0c7348 */ /* 0x001fea0003c00000 */
[----:B------:R-:W-:Y:S02]  /*2c380*/  ELECT P6, UR62, PT ;  /* 0x00000000003e782f */ /* 0x000fe400038c0000 */
[----:B------:R-:W-:Y:S01]  /*2c390*/  MOV R14, UR62 ;  /* 0x0000003e000e7c02 */ /* 0x000fe20008000f00 */
[----:B0-----:R-:W-:Y:S10]  /*2c3a0*/  ENDCOLLECTIVE ;  /* 0x000000000000791b */ /* 0x001ff40003800000 */
.L_x_2068:
[----:B------:R-:W-:Y:S05]  /*2c3b0*/  BSYNC B1 ;  /* 0x0000000000017941 */ /* 0x000fea0003800000 */
.L_x_2067:
[----:B------:R-:W-:Y:S05]  /*2c3c0*/  BRA `(.L_x_1894) ;  /* 0xffffff8c00547947 */ /* 0x000fea000383ffff */
.L_x_1897:
[----:B0-----:R0:W1:Y:S02]  /*2c3d0*/  SYNCS.PHASECHK.TRANS64.TRYWAIT P0, [R23+URZ+0x30820], R6 ;  /* 0x03082006170075a7 */ /* 0x001064000800017f */
[----:B-1----:R-:W-:Y:S05]  /*2c3e0*/  @!P0 NANOSLEEP.SYNCS 0x989680 ;  /* 0x009896800000895d */ /* 0x002fea0003900000 */
[----:B------:R-:W1:Y:S02]  /*2c3f0*/  @!P0 SYNCS.PHASECHK.TRANS64 P0, [R23+URZ+0x30820], R6 ;  /* 0x03082006170085a7 */ /* 0x000e64000800007f */
[----:B-1----:R-:W-:Y:S05]  /*2c400*/  @!P0 BRA `(.L_x_1897) ;  /* 0xfffffffc00f08947 */ /* 0x002fea000383ffff */
[----:B------:R-:W-:Y:S05]  /*2c410*/  BRA `(.L_x_2069) ;  /* 0xffffff8c00647947 */ /* 0x000fea000383ffff */
.L_x_1901:
[----:B-1----:R1:W2:Y:S02]  /*2c420*/  SYNCS.PHASECHK.TRANS64.TRYWAIT P0, [R3+URZ+0x308a0], R11 ;  /* 0x0308a00b030075a7 */ /* 0x0022a4000800017f */
[----:B--2---:R-:W-:Y:S05]  /*2c430*/  @!P0 NANOSLEEP.SYNCS 0x989680 ;  /* 0x009896800000895d */ /* 0x004fea0003900000 */
[----:B------:R-:W2:Y:S02]  /*2c440*/  @!P0 SYNCS.PHASECHK.TRANS64 P0, [R3+URZ+0x308a0], R11 ;  /* 0x0308a00b030085a7 */ /* 0x000ea4000800007f */
[----:B--2---:R-:W-:Y:S05]  /*2c450*/  @!P0 BRA `(.L_x_1901) ;  /* 0xfffffffc00f08947 */ /* 0x004fea000383ffff */
[----:B------:R-:W-:Y:S05]  /*2c460*/  BRA `(.L_x_2070) ;  /* 0xffffff8c007c7947 */ /* 0x000fea000383ffff */
.L_x_1908:
[----:B0-----:R0:W2:Y:S02]  /*2c470*/  SYNCS.PHASECHK.TRANS64.TRYWAIT P0, [R3+URZ+0x308c0], R11 ;  /* 0x0308c00b030075a7 */ /* 0x0010a4000800017f */
[----:B--2---:R-:W-:Y:S05]  /*2c480*/  @!P0 NANOSLEEP.SYNCS 0x989680 ;  /* 0x009896800000895d */ /* 0x004fea0003900000 */
[----:B------:R-:W2:Y:S02]  /*2c490*/  @!P0 SYNCS.PHASECHK.TRANS64 P0, [R3+URZ+0x308c0], R11 ;  /* 0x0308c00b030085a7 */ /* 0x000ea4000800007f */
[----:B--2---:R-:W-:Y:S05]  /*2c4a0*/  @!P0 BRA `(.L_x_1908) ;  /* 0xfffffffc00f08947 */ /* 0x004fea000383ffff */
[----:B------:R-:W-:Y:S05]  /*2c4b0*/  BRA `(.L_x_2071) ;  /* 0xffffff9000787947 */ /* 0x000fea000383ffff */
.L_x_1917:
[----:B-1----:R1:W2:Y:S02]  /*2c4c0*/  SYNCS.PHASECHK.TRANS64.TRYWAIT P1, [R11+URZ+0x308a0], R2 ;  /* 0x0308a0020b0075a7 */ /* 0x0022a4000802017f */
[----:B--2---:R-:W-:Y:S05]  /*2c4d0*/  @!P1 NANOSLEEP.SYNCS 0x989680 ;  /* 0x009896800000995d */ /* 0x004fea0003900000 */
[----:B------:R-:W2:Y:S02]  /*2c4e0*/  @!P1 SYNCS.PHASECHK.TRANS64 P1, [R11+URZ+0x308a0], R2 ;  /* 0x0308a0020b0095a7 */ /* 0x000ea4000802007f */
[----:B--2---:R-:W-:Y:S05]  /*2c4f0*/  @!P1 BRA `(.L_x_1917) ;  /* 0xfffffffc00f09947 */ /* 0x004fea000383ffff */
[----:B------:R-:W-:Y:S05]  /*2c500*/  BRA `(.L_x_2072) ;  /* 0xffffff9400ac7947 */ /* 0x000fea000383ffff */
.L_x_1924:
[----:B0-----:R0:W2:Y:S02]  /*2c510*/  SYNCS.PHASECHK.TRANS64.TRYWAIT P1, [R11+URZ+0x308c0], R2 ;  /* 0x0308c0020b0075a7 */ /* 0x0010a4000802017f */
[----:B--2---:R-:W-:Y:S05]  /*2c520*/  @!P1 NANOSLEEP.SYNCS 0x989680 ;  /* 0x009896800000995d */ /* 0x004fea0003900000 */
[----:B------:R-:W2:Y:S02]  /*2c530*/  @!P1 SYNCS.PHASECHK.TRANS64 P1, [R11+URZ+0x308c0], R2 ;  /* 0x0308c0020b0095a7 */ /* 0x000ea4000802007f */
[----:B--2---:R-:W-:Y:S05]  /*2c540*/  @!P1 BRA `(.L_x_1924) ;  /* 0xfffffffc00f09947 */ /* 0x004fea000383ffff */
[----:B------:R-:W-:Y:S05]  /*2c550*/  BRA `(.L_x_2073) ;  /* 0xffffff9800a47947 */ /* 0x000fea000383ffff */
.L_x_1947:
[----:B------:R-:W0:Y:S01]  /*2c560*/  S2R R8, SR_TID.X ;  /* 0x0000000000087919 */ /* 0x000e220000002100 */
[----:B------:R-:W-:Y:S01]  /*2c570*/  BSSY B0, `(.L_x_2074) ;  /* 0x000000a000007945 */ /* 0x000fe20003800000 */
[----:B------:R-:W-:Y:S02]  /*2c580*/  IMAD.MOV.U32 R12, RZ, RZ, RZ ;  /* 0x000000ffff0c7224 */ /* 0x000fe400078e00ff */
[----:B------:R-:W-:Y:S02]  /*2c590*/  IMAD.MOV.U32 R11, RZ, RZ, 0x1f ;  /* 0x0000001fff0b7424 */ /* 0x000fe400078e00ff */
[----:B------:R-:W-:Y:S01]  /*2c5a0*/  IMAD.MOV.U32 R15, RZ, RZ, -0x1 ;  /* 0xffffffffff0f7424 */ /* 0x000fe200078e00ff */
[----:B0-----:R-:W-:-:S04]  /*2c5b0*/  SHF.R.U32.HI R8, RZ, 0x5, R8 ;  /* 0x00000005ff087819 */ /* 0x001fc80000011608 */
[----:B------:R-:W-:-:S04]  /*2c5c0*/  LOP3.LUT R8, R8, 0x3, RZ, 0xc0, !PT ;  /* 0x0000000308087812 */ /* 0x000fc800078ec0ff */
[----:B------:R-:W-:-:S07]  /*2c5d0*/  MOV R13, R8 ;  /* 0x00000008000d7202 */ /* 0x000fce0000000f00 */
[----:B-----5:R-:W-:Y:S05]  /*2c5e0*/  WARPSYNC.COLLECTIVE R15, `(.L_x_2075) ;  /* 0x000000000f087348 */ /* 0x020fea0003c00000 */
[----:B------:R0:W1:Y:S02]  /*2c5f0*/  SHFL.IDX P6, R14, R13, R12, R11 ;  /* 0x0000000c0d0e7389 */ /* 0x00006400000c000b */
[----:B01---5:R-:W-:Y:S01]  /*2c600*/  ENDCOLLECTIVE ;  /* 0x000000000000791b */ /* 0x023fe20003800000 */
.L_x_2075:
[----:B------:R-:W-:Y:S05]  /*2c610*/  BSYNC B0 ;  /* 0x0000000000007941 */ /* 0x000fea0003800000 */
.L_x_2074:
[----:B------:R-:W-:Y:S05]  /*2c620*/  BRA `(.L_x_2076) ;  /* 0xffffffa800c87947 */ /* 0x000fea000383ffff */
.L_x_1950:
[----:B0-----:R0:W1:Y:S02]  /*2c630*/  SYNCS.PHASECHK.TRANS64.TRYWAIT P0, [R7+URZ+0x30840], R2 ;  /* 0x03084002070075a7 */ /* 0x001064000800017f */
[----:B-1----:R-:W-:Y:S05]  /*2c640*/  @!P0 NANOSLEEP.SYNCS 0x989680 ;  /* 0x009896800000895d */ /* 0x002fea0003900000 */
[----:B------:R-:W1:Y:S02]  /*2c650*/  @!P0 SYNCS.PHASECHK.TRANS64 P0, [R7+URZ+0x30840], R2 ;  /* 0x03084002070085a7 */ /* 0x000e64000800007f */
[----:B-1----:R-:W-:Y:S05]  /*2c660*/  @!P0 BRA `(.L_x_1950) ;  /* 0xfffffffc00f08947 */ /* 0x002fea000383ffff */
[----:B------:R-:W-:Y:S05]  /*2c670*/  BRA `(.L_x_2077) ;  /* 0xffffffac00247947 */ /* 0x000fea000383ffff */
.L_x_1951:
        /* <DEDUP_REMOVED lines=8> */
.L_x_2079:
[----:B------:R-:W-:Y:S05]  /*2c700*/  BSYNC B0 ;  /* 0x0000000000007941 */ /* 0x000fea0003800000 */
.L_x_2078:
        /* <DEDUP_REMOVED lines=9> */
.L_x_2080:
[----:B------:R-:W-:Y:S01]  /*2c7a0*/  MOV R13, R0 ;  /* 0x00000000000d7202 */ /* 0x000fe20000000f00 */
[----:B------:R-:W-:Y:S02]  /*2c7b0*/  IMAD.MOV.U32 R12, RZ, RZ, 0x1 ;  /* 0x00000001ff0c7424 */ /* 0x000fe400078e00ff */
[----:B------:R-:W-:-:S07]  /*2c7c0*/  IMAD.MOV.U32 R3, RZ, RZ, R14 ;  /* 0x000000ffff037224 */ /* 0x000fce00078e000e */
[----:B------:R-:W-:Y:S05]  /*2c7d0*/  WARPSYNC.COLLECTIVE R15, `(.L_x_2081) ;  /* 0x000000000f087348 */ /* 0x000fea0003c00000 */
[----:B------:R0:W1:Y:S02]  /*2c7e0*/  SHFL.IDX P6, R14, R13, R12, R11 ;  /* 0x0000000c0d0e7389 */ /* 0x00006400000c000b */
[----:B01----:R-:W-:Y:S01]  /*2c7f0*/  ENDCOLLECTIVE ;  /* 0x000000000000791b */ /* 0x003fe20003800000 */
.L_x_2081:
        /* <DEDUP_REMOVED lines=17> */
.L_x_2082:
[----:B------:R-:W-:Y:S02]  /*2c910*/  @P1 IMAD R8, R5, 0x2, R23 ;  /* 0x0000000205081824 */ /* 0x000fe400078e0217 */
[----:B------:R-:W-:Y:S01]  /*2c920*/  IMAD.MOV.U32 R13, RZ, RZ, R0 ;  /* 0x000000ffff0d7224 */ /* 0x000fe200078e0000 */
[----:B------:R-:W-:Y:S02]  /*2c930*/  MOV R12, 0x2 ;  /* 0x00000002000c7802 */ /* 0x000fe40000000f00 */
[----:B------:R-:W-:-:S07]  /*2c940*/  MOV R3, R14 ;  /* 0x0000000e00037202 */ /* 0x000fce0000000f00 */
[----:B------:R-:W-:Y:S05]  /*2c950*/  WARPSYNC.COLLECTIVE R15, `(.L_x_2083) ;  /* 0x000000000f087348 */ /* 0x000fea0003c00000 */
[----:B------:R0:W1:Y:S02]  /*2c960*/  SHFL.IDX P6, R14, R13, R12, R11 ;  /* 0x0000000c0d0e7389 */ /* 0x00006400000c000b */
[----:B01----:R-:W-:Y:S01]  /*2c970*/  ENDCOLLECTIVE ;  /* 0x000000000000791b */ /* 0x003fe20003800000 */
.L_x_2083:
        /* <DEDUP_REMOVED lines=17> */
.L_x_2084:
[----:B------:R-:W-:Y:S02]  /*2ca90*/  @P1 IMAD R8, R5, 0x2, R23 ;  /* 0x0000000205081824 */ /* 0x000fe400078e0217 */
[----:B------:R-:W-:Y:S02]  /*2caa0*/  IMAD.MOV.U32 R13, RZ, RZ, R0 ;  /* 0x000000ffff0d7224 */ /* 0x000fe400078e0000 */
[----:B------:R-:W-:Y:S02]  /*2cab0*/  IMAD.MOV.U32 R12, RZ, RZ, 0x3 ;  /* 0x00000003ff0c7424 */ /* 0x000fe400078e00ff */
[----:B------:R-:W-:-:S07]  /*2cac0*/  IMAD.MOV.U32 R3, RZ, RZ, R14 ;  /* 0x000000ffff037224 */ /* 0x000fce00078e000e */
[----:B------:R-:W-:Y:S05]  /*2cad0*/  WARPSYNC.COLLECTIVE R15, `(.L_x_2085) ;  /* 0x000000000f087348 */ /* 0x000fea0003c00000 */
[----:B------:R0:W1:Y:S02]  /*2cae0*/  SHFL.IDX P6, R14, R13, R12, R11 ;  /* 0x0000000c0d0e7389 */ /* 0x00006400000c000b */
[----:B01----:R-:W-:Y:S01]  /*2caf0*/  ENDCOLLECTIVE ;  /* 0x000000000000791b */ /* 0x003fe20003800000 */
.L_x_2085:
        /* <DEDUP_REMOVED lines=17> */
.L_x_2086:
[----:B------:R-:W-:Y:S01]  /*2cc10*/  @P1 LEA R8, R5, R23, 0x1 ;  /* 0x0000001705081211 */ /* 0x000fe200078e08ff */
[----:B------:R-:W-:Y:S02]  /*2cc20*/  IMAD.MOV.U32 R13, RZ, RZ, R0 ;  /* 0x000000ffff0d7224 */ /* 0x000fe400078e0000 */
[----:B------:R-:W-:Y:S02]  /*2cc30*/  IMAD.MOV.U32 R12, RZ, RZ, 0x4 ;  /* 0x00000004ff0c7424 */ /* 0x000fe400078e00ff */
[----:B------:R-:W-:-:S07]  /*2cc40*/  IMAD.MOV.U32 R3, RZ, RZ, R14 ;  /* 0x000000ffff037224 */ /* 0x000fce00078e000e */
[----:B------:R-:W-:Y:S05]  /*2cc50*/  WARPSYNC.COLLECTIVE R15, `(.L_x_2087) ;  /* 0x000000000f087348 */ /* 0x000fea0003c00000 */
[----:B------:R0:W1:Y:S02]  /*2cc60*/  SHFL.IDX P6, R14, R13, R12, R11 ;  /* 0x0000000c0d0e7389 */ /* 0x00006400000c000b */
[----:B01----:R-:W-:Y:S01]  /*2cc70*/  ENDCOLLECTIVE ;  /* 0x000000000000791b */ /* 0x003fe20003800000 */
.L_x_2087:
        /* <DEDUP_REMOVED lines=17> */
.L_x_2088:
[----:B------:R-:W-:Y:S01]  /*2cd90*/  @P1 IMAD R8, R5, 0x2, R23 ;  /* 0x0000000205081824 */ /* 0x000fe200078e0217 */
[----:B------:R-:W-:Y:S01]  /*2cda0*/  MOV R13, R0 ;  /* 0x00000000000d7202 */ /* 0x000fe20000000f00 */
[----:B------:R-:W-:Y:S02]  /*2cdb0*/  IMAD.MOV.U32 R12, RZ, RZ, 0x5 ;  /* 0x00000005ff0c7424 */ /* 0x000fe400078e00ff */
[----:B------:R-:W-:-:S07]  /*2cdc0*/  IMAD.MOV.U32 R3, RZ, RZ, R14 ;  /* 0x000000ffff037224 */ /* 0x000fce00078e000e */
[----:B------:R-:W-:Y:S05]  /*2cdd0*/  WARPSYNC.COLLECTIVE R15, `(.L_x_2089) ;  /* 0x000000000f087348 */ /* 0x000fea0003c00000 */
[----:B------:R0:W1:Y:S02]  /*2cde0*/  SHFL.IDX P6, R14, R13, R12, R11 ;  /* 0x0000000c0d0e7389 */ /* 0x00006400000c000b */
[----:B01----:R-:W-:Y:S01]  /*2cdf0*/  ENDCOLLECTIVE ;  /* 0x000000000000791b */ /* 0x003fe20003800000 */
.L_x_2089:
        /* <DEDUP_REMOVED lines=10> */
.L_x_2090:
        /* <DEDUP_REMOVED lines=8> */
.L_x_1956:
[----:B------:R-:W-:Y:S01]  /*2cf20*/  IMAD.MOV.U32 R13, RZ, RZ, R4 ;  /* 0x000000ffff0d7224 */ /* 0x000fe200078e0004 */
[----:B------:R-:W-:Y:S01]  /*2cf30*/  MOV R15, 0xffffffff ;  /* 0xffffffff000f7802 */ /* 0x000fe20000000f00 */
[----:B------:R-:W-:Y:S01]  /*2cf40*/  IMAD.MOV.U32 R12, RZ, RZ, RZ ;  /* 0x000000ffff0c7224 */ /* 0x000fe200078e00ff */
[----:B------:R-:W-:Y:S01]  /*2cf50*/  IADD3 R28, R9, R28, RZ ;  /* 0x0000001c091c7210 */ /* 0x000fe20007ffe0ff */
[----:B------:R-:W-:Y:S02]  /*2cf60*/  IMAD.MOV.U32 R11, RZ, RZ, 0x181f ;  /* 0x0000181fff0b7424 */ /* 0x000fe400078e00ff */
[----:B------:R-:W-:Y:S02]  /*2cf70*/  IMAD R31, R31, R7, RZ ;  /* 0x000000071f1f7224 */ /* 0x000fe400078e02ff */
[----:B------:R-:W-:-:S07]  /*2cf80*/  VIADD R6, R28, 0x10 ;  /* 0x000000101c067836 */ /* 0x000fce0000000000 */
[----:B-----5:R-:W-:Y:S05]  /*2cf90*/  WARPSYNC.COLLECTIVE R15, `(.L_x_2092) ;  /* 0x000000000f087348 */ /* 0x020fea0003c00000 */
[----:B------:R0:W1:Y:S02]  /*2cfa0*/  SHFL.IDX P6, R14, R13, R12, R11 ;  /* 0x0000000c0d0e7389 */ /* 0x00006400000c000b */
[----:B01---5:R-:W-:Y:S01]  /*2cfb0*/  ENDCOLLECTIVE ;  /* 0x000000000000791b */ /* 0x023fe20003800000 */
.L_x_2092:
[----:B------:R-:W-:Y:S01]  /*2cfc0*/  ISETP.GE.AND P1, PT, R28, R31, PT ;  /* 0x0000001f1c00720c */ /* 0x000fe20003f26270 */
[----:B------:R-:W-:Y:S02]  /*2cfd0*/  IMAD.MOV.U32 R13, RZ, RZ, R0 ;  /* 0x000000ffff0d7224 */ /* 0x000fe400078e0000 */
[----:B------:R-:W-:-:S10]  /*2cfe0*/  IMAD.MOV.U32 R2, RZ, RZ, R14 ;  /* 0x000000ffff027224 */ /* 0x000fd400078e000e */
[----:B------:R-:W-:Y:S05]  /*2cff0*/  WARPSYNC.COLLECTIVE R15, `(.L_x_2093) ;  /* 0x000000000f087348 */ /* 0x000fea0003c00000 */
[----:B------:R0:W1:Y:S02]  /*2d000*/  SHFL.IDX P6, R14, R13, R12, R11 ;  /* 0x0000000c0d0e7389 */ /* 0x00006400000c000b */
[----:B01----:R-:W-:Y:S01]  /*2d010*/  ENDCOLLECTIVE ;  /* 0x000000000000791b */ /* 0x003fe20003800000 */
.L_x_2093:
[----:B------:R-:W-:Y:S01]  /*2d020*/  MOV R13, R4 ;  /* 0x00000004000d7202 */ /* 0x000fe20000000f00 */
[----:B------:R-:W-:Y:S02]  /*2d030*/  IMAD.MOV.U32 R12, RZ, RZ, 0x1 ;  /* 0x00000001ff0c7424 */ /* 0x000fe400078e00ff */
[----:B------:R-:W-:-:S07]  /*2d040*/  IMAD.MOV.U32 R3, RZ, RZ, R14 ;  /* 0x000000ffff037224 */ /* 0x000fce00078e000e */
[----:B------:R-:W-:Y:S05]  /*2d050*/  WARPSYNC.COLLECTIVE R15, `(.L_x_2094) ;  /* 0x000000000f087348 */ /* 0x000fea0003c00000 */
[----:B------:R0:W1:Y:S02]  /*2d060*/  SHFL.IDX P6, R14, R13, R12, R11 ;  /* 0x0000000c0d0e7389 */ /* 0x00006400000c000b */
[----:B01----:R-:W-:Y:S01]  /*2d070*/  ENDCOLLECTIVE ;  /* 0x000000000000791b */ /* 0x003fe20003800000 */
.L_x_2094:
        /* <DEDUP_REMOVED lines=15> */
.L_x_2095:
[----:B------:R-:W-:Y:S02]  /*2d170*/  IMAD.MOV.U32 R13, RZ, RZ, R4 ;  /* 0x000000ffff0d7224 */ /* 0x000fe400078e0004 */
[----:B------:R-:W-:Y:S01]  /*2d180*/  IMAD.MOV.U32 R12, RZ, RZ, 0x2 ;  /* 0x00000002ff0c7424 */ /* 0x000fe200078e00ff */
[----:B------:R-:W-:-:S07]  /*2d190*/  MOV R3, R14 ;  /* 0x0000000e00037202 */ /* 0x000fce0000000f00 */
[----:B------:R-:W-:Y:S05]  /*2d1a0*/  WARPSYNC.COLLECTIVE R15, `(.L_x_2096) ;  /* 0x000000000f087348 */ /* 0x000fea0003c00000 */
[----:B------:R0:W1:Y:S02]  /*2d1b0*/  SHFL.IDX P6, R14, R13, R12, R11 ;  /* 0x0000000c0d0e7389 */ /* 0x00006400000c000b */
[----:B01----:R-:W-:Y:S01]  /*2d1c0*/  ENDCOLLECTIVE ;  /* 0x000000000000791b */ /* 0x003fe20003800000 */
.L_x_2096:
[----:B------:R-:W-:-:S05]  /*2d1d0*/  @!P1 LEA R5, P4, R34, R3, 0x1 ;  /* 0x0000000322059211 */ /* 0x000fca00078808ff */
[----:B------:R-:W-:Y:S02]  /*2d1e0*/  @!P1 IMAD.X R6, RZ, RZ, R2, P4 ;  /* 0x000000ffff069224 */ /* 0x000fe400020e0602 */
[----:B------:R-:W-:Y:S02]  /*2d1f0*/  @!P1 IMAD.MOV.U32 R2, RZ, RZ, R5 ;  /* 0x000000ffff029224 */ /* 0x000fe400078e0005 */
[----:B------:R-:W-:Y:S01]  /*2d200*/  @!P1 IMAD.MOV.U32 R3, RZ, RZ, R6 ;  /* 0x000000ffff039224 */ /* 0x000fe200078e0006 */
[----:B------:R-:W-:Y:S02]  /*2d210*/  IADD3 R6, R28, 0x20, RZ ;  /* 0x000000201c067810 */ /* 0x000fe40007ffe0ff */
[----:B------:R-:W-:Y:S02]  /*2d220*/  MOV R13, R0 ;  /* 0x00000000000d7202 */ /* 0x000fe40000000f00 */
        /* <DEDUP_REMOVED lines=11> */
.L_x_2097:
[----:B------:R-:W-:Y:S02]  /*2d2e0*/  IMAD.MOV.U32 R13, RZ, RZ, R4 ;  /* 0x000000ffff0d7224 */ /* 0x000fe400078e0004 */
[----:B------:R-:W-:Y:S02]  /*2d2f0*/  IMAD.MOV.U32 R12, RZ, RZ, 0x3 ;  /* 0x00000003ff0c7424 */ /* 0x000fe400078e00ff */
[----:B------:R-:W-:-:S07]  /*2d300*/  IMAD.MOV.U32 R3, RZ, RZ, R14 ;  /* 0x000000ffff037224 */ /* 0x000fce00078e000e */
[----:B------:R-:W-:Y:S05]  /*2d310*/  WARPSYNC.COLLECTIVE R15, `(.L_x_2098) ;  /* 0x000000000f087348 */ /* 0x000fea0003c00000 */
[----:B------:R0:W1:Y:S02]  /*2d320*/  SHFL.IDX P6, R14, R13, R12, R11 ;  /* 0x0000000c0d0e7389 */ /* 0x00006400000c000b */
[----:B01----:R-:W-:Y:S01]  /*2d330*/  ENDCOLLECTIVE ;  /* 0x000000000000791b */ /* 0x003fe20003800000 */
.L_x_2098:
        /* <DEDUP_REMOVED lines=12> */
[----:B------:R-:W-:-:S02]  /*2d400*/  ISETP.GE.AND P1, PT, R6, R31, PT ;  /* 0x0000001f0600720c */ /* 0x000fc40003f26270 */
[----:B0-----:R-:W-:-:S11]  /*2d410*/  MOV R2, R14 ;  /* 0x0000000e00027202 */ /* 0x001fd60000000f00 */
[----:B------:R-:W-:Y:S05]  /*2d420*/  WARPSYNC.COLLECTIVE R15, `(.L_x_2099) ;  /* 0x000000000f087348 */ /* 0x000fea0003c00000 */
[----:B------:R0:W1:Y:S02]  /*2d430*/  SHFL.IDX P6, R14, R13, R12, R11 ;  /* 0x0000000c0d0e7389 */ /* 0x00006400000c000b */
[----:B01----:R-:W-:Y:S01]  /*2d440*/  ENDCOLLECTIVE ;  /* 0x000000000000791b */ /* 0x003fe20003800000 */
.L_x_2099:
[----:B------:R-:W-:Y:S01]  /*2d450*/  IMAD.MOV.U32 R13, RZ, RZ, R4 ;  /* 0x000000ffff0d7224 */ /* 0x000fe200078e0004 */
[----:B------:R-:W-:Y:S01]  /*2d460*/  MOV R12, 0x4 ;  /* 0x00000004000c7802 */ /* 0x000fe20000000f00 */
[----:B------:R-:W-:-:S07]  /*2d470*/  IMAD.MOV.U32 R3, RZ, RZ, R14 ;  /* 0x000000ffff037224 */ /* 0x000fce00078e000e */
[----:B------:R-:W-:Y:S05]  /*2d480*/  WARPSYNC.COLLECTIVE R15, `(.L_x_2100) ;  /* 0x000000000f087348 */ /* 0x000fea0003c00000 */
[----:B------:R0:W1:Y:S02]  /*2d490*/  SHFL.IDX P6, R14, R13, R12, R11 ;  /* 0x0000000c0d0e7389 */ /* 0x00006400000c000b */
[----:B01----:R-:W-:Y:S01]  /*2d4a0*/  ENDCOLLECTIVE ;  /* 0x000000000000791b */ /* 0x003fe20003800000 */
.L_x_2100:
[----:B------:R-:W-:-:S05]  /*2d4b0*/  @!P1 LEA R5, P4, R34, R3, 0x1 ;  /* 0x0000000322059211 */ /* 0x000fca00078808ff */
[----:B------:R-:W-:Y:S01]  /*2d4c0*/  @!P1 IMAD.X R6, RZ, RZ, R2, P4 ;  /* 0x000000ffff069224 */ /* 0x000fe200020e0602 */
[----:B------:R-:W-:-:S03]  /*2d4d0*/  @!P1 MOV R2, R5 ;  /* 0x0000000500029202 */ /* 0x000fc60000000f00 */
        /* <DEDUP_REMOVED lines=14> */
.L_x_2101:
[----:B------:R-:W-:Y:S01]  /*2d5c0*/  MOV R13, R4 ;  /* 0x00000004000d7202 */ /* 0x000fe20000000f00 */
[----:B------:R-:W-:Y:S02]  /*2d5d0*/  IMAD.MOV.U32 R12, RZ, RZ, 0x5 ;  /* 0x00000005ff0c7424 */ /* 0x000fe400078e00ff */
[----:B------:R-:W-:-:S07]  /*2d5e0*/  IMAD.MOV.U32 R3, RZ, RZ, R14 ;  /* 0x000000ffff037224 */ /* 0x000fce00078e000e */
[----:B------:R-:W-:Y:S05]  /*2d5f0*/  WARPSYNC.COLLECTIVE R15, `(.L_x_2102) ;  /* 0x000000000f087348 */ /* 0x000fea0003c00000 */
[----:B------:R0:W1:Y:S02]  /*2d600*/  SHFL.IDX P6, R14, R13, R12, R11 ;  /* 0x0000000c0d0e7389 */ /* 0x00006400000c000b */
[----:B01----:R-:W-:Y:S01]  /*2d610*/  ENDCOLLECTIVE ;  /* 0x000000000000791b */ /* 0x003fe20003800000 */
.L_x_2102:
[----:B------:R-:W-:-:S04]  /*2d620*/  @!P1 LEA R5, P4, R34, R3, 0x1 ;  /* 0x0000000322059211 */ /* 0x000fc800078808ff */
[----:B------:R-:W-:Y:S01]  /*2d630*/  @!P1 IADD3.X R6, RZ, R2, RZ, P4, !PT ;  /* 0x00000002ff069210 */ /* 0x000fe200027fe4ff */
[----:B------:R-:W-:-:S04]  /*2d640*/  @!P1 IMAD.MOV.U32 R2, RZ, RZ, R5 ;  /* 0x000000ffff029224 */ /* 0x000fc800078e0005 */
        /* <DEDUP_REMOVED lines=14> */
.L_x_2103:
[----:B------:R-:W-:Y:S02]  /*2d730*/  IMAD.MOV.U32 R13, RZ, RZ, R4 ;  /* 0x000000ffff0d7224 */ /* 0x000fe400078e0004 */
[----:B------:R-:W-:Y:S01]  /*2d740*/  IMAD.MOV.U32 R12, RZ, RZ, 0x6 ;  /* 0x00000006ff0c7424 */ /* 0x000fe200078e00ff */
[----:B------:R-:W-:-:S07]  /*2d750*/  MOV R3, R14 ;  /* 0x0000000e00037202 */ /* 0x000fce0000000f00 */
[----:B------:R-:W-:Y:S05]  /*2d760*/  WARPSYNC.COLLECTIVE R15, `(.L_x_2104) ;  /* 0x000000000f087348 */ /* 0x000fea0003c00000 */
[----:B------:R0:W1:Y:S02]  /*2d770*/  SHFL.IDX P6, R14, R13, R12, R11 ;  /* 0x0000000c0d0e7389 */ /* 0x00006400000c000b */
[----:B01----:R-:W-:Y:S01]  /*2d780*/  ENDCOLLECTIVE ;  /* 0x000000000000791b */ /* 0x003fe20003800000 */
.L_x_2104:
        /* <DEDUP_REMOVED lines=17> */
.L_x_2105:
[----:B------:R-:W-:Y:S02]  /*2d8a0*/  IMAD.MOV.U32 R13, RZ, RZ, R4 ;  /* 0x000000ffff0d7224 */ /* 0x000fe400078e0004 */
[----:B------:R-:W-:Y:S02]  /*2d8b0*/  IMAD.MOV.U32 R12, RZ, RZ, 0x7 ;  /* 0x00000007ff0c7424 */ /* 0x000fe400078e00ff */
[----:B------:R-:W-:-:S07]  /*2d8c0*/  IMAD.MOV.U32 R3, RZ, RZ, R14 ;  /* 0x000000ffff037224 */ /* 0x000fce00078e000e */
[----:B------:R-:W-:Y:S05]  /*2d8d0*/  WARPSYNC.COLLECTIVE R15, `(.L_x_2106) ;  /* 0x000000000f087348 */ /* 0x000fea0003c00000 */
[----:B------:R0:W1:Y:S02]  /*2d8e0*/  SHFL.IDX P6, R14, R13, R12, R11 ;  /* 0x0000000c0d0e7389 */ /* 0x00006400000c000b */
[----:B01----:R-:W-:Y:S01]  /*2d8f0*/  ENDCOLLECTIVE ;  /* 0x000000000000791b */ /* 0x003fe20003800000 */
.L_x_2106:
[----:B------:R-:W-:-:S05]  /*2d900*/  @!P1 LEA R5, P4, R34, R3, 0x1 ;  /* 0x0000000322059211 */ /* 0x000fca00078808ff */
[----:B------:R-:W-:Y:S02]  /*2d910*/  @!P1 IMAD.X R6, RZ, RZ, R2, P4 ;  /* 0x000000ffff069224 */ /* 0x000fe400020e0602 */
[----:B------:R-:W-:-:S03]  /*2d920*/  @!P1 IMAD.MOV.U32 R2, RZ, RZ, R5 ;  /* 0x000000ffff029224 */ /* 0x000fc600078e0005 */
[----:B------:R-:W-:Y:S02]  /*2d930*/  @!P1 MOV R3, R6 ;  /* 0x0000000600039202 */ /* 0x000fe40000000f00 */
[----:B------:R-:W-:-:S03]  /*2d940*/  MOV R13, R0 ;  /* 0x00000000000d7202 */ /* 0x000fc60000000f00 */
        /* <DEDUP_REMOVED lines=10> */
.L_x_2107:
[----:B------:R-:W-:Y:S05]  /*2d9f0*/  BRA `(.L_x_2108) ;  /* 0xffffffa800cc7947 */ /* 0x000fea000383ffff */
.L_x_1961:
[----:B0-----:R0:W1:Y:S02]  /*2da00*/  SYNCS.PHASECHK.TRANS64.TRYWAIT P0, [R23+URZ+0x30820], R0 ;  /* 0x03082000170075a7 */ /* 0x001064000800017f */
[----:B-1----:R-:W-:Y:S05]  /*2da10*/  @!P0 NANOSLEEP.SYNCS 0x989680 ;  /* 0x009896800000895d */ /* 0x002fea0003900000 */
[----:B------:R-:W1:Y:S02]  /*2da20*/  @!P0 SYNCS.PHASECHK.TRANS64 P0, [R23+URZ+0x30820], R0 ;  /* 0x03082000170085a7 */ /* 0x000e64000800007f */
[----:B-1----:R-:W-:Y:S05]  /*2da30*/  @!P0 BRA `(.L_x_1961) ;  /* 0xfffffffc00f08947 */ /* 0x002fea000383ffff */
[----:B------:R-:W-:Y:S05]  /*2da40*/  BRA `(.L_x_2109) ;  /* 0xffffffac00447947 */ /* 0x000fea000383ffff */
.L_x_1966:
[----:B0-----:R0:W1:Y:S02]  /*2da50*/  SYNCS.PHASECHK.TRANS64.TRYWAIT P0, [R7+URZ+0x30840], R2 ;  /* 0x03084002070075a7 */ /* 0x001064000800017f */
[----:B-1----:R-:W-:Y:S05]  /*2da60*/  @!P0 NANOSLEEP.SYNCS 0x989680 ;  /* 0x009896800000895d */ /* 0x002fea0003900000 */
[----:B------:R-:W1:Y:S02]  /*2da70*/  @!P0 SYNCS.PHASECHK.TRANS64 P0, [R7+URZ+0x30840], R2 ;  /* 0x03084002070085a7 */ /* 0x000e64000800007f */
[----:B-1----:R-:W-:Y:S05]  /*2da80*/  @!P0 BRA `(.L_x_1966) ;  /* 0xfffffffc00f08947 */ /* 0x002fea000383ffff */
[----:B------:R-:W-:Y:S05]  /*2da90*/  BRA `(.L_x_2110) ;  /* 0xffffffb0001c7947 */ /* 0x000fea000383ffff */
.L_x_1967:
        /* <DEDUP_REMOVED lines=8> */
.L_x_2112:
[----:B------:R-:W-:Y:S05]  /*2db20*/  BSYNC B1 ;  /* 0x0000000000017941 */ /* 0x000fea0003800000 */
.L_x_2111:
[----:B------:R-:W-:Y:S01]  /*2db30*/  IMAD.MOV.U32 R13, RZ, RZ, R8 ;  /* 0x000000ffff0d7224 */ /* 0x000fe200078e0008 */
[----:B------:R-:W-:Y:S01]  /*2db40*/  MOV R11, 0x181f ;  /* 0x0000181f000b7802 */ /* 0x000fe20000000f00 */
[----:B------:R-:W-:Y:S01]  /*2db50*/  IMAD.MOV.U32 R12, RZ, RZ, RZ ;  /* 0x000000ffff0c7224 */ /* 0x000fe200078e00ff */
[----:B------:R-:W-:Y:S01]  /*2db60*/  LOP3.LUT R22, R22, 0xffdfffff, RZ, 0xc0, !PT ;  /* 0xffdfffff16167812 */ /* 0x000fe200078ec0ff */
[----:B------:R-:W-:Y:S02]  /*2db70*/  IMAD.MOV.U32 R15, RZ, RZ, -0x1 ;  /* 0xffffffffff0f7424 */ /* 0x000fe400078e00ff */
[----:B------:R-:W-:Y:S01]  /*2db80*/  IMAD.MOV.U32 R3, RZ, RZ, R14 ;  /* 0x000000ffff037224 */ /* 0x000fe200078e000e */
[----:B------:R-:W-:Y:S01]  /*2db90*/  @P1 LOP3.LUT R22, R22, 0x200000, RZ, 0xfc, !PT ;  /* 0x0020000016161812 */ /* 0x000fe200078efcff */
[----:B------:R-:W-:-:S07]  /*2dba0*/  IMAD.SHL.U32 R4, R34, 0x2, RZ ;  /* 0x0000000222047824 */ /* 0x000fce00078e00ff */
[----:B------:R-:W-:Y:S05]  /*2dbb0*/  WARPSYNC.COLLECTIVE R15, `(.L_x_2113) ;  /* 0x000000000f087348 */ /* 0x000fea0003c00000 */
[----:B------:R0:W1:Y:S02]  /*2dbc0*/  SHFL.IDX P6, R14, R13, R12, R11 ;  /* 0x0000000c0d0e7389 */ /* 0x00006400000c000b */
[----:B01----:R-:W-:Y:S01]  /*2dbd0*/  ENDCOLLECTIVE ;  /* 0x000000000000791b */ /* 0x003fe20003800000 */
.L_x_2113:
[----:B------:R-:W-:Y:S01]  /*2dbe0*/  IMAD R5, R5, 0x2, R23 ;  /* 0x0000000205057824 */ /* 0x000fe200078e0217 */
[----:B------:R-:W-:Y:S01]  /*2dbf0*/  LOP3.LUT P1, RZ, R22, 0x4, RZ, 0xc0, !PT ;  /* 0x0000000416ff7812 */ /* 0x000fe2000782c0ff */
[----:B------:R-:W-:Y:S02]  /*2dc00*/  IMAD.MOV.U32 R13, RZ, RZ, R6 ;  /* 0x000000ffff0d7224 */ /* 0x000fe400078e0006 */
[----:B------:R-:W-:Y:S02]  /*2dc10*/  IMAD.MOV.U32 R12, RZ, RZ, 0x1 ;  /* 0x00000001ff0c7424 */ /* 0x000fe400078e00ff */
[----:B------:R-:W-:-:S08]  /*2dc20*/  IMAD.MOV.U32 R2, RZ, RZ, R14 ;  /* 0x000000ffff027224 */ /* 0x000fd000078e000e */
[----:B------:R-:W-:Y:S05]  /*2dc30*/  WARPSYNC.COLLECTIVE R15, `(.L_x_2114) ;  /* 0x000000000f087348 */ /* 0x000fea0003c00000 */
[----:B------:R0:W1:Y:S02]  /*2dc40*/  SHFL.IDX P6, R14, R13, R12, R11 ;  /* 0x0000000c0d0e7389 */ /* 0x00006400000c000b */
[----:B01----:R-:W-:Y:S01]  /*2dc50*/  ENDCOLLECTIVE ;  /* 0x000000000000791b */ /* 0x003fe20003800000 */
.L_x_2114:
[----:B------:R-:W-:-:S04]  /*2dc60*/  IADD3 R2, P0, R2, R4, RZ ;  /* 0x0000000402027210 */ /* 0x000fc80007f1e0ff */
[----:B------:R-:W-:-:S05]  /*2dc70*/  IADD3.X R3, RZ, R3, RZ, P0, !PT ;  /* 0x00000003ff037210 */ /* 0x000fca00007fe4ff */
[----:B------:R-:W-:Y:S01]  /*2dc80*/  @!PT LDS RZ, [RZ] ;  /* 0x00000000fffff984 */ /* 0x000fe20000000800 */
[----:B------:R-:W-:Y:S01]  /*2dc90*/  @!PT LDS RZ, [RZ] ;  /* 0x00000000fffff984 */ /* 0x000fe20000000800 */
[----:B------:R-:W-:Y:S01]  /*2dca0*/  @!PT LDS RZ, [RZ] ;  /* 0x00000000fffff984 */ /* 0x000fe20000000800 */
[----:B------:R-:W-:Y:S01]  /*2dcb0*/  LDGSTS.E.BYPASS.LTC128B.128 [R5+0x1e400], desc[UR60][R2.64], !P1 ;  /* 0x1e40000002057fae */ /* 0x000fe2000c901d7c */
[----:B------:R-:W-:-:S03]  /*2dcc0*/  IMAD.MOV.U32 R13, RZ, RZ, R8 ;  /* 0x000000ffff0d7224 */ /* 0x000fc600078e0008 */
[----:B------:R-:W-:Y:S04]  /*2dcd0*/  LDGSTS.E.BYPASS.LTC128B.128 [R5+0x21400], desc[UR60][R2.64+0x80], !P5 ;  /* 0x2140008002057fae */ /* 0x000fe8000e901d7c */
[----:B------:R0:W-:Y:S02]  /*2dce0*/  LDGSTS.E.BYPASS.LTC128B.128 [R5+0x24400], desc[UR60][R2.64+0x100], !P4 ;  /* 0x2440010002057fae */ /* 0x0001e4000e101d7c */
[----:B0-----:R-:W-:-:S07]  /*2dcf0*/  MOV R3, R14 ;  /* 0x0000000e00037202 */ /* 0x001fce0000000f00 */
[----:B------:R-:W-:Y:S05]  /*2dd00*/  WARPSYNC.COLLECTIVE R15, `(.L_x_2115) ;  /* 0x000000000f087348 */ /* 0x000fea0003c00000 */
[----:B------:R0:W1:Y:S02]  /*2dd10*/  SHFL.IDX P6, R14, R13, R12, R11 ;  /* 0x0000000c0d0e7389 */ /* 0x00006400000c000b */
[----:B01----:R-:W-:Y:S01]  /*2dd20*/  ENDCOLLECTIVE ;  /* 0x000000000000791b */ /* 0x003fe20003800000 */
.L_x_2115:
[----:B------:R-:W-:Y:S01]  /*2dd30*/  MOV R13, R6 ;  /* 0x00000006000d7202 */ /* 0x000fe20000000f00 */
[----:B------:R-:W-:Y:S02]  /*2dd40*/  IMAD.MOV.U32 R12, RZ, RZ, 0x2 ;  /* 0x00000002ff0c7424 */ /* 0x000fe400078e00ff */
[----:B------:R-:W-:-:S07]  /*2dd50*/  IMAD.MOV.U32 R2, RZ, RZ, R14 ;  /* 0x000000ffff027224 */ /* 0x000fce00078e000e */
[----:B------:R-:W-:Y:S05]  /*2dd60*/  WARPSYNC.COLLECTIVE R15, `(.L_x_2116) ;  /* 0x000000000f087348 */ /* 0x000fea0003c00000 */
[----:B------:R0:W1:Y:S02]  /*2dd70*/  SHFL.IDX P6, R14, R13, R12, R11 ;  /* 0x0000000c0d0e7389 */ /* 0x00006400000c000b */
[----:B01----:R-:W-:Y:S01]  /*2dd80*/  ENDCOLLECTIVE ;  /* 0x000000000000791b */ /* 0x003fe20003800000 */
.L_x_2116:
        /* <DEDUP_REMOVED lines=13> */
.L_x_2117:
[----:B------:R-:W-:Y:S02]  /*2de60*/  IMAD.MOV.U32 R13, RZ, RZ, R6 ;  /* 0x000000ffff0d7224 */ /* 0x000fe400078e0006 */
[----:B------:R-:W-:Y:S01]  /*2de70*/  IMAD.MOV.U32 R12, RZ, RZ, 0x3 ;  /* 0x00000003ff0c7424 */ /* 0x000fe200078e00ff */
[----:B------:R-:W-:-:S07]  /*2de80*/  MOV R2, R14 ;  /* 0x0000000e00027202 */ /* 0x000fce0000000f00 */
[----:B------:R-:W-:Y:S05]  /*2de90*/  WARPSYNC.COLLECTIVE R15, `(.L_x_2118) ;  /* 0x000000000f087348 */ /* 0x000fea0003c00000 */
[----:B------:R0:W1:Y:S02]  /*2dea0*/  SHFL.IDX P6, R14, R13, R12, R11 ;  /* 0x0000000c0d0e7389 */ /* 0x00006400000c000b */
[----:B01----:R-:W-:Y:S01]  /*2deb0*/  ENDCOLLECTIVE ;  /* 0x000000000000791b */ /* 0x003fe20003800000 */
.L_x_2118:
        /* <DEDUP_REMOVED lines=9> */
[----:B------:R-:W-:-:S07]  /*2df50*/  MOV R35, R14 ;  /* 0x0000000e00237202 */ /* 0x000fce0000000f00 */
[----:B0-----:R-:W-:Y:S05]  /*2df60*/  WARPSYNC.COLLECTIVE R15, `(.L_x_2119) ;  /* 0x000000000f087348 */ /* 0x001fea0003c00000 */
[----:B------:R1:W2:Y:S02]  /*2df70*/  SHFL.IDX P6, R14, R13, R12, R11 ;  /* 0x0000000c0d0e7389 */ /* 0x0002a400000c000b */
[----:B012---:R-:W-:Y:S01]  /*2df80*/  ENDCOLLECTIVE ;  /* 0x000000000000791b */ /* 0x007fe20003800000 */
.L_x_2119:
[----:B------:R-:W-:Y:S01]  /*2df90*/  MOV R13, R6 ;  /* 0x00000006000d7202 */ /* 0x000fe20000000f00 */
[----:B------:R-:W-:Y:S02]  /*2dfa0*/  IMAD.MOV.U32 R12, RZ, RZ, 0x4 ;  /* 0x00000004ff0c7424 */ /* 0x000fe400078e00ff */
[----:B------:R-:W-:-:S07]  /*2dfb0*/  IMAD.MOV.U32 R2, RZ, RZ, R14 ;  /* 0x000000ffff027224 */ /* 0x000fce00078e000e */
[----:B------:R-:W-:Y:S05]  /*2dfc0*/  WARPSYNC.COLLECTIVE R15, `(.L_x_2120) ;  /* 0x000000000f087348 */ /* 0x000fea0003c00000 */
[----:B------:R0:W1:Y:S02]  /*2dfd0*/  SHFL.IDX P6, R14, R13, R12, R11 ;  /* 0x0000000c0d0e7389 */ /* 0x00006400000c000b */
[----:B01----:R-:W-:Y:S01]  /*2dfe0*/  ENDCOLLECTIVE ;  /* 0x000000000000791b */ /* 0x003fe20003800000 */
.L_x_2120:
        /* <DEDUP_REMOVED lines=13> */
.L_x_2121:
[----:B------:R-:W-:Y:S02]  /*2e0c0*/  IMAD.MOV.U32 R13, RZ, RZ, R6 ;  /* 0x000000ffff0d7224 */ /* 0x000fe400078e0006 */
[----:B------:R-:W-:Y:S01]  /*2e0d0*/  IMAD.MOV.U32 R12, RZ, RZ, 0x5 ;  /* 0x00000005ff0c7424 */ /* 0x000fe200078e00ff */
[----:B------:R-:W-:-:S07]  /*2e0e0*/  MOV R2, R14 ;  /* 0x0000000e00027202 */ /* 0x000fce0000000f00 */
[----:B------:R-:W-:Y:S05]  /*2e0f0*/  WARPSYNC.COLLECTIVE R15, `(.L_x_2122) ;  /* 0x000000000f087348 */ /* 0x000fea0003c00000 */
[----:B------:R0:W1:Y:S02]  /*2e100*/  SHFL.IDX P6, R14, R13, R12, R11 ;  /* 0x0000000c0d0e7389 */ /* 0x00006400000c000b */
[----:B01----:R-:W-:Y:S01]  /*2e110*/  ENDCOLLECTIVE ;  /* 0x000000000000791b */ /* 0x003fe20003800000 */
.L_x_2122:
[----:B------:R-:W-:-:S05]  /*2e120*/  IADD3 R2, P0, R2, R4, RZ ;  /* 0x0000000402027210 */ /* 0x000fca0007f1e0ff */
[----:B------:R-:W-:-:S05]  /*2e130*/  IMAD.X R3, RZ, RZ, R35, P0 ;  /* 0x000000ffff037224 */ /* 0x000fca00000e0623 */
[----:B------:R-:W-:Y:S01]  /*2e140*/  @!PT LDS RZ, [RZ] ;  /* 0x00000000fffff984 */ /* 0x000fe20000000800 */
[----:B------:R-:W-:Y:S01]  /*2e150*/  @!PT LDS RZ, [RZ] ;  /* 0x00000000fffff984 */ /* 0x000fe20000000800 */
[----:B------:R-:W-:Y:S01]  /*2e160*/  @!PT LDS RZ, [RZ] ;  /* 0x00000000fffff984 */ /* 0x000fe20000000800 */
[----:B------:R0:W-:Y:S01]  /*2e170*/  LDGSTS.E.BYPASS.LTC128B.128 [R5+0x20400], desc[UR60][R2.64], !P1 ;  /* 0x2040000002057fae */ /* 0x0001e2000c901d7c */
[----:B------:R-:W-:Y:S01]  /*2e180*/  LOP3.LUT P1, RZ, R22, 0x200000, RZ, 0xc0, !PT ;  /* 0x0020000016ff7812 */ /* 0x000fe2000782c0ff */
[----:B------:R-:W-:Y:S02]  /*2e190*/  IMAD.MOV.U32 R13, RZ, RZ, R8 ;  /* 0x000000ffff0d7224 */ /* 0x000fe400078e0008 */
[----:B------:R0:W-:Y:S04]  /*2e1a0*/  LDGSTS.E.BYPASS.LTC128B.128 [R5+0x23400], desc[UR60][R2.64+0x80], !P5 ;  /* 0x2340008002057fae */ /* 0x0001e8000e901d7c */
[----:B------:R0:W-:Y:S01]  /*2e1b0*/  LDGSTS.E.BYPASS.LTC128B.128 [R5+0x26400], desc[UR60][R2.64+0x100], !P4 ;  /* 0x2640010002057fae */ /* 0x0001e2000e101d7c */
[----:B------:R-:W-:-:S07]  /*2e1c0*/  MOV R35, R14 ;  /* 0x0000000e00237202 */ /* 0x000fce0000000f00 */
[----:B0-----:R-:W-:Y:S05]  /*2e1d0*/  WARPSYNC.COLLECTIVE R15, `(.L_x_2123) ;  /* 0x000000000f087348 */ /* 0x001fea0003c00000 */
[----:B------:R1:W2:Y:S02]  /*2e1e0*/  SHFL.IDX P6, R14, R13, R12, R11 ;  /* 0x0000000c0d0e7389 */ /* 0x0002a400000c000b */
[----:B012---:R-:W-:Y:S01]  /*2e1f0*/  ENDCOLLECTIVE ;  /* 0x000000000000791b */ /* 0x007fe20003800000 */
.L_x_2123:
[----:B------:R-:W-:Y:S01]  /*2e200*/  IMAD.MOV.U32 R2, RZ, RZ, R14 ;  /* 0x000000ffff027224 */ /* 0x000fe200078e000e */
[----:B------:R-:W-:Y:S06]  /*2e210*/  BRA `(.L_x_2124) ;  /* 0xffffffac00487947 */ /* 0x000fec000383ffff */
.L_x_1972:
[----:B0-----:R0:W1:Y:S02]  /*2e220*/  SYNCS.PHASECHK.TRANS64.TRYWAIT P0, [R6+URZ+0x30860], R2 ;  /* 0x03086002060075a7 */ /* 0x001064000800017f */
[----:B-1----:R-:W-:Y:S05]  /*2e230*/  @!P0 NANOSLEEP.SYNCS 0x989680 ;  /* 0x009896800000895d */ /* 0x002fea0003900000 */
[----:B------:R-:W1:Y:S02]  /*2e240*/  @!P0 SYNCS.PHASECHK.TRANS64 P0, [R6+URZ+0x30860], R2 ;  /* 0x03086002060085a7 */ /* 0x000e64000800007f */
[----:B-1----:R-:W-:Y:S05]  /*2e250*/  @!P0 BRA `(.L_x_1972) ;  /* 0xfffffffc00f08947 */ /* 0x002fea000383ffff */
[----:B------:R-:W-:Y:S05]  /*2e260*/  BRA `(.L_x_2125) ;  /* 0xffffffac00a87947 */ /* 0x000fea000383ffff */
.L_x_1973:
[----:B------:R-:W-:Y:S01]  /*2e270*/  BSSY B1, `(.L_x_2126) ;  /* 0x0000008000017945 */ /* 0x000fe20003800000 */
[----:B------:R-:W-:Y:S01]  /*2e280*/  IMAD.MOV.U32 R13, RZ, RZ, R24 ;  /* 0x000000ffff0d7224 */ /* 0x000fe200078e0018 */
[----:B------:R-:W-:Y:S01]  /*2e290*/  MOV R12, RZ ;  /* 0x000000ff000c7202 */ /* 0x000fe20000000f00 */
[----:B------:R-:W-:Y:S02]  /*2e2a0*/  IMAD.MOV.U32 R11, RZ, RZ, 0x181f ;  /* 0x0000181fff0b7424 */ /* 0x000fe400078e00ff */
[----:B------:R-:W-:-:S07]  /*2e2b0*/  IMAD.MOV.U32 R15, RZ, RZ, -0x1 ;  /* 0xffffffffff0f7424 */ /* 0x000fce00078e00ff */
[----:B0-----:R-:W-:Y:S05]  /*2e2c0*/  WARPSYNC.COLLECTIVE R15, `(.L_x_2127) ;  /* 0x000000000f087348 */ /* 0x001fea0003c00000 */
[----:B------:R1:W2:Y:S02]  /*2e2d0*/  SHFL.IDX P6, R14, R13, R12, R11 ;  /* 0x0000000c0d0e7389 */ /* 0x0002a400000c000b */
[----:B012---:R-:W-:Y:S01]  /*2e2e0*/  ENDCOLLECTIVE ;  /* 0x000000000000791b */ /* 0x007fe20003800000 */
.L_x_2127:
[----:B------:R-:W-:Y:S05]  /*2e2f0*/  BSYNC B1 ;  /* 0x0000000000017941 */ /* 0x000fea0003800000 */
.L_x_2126:
[----:B------:R-:W-:Y:S01]  /*2e300*/  MOV R13, R17 ;  /* 0x00000011000d7202 */ /* 0x000fe20000000f00 */
        /* <DEDUP_REMOVED lines=8> */
.L_x_2128:
[----:B------:R-:W-:Y:S01]  /*2e390*/  IMAD.MOV.U32 R13, RZ, RZ, R24 ;  /* 0x000000ffff0d7224 */ /* 0x000fe200078e0018 */
[----:B------:R-:W-:Y:S02]  /*2e3a0*/  MOV R12, 0x1 ;  /* 0x00000001000c7802 */ /* 0x000fe40000000f00 */
[----:B------:R-:W-:-:S07]  /*2e3b0*/  MOV R2, R14 ;  /* 0x0000000e00027202 */ /* 0x000fce0000000f00 */
[----:B------:R-:W-:Y:S05]  /*2e3c0*/  WARPSYNC.COLLECTIVE R15, `(.L_x_2129) ;  /* 0x000000000f087348 */ /* 0x000fea0003c00000 */
[----:B------:R0:W1:Y:S02]  /*2e3d0*/  SHFL.IDX P6, R14, R13, R12, R11 ;  /* 0x0000000c0d0e7389 */ /* 0x00006400000c000b */
[----:B01----:R-:W-:Y:S01]  /*2e3e0*/  ENDCOLLECTIVE ;  /* 0x000000000000791b */ /* 0x003fe20003800000 */
.L_x_2129:
        /* <DEDUP_REMOVED lines=16> */
.L_x_2130:
[----:B------:R-:W-:Y:S02]  /*2e4f0*/  IMAD.MOV.U32 R13, RZ, RZ, R24 ;  /* 0x000000ffff0d7224 */ /* 0x000fe400078e0018 */
[----:B------:R-:W-:Y:S02]  /*2e500*/  IMAD.MOV.U32 R12, RZ, RZ, 0x2 ;  /* 0x00000002ff0c7424 */ /* 0x000fe400078e00ff */
[----:B------:R-:W-:-:S07]  /*2e510*/  IMAD.MOV.U32 R2, RZ, RZ, R14 ;  /* 0x000000ffff027224 */ /* 0x000fce00078e000e */
[----:B------:R-:W-:Y:S05]  /*2e520*/  WARPSYNC.COLLECTIVE R15, `(.L_x_2131) ;  /* 0x000000000f087348 */ /* 0x000fea0003c00000 */
[----:B------:R0:W1:Y:S02]  /*2e530*/  SHFL.IDX P6, R14, R13, R12, R11 ;  /* 0x0000000c0d0e7389 */ /* 0x00006400000c000b */
[----:B01----:R-:W-:Y:S01]  /*2e540*/  ENDCOLLECTIVE ;  /* 0x000000000000791b */ /* 0x003fe20003800000 */
.L_x_2131:
[----:B------:R-:W-:-:S04]  /*2e550*/  IADD3 R2, P0, R2, R4, RZ ;  /* 0x0000000402027210 */ /* 0x000fc80007f1e0ff */
[----:B------:R-:W-:Y:S02]  /*2e560*/  IADD3.X R3, RZ, R3, RZ, P0, !PT ;  /* 0x00000003ff037210 */ /* 0x000fe400007fe4ff */
        /* <DEDUP_REMOVED lines=14> */
.L_x_2132:
[----:B------:R-:W-:Y:S01]  /*2e650*/  IMAD.MOV.U32 R13, RZ, RZ, R24 ;  /* 0x000000ffff0d7224 */ /* 0x000fe200078e0018 */
[----:B------:R-:W-:Y:S01]  /*2e660*/  MOV R12, 0x3 ;  /* 0x00000003000c7802 */ /* 0x000fe20000000f00 */
[----:B------:R-:W-:-:S07]  /*2e670*/  IMAD.MOV.U32 R2, RZ, RZ, R14 ;  /* 0x000000ffff027224 */ /* 0x000fce00078e000e */
[----:B------:R-:W-:Y:S05]  /*2e680*/  WARPSYNC.COLLECTIVE R15, `(.L_x_2133) ;  /* 0x000000000f087348 */ /* 0x000fea0003c00000 */
[----:B------:R0:W1:Y:S02]  /*2e690*/  SHFL.IDX P6, R14, R13, R12, R11 ;  /* 0x0000000c0d0e7389 */ /* 0x00006400000c000b */
[----:B01----:R-:W-:Y:S01]  /*2e6a0*/  ENDCOLLECTIVE ;  /* 0x000000000000791b */ /* 0x003fe20003800000 */
.L_x_2133:
        /* <DEDUP_REMOVED lines=16> */
.L_x_2134:
[----:B------:R-:W-:Y:S02]  /*2e7b0*/  IMAD.MOV.U32 R13, RZ, RZ, R24 ;  /* 0x000000ffff0d7224 */ /* 0x000fe400078e0018 */
[----:B------:R-:W-:Y:S02]  /*2e7c0*/  IMAD.MOV.U32 R12, RZ, RZ, 0x4 ;  /* 0x00000004ff0c7424 */ /* 0x000fe400078e00ff */
[----:B------:R-:W-:-:S07]  /*2e7d0*/  IMAD.MOV.U32 R2, RZ, RZ, R14 ;  /* 0x000000ffff027224 */ /* 0x000fce00078e000e */
[----:B------:R-:W-:Y:S05]  /*2e7e0*/  WARPSYNC.COLLECTIVE R15, `(.L_x_2135) ;  /* 0x000000000f087348 */ /* 0x000fea0003c00000 */
[----:B------:R0:W1:Y:S02]  /*2e7f0*/  SHFL.IDX P6, R14, R13, R12, R11 ;  /* 0x0000000c0d0e7389 */ /* 0x00006400000c000b */
[----:B01----:R-:W-:Y:S01]  /*2e800*/  ENDCOLLECTIVE ;  /* 0x000000000000791b */ /* 0x003fe20003800000 */
.L_x_2135:
        /* <DEDUP_REMOVED lines=16> */
.L_x_2136:
[----:B------:R-:W-:Y:S01]  /*2e910*/  IMAD.MOV.U32 R13, RZ, RZ, R24 ;  /* 0x000000ffff0d7224 */ /* 0x000fe200078e0018 */
[----:B------:R-:W-:Y:S01]  /*2e920*/  MOV R12, 0x5 ;  /* 0x00000005000c7802 */ /* 0x000fe20000000f00 */
[----:B------:R-:W-:-:S07]  /*2e930*/  IMAD.MOV.U32 R2, RZ, RZ, R14 ;  /* 0x000000ffff027224 */ /* 0x000fce00078e000e */
[----:B------:R-:W-:Y:S05]  /*2e940*/  WARPSYNC.COLLECTIVE R15, `(.L_x_2137) ;  /* 0x000000000f087348 */ /* 0x000fea0003c00000 */
[----:B------:R0:W1:Y:S02]  /*2e950*/  SHFL.IDX P6, R14, R13, R12, R11 ;  /* 0x0000000c0d0e7389 */ /* 0x00006400000c000b */
[----:B01----:R-:W-:Y:S01]  /*2e960*/  ENDCOLLECTIVE ;  /* 0x000000000000791b */ /* 0x003fe20003800000 */
.L_x_2137:
        /* <DEDUP_REMOVED lines=13> */
.L_x_2138:
        /* <DEDUP_REMOVED lines=8> */
.L_x_1981:
[----:B0-----:R0:W1:Y:S02]  /*2eac0*/  SYNCS.PHASECHK.TRANS64.TRYWAIT P0, [R0+URZ+0x30860], R3 ;  /* 0x03086003000075a7 */ /* 0x001064000800017f */
[----:B-1----:R-:W-:Y:S05]  /*2ead0*/  @!P0 NANOSLEEP.SYNCS 0x989680 ;  /* 0x009896800000895d */ /* 0x002fea0003900000 */
[----:B------:R-:W1:Y:S02]  /*2eae0*/  @!P0 SYNCS.PHASECHK.TRANS64 P0, [R0+URZ+0x30860], R3 ;  /* 0x03086003000085a7 */ /* 0x000e64000800007f */
[----:B-1----:R-:W-:Y:S05]  /*2eaf0*/  @!P0 BRA `(.L_x_1981) ;  /* 0xfffffffc00f08947 */ /* 0x002fea000383ffff */
[----:B------:R-:W-:Y:S05]  /*2eb00*/  BRA `(.L_x_2140) ;  /* 0xffffffac00bc7947 */ /* 0x000fea000383ffff */
.L_x_1982:
        /* <DEDUP_REMOVED lines=8> */
.L_x_2142:
[----:B------:R-:W-:Y:S05]  /*2eb90*/  BSYNC B0 ;  /* 0x0000000000007941 */ /* 0x000fea0003800000 */
.L_x_2141:
        /* <DEDUP_REMOVED lines=10> */
.L_x_2143:
        /* <DEDUP_REMOVED lines=13> */
.L_x_2144:
        /* <DEDUP_REMOVED lines=13> */
.L_x_2145:
[----:B------:R-:W-:Y:S02]  /*2ede0*/  IMAD.MOV.U32 R13, RZ, RZ, R24 ;  /* 0x000000ffff0d7224 */ /* 0x000fe400078e0018 */
[----:B------:R-:W-:Y:S01]  /*2edf0*/  IMAD.MOV.U32 R12, RZ, RZ, 0x2 ;  /* 0x00000002ff0c7424 */ /* 0x000fe200078e00ff */
[----:B------:R-:W-:-:S13]  /*2ee00*/  IADD3 R2, P4, R14, R5, RZ ;  /* 0x000000050e027210 */ /* 0x000fda0007f9e0ff */
[----:B------:R-:W-:Y:S05]  /*2ee10*/  WARPSYNC.COLLECTIVE R15, `(.L_x_2146) ;  /* 0x000000000f087348 */ /* 0x000fea0003c00000 */
[----:B------:R0:W1:Y:S02]  /*2ee20*/  SHFL.IDX P6, R14, R13, R12, R11 ;  /* 0x0000000c0d0e7389 */ /* 0x00006400000c000b */
[----:B01----:R-:W-:Y:S01]  /*2ee30*/  ENDCOLLECTIVE ;  /* 0x000000000000791b */ /* 0x003fe20003800000 */
.L_x_2146:
        /* <DEDUP_REMOVED lines=15> */
.L_x_2147:
[----:B------:R-:W-:Y:S02]  /*2ef30*/  IMAD.MOV.U32 R13, RZ, RZ, R24 ;  /* 0x000000ffff0d7224 */ /* 0x000fe400078e0018 */
[----:B------:R-:W-:Y:S01]  /*2ef40*/  IMAD.MOV.U32 R12, RZ, RZ, 0x3 ;  /* 0x00000003ff0c7424 */ /* 0x000fe200078e00ff */
[----:B------:R-:W-:-:S13]  /*2ef50*/  IADD3 R2, P4, R14, R5, RZ ;  /* 0x000000050e027210 */ /* 0x000fda0007f9e0ff */
[----:B------:R-:W-:Y:S05]  /*2ef60*/  WARPSYNC.COLLECTIVE R15, `(.L_x_2148) ;  /* 0x000000000f087348 */ /* 0x000fea0003c00000 */
[----:B------:R0:W1:Y:S02]  /*2ef70*/  SHFL.IDX P6, R14, R13, R12, R11 ;  /* 0x0000000c0d0e7389 */ /* 0x00006400000c000b */
[----:B01----:R-:W-:Y:S01]  /*2ef80*/  ENDCOLLECTIVE ;  /* 0x000000000000791b */ /* 0x003fe20003800000 */
.L_x_2148:
        /* <DEDUP_REMOVED lines=15> */
.L_x_2149:
[----:B------:R-:W-:Y:S01]  /*2f080*/  IMAD.MOV.U32 R13, RZ, RZ, R24 ;  /* 0x000000ffff0d7224 */ /* 0x000fe200078e0018 */
[----:B------:R-:W-:Y:S02]  /*2f090*/  MOV R12, 0x4 ;  /* 0x00000004000c7802 */ /* 0x000fe40000000f00 */
[----:B------:R-:W-:-:S13]  /*2f0a0*/  IADD3 R2, P4, R14, R5, RZ ;  /* 0x000000050e027210 */ /* 0x000fda0007f9e0ff */
[----:B------:R-:W-:Y:S05]  /*2f0b0*/  WARPSYNC.COLLECTIVE R15, `(.L_x_2150) ;  /* 0x000000000f087348 */ /* 0x000fea0003c00000 */
[----:B------:R0:W1:Y:S02]  /*2f0c0*/  SHFL.IDX P6, R14, R13, R12, R11 ;  /* 0x0000000c0d0e7389 */ /* 0x00006400000c000b */
[----:B01----:R-:W-:Y:S01]  /*2f0d0*/  ENDCOLLECTIVE ;  /* 0x000000000000791b */ /* 0x003fe20003800000 */
.L_x_2150:
        /* <DEDUP_REMOVED lines=15> */
.L_x_2151:
[----:B------:R-:W-:Y:S01]  /*2f1d0*/  MOV R13, R24 ;  /* 0x00000018000d7202 */ /* 0x000fe20000000f00 */
[----:B------:R-:W-:Y:S01]  /*2f1e0*/  IMAD.MOV.U32 R12, RZ, RZ, 0x5 ;  /* 0x00000005ff0c7424 */ /* 0x000fe200078e00ff */
[----:B------:R-:W-:-:S13]  /*2f1f0*/  IADD3 R2, P4, R14, R5, RZ ;  /* 0x000000050e027210 */ /* 0x000fda0007f9e0ff */
[----:B------:R-:W-:Y:S05]  /*2f200*/  WARPSYNC.COLLECTIVE R15, `(.L_x_2152) ;  /* 0x000000000f087348 */ /* 0x000fea0003c00000 */
[----:B------:R0:W1:Y:S02]  /*2f210*/  SHFL.IDX P6, R14, R13, R12, R11 ;  /* 0x0000000c0d0e7389 */ /* 0x00006400000c000b */
[----:B01----:R-:W-:Y:S01]  /*2f220*/  ENDCOLLECTIVE ;  /* 0x000000000000791b */ /* 0x003fe20003800000 */
.L_x_2152:
        /* <DEDUP_REMOVED lines=14> */
.L_x_2153:
[----:B------:R-:W-:Y:S05]  /*2f310*/  BRA `(.L_x_2154) ;  /* 0xffffffa800c47947 */ /* 0x000fea000383ffff */
.L_x_1987:
[----:B------:R-:W-:Y:S01]  /*2f320*/  BSSY B0, `(.L_x_2155) ;  /* 0x0000008000007945 */ /* 0x000fe20003800000 */
[----:B------:R-:W-:Y:S01]  /*2f330*/  MOV R13, R16 ;  /* 0x00000010000d7202 */ /* 0x000fe20000000f00 */
[----:B------:R-:W-:Y:S02]  /*2f340*/  IMAD.MOV.U32 R12, RZ, RZ, RZ ;  /* 0x000000ffff0c7224 */ /* 0x000fe400078e00ff */
[----:B------:R-:W-:Y:S02]  /*2f350*/  IMAD.MOV.U32 R11, RZ, RZ, 0x1f ;  /* 0x0000001fff0b7424 */ /* 0x000fe400078e00ff */
[----:B------:R-:W-:-:S07]  /*2f360*/  IMAD.MOV.U32 R15, RZ, RZ, -0x1 ;  /* 0xffffffffff0f7424 */ /* 0x000fce00078e00ff */
[----:B01----:R-:W-:Y:S05]  /*2f370*/  WARPSYNC.COLLECTIVE R15, `(.L_x_2156) ;  /* 0x000000000f087348 */ /* 0x003fea0003c00000 */
[----:B------:R2:W3:Y:S02]  /*2f380*/  SHFL.IDX P6, R14, R13, R12, R11 ;  /* 0x0000000c0d0e7389 */ /* 0x0004e400000c000b */
[----:B0123--:R-:W-:Y:S01]  /*2f390*/  ENDCOLLECTIVE ;  /* 0x000000000000791b */ /* 0x00ffe20003800000 */
.L_x_2156:
[----:B------:R-:W-:Y:S05]  /*2f3a0*/  BSYNC B0 ;  /* 0x0000000000007941 */ /* 0x000fea0003800000 */
.L_x_2155:
        /* <DEDUP_REMOVED lines=9> */
.L_x_2157:
        /* <DEDUP_REMOVED lines=11> */
[----:B------:R-:W-:Y:S02]  /*2f4f0*/  ISETP.GE.U32.AND P5, PT, R8, 0x10, PT ;  /* 0x000000100800780c */ /* 0x000fe40003fa6070 */
[----:B--2---:R-:W-:-:S02]  /*2f500*/  @!P1 MOV R5, R2 ;  /* 0x0000000200059202 */ /* 0x004fc40000000f00 */
[----:B------:R-:W-:-:S03]  /*2f510*/  ISETP.NE.AND P1, PT, R8, RZ, PT ;  /* 0x000000ff0800720c */ /* 0x000fc60003f25270 */
[----:B------:R-:W-:-:S10]  /*2f520*/  IMAD.MOV.U32 R13, RZ, RZ, R5 ;  /* 0x000000ffff0d7224 */ /* 0x000fd400078e0005 */
[----:B------:R-:W-:Y:S05]  /*2f530*/  WARPSYNC.COLLECTIVE R15, `(.L_x_2158) ;  /* 0x000000000f087348 */ /* 0x000fea0003c00000 */
[----:B------:R0:W1:Y:S02]  /*2f540*/  SHFL.UP P6, R14, R13, R12, R11 ;  /* 0x0400000c0d0e7389 */ /* 0x00006400000c000b */
[----:B01----:R-:W-:Y:S01]  /*2f550*/  ENDCOLLECTIVE ;  /* 0x000000000000791b */ /* 0x003fe20003800000 */
.L_x_2158:
[----:B------:R-:W-:Y:S01]  /*2f560*/  IMAD.MOV.U32 R12, RZ, RZ, 0x2 ;  /* 0x00000002ff0c7424 */ /* 0x000fe200078e00ff */
[----:B------:R-:W-:-:S05]  /*2f570*/  SEL R6, R14, RZ, P1 ;  /* 0x000000ff0e067207 */ /* 0x000fca0000800000 */
[----:B------:R-:W-:-:S05]  /*2f580*/  IMAD.IADD R6, R5, 0x1, R6 ;  /* 0x0000000105067824 */ /* 0x000fca00078e0206 */
[----:B------:R-:W-:-:S07]  /*2f590*/  MOV R13, R6 ;  /* 0x00000006000d7202 */ /* 0x000fce0000000f00 */
[----:B------:R-:W-:Y:S05]  /*2f5a0*/  WARPSYNC.COLLECTIVE R15, `(.L_x_2159) ;  /* 0x000000000f087348 */ /* 0x000fea0003c00000 */
[----:B------:R0:W1:Y:S02]  /*2f5b0*/  SHFL.UP P6, R14, R13, R12, R11 ;  /* 0x0400000c0d0e7389 */ /* 0x00006400000c000b */
[----:B01----:R-:W-:Y:S01]  /*2f5c0*/  ENDCOLLECTIVE ;  /* 0x000000000000791b */ /* 0x003fe20003800000 */
.L_x_2159:
[----:B------:R-:W-:Y:S02]  /*2f5d0*/  MOV R12, 0x4 ;  /* 0x00000004000c7802 */ /* 0x000fe40000000f00 */
[----:B------:R-:W-:-:S05]  /*2f5e0*/  SEL R7, R14, RZ, P2 ;  /* 0x000000ff0e077207 */ /* 0x000fca0001000000 */
[----:B------:R-:W-:-:S04]  /*2f5f0*/  IMAD.IADD R7, R6, 0x1, R7 ;  /* 0x0000000106077824 */ /* 0x000fc800078e0207 */
[----:B------:R-:W-:-:S07]  /*2f600*/  IMAD.MOV.U32 R13, RZ, RZ, R7 ;  /* 0x000000ffff0d7224 */ /* 0x000fce00078e0007 */
[----:B------:R-:W-:Y:S05]  /*2f610*/  WARPSYNC.COLLECTIVE R15, `(.L_x_2160) ;  /* 0x000000000f087348 */ /* 0x000fea0003c00000 */
[----:B------:R0:W1:Y:S02]  /*2f620*/  SHFL.UP P6, R14, R13, R12, R11 ;  /* 0x0400000c0d0e7389 */ /* 0x00006400000c000b */
[----:B01----:R-:W-:Y:S01]  /*2f630*/  ENDCOLLECTIVE ;  /* 0x000000000000791b */ /* 0x003fe20003800000 */
.L_x_2160:
[----:B------:R-:W-:Y:S01]  /*2f640*/  IMAD.MOV.U32 R12, RZ, RZ, 0x8 ;  /* 0x00000008ff0c7424 */ /* 0x000fe200078e00ff */
[----:B------:R-:W-:-:S05]  /*2f650*/  SEL R2, R14, RZ, P3 ;  /* 0x000000ff0e027207 */ /* 0x000fca0001800000 */
[----:B------:R-:W-:-:S04]  /*2f660*/  IMAD.IADD R2, R7, 0x1, R2 ;  /* 0x0000000107027824 */ /* 0x000fc800078e0202 */
[----:B------:R-:W-:-:S07]  /*2f670*/  IMAD.MOV.U32 R13, RZ, RZ, R2 ;  /* 0x000000ffff0d7224 */ /* 0x000fce00078e0002 */
[----:B------:R-:W-:Y:S05]  /*2f680*/  WARPSYNC.COLLECTIVE R15, `(.L_x_2161) ;  /* 0x000000000f087348 */ /* 0x000fea0003c00000 */
[----:B------:R0:W1:Y:S02]  /*2f690*/  SHFL.UP P6, R14, R13, R12, R11 ;  /* 0x0400000c0d0e7389 */ /* 0x00006400000c000b */
[----:B01----:R-:W-:Y:S01]  /*2f6a0*/  ENDCOLLECTIVE ;  /* 0x000000000000791b */ /* 0x003fe20003800000 */
.L_x_2161:
[----:B------:R-:W-:Y:S01]  /*2f6b0*/  IMAD.MOV.U32 R12, RZ, RZ, 0x10 ;  /* 0x00000010ff0c7424 */ /* 0x000fe200078e00ff */
[----:B------:R-:W-:-:S04]  /*2f6c0*/  SEL R3, R14, RZ, P4 ;  /* 0x000000ff0e037207 */ /* 0x000fc80002000000 */
[----:B------:R-:W-:-:S05]  /*2f6d0*/  IADD3 R3, R2, R3, RZ ;  /* 0x0000000302037210 */ /* 0x000fca0007ffe0ff */
[----:B------:R-:W-:-:S07]  /*2f6e0*/  IMAD.MOV.U32 R13, RZ, RZ, R3 ;  /* 0x000000ffff0d7224 */ /* 0x000fce00078e0003 */
[----:B------:R-:W-:Y:S05]  /*2f6f0*/  WARPSYNC.COLLECTIVE R15, `(.L_x_2162) ;  /* 0x000000000f087348 */ /* 0x000fea0003c00000 */
[----:B------:R0:W1:Y:S02]  /*2f700*/  SHFL.UP P6, R14, R13, R12, R11 ;  /* 0x0400000c0d0e7389 */ /* 0x00006400000c000b */
[----:B01----:R-:W-:Y:S01]  /*2f710*/  ENDCOLLECTIVE ;  /* 0x000000000000791b */ /* 0x003fe20003800000 */
.L_x_2162:
        /* <DEDUP_REMOVED lines=8> */
.L_x_2163:
[----:B------:R-:W-:Y:S05]  /*2f7a0*/  BRA `(.L_x_2164) ;  /* 0xffffffa800d47947 */ /* 0x000fea000383ffff */
.L_x_1992:
        /* <DEDUP_REMOVED lines=8> */
.L_x_2166:
[----:B------:R-:W-:Y:S05]  /*2f830*/  BSYNC B0 ;  /* 0x0000000000007941 */ /* 0x000fea0003800000 */
.L_x_2165:
        /* <DEDUP_REMOVED lines=8> */
.L_x_2167:
[----:B------:R-:W-:Y:S01]  /*2f8c0*/  IMAD.MOV.U32 R12, RZ, RZ, 0x4 ;  /* 0x00000004ff0c7424 */ /* 0x000fe200078e00ff */
[----:B------:R-:W-:-:S05]  /*2f8d0*/  SEL R2, R14, RZ, P2 ;  /* 0x000000ff0e027207 */ /* 0x000fca0001000000 */
[----:B------:R-:W-:-:S05]  /*2f8e0*/  IMAD.IADD R2, R13, 0x1, R2 ;  /* 0x000000010d027824 */ /* 0x000fca00078e0202 */
[----:B------:R-:W-:-:S07]  /*2f8f0*/  MOV R13, R2 ;  /* 0x00000002000d7202 */ /* 0x000fce0000000f00 */
[----:B------:R-:W-:Y:S05]  /*2f900*/  WARPSYNC.COLLECTIVE R15, `(.L_x_2168) ;  /* 0x000000000f087348 */ /* 0x000fea0003c00000 */
[----:B------:R0:W1:Y:S02]  /*2f910*/  SHFL.UP P6, R14, R13, R12, R11 ;  /* 0x0400000c0d0e7389 */ /* 0x00006400000c000b */
[----:B01----:R-:W-:Y:S01]  /*2f920*/  ENDCOLLECTIVE ;  /* 0x000000000000791b */ /* 0x003fe20003800000 */
.L_x_2168:
[----:B------:R-:W-:Y:S02]  /*2f930*/  MOV R12, 0x8 ;  /* 0x00000008000c7802 */ /* 0x000fe40000000f00 */
[----:B------:R-:W-:-:S05]  /*2f940*/  SEL R3, R14, RZ, P3 ;  /* 0x000000ff0e037207 */ /* 0x000fca0001800000 */
[----:B------:R-:W-:-:S04]  /*2f950*/  IMAD.IADD R3, R2, 0x1, R3 ;  /* 0x0000000102037824 */ /* 0x000fc800078e0203 */
[----:B------:R-:W-:-:S07]  /*2f960*/  IMAD.MOV.U32 R13, RZ, RZ, R3 ;  /* 0x000000ffff0d7224 */ /* 0x000fce00078e0003 */
[----:B------:R-:W-:Y:S05]  /*2f970*/  WARPSYNC.COLLECTIVE R15, `(.L_x_2169) ;  /* 0x000000000f087348 */ /* 0x000fea0003c00000 */
[----:B------:R0:W1:Y:S02]  /*2f980*/  SHFL.UP P6, R14, R13, R12, R11 ;  /* 0x0400000c0d0e7389 */ /* 0x00006400000c000b */
[----:B01----:R-:W-:Y:S01]  /*2f990*/  ENDCOLLECTIVE ;  /* 0x000000000000791b */ /* 0x003fe20003800000 */
.L_x_2169:
[----:B------:R-:W-:Y:S01]  /*2f9a0*/  IMAD.MOV.U32 R12, RZ, RZ, 0x10 ;  /* 0x00000010ff0c7424 */ /* 0x000fe200078e00ff */
[----:B------:R-:W-:-:S05]  /*2f9b0*/  SEL R4, R14, RZ, P4 ;  /* 0x000000ff0e047207 */ /* 0x000fca0002000000 */
[----:B------:R-:W-:-:S04]  /*2f9c0*/  IMAD.IADD R4, R3, 0x1, R4 ;  /* 0x0000000103047824 */ /* 0x000fc800078e0204 */
[----:B------:R-:W-:-:S07]  /*2f9d0*/  IMAD.MOV.U32 R13, RZ, RZ, R4 ;  /* 0x000000ffff0d7224 */ /* 0x000fce00078e0004 */
[----:B------:R-:W-:Y:S05]  /*2f9e0*/  WARPSYNC.COLLECTIVE R15, `(.L_x_2170) ;  /* 0x000000000f087348 */ /* 0x000fea0003c00000 */
[----:B------:R0:W1:Y:S02]  /*2f9f0*/  SHFL.UP P6, R14, R13, R12, R11 ;  /* 0x0400000c0d0e7389 */ /* 0x00006400000c000b */
[----:B01----:R-:W-:Y:S01]  /*2fa00*/  ENDCOLLECTIVE ;  /* 0x000000000000791b */ /* 0x003fe20003800000 */
.L_x_2170:
        /* <DEDUP_REMOVED lines=8> */
.L_x_2171:
[----:B------:R-:W-:Y:S05]  /*2fa90*/  BRA `(.L_x_2172) ;  /* 0xffffffa800b47947 */ /* 0x000fea000383ffff */
.L_x_1994:
[----:B------:R-:W-:Y:S01]  /*2faa0*/  BSSY B0, `(.L_x_2173) ;  /* 0x0000006000007945 */ /* 0x000fe20003800000 */
[----:B------:R-:W-:Y:S02]  /*2fab0*/  PLOP3.LUT P6, PT, P6, PT, PT, 0x8, 0x0 ;  /* 0x000000000000781c */ /* 0x000fe400037ce170 */
[----:B------:R-:W-:-:S11]  /*2fac0*/  MOV R15, 0xffffffff ;  /* 0xffffffff000f7802 */ /* 0x000fd60000000f00 */
[----:B01----:R-:W-:Y:S05]  /*2fad0*/  WARPSYNC.COLLECTIVE R15, `(.L_x_2174) ;  /* 0x000000000f087348 */ /* 0x003fea0003c00000 */
[----:B------:R-:W-:Y:S01]  /*2fae0*/  VOTE.ANY R14, PT, P6 ;  /* 0x00000000000e7806 */ /* 0x000fe200030e0100 */
[----:B01----:R-:W-:Y:S06]  /*2faf0*/  ENDCOLLECTIVE ;  /* 0x000000000000791b */ /* 0x003fec0003800000 */
.L_x_2174:
[----:B------:R-:W-:Y:S05]  /*2fb00*/  BSYNC B0 ;  /* 0x0000000000007941 */ /* 0x000fea0003800000 */
.L_x_2173:
        /* <DEDUP_REMOVED lines=9> */
.L_x_2175:
[----:B------:R-:W-:Y:S01]  /*2fba0*/  IMAD.MOV.U32 R5, RZ, RZ, R14 ;  /* 0x000000ffff057224 */ /* 0x000fe200078e000e */
[----:B------:R-:W-:Y:S06]  /*2fbb0*/  BRA `(.L_x_2176) ;  /* 0xffffffa800a47947 */ /* 0x000fec000383ffff */
.L_x_1996:
[----:B------:R-:W-:Y:S01]  /*2fbc0*/  BSSY B0, `(.L_x_2177) ;  /* 0x0000007000007945 */ /* 0x000fe20003800000 */
[----:B------:R-:W-:Y:S01]  /*2fbd0*/  IMAD.MOV.U32 R13, RZ, RZ, R2 ;  /* 0x000000ffff0d7224 */ /* 0x000fe200078e0002 */
[----:B------:R-:W-:Y:S01]  /*2fbe0*/  MOV R11, 0x1f ;  /* 0x0000001f000b7802 */ /* 0x000fe20000000f00 */
[----:B------:R-:W-:-:S07]  /*2fbf0*/  IMAD.MOV.U32 R15, RZ, RZ, -0x1 ;  /* 0xffffffffff0f7424 */ /* 0x000fce00078e00ff */
[----:B0123--:R-:W-:Y:S05]  /*2fc00*/  WARPSYNC.COLLECTIVE R15, `(.L_x_2178) ;  /* 0x000000000f087348 */ /* 0x00ffea0003c00000 */
[----:B------:R4:W0:Y:S02]  /*2fc10*/  SHFL.IDX P6, R14, R13, R12, R11 ;  /* 0x0000000c0d0e7389 */ /* 0x00082400000c000b */
[----:B01234-:R-:W-:Y:S01]  /*2fc20*/  ENDCOLLECTIVE ;  /* 0x000000000000791b */ /* 0x01ffe20003800000 */
.L_x_2178:
[----:B------:R-:W-:Y:S05]  /*2fc30*/  BSYNC B0 ;  /* 0x0000000000007941 */ /* 0x000fea0003800000 */
.L_x_2177:
[----:B------:R-:W-:Y:S05]  /*2fc40*/  BRA `(.L_x_1995) ;  /* 0xffffffa8009c7947 */ /* 0x000fea000383ffff */
.L_x_2000:
[----:B-1----:R1:W3:Y:S02]  /*2fc50*/  SYNCS.PHASECHK.TRANS64.TRYWAIT P0, [R5+URZ+0x30820], R0 ;  /* 0x03082000050075a7 */ /* 0x0022e4000800017f */
[----:B---3--:R-:W-:Y:S05]  /*2fc60*/  @!P0 NANOSLEEP.SYNCS 0x989680 ;  /* 0x009896800000895d */ /* 0x008fea0003900000 */
[----:B------:R-:W3:Y:S02]  /*2fc70*/  @!P0 SYNCS.PHASECHK.TRANS64 P0, [R5+URZ+0x30820], R0 ;  /* 0x03082000050085a7 */ /* 0x000ee4000800007f */
[----:B---3--:R-:W-:Y:S05]  /*2fc80*/  @!P0 BRA `(.L_x_2000) ;  /* 0xfffffffc00f08947 */ /* 0x008fea000383ffff */
[----:B------:R-:W-:Y:S05]  /*2fc90*/  BRA `(.L_x_2179) ;  /* 0xffffffb000147947 */ /* 0x000fea000383ffff */
.L_x_2001:
[----:B------:R-:W3:Y:S01]  /*2fca0*/  S2R R2, SR_TID.X ;  /* 0x0000000000027919 */ /* 0x000ee20000002100 */
[----:B------:R-:W-:Y:S01]  /*2fcb0*/  BSSY B0, `(.L_x_2180) ;  /* 0x000000a000007945 */ /* 0x000fe20003800000 */
[----:B------:R-:W-:Y:S01]  /*2fcc0*/  IMAD.MOV.U32 R12, RZ, RZ, RZ ;  /* 0x000000ffff0c7224 */ /* 0x000fe200078e00ff */
[----:B------:R-:W-:Y:S01]  /*2fcd0*/  MOV R11, 0x1f ;  /* 0x0000001f000b7802 */ /* 0x000fe20000000f00 */
[----:B------:R-:W-:Y:S01]  /*2fce0*/  IMAD.MOV.U32 R15, RZ, RZ, -0x1 ;  /* 0xffffffffff0f7424 */ /* 0x000fe200078e00ff */
[----:B---3--:R-:W-:-:S04]  /*2fcf0*/  SHF.R.U32.HI R2, RZ, 0x5, R2 ;  /* 0x00000005ff027819 */ /* 0x008fc80000011602 */
[----:B------:R-:W-:-:S05]  /*2fd00*/  LOP3.LUT R2, R2, 0x3, RZ, 0xc0, !PT ;  /* 0x0000000302027812 */ /* 0x000fca00078ec0ff */
[----:B------:R-:W-:-:S07]  /*2fd10*/  IMAD.MOV.U32 R13, RZ, RZ, R2 ;  /* 0x000000ffff0d7224 */ /* 0x000fce00078e0002 */
[----:B012---:R-:W-:Y:S05]  /*2fd20*/  WARPSYNC.COLLECTIVE R15, `(.L_x_2181) ;  /* 0x000000000f087348 */ /* 0x007fea0003c00000 */
[----:B------:R3:W4:Y:S02]  /*2fd30*/  SHFL.IDX P6, R14, R13, R12, R11 ;  /* 0x0000000c0d0e7389 */ /* 0x00072400000c000b */
[----:B01234-:R-:W-:Y:S01]  /*2fd40*/  ENDCOLLECTIVE ;  /* 0x000000000000791b */ /* 0x01ffe20003800000 */
.L_x_2181:
[----:B------:R-:W-:Y:S05]  /*2fd50*/  BSYNC B0 ;  /* 0x0000000000007941 */ /* 0x000fea0003800000 */
.L_x_2180:
[----:B------:R-:W-:Y:S05]  /*2fd60*/  BRA `(.L_x_2182) ;  /* 0xffffffac00fc7947 */ /* 0x000fea000383ffff */
.L_x_2002:
[----:B------:R-:W-:Y:S01]  /*2fd70*/  BSSY B0, `(.L_x_2183) ;  /* 0x0000006000007945 */ /* 0x000fe20003800000 */
[----:B------:R-:W-:-:S07]  /*2fd80*/  IMAD.MOV.U32 R15, RZ, RZ, -0x1 ;  /* 0xffffffffff0f7424 */ /* 0x000fce00078e00ff */
[----:B012---:R-:W-:Y:S05]  /*2fd90*/  WARPSYNC.COLLECTIVE R15, `(.L_x_2184) ;  /* 0x000000000f0c7348 */ /* 0x007fea0003c00000 */
[----:B------:R-:W-:Y:S02]  /*2fda0*/  ELECT P6, UR62, PT ;  /* 0x00000000003e782f */ /* 0x000fe400038c0000 */
[----:B------:R-:W-:Y:S01]  /*2fdb0*/  MOV R14, UR62 ;  /* 0x0000003e000e7c02 */ /* 0x000fe20008000f00 */
[----:B012---:R-:W-:Y:S10]  /*2fdc0*/  ENDCOLLECTIVE ;  /* 0x000000000000791b */ /* 0x007ff40003800000 */
.L_x_2184:
[----:B------:R-:W-:Y:S05]  /*2fdd0*/  BSYNC B0 ;  /* 0x0000000000007941 */ /* 0x000fea0003800000 */
.L_x_2183:
[----:B------:R-:W-:Y:S05]  /*2fde0*/  BRA `(.L_x_2185) ;  /* 0xffffffac00f07947 */ /* 0x000fea000383ffff */
.L_x_2004:
[----:B-1----:R1:W3:Y:S02]  /*2fdf0*/  SYNCS.PHASECHK.TRANS64.TRYWAIT P1, [R3+URZ+0x30840], R2 ;  /* 0x03084002030075a7 */ /* 0x0022e4000802017f */
[----:B---3--:R-:W-:Y:S05]  /*2fe00*/  @!P1 NANOSLEEP.SYNCS 0x989680 ;  /* 0x009896800000995d */ /* 0x008fea0003900000 */
[----:B------:R-:W3:Y:S02]  /*2fe10*/  @!P1 SYNCS.PHASECHK.TRANS64 P1, [R3+URZ+0x30840], R2 ;  /* 0x03084002030095a7 */ /* 0x000ee4000802007f */
[----:B---3--:R-:W-:Y:S05]  /*2fe20*/  @!P1 BRA `(.L_x_2004) ;  /* 0xfffffffc00f09947 */ /* 0x008fea000383ffff */
[----:B------:R-:W-:Y:S05]  /*2fe30*/  BRA `(.L_x_2186) ;  /* 0xffffffb000187947 */ /* 0x000fea000383ffff */
.L_x_2006:
[----:B---3--:R3:W4:Y:S02]  /*2fe40*/  SYNCS.PHASECHK.TRANS64.TRYWAIT P1, [R5+URZ+0x30840], R0 ;  /* 0x03084000050075a7 */ /* 0x008724000802017f */
[----:B----4-:R-:W-:Y:S05]  /*2fe50*/  @!P1 NANOSLEEP.SYNCS 0x989680 ;  /* 0x009896800000995d */ /* 0x010fea0003900000 */
[----:B------:R-:W4:Y:S02]  /*2fe60*/  @!P1 SYNCS.PHASECHK.TRANS64 P1, [R5+URZ+0x30840], R0 ;  /* 0x03084000050095a7 */ /* 0x000f24000802007f */
[----:B----4-:R-:W-:Y:S05]  /*2fe70*/  @!P1 BRA `(.L_x_2006) ;  /* 0xfffffffc00f09947 */ /* 0x010fea000383ffff */
[----:B------:R-:W-:Y:S05]  /*2fe80*/  BRA `(.L_x_2187) ;  /* 0xffffffb000247947 */ /* 0x000fea000383ffff */
.L_x_2008:
[----:B----4-:R4:W0:Y:S02]  /*2fe90*/  SYNCS.PHASECHK.TRANS64.TRYWAIT P1, [R3+URZ+0x30860], R2 ;  /* 0x03086002030075a7 */ /* 0x010824000802017f */
[----:B0-----:R-:W-:Y:S05]  /*2fea0*/  @!P1 NANOSLEEP.SYNCS 0x989680 ;  /* 0x009896800000995d */ /* 0x001fea0003900000 */
[----:B------:R-:W0:Y:S02]  /*2feb0*/  @!P1 SYNCS.PHASECHK.TRANS64 P1, [R3+URZ+0x30860], R2 ;  /* 0x03086002030095a7 */ /* 0x000e24000802007f */
[----:B0-----:R-:W-:Y:S05]  /*2fec0*/  @!P1 BRA `(.L_x_2008) ;  /* 0xfffffffc00f09947 */ /* 0x001fea000383ffff */
[----:B------:R-:W-:Y:S05]  /*2fed0*/  BRA `(.L_x_2188) ;  /* 0xffffffb000207947 */ /* 0x000fea000383ffff */
.L_x_2189:
        /* <DEDUP_REMOVED lines=10> */
.L_x_3238:


//--------------------- .text._ZN7cutlass13device_kernelIN5flash11enable_sm90INS1_16FlashAttnFwdSm90INS1_25CollectiveMainloopFwdSm90ILi2EN4cute5tupleIJNS5_1CILi1EEES8_S8_EEENS6_IJNS7_ILi128EEENS7_ILi96EEENS7_ILi192EEEEEELi192ENS_6half_tEfNS_4arch4Sm90ELb1ELb0ELb1ELb0ELb1ELb0ELb0ELb1ELb1ELb1ELb0ELb0EEENS1_21CollectiveEpilogueFwdINS6_IJSA_SC_SB_EEES9_SE_SG_Li256ELb0ELb1ELb0ELb0EEENS1_30DynamicPersistentTileSchedulerILi256ELi128ELb0ELb1ELb1EEEEEEEEEvNT_6ParamsE --------------------------
	.section	.text._ZN7cutlass13device_kernelIN5flash11enable_sm90INS1_16FlashAttnFwdSm90INS1_25CollectiveMainloopFwdSm90ILi2EN4cute5tupleIJNS5_1CILi1EEES8_S8_EEENS6_IJNS7_ILi128EEENS7_ILi96EEENS7_ILi192EEEEEELi192ENS_6half_tEfNS_4arch4Sm90ELb1ELb0ELb1ELb0ELb1ELb0ELb0ELb1ELb1ELb1ELb0ELb0EEENS1_21CollectiveEpilogueFwdINS6_IJSA_SC_SB_EEES9_SE_SG_Li256ELb0ELb1ELb0ELb0EEENS1_30DynamicPersistentTileSchedulerILi256ELi128ELb0ELb1ELb1EEEEEEEEEvNT_6ParamsE,"ax",@progbits
	.align	128
.text._ZN7cutlass13device_kernelIN5flash11enable_sm90INS1_16FlashAttnFwdSm90INS1_25CollectiveMainloopFwdSm90ILi2EN4cute5tupleIJNS5_1CILi1EEES8_S8_EEENS6_IJNS7_ILi128EEENS7_ILi96EEENS7_ILi192EEEEEELi192ENS_6half_tEfNS_4arch4Sm90ELb1ELb0ELb1ELb0ELb1ELb0ELb0ELb1ELb1ELb1ELb0ELb0EEENS1_21CollectiveEpilogueFwdINS6_IJSA_SC_SB_EEES9_SE_SG_Li256ELb0ELb1ELb0ELb0EEENS1_30DynamicPersistentTileSchedulerILi256ELi128ELb0ELb1ELb1EEEEEEEEEvNT_6ParamsE:
        .type           _ZN7cutlass13device_kernelIN5flash11enable_sm90INS1_16FlashAttnFwdSm90INS1_25CollectiveMainloopFwdSm90ILi2EN4cute5tupleIJNS5_1CILi1EEES8_S8_EEENS6_IJNS7_ILi128EEENS7_ILi96EEENS7_ILi192EEEEEELi192ENS_6half_tEfNS_4arch4Sm90ELb1ELb0ELb1ELb0ELb1ELb0ELb0ELb1ELb1ELb1ELb0ELb0EEENS1_21CollectiveEpilogueFwdINS6_IJSA_SC_SB_EEES9_SE_SG_Li256ELb0ELb1ELb0ELb0EEENS1_30DynamicPersistentTileSchedulerILi256ELi128ELb0ELb1ELb1EEEEEEEEEvNT_6ParamsE,@function
        .size           _ZN7cutlass13device_kernelIN5flash11enable_sm90INS1_16FlashAttnFwdSm90INS1_25CollectiveMainloopFwdSm90ILi2EN4cute5tupleIJNS5_1CILi1EEES8_S8_EEENS6_IJNS7_ILi128EEENS7_ILi96EEENS7_ILi192EEEEEELi192ENS_6half_tEfNS_4arch4Sm90ELb1ELb0ELb1ELb0ELb1ELb0ELb0ELb1ELb1ELb1ELb0ELb0EEENS1_21CollectiveEpilogueFwdINS6_IJSA_SC_SB_EEES9_SE_SG_Li256ELb0ELb1ELb0ELb0EEENS1_30DynamicPersistentTileSchedulerILi256ELi128ELb0ELb1ELb1EEEEEEEEEvNT_6ParamsE,(.L_x_3239 - _ZN7cutlass13device_kernelIN5flash11enable_sm90INS1_16FlashAttnFwdSm90INS1_25CollectiveMainloopFwdSm90ILi2EN4cute5tupleIJNS5_1CILi1EEES8_S8_EEENS6_IJNS7_ILi128EEENS7_ILi96EEENS7_ILi192EEEEEELi192ENS_6half_tEfNS_4arch4Sm90ELb1ELb0ELb1ELb0ELb1ELb0ELb0ELb1ELb1ELb1ELb0ELb0EEENS1_21CollectiveEpilogueFwdINS6_IJSA_SC_SB_EEES9_SE_SG_Li256ELb0ELb1ELb0ELb0EEENS1_30DynamicPersistentTileSchedulerILi256ELi128ELb0ELb1ELb1EEEEEEEEEvNT_6ParamsE)
        .other          _ZN7cutlass13device_kernelIN5flash11enable_sm90INS1_16FlashAttnFwdSm90INS1_25CollectiveMainloopFwdSm90ILi2EN4cute5tupleIJNS5_1CILi1EEES8_S8_EEENS6_IJNS7_ILi128EEENS7_ILi96EEENS7_ILi192EEEEEELi192ENS_6half_tEfNS_4arch4Sm90ELb1ELb0ELb1ELb0ELb1ELb0ELb0ELb1ELb1ELb1ELb0ELb0EEENS1_21CollectiveEpilogueFwdINS6_IJSA_SC_SB_EEES9_SE_SG_Li256ELb0ELb1ELb0ELb0EEENS1_30DynamicPersistentTileSchedulerILi256ELi128ELb0ELb1ELb1EEEEEEEEEvNT_6ParamsE,@"STO_CUDA_ENTRY STV_DEFAULT"
_ZN7cutlass13device_kernelIN5flash11enable_sm90INS1_16FlashAttnFwdSm90INS1_25CollectiveMainloopFwdSm90ILi2EN4cute5tupleIJNS5_1CILi1EEES8_S8_EEENS6_IJNS7_ILi128EEENS7_ILi96EEENS7_ILi192EEEEEELi192ENS_6half_tEfNS_4arch4Sm90ELb1ELb0ELb1ELb0ELb1ELb0ELb0ELb1ELb1ELb1ELb0ELb0EEENS1_21CollectiveEpilogueFwdINS6_IJSA_SC_SB_EEES9_SE_SG_Li256ELb0ELb1ELb0ELb0EEENS1_30DynamicPersistentTileSchedulerILi256ELi128ELb0ELb1ELb1EEEEEEEEEvNT_6ParamsE:
        /* <DEDUP_REMOVED lines=45> */
.L_x_2190:
        /* <DEDUP_REMOVED lines=22> */
.L_x_2191:
        /* <DEDUP_REMOVED lines=18> */
.L_x_2192:
        /* <DEDUP_REMOVED lines=22> */
.L_x_2193:
        /* <DEDUP_REMOVED lines=23> */
.L_x_2194:
        /* <DEDUP_REMOVED lines=10> */
.L_x_2196:
        /* <DEDUP_REMOVED lines=10> */
[----:B------:R-:W2:Y:S01]  /*0960*/  LDL R3, [R1+0x4] ;  /* 0x0000040001037983 */ /* 0x000ea20000100800 */
[----:B------:R-:W-:Y:S01]  /*0970*/  UMOV UR38, URZ ;  /* 0x0000003f00267c82 */ /* 0x000fe20008000000 */
[----:B------:R-:W-:Y:S01]  /*0980*/  UMOV UR39, URZ ;  /* 0x0000003f00277c82 */ /* 0x000fe20008000000 */
[----:B0-----:R-:W0:Y:S02]  /*0990*/  S2R R2, SR_TID.X ;  /* 0x0000000000027919 */ /* 0x001e240000002100 */
[----:B0-----:R-:W-:Y:S01]  /*09a0*/  VIADD R202, R2, 0xffffff80 ;  /* 0xffffff8002ca7836 */ /* 0x001fe20000000000 */
[----:B--2---:R-:W-:-:S04]  /*09b0*/  R2UR UR5, R3 ;  /* 0x00000000030572ca */ /* 0x004fc800000e0000 */
[----:B------:R-:W-:-:S04]  /*09c0*/  SHF.R.S32.HI R3, RZ, 0x1f, R202 ;  /* 0x0000001fff037819 */ /* 0x000fc800000114ca */
[CC--:B------:R-:W-:Y:S02]  /*09d0*/  LEA.HI R0, R3.reuse, R202.reuse, RZ, 0x7 ;  /* 0x000000ca03007211 */ /* 0x0c0fe400078f38ff */
[CC--:B------:R-:W-:Y:S02]  /*09e0*/  LEA.HI R2, R3.reuse, R202.reuse, RZ, 0x4 ;  /* 0x000000ca03027211 */ /* 0x0c0fe400078f20ff */
[----:B------:R-:W-:Y:S02]  /*09f0*/  LOP3.LUT R5, R0, 0xffffff80, RZ, 0xc0, !PT ;  /* 0xffffff8000057812 */ /* 0x000fe400078ec0ff */
[----:B------:R-:W-:Y:S01]  /*0a00*/  SHF.R.S32.HI R7, RZ, 0x4, R2 ;  /* 0x00000004ff077819 */ /* 0x000fe20000011402 */
[----:B------:R-:W-:Y:S01]  /*0a10*/  ULOP3.LUT UR6, UR5, 0x1, URZ, 0xfc, !UPT ;  /* 0x0000000105067892 */ /* 0x000fe2000f8efc3f */
[----:B------:R-:W-:Y:S01]  /*0a20*/  LEA.HI R4, R3, R202, RZ, 0x5 ;  /* 0x000000ca03047211 */ /* 0x000fe200078f28ff */
[----:B------:R-:W-:Y:S01]  /*0a30*/  IMAD.IADD R194, R202, 0x1, -R5 ;  /* 0x00000001cac27824 */ /* 0x000fe200078e0a05 */
[C---:B------:R-:W-:Y:S01]  /*0a40*/  LOP3.LUT R5, R2.reuse, 0x3fffff0, RZ, 0xc0, !PT ;  /* 0x03fffff002057812 */ /* 0x040fe200078ec0ff */
[----:B------:R-:W-:Y:S01]  /*0a50*/  UMOV UR5, URZ ;  /* 0x0000003f00057c82 */ /* 0x000fe20008000000 */
[----:B------:R-:W-:Y:S01]  /*0a60*/  LEA.HI R2, R2, R7, RZ, 0x1 ;  /* 0x0000000702027211 */ /* 0x000fe200078f08ff */
[----:B------:R-:W-:Y:S01]  /*0a70*/  IMAD.U32 R198, RZ, RZ, UR6 ;  /* 0x00000006ffc67e24 */ /* 0x000fe2000f8e00ff */
[----:B------:R-:W-:Y:S01]  /*0a80*/  SHF.R.S32.HI R9, RZ, 0x1f, R194 ;  /* 0x0000001fff097819 */ /* 0x000fe200000114c2 */
[----:B------:R-:W-:Y:S01]  /*0a90*/  IMAD.IADD R5, R202, 0x1, -R5 ;  /* 0x00000001ca057824 */ /* 0x000fe200078e0a05 */
[----:B------:R-:W-:-:S02]  /*0aa0*/  LOP3.LUT R2, R2, 0x1ffffffe, RZ, 0xc0, !PT ;  /* 0x1ffffffe02027812 */ /* 0x000fc400078ec0ff */
[----:B------:R-:W-:Y:S02]  /*0ab0*/  LEA.HI R6, R9, R194, RZ, 0x2 ;  /* 0x000000c209067211 */ /* 0x000fe400078f10ff */
[-C--:B------:R-:W-:Y:S01]  /*0ac0*/  LEA.HI R10, R3, R202.reuse, RZ, 0x2 ;  /* 0x000000ca030a7211 */ /* 0x080fe200078f10ff */
[----:B------:R-:W-:Y:S01]  /*0ad0*/  IMAD.IADD R2, R7, 0x1, -R2 ;  /* 0x0000000107027824 */ /* 0x000fe200078e0a02 */
[--C-:B------:R-:W-:Y:S02]  /*0ae0*/  SHF.R.S32.HI R8, RZ, 0x2, R6.reuse ;  /* 0x00000002ff087819 */ /* 0x100fe40000011406 */
[----:B------:R-:W-:Y:S02]  /*0af0*/  SHF.R.S32.HI R11, RZ, 0x1f, R6 ;  /* 0x0000001fff0b7819 */ /* 0x000fe40000011406 */
[----:B------:R-:W-:Y:S02]  /*0b00*/  SHF.L.U32 R4, R4, 0x5, RZ ;  /* 0x0000000504047819 */ /* 0x000fe400000006ff */
[----:B------:R-:W-:-:S02]  /*0b10*/  LEA.HI R3, R3, R202, RZ, 0x3 ;  /* 0x000000ca03037211 */ /* 0x000fc400078f18ff */
[----:B------:R-:W-:Y:S02]  /*0b20*/  LEA.HI R11, R11, R8, RZ, 0x3 ;  /* 0x000000080b0b7211 */ /* 0x000fe400078f18ff */
[----:B------:R-:W-:Y:S02]  /*0b30*/  LOP3.LUT R7, R10, 0xfffffffc, RZ, 0xc0, !PT ;  /* 0xfffffffc0a077812 */ /* 0x000fe400078ec0ff */
[----:B------:R-:W-:Y:S02]  /*0b40*/  SHF.R.S32.HI R195, RZ, 0x7, R0 ;  /* 0x00000007ffc37819 */ /* 0x000fe40000011400 */
[----:B------:R-:W-:Y:S02]  /*0b50*/  LOP3.LUT R4, R4, 0xfffffc00, RZ, 0xc0, !PT ;  /* 0xfffffc0004047812 */ /* 0x000fe400078ec0ff */
[----:B------:R-:W-:Y:S02]  /*0b60*/  LOP3.LUT R23, R3, 0xfffffff8, RZ, 0xc0, !PT ;  /* 0xfffffff803177812 */ /* 0x000fe400078ec0ff */
[----:B------:R-:W-:Y:S01]  /*0b70*/  LOP3.LUT R11, R11, 0xfffffff8, RZ, 0xc0, !PT ;  /* 0xfffffff80b0b7812 */ /* 0x000fe200078ec0ff */
[----:B------:R-:W-:Y:S01]  /*0b80*/  IMAD R5, R5, 0x40, R4 ;  /* 0x0000004005057824 */ /* 0x000fe200078e0204 */
[----:B------:R-:W-:Y:S01]  /*0b90*/  LEA.HI R9, R9, R194, RZ, 0x5 ;  /* 0x000000c209097211 */ /* 0x000fe200078f28ff */
[C---:B------:R-:W-:Y:S01]  /*0ba0*/  IMAD.IADD R23, R202.reuse, 0x1, -R23 ;  /* 0x00000001ca177824 */ /* 0x040fe200078e0a17 */
[----:B------:R-:W-:Y:S01]  /*0bb0*/  IADD3 R7, R202, -R7, RZ ;  /* 0x80000007ca077210 */ /* 0x000fe20007ffe0ff */
[----:B------:R-:W-:Y:S01]  /*0bc0*/  IMAD.IADD R8, R8, 0x1, -R11 ;  /* 0x0000000108087824 */ /* 0x000fe200078e0a0b */
[----:B------:R-:W-:Y:S01]  /*0bd0*/  LEA.HI R0, R0, R195, RZ, 0x1 ;  /* 0x000000c300007211 */ /* 0x000fe200078f08ff */
[----:B------:R-:W-:Y:S01]  /*0be0*/  IMAD.SHL.U32 R16, R23, 0x8, RZ ;  /* 0x0000000817107824 */ /* 0x000fe200078e00ff */
[----:B------:R-:W-:Y:S01]  /*0bf0*/  SHF.R.S32.HI R9, RZ, 0x5, R9 ;  /* 0x00000005ff097819 */ /* 0x000fe20000011409 */
[----:B------:R-:W-:Y:S01]  /*0c00*/  IMAD R197, R2, 0x8, R5 ;  /* 0x0000000802c57824 */ /* 0x000fe200078e0205 */
[----:B------:R-:W-:Y:S01]  /*0c10*/  LEA.HI R4, R7, R7, RZ, 0x1 ;  /* 0x0000000707047211 */ /* 0x000fe200078f08ff */
[----:B------:R-:W-:Y:S01]  /*0c20*/  VIADD R19, R16, 0x40 ;  /* 0x0000004010137836 */ /* 0x000fe20000000000 */
[----:B------:R-:W-:Y:S01]  /*0c30*/  LOP3.LUT R0, R0, 0x3fffffe, RZ, 0xc0, !PT ;  /* 0x03fffffe00007812 */ /* 0x000fe200078ec0ff */
[----:B------:R-:W-:Y:S01]  /*0c40*/  IMAD R9, R9, 0x10, R8 ;  /* 0x0000001009097824 */ /* 0x000fe200078e0208 */
[----:B------:R-:W-:Y:S01]  /*0c50*/  LOP3.LUT R4, R4, 0x1ffffffe, RZ, 0xc0, !PT ;  /* 0x1ffffffe04047812 */ /* 0x000fe200078ec0ff */
[----:B------:R-:W-:Y:S01]  /*0c60*/  VIADD R22, R16, 0x80 ;  /* 0x0000008010167836 */ /* 0x000fe20000000000 */
[----:B------:R-:W-:Y:S01]  /*0c70*/  LOP3.LUT R17, R6, 0x7ffffffc, RZ, 0xc0, !PT ;  /* 0x7ffffffc06117812 */ /* 0x000fe200078ec0ff */
[----:B------:R-:W-:Y:S01]  /*0c80*/  IMAD.IADD R0, R195, 0x1, -R0 ;  /* 0x00000001c3007824 */ /* 0x000fe200078e0a00 */
[----:B------:R-:W-:-:S02]  /*0c90*/  IADD3 R7, R7, -R4, RZ ;  /* 0x8000000407077210 */ /* 0x000fc40007ffe0ff */
[----:B------:R-:W-:Y:S01]  /*0ca0*/  SHF.R.S32.HI R192, RZ, 0x3, R3 ;  /* 0x00000003ffc07819 */ /* 0x000fe20000011403 */
[----:B------:R-:W-:Y:S01]  /*0cb0*/  IMAD R196, R0, 0x40, R9 ;  /* 0x0000004000c47824 */ /* 0x000fe200078e0209 */
[----:B------:R-:W-:Y:S01]  /*0cc0*/  MOV R193, UR5 ;  /* 0x0000000500c17c02 */ /* 0x000fe20008000f00 */
[----:B------:R-:W-:Y:S01]  /*0cd0*/  IMAD.IADD R17, R194, 0x1, -R17 ;  /* 0x00000001c2117824 */ /* 0x000fe200078e0a11 */
[----:B------:R-:W-:Y:S01]  /*0ce0*/  SHF.R.S32.HI R201, RZ, 0x1f, R16 ;  /* 0x0000001fffc97819 */ /* 0x000fe20000011410 */
[----:B------:R-:W-:Y:S01]  /*0cf0*/  IMAD R18, R7, 0x8, R196 ;  /* 0x0000000807127824 */ /* 0x000fe200078e02c4 */
[----:B------:R-:W-:Y:S02]  /*0d00*/  SHF.R.S32.HI R200, RZ, 0x1f, R19 ;  /* 0x0000001fffc87819 */ /* 0x000fe40000011413 */
[----:B------:R-:W-:-:S07]  /*0d10*/  SHF.R.S32.HI R199, RZ, 0x1f, R22 ;  /* 0x0000001fffc77819 */ /* 0x000fce0000011416 */
.L_x_2253:
        /* <DEDUP_REMOVED lines=21> */
.L_x_2197:
[----:B------:R-:W-:Y:S01]  /*0e70*/  ULDC UR8, c[0x0][0xc54] ;  /* 0x0003150000087ab9 */ /* 0x000fe20000000800 */
[----:B------:R-:W-:Y:S01]  /*0e80*/  UMOV UR4, UR9 ;  /* 0x0000000900047c82 */ /* 0x000fe20008000000 */
[----:B------:R-:W-:-:S11]  /*0e90*/  UISETP.NE.AND UP0, UPT, UR8, 0x1, UPT ;  /* 0x000000010800788c */ /* 0x000fd6000bf05270 */
[----:B------:R-:W-:Y:S02]  /*0ea0*/  @UP0 ULDC.64 UR10, c[0x0][0xc58] ;  /* 0x00031600000a0ab9 */ /* 0x000fe40000000a00 */
[----:B------:R-:W-:-:S04]  /*0eb0*/  UIMAD.WIDE.U32 UR6, UR9, UR10, URZ ;  /* 0x0000000a090672a5 */ /* 0x000fc8000f8e003f */
[----:B------:R-:W-:-:S04]  /*0ec0*/  @UP0 USHF.R.U32.HI UR4, URZ, UR11, UR7 ;  /* 0x0000000b3f040299 */ /* 0x000fc80008011607 */
[----:B------:R-:W-:-:S12]  /*0ed0*/  UIMAD UR6, UR4, UR8, URZ ;  /* 0x00000008040672a4 */ /* 0x000fd8000f8e023f */
.L_x_2198:
[----:B------:R-:W-:Y:S01]  /*0ee0*/  ULOP3.LUT UR4, URZ, UR4, URZ, 0x33, !UPT ;  /* 0x000000043f047292 */ /* 0x000fe2000f8e333f */
[----:B------:R-:W-:Y:S01]  /*0ef0*/  PLOP3.LUT P0, PT, PT, PT, PT, 0x80, 0x0 ;  /* 0x000000000000781c */ /* 0x000fe20003f0f070 */
[----:B------:R-:W-:Y:S01]  /*0f00*/  UIADD3 UR10, UR9, -UR6, URZ ;  /* 0x80000006090a7290 */ /* 0x000fe2000fffe03f */
[----:B------:R-:W-:Y:S01]  /*0f10*/  CS2R R2, SRZ ;  /* 0x0000000000027805 */ /* 0x000fe2000001ff00 */
[----:B------:R-:W-:Y:S01]  /*0f20*/  ULDC UR7, c[0x0][0x448] ;  /* 0x0001120000077ab9 */ /* 0x000fe20000000800 */
[----:B------:R-:W-:Y:S01]  /*0f30*/  ULDC UR6, c[0x0][0xc3c] ;  /* 0x00030f0000067ab9 */ /* 0x000fe20000000800 */
[----:B------:R-:W-:Y:S01]  /*0f40*/  UISETP.NE.AND UP2, UPT, UR7, 0x1, UPT ;  /* 0x000000010700788c */ /* 0x000fe2000bf45270 */
[----:B------:R-:W-:Y:S01]  /*0f50*/  IMAD.MOV.U32 R0, RZ, RZ, RZ ;  /* 0x000000ffff007224 */ /* 0x000fe200078e00ff */
[----:B------:R-:W-:Y:S01]  /*0f60*/  UIADD3 UR4, UR4, UR6, URZ ;  /* 0x0000000604047290 */ /* 0x000fe2000fffe03f */
[----:B------:R-:W-:Y:S01]  /*0f70*/  CS2R R118, SRZ ;  /* 0x0000000000767805 */ /* 0x000fe2000001ff00 */
[----:B------:R-:W-:Y:S01]  /*0f80*/  ULDC.64 UR12, c[0x0][0x418] ;  /* 0x00010600000c7ab9 */ /* 0x000fe20000000a00 */
[----:B------:R-:W-:Y:S01]  /*0f90*/  ULDC UR42, c[0x0][0x424] ;  /* 0x00010900002a7ab9 */ /* 0x000fe20000000800 */
[----:B------:R-:W-:Y:S01]  /*0fa0*/  UISETP.NE.U32.AND UP0, UPT, UR12, URZ, UPT ;  /* 0x0000003f0c00728c */ /* 0x000fe2000bf05070 */
[----:B------:R-:W-:Y:S01]  /*0fb0*/  CS2R R116, SRZ ;  /* 0x0000000000747805 */ /* 0x000fe2000001ff00 */
[----:B------:R-:W-:Y:S01]  /*0fc0*/  USHF.L.U32 UR41, UR4, 0x7, URZ ;  /* 0x0000000704297899 */ /* 0x000fe2000800063f */
[----:B------:R-:W-:Y:S01]  /*0fd0*/  CS2R R114, SRZ ;  /* 0x0000000000727805 */ /* 0x000fe2000001ff00 */
[----:B------:R-:W-:Y:S01]  /*0fe0*/  UISETP.NE.AND.EX UP0, UPT, UR13, URZ, UPT, UP0 ;  /* 0x0000003f0d00728c */ /* 0x000fe2000bf05300 */
[----:B------:R-:W-:Y:S01]  /*0ff0*/  CS2R R112, SRZ ;  /* 0x0000000000707805 */ /* 0x000fe2000001ff00 */
[----:B------:R-:W-:Y:S01]  /*1000*/  UIADD3 UR4, UR41, 0x7f, URZ ;  /* 0x0000007f29047890 */ /* 0x000fe2000fffe03f */
[----:B------:R-:W-:Y:S01]  /*1010*/  MOV R102, RZ ;  /* 0x000000ff00667202 */ /* 0x000fe20000000f00 */
[----:B------:R-:W-:Y:S01]  /*1020*/  ULDC UR8, c[0x0][0x288] ;  /* 0x0000a20000087ab9 */ /* 0x000fe20000000800 */
[----:B------:R-:W-:Y:S01]  /*1030*/  @UP2 ULDC UR6, c[0x0][0x44c] ;  /* 0x0001130000062ab9 */ /* 0x000fe20000000800 */
[----:B------:R-:W-:Y:S01]  /*1040*/  UIADD3 UR8, -UR8, 0x60, URZ ;  /* 0x0000006008087890 */ /* 0x000fe2000fffe13f */
[----:B------:R-:W-:Y:S01]  /*1050*/  CS2R R106, SRZ ;  /* 0x00000000006a7805 */ /* 0x000fe2000001ff00 */
[----:B------:R-:W-:Y:S01]  /*1060*/  UIMAD.WIDE.U32 UR6, UR4, UR6, URZ ;  /* 0x00000006040672a5 */ /* 0x000fe2000f8e003f */
[----:B------:R-:W-:Y:S01]  /*1070*/  CS2R R108, SRZ ;  /* 0x00000000006c7805 */ /* 0x000fe2000001ff00 */
[----:B------:R-:W-:Y:S01]  /*1080*/  USEL UR42, UR42, 0x1, UP0 ;  /* 0x000000012a2a7887 */ /* 0x000fe20008000000 */
[----:B------:R-:W-:Y:S01]  /*1090*/  CS2R R90, SRZ ;  /* 0x00000000005a7805 */ /* 0x000fe2000001ff00 */
[----:B------:R-:W-:Y:S01]  /*10a0*/  ULDC UR9, c[0x0][0x2f0] ;  /* 0x0000bc0000097ab9 */ /* 0x000fe20000000800 */
[----:B------:R-:W-:Y:S01]  /*10b0*/  @UP2 ULDC UR12, c[0x0][0x450] ;  /* 0x00011400000c2ab9 */ /* 0x000fe20000000800 */
[----:B------:R-:W-:Y:S01]  /*10c0*/  UIMAD UR8, UR42, UR9, UR8 ;  /* 0x000000092a0872a4 */ /* 0x000fe2000f8e0208 */
[----:B------:R-:W-:Y:S01]  /*10d0*/  CS2R R104, SRZ ;  /* 0x0000000000687805 */ /* 0x000fe2000001ff00 */
[----:B------:R-:W-:Y:S01]  /*10e0*/  @UP2 USHF.R.U32.HI UR4, URZ, UR12, UR7 ;  /* 0x0000000c3f042299 */ /* 0x000fe20008011607 */
[----:B------:R-:W-:Y:S01]  /*10f0*/  CS2R R124, SRZ ;  /* 0x00000000007c7805 */ /* 0x000fe2000001ff00 */
[----:B------:R-:W-:Y:S01]  /*1100*/  UIMAD UR6, UR42, UR9, 0x5f ;  /* 0x0000005f2a0674a4 */ /* 0x000fe2000f8e0209 */
[----:B------:R-:W-:Y:S01]  /*1110*/  CS2R R98, SRZ ;  /* 0x0000000000627805 */ /* 0x000fe2000001ff00 */
[----:B------:R-:W-:Y:S01]  /*1120*/  UIADD3 UR8, UR8, UR4, URZ ;  /* 0x0000000408087290 */ /* 0x000fe2000fffe03f */
[----:B------:R-:W-:Y:S01]  /*1130*/  CS2R R100, SRZ ;  /* 0x0000000000647805 */ /* 0x000fe2000001ff00 */
[----:B------:R-:W-:Y:S01]  /*1140*/  UIMAD.WIDE UR6, UR6, 0x2aaaaaab, URZ ;  /* 0x2aaaaaab060678a5 */ /* 0x000fe2000f8e023f */
[----:B------:R-:W-:Y:S01]  /*1150*/  CS2R R94, SRZ ;  /* 0x00000000005e7805 */ /* 0x000fe2000001ff00 */
[----:B------:R-:W-:Y:S01]  /*1160*/  UIMAD.WIDE UR8, UR8, 0x2aaaaaab, URZ ;  /* 0x2aaaaaab080878a5 */ /* 0x000fe2000f8e023f */
[----:B------:R-:W-:Y:S01]  /*1170*/  CS2R R96, SRZ ;  /* 0x0000000000607805 */ /* 0x000fe2000001ff00 */
[----:B------:R-:W-:Y:S01]  /*1180*/  ULDC UR11, c[0x0][0xc54] ;  /* 0x00031500000b7ab9 */ /* 0x000fe20000000800 */
[----:B------:R-:W-:Y:S01]  /*1190*/  USHF.R.U32.HI UR4, URZ, 0x1f, UR7 ;  /* 0x0000001f3f047899 */ /* 0x000fe20008011607 */
[----:B------:R-:W-:Y:S01]  /*11a0*/  CS2R R92, SRZ ;  /* 0x00000000005c7805 */ /* 0x000fe2000001ff00 */
[----:B------:R-:W-:Y:S01]  /*11b0*/  UIMAD UR11, UR5, UR11, UR10 ;  /* 0x0000000b050b72a4 */ /* 0x000fe2000f8e020a */
[----:B------:R-:W-:Y:S01]  /*11c0*/  CS2R R126, SRZ ;  /* 0x00000000007e7805 */ /* 0x000fe2000001ff00 */
[----:B------:R-:W-:Y:S01]  /*11d0*/  USHF.R.U32.HI UR5, URZ, 0x1f, UR9 ;  /* 0x0000001f3f057899 */ /* 0x000fe20008011609 */
[----:B------:R-:W-:Y:S01]  /*11e0*/  CS2R R88, SRZ ;  /* 0x0000000000587805 */ /* 0x000fe2000001ff00 */
[----:B------:R-:W-:Y:S01]  /*11f0*/  ULEA.HI.SX32 UR7, UR7, UR4, 0x1c ;  /* 0x0000000407077291 */ /* 0x000fe2000f8fe23f */
[----:B------:R-:W-:Y:S01]  /*1200*/  CS2R R132, SRZ ;  /* 0x0000000000847805 */ /* 0x000fe2000001ff00 */
[----:B------:R-:W-:Y:S01]  /*1210*/  ULEA.HI.SX32 UR9, UR9, UR5, 0x1c ;  /* 0x0000000509097291 */ /* 0x000fe2000f8fe23f */
[----:B------:R-:W-:Y:S01]  /*1220*/  CS2R R120, SRZ ;  /* 0x0000000000787805 */ /* 0x000fe2000001ff00 */
[----:B------:R-:W-:Y:S01]  /*1230*/  ULDC UR61, c[0x0][0xc48] ;  /* 0x00031200003d7ab9 */ /* 0x000fe20000000800 */
[----:B------:R-:W-:Y:S01]  /*1240*/  UMOV UR60, UR11 ;  /* 0x0000000b003c7c82 */ /* 0x000fe20008000000 */
[----:B------:R-:W-:Y:S01]  /*1250*/  UISETP.LT.AND UP0, UPT, UR7, UR9, UPT ;  /* 0x000000090700728c */ /* 0x000fe2000bf01270 */
[----:B------:R-:W-:Y:S01]  /*1260*/  CS2R R84, SRZ ;  /* 0x0000000000547805 */ /* 0x000fe2000001ff00 */
[----:B------:R-:W-:Y:S01]  /*1270*/  UISETP.NE.AND UP1, UPT, UR61, 0x1, UPT ;  /* 0x000000013d00788c */ /* 0x000fe2000bf25270 */
[----:B------:R-:W-:Y:S01]  /*1280*/  CS2R R130, SRZ ;  /* 0x0000000000827805 */ /* 0x000fe2000001ff00 */
[----:B------:R-:W-:Y:S01]  /*1290*/  USEL UR14, UR7, UR9, UP0 ;  /* 0x00000009070e7287 */ /* 0x000fe20008000000 */
[----:B------:R-:W-:Y:S01]  /*12a0*/  CS2R R122, SRZ ;  /* 0x00000000007a7805 */ /* 0x000fe2000001ff00 */
[----:B------:R-:W-:Y:S01]  /*12b0*/  UP2UR UR43, UPR, URZ, 0x4 ;  /* 0x000000043f2b7883 */ /* 0x000fe20008000000 */
[----:B------:R-:W-:Y:S01]  /*12c0*/  CS2R R80, SRZ ;  /* 0x0000000000507805 */ /* 0x000fe2000001ff00 */
[----:B------:R-:W-:Y:S01]  /*12d0*/  UISETP.GE.AND UP0, UPT, UR14, 0x1, UPT ;  /* 0x000000010e00788c */ /* 0x000fe2000bf06270 */
[----:B------:R-:W-:Y:S01]  /*12e0*/  CS2R R128, SRZ ;  /* 0x0000000000807805 */ /* 0x000fe2000001ff00 */
[----:B------:R-:W-:Y:S01]  /*12f0*/  IMAD.U32 R74, RZ, RZ, UR14 ;  /* 0x0000000eff4a7e24 */ /* 0x000fe2000f8e00ff */
[----:B------:R-:W-:-:S02]  /*1300*/  CS2R R76, SRZ ;  /* 0x00000000004c7805 */ /* 0x000fc4000001ff00 */
[----:B------:R-:W-:Y:S01]  /*1310*/  CS2R R72, SRZ ;  /* 0x0000000000487805 */ /* 0x000fe2000001ff00 */
[----:B------:R-:W-:Y:S01]  /*1320*/  @UP1 ULDC UR10, c[0x0][0xc4c] ;  /* 0x00031300000a1ab9 */ /* 0x000fe20000000800 */
[----:B------:R-:W-:Y:S01]  /*1330*/  PLOP3.LUT P1, PT, PT, PT, UP0, 0x80, 0x0 ;  /* 0x000000000000781c */ /* 0x000fe20003f2f008 */
[----:B------:R-:W-:Y:S01]  /*1340*/  UIMAD.WIDE.U32 UR4, UR11, UR10, URZ ;  /* 0x0000000a0b0472a5 */ /* 0x000fe2000f8e003f */
[----:B------:R-:W-:Y:S01]  /*1350*/  CS2R R134, SRZ ;  /* 0x0000000000867805 */ /* 0x000fe2000001ff00 */
[----:B------:R-:W-:Y:S01]  /*1360*/  @UP1 ULDC UR6, c[0x0][0xc50] ;  /* 0x0003140000061ab9 */ /* 0x000fe20000000800 */
[----:B------:R-:W-:Y:S01]  /*1370*/  CS2R R68, SRZ ;  /* 0x0000000000447805 */ /* 0x000fe2000001ff00 */
[----:B------:R-:W-:Y:S01]  /*1380*/  @UP1 USHF.R.U32.HI UR60, URZ, UR6, UR5 ;  /* 0x000000063f3c1299 */ /* 0x000fe20008011605 */
[----:B------:R-:W-:Y:S02]  /*1390*/  CS2R R144, SRZ ;  /* 0x0000000000907805 */ /* 0x000fe4000001ff00 */
[----:B------:R-:W-:-:S02]  /*13a0*/  CS2R R64, SRZ ;  /* 0x0000000000407805 */ /* 0x000fc4000001ff00 */
[----:B------:R-:W-:Y:S01]  /*13b0*/  CS2R R142, SRZ ;  /* 0x00000000008e7805 */ /* 0x000fe2000001ff00 */
[----:B------:R-:W-:Y:S01]  /*13c0*/  UIADD3 UR4, -UR60, URZ, URZ ;  /* 0x0000003f3c047290 */ /* 0x000fe2000fffe13f */
[----:B------:R-:W-:Y:S02]  /*13d0*/  CS2R R136, SRZ ;  /* 0x0000000000887805 */ /* 0x000fe4000001ff00 */
[----:B------:R-:W-:Y:S02]  /*13e0*/  CS2R R60, SRZ ;  /* 0x00000000003c7805 */ /* 0x000fe4000001ff00 */
[----:B------:R-:W-:Y:S01]  /*13f0*/  CS2R R146, SRZ ;  /* 0x0000000000927805 */ /* 0x000fe2000001ff00 */
[----:B------:R-:W-:Y:S01]  /*1400*/  UIMAD UR61, UR61, UR4, UR11 ;  /* 0x000000043d3d72a4 */ /* 0x000fe2000f8e020b */
[----:B------:R-:W-:Y:S01]  /*1410*/  IMAD.MOV.U32 R57, RZ, RZ, RZ ;  /* 0x000000ffff397224 */ /* 0x000fe200078e00ff */
        /* <DEDUP_REMOVED lines=11> */
[----:B------:R-:W-:Y:S01]  /*14d0*/  MOV R156, RZ ;  /* 0x000000ff009c7202 */ /* 0x000fe20000000f00 */
        /* <DEDUP_REMOVED lines=36> */
.L_x_2200:
        /* <DEDUP_REMOVED lines=11> */
.L_x_2317:
[----:B------:R-:W-:Y:S05]  /*17d0*/  @!P0 BRA `(.L_x_2202) ;  /* 0x0000000000048947 */ /* 0x000fea0003800000 */
[----:B------:R-:W-:Y:S01]  /*17e0*/  BPT.TRAP 0x1 ;  /* 0x000000040000795c */ /* 0x000fe20000300000 */
.L_x_2202:
[----:B0-----:R-:W-:Y:S01]  /*17f0*/  IMAD.U32 R0, RZ, RZ, UR39 ;  /* 0x00000027ff007e24 */ /* 0x001fe2000f8e00ff */
[----:B------:R-:W-:-:S04]  /*1800*/  MOV R3, UR38 ;  /* 0x0000002600037c02 */ /* 0x000fc80008000f00 */
[----:B------:R-:W-:Y:S02]  /*1810*/  LEA R0, R0, UR40, 0x3 ;  /* 0x0000002800007c11 */ /* 0x000fe4000f8e18ff */
[----:B------:R-:W-:-:S04]  /*1820*/  SHF.L.U32 R3, R3, 0x1f, RZ ;  /* 0x0000001f03037819 */ /* 0x000fc800000006ff */
[----:B------:R0:W1:Y:S01]  /*1830*/  SYNCS.PHASECHK.TRANS64.TRYWAIT P1, [R0+URZ+0x30830], R3 ;  /* 0x03083003000075a7 */ /* 0x000062000802017f */
[----:B------:R-:W-:Y:S05]  /*1840*/  @!P0 BRA `(.L_x_2203) ;  /* 0x0000000000048947 */ /* 0x000fea0003800000 */
[----:B------:R-:W-:Y:S01]  /*1850*/  BPT.TRAP 0x1 ;  /* 0x000000040000795c */ /* 0x000fe20000300000 */
.L_x_2203:
[----:B-1----:R-:W-:Y:S05]  /*1860*/  @P1 BRA `(.L_x_2204) ;  /* 0x0000000000081947 */ /* 0x002fea0003800000 */
[----:B------:R-:W1:Y:S02]  /*1870*/  SYNCS.PHASECHK.TRANS64.TRYWAIT P1, [R0+URZ+0x30830], R3 ;  /* 0x03083003000075a7 */ /* 0x000e64000802017f */
[----:B-1----:R-:W-:Y:S05]  /*1880*/  @!P1 BRA `(.L_x_2205) ;  /* 0x000000f000009947 */ /* 0x002fea0003800000 */
.L_x_2204:
        /* <DEDUP_REMOVED lines=32> */
[----:B------:R-:W-:Y:S02]  /*1a90*/  UIADD3 UR54, UR5, 0x300, URZ ;  /* 0x0000030005367890 */ /* 0x000fe4000fffe03f */
        /* <DEDUP_REMOVED lines=27> */
[----:B------:R-:W-:Y:S01]  /*1c50*/  UMOV UR12, UR6 ;  /* 0x00000006000c7c82 */ /* 0x000fe20008000000 */
[----:B------:R-:W-:Y:S01]  /*1c60*/  UMOV UR13, 0x40000040 ;  /* 0x40000040000d7882 */ /* 0x000fe20000000000 */
[----:B------:R-:W-:Y:S01]  /*1c70*/  UMOV UR14, UR7 ;  /* 0x00000007000e7c82 */ /* 0x000fe20008000000 */
[----:B------:R-:W-:Y:S01]  /*1c80*/  UMOV UR15, 0x40000040 ;  /* 0x40000040000f7882 */ /* 0x000fe20000000000 */
[----:B------:R-:W-:Y:S01]  /*1c90*/  MOV R4, UR12 ;  /* 0x0000000c00047c02 */ /* 0x000fe20008000f00 */
[----:B------:R-:W-:Y:S01]  /*1ca0*/  IMAD.U32 R5, RZ, RZ, UR13 ;  /* 0x0000000dff057e24 */ /* 0x000fe2000f8e00ff */
        /* <DEDUP_REMOVED lines=37> */
.L_x_2206:
[----:B------:R-:W-:Y:S01]  /*1f00*/  UISETP.NE.AND UP0, UPT, UR43, URZ, UPT ;  /* 0x0000003f2b00728c */ /* 0x000fe2000bf05270 */
[----:B------:R-:W-:Y:S01]  /*1f10*/  VIADD R11, R18, UR41 ;  /* 0x00000029120b7c36 */ /* 0x000fe20008000000 */
[----:B------:R-:W-:Y:S01]  /*1f20*/  R2UR UR7, R74 ;  /* 0x000000004a0772ca */ /* 0x000fe200000e0000 */
[----:B------:R-:W-:Y:S01]  /*1f30*/  ULDC UR8, c[0x0][0x2f0] ;  /* 0x0000bc0000087ab9 */ /* 0x000fe20000000800 */
[----:B------:R-:W-:Y:S01]  /*1f40*/  ULDC UR6, c[0x0][0x9d8] ;  /* 0x0002760000067ab9 */ /* 0x000fe20000000800 */
[----:B------:R-:W-:Y:S01]  /*1f50*/  IMAD.U32 R13, RZ, RZ, UR8 ;  /* 0x00000008ff0d7e24 */ /* 0x000fe2000f8e00ff */
[----:B------:R-:W-:Y:S01]  /*1f60*/  PLOP3.LUT P1, PT, PT, PT, UP0, 0x80, 0x0 ;  /* 0x000000000000781c */ /* 0x000fe20003f2f008 */
[----:B------:R-:W-:Y:S01]  /*1f70*/  FMUL.FTZ R26, R26, UR6 ;  /* 0x000000061a1a7c20 */ /* 0x000fe20008410000 */
[----:B------:R-:W-:Y:S01]  /*1f80*/  PLOP3.LUT P2, PT, PT, PT, UP0, 0x80, 0x0 ;  /* 0x000000000000781c */ /* 0x000fe20003f4f008 */
[----:B------:R-:W-:Y:S01]  /*1f90*/  FMUL.FTZ R27, R27, UR6 ;  /* 0x000000061b1b7c20 */ /* 0x000fe20008410000 */
[----:B------:R-:W-:Y:S01]  /*1fa0*/  FMUL.FTZ R30, R30, UR6 ;  /* 0x000000061e1e7c20 */ /* 0x000fe20008410000 */
[----:B------:R-:W-:Y:S01]  /*1fb0*/  @UP0 ULDC UR4, c[0x0][0x44c] ;  /* 0x0001130000040ab9 */ /* 0x000fe20000000800 */
[----:B------:R-:W-:Y:S01]  /*1fc0*/  FMUL.FTZ R31, R31, UR6 ;  /* 0x000000061f1f7c20 */ /* 0x000fe20008410000 */
[----:B------:R-:W2:Y:S01]  /*1fd0*/  MUFU.TANH R26, R26 ;  /* 0x0000001a001a7308 */ /* 0x000ea20000002400 */
[----:B------:R-:W-:Y:S01]  /*1fe0*/  ULDC UR9, c[0x0][0x288] ;  /* 0x0000a20000097ab9 */ /* 0x000fe20000000800 */
[----:B------:R-:W-:Y:S01]  /*1ff0*/  FMUL.FTZ R34, R34, UR6 ;  /* 0x0000000622227c20 */ /* 0x000fe20008410000 */
[----:B------:R-:W-:Y:S01]  /*2000*/  FMUL.FTZ R35, R35, UR6 ;  /* 0x0000000623237c20 */ /* 0x000fe20008410000 */
[----:B------:R-:W-:Y:S01]  /*2010*/  FMUL.FTZ R29, R29, UR6 ;  /* 0x000000061d1d7c20 */ /* 0x000fe20008410000 */
[----:B------:R-:W-:Y:S01]  /*2020*/  FMUL.FTZ R38, R38, UR6 ;  /* 0x0000000626267c20 */ /* 0x000fe20008410000 */
[----:B------:R-:W-:Y:S01]  /*2030*/  @P1 IMAD.HI.U32 R2, R11, UR4, RZ ;  /* 0x000000040b021c27 */ /* 0x000fe2000f8e00ff */
[----:B------:R-:W-:Y:S01]  /*2040*/  @UP0 ULDC UR4, c[0x0][0x450] ;  /* 0x0001140000040ab9 */ /* 0x000fe20000000800 */
[----:B------:R-:W3:Y:S02]  /*2050*/  MUFU.TANH R27, R27 ;  /* 0x0000001b001b7308 */ /* 0x000ee40000002400 */
[----:B------:R-:W-:Y:S01]  /*2060*/  FMUL.FTZ R39, R39, UR6 ;  /* 0x0000000627277c20 */ /* 0x000fe20008410000 */
[----:B------:R-:W-:Y:S01]  /*2070*/  FMUL.FTZ R32, R32, UR6 ;  /* 0x0000000620207c20 */ /* 0x000fe20008410000 */
[----:B------:R-:W-:Y:S01]  /*2080*/  @P2 SHF.R.U32.HI R11, RZ, UR4, R2 ;  /* 0x00000004ff0b2c19 */ /* 0x000fe20008011602 */
[----:B------:R-:W-:Y:S01]  /*2090*/  UIMAD UR4, UR7, -0x60, URZ ;  /* 0xffffffa0070478a4 */ /* 0x000fe2000f8e023f */
[----:B------:R-:W-:Y:S01]  /*20a0*/  FMUL.FTZ R42, R42, UR6 ;  /* 0x000000062a2a7c20 */ /* 0x000fe20008410000 */
[----:B01----:R-:W-:Y:S01]  /*20b0*/  FMUL.FTZ R3, R24, UR6 ;  /* 0x0000000618037c20 */ /* 0x003fe20008410000 */
[----:B------:R-:W-:Y:S01]  /*20c0*/  FMUL.FTZ R43, R43, UR6 ;  /* 0x000000062b2b7c20 */ /* 0x000fe20008410000 */
[----:B------:R-:W0:Y:S01]  /*20d0*/  SHFL.IDX PT, R14, R11, 0x1, 0x1c1f ;  /* 0x003c1f000b0e7f89 */ /* 0x000e2200000e0000 */
[----:B------:R-:W-:Y:S01]  /*20e0*/  UIADD3 UR5, UR4, 0x61, URZ ;  /* 0x0000006104057890 */ /* 0x000fe2000fffe03f */
[----:B------:R-:W1:Y:S01]  /*20f0*/  MUFU.TANH R30, R30 ;  /* 0x0000001e001e7308 */ /* 0x000e620000002400 */
[----:B------:R-:W-:Y:S01]  /*2100*/  UIMAD UR4, UR42, UR8, UR4 ;  /* 0x000000082a0472a4 */ /* 0x000fe2000f8e0204 */
[----:B------:R-:W-:Y:S01]  /*2110*/  FMUL.FTZ R36, R36, UR6 ;  /* 0x0000000624247c20 */ /* 0x000fe20008410000 */
[----:B------:R-:W-:Y:S01]  /*2120*/  FMUL.FTZ R46, R46, UR6 ;  /* 0x000000062e2e7c20 */ /* 0x000fe20008410000 */
[----:B------:R-:W-:Y:S01]  /*2130*/  FMUL.FTZ R47, R47, UR6 ;  /* 0x000000062f2f7c20 */ /* 0x000fe20008410000 */
[----:B------:R-:W-:Y:S01]  /*2140*/  IMAD.U32 R2, RZ, RZ, UR5 ;  /* 0x00000005ff027e24 */ /* 0x000fe2000f8e00ff */
[----:B------:R-:W-:Y:S01]  /*2150*/  UIADD3 UR4, UR4, 0x60, URZ ;  /* 0x0000006004047890 */ /* 0x000fe2000fffe03f */
[----:B------:R-:W-:Y:S01]  /*2160*/  FMUL.FTZ R40, R40, UR6 ;  /* 0x0000000628287c20 */ /* 0x000fe20008410000 */
[----:B------:R-:W-:Y:S01]  /*2170*/  MUFU.TANH R31, R31 ;  /* 0x0000001f001f7308 */ /* 0x000fe20000002400 */
[----:B------:R-:W-:-:S02]  /*2180*/  IMAD R2, R17, -0x2, R2 ;  /* 0xfffffffe11027824 */ /* 0x000fc400078e0202 */
[----:B------:R-:W-:Y:S01]  /*2190*/  FMUL.FTZ R50, R50, UR6 ;  /* 0x0000000632327c20 */ /* 0x000fe20008410000 */
[----:B------:R-:W-:Y:S01]  /*21a0*/  FMUL.FTZ R41, R41, UR6 ;  /* 0x0000000629297c20 */ /* 0x000fe20008410000 */
[----:B------:R-:W-:Y:S01]  /*21b0*/  MOV R12, UR4 ;  /* 0x00000004000c7c02 */ /* 0x000fe20008000f00 */
[----:B------:R-:W-:Y:S02]  /*21c0*/  IMAD R13, R13, UR42, R2 ;  /* 0x0000002a0d0d7c24 */ /* 0x000fe4000f8e0202 */
[----:B------:R-:W-:Y:S01]  /*21d0*/  FMUL.FTZ R51, R51, UR6 ;  /* 0x0000000633337c20 */ /* 0x000fe20008410000 */
[----:B------:R-:W-:Y:S01]  /*21e0*/  FMUL.FTZ R54, R54, UR6 ;  /* 0x0000000636367c20 */ /* 0x000fe20008410000 */
[----:B------:R-:W4:Y:S01]  /*21f0*/  MUFU.TANH R34, R34 ;  /* 0x0000002200227308 */ /* 0x000f220000002400 */
[----:B------:R-:W-:Y:S02]  /*2200*/  IMAD R12, R17, -0x2, R12 ;  /* 0xfffffffe110c7824 */ /* 0x000fe400078e020c */
[----:B------:R-:W-:Y:S01]  /*2210*/  FMUL.FTZ R55, R55, UR6 ;  /* 0x0000000637377c20 */ /* 0x000fe20008410000 */
[----:B------:R-:W-:Y:S01]  /*2220*/  FMUL.FTZ R58, R58, UR6 ;  /* 0x000000063a3a7c20 */ /* 0x000fe20008410000 */
[----:B------:R-:W-:Y:S01]  /*2230*/  FMUL.FTZ R59, R59, UR6 ;  /* 0x000000063b3b7c20 */ /* 0x000fe20008410000 */
[----:B------:R-:W-:Y:S01]  /*2240*/  FMUL.FTZ R62, R62, UR6 ;  /* 0x000000063e3e7c20 */ /* 0x000fe20008410000 */
[----:B0-----:R-:W-:Y:S01]  /*2250*/  IADD3 R15, R14, -UR9, R13 ;  /* 0x800000090e0f7c10 */ /* 0x001fe2000fffe00d */
[----:B------:R-:W-:Y:S01]  /*2260*/  FMUL.FTZ R63, R63, UR6 ;  /* 0x000000063f3f7c20 */ /* 0x000fe20008410000 */
[----:B------:R3:W-:Y:S01]  /*2270*/  MUFU.TANH R20, R29 ;  /* 0x0000001d00147308 */ /* 0x0007e20000002400 */
[----:B------:R-:W-:Y:S01]  /*2280*/  FMUL.FTZ R66, R66, UR6 ;  /* 0x0000000642427c20 */ /* 0x000fe20008410000 */
[----:B------:R-:W-:Y:S01]  /*2290*/  VIMNMX R15, R12, R15, PT ;  /* 0x0000000f0c0f7248 */ /* 0x000fe20003fe0100 */
[----:B------:R-:W-:Y:S01]  /*22a0*/  FMUL.FTZ R67, R67, UR6 ;  /* 0x0000000643437c20 */ /* 0x000fe20008410000 */
[----:B------:R-:W-:Y:S01]  /*22b0*/  FMUL.FTZ R70, R70, UR6 ;  /* 0x0000000646467c20 */ /* 0x000fe20008410000 */
[----:B------:R-:W-:Y:S01]  /*22c0*/  FMUL.FTZ R71, R71, UR6 ;  /* 0x0000000647477c20 */ /* 0x000fe20008410000 */
[C---:B------:R-:W-:Y:S01]  /*22d0*/  ISETP.GT.AND P1, PT, R15.reuse, RZ, PT ;  /* 0x000000ff0f00720c */ /* 0x040fe20003f24270 */
[----:B------:R-:W0:Y:S01]  /*22e0*/  SHFL.IDX PT, R11, R11, RZ, 0x1c1f ;  /* 0x001c1fff0b0b7589 */ /* 0x000e2200000e0000 */
[C---:B------:R-:W-:Y:S01]  /*22f0*/  ISETP.GT.AND P2, PT, R15.reuse, 0x1, PT ;  /* 0x000000010f00780c */ /* 0x040fe20003f44270 */
[----:B------:R-:W-:Y:S01]  /*2300*/  MUFU.TANH R35, R35 ;  /* 0x0000002300237308 */ /* 0x000fe20000002400 */
[----:B------:R-:W-:Y:S01]  /*2310*/  ISETP.GT.AND P3, PT, R15, 0x8, PT ;  /* 0x000000080f00780c */ /* 0x000fe20003f64270 */
[----:B------:R-:W-:Y:S01]  /*2320*/  FMUL.FTZ R10, R25, UR6 ;  /* 0x00000006190a7c20 */ /* 0x000fe20008410000 */
[----:B--2---:R-:W-:Y:S01]  /*2330*/  FSEL R26, R26, -INF , P1 ;  /* 0xff8000001a1a7808 */ /* 0x004fe20000800000 */
[----:B------:R-:W-:Y:S01]  /*2340*/  FMUL.FTZ R28, R28, UR6 ;  /* 0x000000061c1c7c20 */ /* 0x000fe20008410000 */
[----:B---3--:R-:W-:Y:S01]  /*2350*/  FSEL R29, R27, -INF , P2 ;  /* 0xff8000001b1d7808 */ /* 0x008fe20001000000 */
[----:B------:R-:W-:Y:S01]  /*2360*/  VIADD R13, R13, -UR9 ;  /* 0x800000090d0d7c36 */ /* 0x000fe20008000000 */
[----:B------:R-:W-:Y:S01]  /*2370*/  ISETP.GT.AND P1, PT, R15, 0x9, PT ;  /* 0x000000090f00780c */ /* 0x000fe20003f24270 */
[----:B------:R-:W2:Y:S01]  /*2380*/  MUFU.TANH R38, R38 ;  /* 0x0000002600267308 */ /* 0x000ea20000002400 */
[----:B-1----:R-:W-:Y:S01]  /*2390*/  FSEL R30, R30, -INF , P3 ;  /* 0xff8000001e1e7808 */ /* 0x002fe20001800000 */
[----:B------:R-:W-:Y:S01]  /*23a0*/  FMUL.FTZ R33, R33, UR6 ;  /* 0x0000000621217c20 */ /* 0x000fe20008410000 */
[----:B------:R-:W-:Y:S01]  /*23b0*/  FMNMX.FTZ R21, R26, R29, !PT ;  /* 0x0000001d1a157209 */ /* 0x000fe20007810000 */
[----:B------:R-:W-:Y:S01]  /*23c0*/  FMUL.FTZ R37, R37, UR6 ;  /* 0x0000000625257c20 */ /* 0x000fe20008410000 */
[C---:B------:R-:W-:Y:S01]  /*23d0*/  ISETP.GT.AND P2, PT, R15.reuse, 0x10, PT ;  /* 0x000000100f00780c */ /* 0x040fe20003f44270 */
[----:B------:R-:W-:Y:S01]  /*23e0*/  ULDC UR35, c[0x0][0x988] ;  /* 0x0002620000237ab9 */ /* 0x000fe20000000800 */
[----:B------:R-:W-:Y:S01]  /*23f0*/  FMNMX.FTZ R21, R30, R21, !PT ;  /* 0x000000151e157209 */ /* 0x000fe20007810000 */
[----:B------:R1:W-:Y:S01]  /*2400*/  MUFU.TANH R24, R32 ;  /* 0x0000002000187308 */ /* 0x0003e20000002400 */
[----:B----4-:R-:W-:Y:S01]  /*2410*/  FSEL R34, R34, -INF , P2 ;  /* 0xff80000022227808 */ /* 0x010fe20001000000 */
[----:B------:R-:W-:Y:S01]  /*2420*/  FMUL.FTZ R44, R44, UR6 ;  /* 0x000000062c2c7c20 */ /* 0x000fe20008410000 */
[----:B------:R-:W-:Y:S01]  /*2430*/  ISETP.GT.AND P2, PT, R15, 0x18, PT ;  /* 0x000000180f00780c */ /* 0x000fe20003f44270 */
[----:B------:R-:W-:Y:S01]  /*2440*/  FMUL.FTZ R49, R49, UR6 ;  /* 0x0000000631317c20 */ /* 0x000fe20008410000 */
[----:B------:R-:W-:Y:S01]  /*2450*/  FMUL.FTZ R45, R45, UR6 ;  /* 0x000000062d2d7c20 */ /* 0x000fe20008410000 */
[----:B0-----:R-:W-:Y:S01]  /*2460*/  VIADDMNMX R13, R11, R13, R12, PT ;  /* 0x0000000d0b0d7246 */ /* 0x001fe2000380010c */
[----:B------:R-:W-:Y:S01]  /*2470*/  FMUL.FTZ R48, R48, UR6 ;  /* 0x0000000630307c20 */ /* 0x000fe20008410000 */
[----:B------:R-:W0:Y:S01]  /*2480*/  MUFU.TANH R39, R39 ;  /* 0x0000002700277308 */ /* 0x000e220000002400 */
[----:B-1----:R-:W-:Y:S01]  /*2490*/  FSEL R32, R31, -INF , P1 ;  /* 0xff8000001f207808 */ /* 0x002fe20000800000 */
[----:B------:R-:W-:Y:S01]  /*24a0*/  FMUL.FTZ R52, R52, UR6 ;  /* 0x0000000634347c20 */ /* 0x000fe20008410000 */
[----:B------:R-:W-:Y:S01]  /*24b0*/  ISETP.GT.AND P1, PT, R15, 0x11, PT ;  /* 0x000000110f00780c */ /* 0x000fe20003f24270 */
[----:B------:R-:W-:Y:S01]  /*24c0*/  FMUL.FTZ R53, R53, UR6 ;  /* 0x0000000635357c20 */ /* 0x000fe20008410000 */
[----:B------:R-:W-:Y:S01]  /*24d0*/  FMNMX.FTZ R21, R32, R21, !PT ;  /* 0x0000001520157209 */ /* 0x000fe20007810000 */
[----:B------:R-:W-:Y:S01]  /*24e0*/  FMUL.FTZ R56, R56, UR6 ;  /* 0x0000000638387c20 */ /* 0x000fe20008410000 */
[----:B--2---:R-:W-:Y:S01]  /*24f0*/  FSEL R38, R38, -INF , P2 ;  /* 0xff80000026267808 */ /* 0x004fe20001000000 */
[----:B------:R-:W1:Y:S01]  /*2500*/  MUFU.TANH R42, R42 ;  /* 0x0000002a002a7308 */ /* 0x000e620000002400 */
[----:B------:R-:W-:Y:S01]  /*2510*/  FMNMX.FTZ R21, R34, R21, !PT ;  /* 0x0000001522157209 */ /* 0x000fe20007810000 */
[----:B------:R-:W-:Y:S01]  /*2520*/  FMUL.FTZ R57, R57, UR6 ;  /* 0x0000000639397c20 */ /* 0x000fe20008410000 */
[----:B------:R-:W-:Y:S01]  /*2530*/  ISETP.GT.AND P2, PT, R15, 0x20, PT ;  /* 0x000000200f00780c */ /* 0x000fe20003f44270 */
[----:B------:R-:W-:Y:S01]  /*2540*/  FMUL.FTZ R60, R60, UR6 ;  /* 0x000000063c3c7c20 */ /* 0x000fe20008410000 */
[----:B------:R-:W-:Y:S01]  /*2550*/  ISETP.GT.AND P3, PT, R13, 0x8, PT ;  /* 0x000000080d00780c */ /* 0x000fe20003f64270 */
[----:B------:R-:W-:Y:S01]  /*2560*/  FMUL.FTZ R61, R61, UR6 ;  /* 0x000000063d3d7c20 */ /* 0x000fe20008410000 */
[----:B------:R-:W-:Y:S01]  /*2570*/  FMUL.FTZ R64, R64, UR6 ;  /* 0x0000000640407c20 */ /* 0x000fe20008410000 */
[----:B------:R2:W-:Y:S01]  /*2580*/  MUFU.TANH R72, R36 ;  /* 0x0000002400487308 */ /* 0x0005e20000002400 */
[----:B------:R-:W-:Y:S01]  /*2590*/  FMUL.FTZ R65, R65, UR6 ;  /* 0x0000000641417c20 */ /* 0x000fe20008410000 */
[----:B------:R-:W-:Y:S01]  /*25a0*/  FMUL.FTZ R68, R68, UR6 ;  /* 0x0000000644447c20 */ /* 0x000fe20008410000 */
[----:B------:R-:W-:Y:S01]  /*25b0*/  FMUL.FTZ R69, R69, UR6 ;  /* 0x0000000645457c20 */ /* 0x000fe20008410000 */
[----:B------:R-:W-:Y:S01]  /*25c0*/  R2UR UR10, R0 ;  /* 0x00000000000a72ca */ /* 0x000fe200000e0000 */
[----:B------:R-:W-:Y:S01]  /*25d0*/  @UP0 ULDC UR6, c[0x0][0x44c] ;  /* 0x0001130000060ab9 */ /* 0x000fe20000000800 */
[----:B------:R-:W-:Y:S01]  /*25e0*/  UIADD3 UR4, UR7, -0x2, URZ ;  /* 0xfffffffe07047890 */ /* 0x000fe2000fffe03f */
[----:B------:R-:W3:Y:S01]  /*25f0*/  S2UR UR15, SR_CgaCtaId ;  /* 0x00000000000f79c3 */ /* 0x000ee20000008800 */
[----:B------:R-:W4:Y:S01]  /*2600*/  MUFU.TANH R43, R43 ;  /* 0x0000002b002b7308 */ /* 0x000f220000002400 */
[----:B--2---:R-:W-:Y:S01]  /*2610*/  FSEL R36, R35, -INF , P1 ;  /* 0xff80000023247808 */ /* 0x004fe20000800000 */
[----:B------:R-:W-:Y:S01]  /*2620*/  UIMAD.WIDE.U32 UR6, UR41, UR6, URZ ;  /* 0x00000006290672a5 */ /* 0x000fe2000f8e003f */
[----:B------:R-:W-:Y:S01]  /*2630*/  ISETP.GT.AND P1, PT, R15, 0x19, PT ;  /* 0x000000190f00780c */ /* 0x000fe20003f24270 */
[----:B------:R-:W-:Y:S01]  /*2640*/  @UP0 ULDC UR14, c[0x0][0x450] ;  /* 0x00011400000e0ab9 */ /* 0x000fe20000000800 */
[----:B------:R-:W-:Y:S01]  /*2650*/  FMNMX.FTZ R21, R36, R21, !PT ;  /* 0x0000001524157209 */ /* 0x000fe20007810000 */
[----:B------:R-:W-:Y:S01]  /*2660*/  UMOV UR5, UR41 ;  /* 0x0000002900057c82 */ /* 0x000fe20008000000 */
[----:B------:R-:W-:Y:S01]  /*2670*/  UIMAD UR8, UR42, UR8, -UR9 ;  /* 0x000000082a0872a4 */ /* 0x000fe2000f8e0a09 */
[----:B------:R-:W2:Y:S01]  /*2680*/  MUFU.TANH R46, R46 ;  /* 0x0000002e002e7308 */ /* 0x000ea20000002400 */
[----:B------:R-:W-:Y:S01]  /*2690*/  FMNMX.FTZ R21, R38, R21, !PT ;  /* 0x0000001526157209 */ /* 0x000fe20007810000 */
[----:B------:R-:W-:Y:S01]  /*26a0*/  @UP0 USHF.R.U32.HI UR5, URZ, UR14, UR7 ;  /* 0x0000000e3f050299 */ /* 0x000fe20008011607 */
[----:B------:R-:W-:-:S02]  /*26b0*/  CS2R R118, SRZ ;  /* 0x0000000000767805 */ /* 0x000fc4000001ff00 */
[----:B------:R-:W-:Y:S02]  /*26c0*/  CS2R R116, SRZ ;  /* 0x0000000000747805 */ /* 0x000fe4000001ff00 */
[----:B------:R-:W-:Y:S01]  /*26d0*/  CS2R R114, SRZ ;  /* 0x0000000000727805 */ /* 0x000fe2000001ff00 */
[----:B------:R-:W-:Y:S01]  /*26e0*/  UIADD3 UR6, UR8, UR5, URZ ;  /* 0x0000000508067290 */ /* 0x000fe2000fffe03f */
[----:B------:R-:W-:Y:S01]  /*26f0*/  CS2R R112, SRZ ;  /* 0x0000000000707805 */ /* 0x000fe2000001ff00 */
[----:B------:R0:W-:Y:S01]  /*2700*/  MUFU.TANH R73, R40 ;  /* 0x0000002800497308 */ /* 0x0001e20000002400 */
[----:B------:R-:W-:Y:S01]  /*2710*/  UIADD3 UR5, UR10, 0x30840, URZ ;  /* 0x000308400a057890 */ /* 0x000fe2000fffe03f */
[----:B------:R-:W-:Y:S01]  /*2720*/  CS2R R110, SRZ ;  /* 0x00000000006e7805 */ /* 0x000fe2000001ff00 */
[----:B------:R-:W-:Y:S01]  /*2730*/  UIMAD.WIDE UR6, UR6, 0x2aaaaaab, URZ ;  /* 0x2aaaaaab060678a5 */ /* 0x000fe2000f8e023f */
[----:B------:R-:W-:Y:S02]  /*2740*/  CS2R R108, SRZ ;  /* 0x00000000006c7805 */ /* 0x000fe4000001ff00 */
[----:B------:R-:W-:-:S02]  /*2750*/  CS2R R106, SRZ ;  /* 0x00000000006a7805 */ /* 0x000fc4000001ff00 */
[----:B------:R-:W-:Y:S01]  /*2760*/  CS2R R104, SRZ ;  /* 0x0000000000687805 */ /* 0x000fe2000001ff00 */
[----:B------:R-:W-:Y:S01]  /*2770*/  USHF.R.U32.HI UR6, URZ, 0x1f, UR7 ;  /* 0x0000001f3f067899 */ /* 0x000fe20008011607 */
[----:B------:R-:W5:Y:S01]  /*2780*/  MUFU.TANH R47, R47 ;  /* 0x0000002f002f7308 */ /* 0x000f620000002400 */
[----:B0-----:R-:W-:Y:S01]  /*2790*/  FSEL R40, R39, -INF , P1 ;  /* 0xff80000027287808 */ /* 0x001fe20000800000 */
[----:B---3--:R-:W-:Y:S01]  /*27a0*/  UPRMT UR5, UR15, 0x654, UR5 ;  /* 0x000006540f057896 */ /* 0x008fe20008000005 */
[----:B------:R-:W-:Y:S01]  /*27b0*/  ISETP.GT.AND P1, PT, R15, 0x21, PT ;  /* 0x000000210f00780c */ /* 0x000fe20003f24270 */
[----:B------:R-:W-:Y:S01]  /*27c0*/  ULEA.HI.SX32 UR6, UR7, UR6, 0x1c ;  /* 0x0000000607067291 */ /* 0x000fe2000f8fe23f */
[----:B------:R-:W-:Y:S02]  /*27d0*/  FMNMX.FTZ R2, R40, R21, !PT ;  /* 0x0000001528027209 */ /* 0x000fe40007810000 */
[----:B------:R-:W-:Y:S02]  /*27e0*/  CS2R R102, SRZ ;  /* 0x0000000000667805 */ /* 0x000fe4000001ff00 */
[----:B------:R-:W-:Y:S01]  /*27f0*/  CS2R R100, SRZ ;  /* 0x0000000000647805 */ /* 0x000fe2000001ff00 */
[----:B------:R1:W-:Y:S01]  /*2800*/  MUFU.TANH R74, R41 ;  /* 0x00000029004a7308 */ /* 0x0003e20000002400 */
[----:B------:R-:W-:Y:S01]  /*2810*/  UISETP.LT.AND UP0, UPT, URZ, UR6, UPT ;  /* 0x000000063f00728c */ /* 0x000fe2000bf01270 */
[----:B------:R-:W-:Y:S01]  /*2820*/  CS2R R98, SRZ ;  /* 0x0000000000627805 */ /* 0x000fe2000001ff00 */
[----:B------:R-:W-:Y:S01]  /*2830*/  SYNCS.ARRIVE.TRANS64.RED.A1T0 RZ, [UR5], RZ ;  /* 0x000000ffffff79a7 */ /* 0x000fe20008100405 */
[----:B------:R-:W-:Y:S01]  /*2840*/  CS2R R96, SRZ ;  /* 0x0000000000607805 */ /* 0x000fe2000001ff00 */
[----:B------:R-:W-:Y:S01]  /*2850*/  USEL UR10, URZ, UR6, !UP0 ;  /* 0x000000063f0a7287 */ /* 0x000fe2000c000000 */
[----:B------:R-:W-:-:S02]  /*2860*/  CS2R R94, SRZ ;  /* 0x00000000005e7805 */ /* 0x000fc4000001ff00 */
[----:B------:R-:W-:Y:S01]  /*2870*/  CS2R R92, SRZ ;  /* 0x00000000005c7805 */ /* 0x000fe2000001ff00 */
[----:B------:R-:W0:Y:S01]  /*2880*/  MUFU.TANH R50, R50 ;  /* 0x0000003200327308 */ /* 0x000e220000002400 */
[----:B-1----:R-:W-:Y:S01]  /*2890*/  FSEL R41, R42, -INF , P2 ;  /* 0xff8000002a297808 */ /* 0x002fe20001000000 */
[----:B------:R-:W-:Y:S01]  /*28a0*/  UISETP.GE.AND UP0, UPT, UR4, UR10, UPT ;  /* 0x0000000a0400728c */ /* 0x000fe2000bf06270 */
[----:B------:R-:W-:Y:S02]  /*28b0*/  ISETP.GT.AND P2, PT, R15, 0x28, PT ;  /* 0x000000280f00780c */ /* 0x000fe40003f44270 */
[----:B------:R-:W-:Y:S02]  /*28c0*/  CS2R R90, SRZ ;  /* 0x00000000005a7805 */ /* 0x000fe4000001ff00 */
[----:B----4-:R-:W-:Y:S02]  /*28d0*/  FSEL R42, R43, -INF , P1 ;  /* 0xff8000002b2a7808 */ /* 0x010fe40000800000 */
[----:B------:R-:W-:-:S02]  /*28e0*/  CS2R R88, SRZ ;  /* 0x0000000000587805 */ /* 0x000fc4000001ff00 */
[----:B------:R-:W-:Y:S01]  /*28f0*/  FMNMX.FTZ R21, R41, R2, !PT ;  /* 0x0000000229157209 */ /* 0x000fe20007810000 */
[----:B------:R-:W1:Y:S01]  /*2900*/  MUFU.TANH R51, R51 ;  /* 0x0000003300337308 */ /* 0x000e620000002400 */
[----:B------:R-:W-:Y:S02]  /*2910*/  ISETP.GT.AND P1, PT, R15, 0x29, PT ;  /* 0x000000290f00780c */ /* 0x000fe40003f24270 */
[----:B------:R-:W-:Y:S02]  /*2920*/  CS2R R86, SRZ ;  /* 0x0000000000567805 */ /* 0x000fe4000001ff00 */
[----:B--2---:R-:W-:Y:S02]  /*2930*/  FSEL R43, R46, -INF , P2 ;  /* 0xff8000002e2b7808 */ /* 0x004fe40001000000 */
[----:B------:R-:W-:Y:S02]  /*2940*/  CS2R R84, SRZ ;  /* 0x0000000000547805 */ /* 0x000fe4000001ff00 */
[----:B------:R-:W-:-:S02]  /*2950*/  FMNMX.FTZ R2, R42, R21, !PT ;  /* 0x000000152a027209 */ /* 0x000fc40007810000 */
[----:B------:R-:W-:Y:S02]  /*2960*/  CS2R R82, SRZ ;  /* 0x0000000000527805 */ /* 0x000fe4000001ff00 */
[----:B------:R-:W-:Y:S01]  /*2970*/  ISETP.GT.AND P2, PT, R15, 0x30, PT ;  /* 0x000000300f00780c */ /* 0x000fe20003f44270 */
[----:B------:R-:W2:Y:S01]  /*2980*/  MUFU.TANH R54, R54 ;  /* 0x0000003600367308 */ /* 0x000ea20000002400 */
[----:B-----5:R-:W-:Y:S02]  /*2990*/  FSEL R46, R47, -INF , P1 ;  /* 0xff8000002f2e7808 */ /* 0x020fe40000800000 */
[----:B------:R-:W-:Y:S02]  /*29a0*/  CS2R R80, SRZ ;  /* 0x0000000000507805 */ /* 0x000fe4000001ff00 */
[----:B------:R-:W-:Y:S02]  /*29b0*/  FMNMX.FTZ R21, R43, R2, !PT ;  /* 0x000000022b157209 */ /* 0x000fe40007810000 */
[----:B------:R-:W-:-:S02]  /*29c0*/  CS2R R78, SRZ ;  /* 0x00000000004e7805 */ /* 0x000fc4000001ff00 */
[C---:B------:R-:W-:Y:S02]  /*29d0*/  ISETP.GT.AND P1, PT, R15.reuse, 0x31, PT ;  /* 0x000000310f00780c */ /* 0x040fe40003f24270 */
[----:B------:R-:W-:Y:S02]  /*29e0*/  CS2R R76, SRZ ;  /* 0x00000000004c7805 */ /* 0x000fe4000001ff00 */
[----:B0-----:R-:W-:Y:S01]  /*29f0*/  FSEL R47, R50, -INF , P2 ;  /* 0xff800000322f7808 */ /* 0x001fe20001000000 */
[----:B------:R-:W0:Y:S01]  /*2a00*/  MUFU.TANH R55, R55 ;  /* 0x0000003700377308 */ /* 0x000e220000002400 */
[----:B------:R-:W-:Y:S02]  /*2a10*/  FMNMX.FTZ R2, R46, R21, !PT ;  /* 0x000000152e027209 */ /* 0x000fe40007810000 */
[----:B------:R-:W-:Y:S02]  /*2a20*/  ISETP.GT.AND P2, PT, R15, 0x38, PT ;  /* 0x000000380f00780c */ /* 0x000fe40003f44270 */
[----:B-1----:R-:W-:-:S02]  /*2a30*/  FSEL R50, R51, -INF , P1 ;  /* 0xff80000033327808 */ /* 0x002fc40000800000 */
[----:B------:R-:W-:Y:S01]  /*2a40*/  FMNMX.FTZ R21, R47, R2, !PT ;  /* 0x000000022f157209 */ /* 0x000fe20007810000 */
[----:B------:R-:W1:Y:S01]  /*2a50*/  MUFU.TANH R58, R58 ;  /* 0x0000003a003a7308 */ /* 0x000e620000002400 */
[C---:B------:R-:W-:Y:S02]  /*2a60*/  ISETP.GT.AND P1, PT, R15.reuse, 0x39, PT ;  /* 0x000000390f00780c */ /* 0x040fe40003f24270 */
[----:B--2---:R-:W-:Y:S02]  /*2a70*/  FSEL R51, R54, -INF , P2 ;  /* 0xff80000036337808 */ /* 0x004fe40001000000 */
[----:B------:R-:W-:Y:S02]  /*2a80*/  FMNMX.FTZ R2, R50, R21, !PT ;  /* 0x0000001532027209 */ /* 0x000fe40007810000 */
[----:B------:R-:W-:Y:S01]  /*2a90*/  ISETP.GT.AND P2, PT, R15, 0x40, PT ;  /* 0x000000400f00780c */ /* 0x000fe20003f44270 */
[----:B------:R-:W2:Y:S01]  /*2aa0*/  MUFU.TANH R59, R59 ;  /* 0x0000003b003b7308 */ /* 0x000ea20000002400 */
[----:B0-----:R-:W-:-:S02]  /*2ab0*/  FSEL R54, R55, -INF , P1 ;  /* 0xff80000037367808 */ /* 0x001fc40000800000 */
[----:B------:R-:W-:Y:S02]  /*2ac0*/  FMNMX.FTZ R21, R51, R2, !PT ;  /* 0x0000000233157209 */ /* 0x000fe40007810000 */
[C---:B------:R-:W-:Y:S02]  /*2ad0*/  ISETP.GT.AND P1, PT, R15.reuse, 0x41, PT ;  /* 0x000000410f00780c */ /* 0x040fe40003f24270 */
[----:B------:R-:W-:Y:S01]  /*2ae0*/  FMNMX.FTZ R2, R54, R21, !PT ;  /* 0x0000001536027209 */ /* 0x000fe20007810000 */
[----:B------:R-:W0:Y:S01]  /*2af0*/  MUFU.TANH R62, R62 ;  /* 0x0000003e003e7308 */ /* 0x000e220000002400 */
[----:B-1----:R-:W-:Y:S02]  /*2b00*/  FSEL R55, R58, -INF , P2 ;  /* 0xff8000003a377808 */ /* 0x002fe40001000000 */
[----:B------:R-:W-:Y:S02]  /*2b10*/  ISETP.GT.AND P2, PT, R15, 0x48, PT ;  /* 0x000000480f00780c */ /* 0x000fe40003f44270 */
[----:B------:R-:W-:-:S03]  /*2b20*/  FMNMX.FTZ R21, R55, R2, !PT ;  /* 0x0000000237157209 */ /* 0x000fc60007810000 */
[----:B------:R-:W1:Y:S01]  /*2b30*/  MUFU.TANH R63, R63 ;  /* 0x0000003f003f7308 */ /* 0x000e620000002400 */
[----:B--2---:R-:W-:Y:S02]  /*2b40*/  FSEL R58, R59, -INF , P1 ;  /* 0xff8000003b3a7808 */ /* 0x004fe40000800000 */
[----:B------:R-:W-:Y:S02]  /*2b50*/  ISETP.GT.AND P1, PT, R15, 0x49, PT ;  /* 0x000000490f00780c */ /* 0x000fe40003f24270 */
[----:B------:R-:W-:-:S03]  /*2b60*/  FMNMX.FTZ R2, R58, R21, !PT ;  /* 0x000000153a027209 */ /* 0x000fc60007810000 */
[----:B------:R-:W2:Y:S01]  /*2b70*/  MUFU.TANH R66, R66 ;  /* 0x0000004200427308 */ /* 0x000ea20000002400 */
[----:B0-----:R-:W-:Y:S02]  /*2b80*/  FSEL R59, R62, -INF , P2 ;  /* 0xff8000003e3b7808 */ /* 0x001fe40001000000 */
[----:B------:R-:W-:Y:S02]  /*2b90*/  ISETP.GT.AND P2, PT, R15, 0x50, PT ;  /* 0x000000500f00780c */ /* 0x000fe40003f44270 */
[----:B------:R-:W-:-:S03]  /*2ba0*/  FMNMX.FTZ R21, R59, R2, !PT ;  /* 0x000000023b157209 */ /* 0x000fc60007810000 */
        /* <DEDUP_REMOVED lines=18> */
[----:B------:R-:W-:Y:S02]  /*2cd0*/  CS2R R70, SRZ ;  /* 0x0000000000467805 */ /* 0x000fe4000001ff00 */
[----:B------:R-:W-:Y:S02]  /*2ce0*/  ISETP.GT.AND P1, PT, R13, RZ, PT ;  /* 0x000000ff0d00720c */ /* 0x000fe40003f24270 */
[----:B------:R-:W-:Y:S01]  /*2cf0*/  FMNMX.FTZ R15, R2, R15, !PT ;  /* 0x0000000f020f7209 */ /* 0x000fe20007810000 */
[----:B------:R-:W2:Y:S01]  /*2d00*/  MUFU.TANH R28, R28 ;  /* 0x0000001c001c7308 */ /* 0x000ea20000002400 */
[----:B0-----:R-:W-:-:S03]  /*2d10*/  FSEL R3, R3, -INF , P1 ;  /* 0xff80000003037808 */ /* 0x001fc60000800000 */
[----:B------:R-:W0:Y:S01]  /*2d20*/  SHFL.BFLY PT, R14, R15, 0x2, 0x1f ;  /* 0x0c401f000f0e7f89 */ /* 0x000e2200000e0000 */
[----:B------:R-:W-:-:S03]  /*2d30*/  ISETP.GT.AND P1, PT, R13, 0x9, PT ;  /* 0x000000090d00780c */ /* 0x000fc60003f24270 */
[----:B------:R-:W3:Y:S01]  /*2d40*/  MUFU.TANH R33, R33 ;  /* 0x0000002100217308 */ /* 0x000ee20000002400 */
[----:B-1----:R-:W-:Y:S02]  /*2d50*/  FSEL R10, R10, -INF , P2 ;  /* 0xff8000000a0a7808 */ /* 0x002fe40001000000 */
[----:B------:R-:W-:Y:S02]  /*2d60*/  ISETP.GT.AND P2, PT, R13, 0x10, PT ;  /* 0x000000100d00780c */ /* 0x000fe40003f44270 */
[----:B------:R-:W-:-:S03]  /*2d70*/  FMNMX.FTZ R21, R3, R10, !PT ;  /* 0x0000000a03157209 */ /* 0x000fc60007810000 */
[----:B------:R-:W1:Y:S08]  /*2d80*/  MUFU.TANH R37, R37 ;  /* 0x0000002500257308 */ /* 0x000e700000002400 */
[----:B------:R4:W-:Y:S01]  /*2d90*/  MUFU.TANH R39, R49 ;  /* 0x0000003100277308 */ /* 0x0009e20000002400 */
[----:B0-----:R-:W-:-:S05]  /*2da0*/  FMNMX.FTZ R14, R15, R14, !PT ;  /* 0x0000000e0f0e7209 */ /* 0x001fca0007810000 */
[----:B------:R-:W0:Y:S02]  /*2db0*/  SHFL.BFLY PT, R15, R14, 0x1, 0x1f ;  /* 0x0c201f000e0f7f89 */ /* 0x000e2400000e0000 */
[----:B------:R-:W5:Y:S08]  /*2dc0*/  MUFU.TANH R44, R44 ;  /* 0x0000002c002c7308 */ /* 0x000f700000002400 */
[----:B------:R-:W5:Y:S08]  /*2dd0*/  MUFU.TANH R45, R45 ;  /* 0x0000002d002d7308 */ /* 0x000f700000002400 */
[----:B------:R-:W5:Y:S01]  /*2de0*/  MUFU.TANH R48, R48 ;  /* 0x0000003000307308 */ /* 0x000f620000002400 */
[----:B0-----:R-:W-:-:S07]  /*2df0*/  FMNMX.FTZ R11, R14, R15, !PT ;  /* 0x0000000f0e0b7209 */ /* 0x001fce0007810000 */
[----:B------:R-:W0:Y:S01]  /*2e00*/  MUFU.TANH R52, R52 ;  /* 0x0000003400347308 */ /* 0x000e220000002400 */
[----:B--2---:R-:W-:Y:S02]  /*2e10*/  FSEL R14, R28, -INF , P3 ;  /* 0xff8000001c0e7808 */ /* 0x004fe40001800000 */
[----:B------:R-:W-:Y:S02]  /*2e20*/  FSEL R15, R20, -INF , P1 ;  /* 0xff800000140f7808 */ /* 0x000fe40000800000 */
[----:B------:R-:W-:Y:S02]  /*2e30*/  FMNMX.FTZ R12, R14, R21, !PT ;  /* 0x000000150e0c7209 */ /* 0x000fe40007810000 */
[----:B------:R-:W-:Y:S01]  /*2e40*/  ISETP.GT.AND P1, PT, R13, 0x11, PT ;  /* 0x000000110d00780c */ /* 0x000fe20003f24270 */
[----:B------:R-:W2:Y:S01]  /*2e50*/  MUFU.TANH R53, R53 ;  /* 0x0000003500357308 */ /* 0x000ea20000002400 */
[----:B------:R-:W-:Y:S01]  /*2e60*/  FSEL R20, R24, -INF , P2 ;  /* 0xff80000018147808 */ /* 0x000fe20001000000 */
[----:B------:R-:W-:Y:S01]  /*2e70*/  FMUL.FTZ R24, R11, UR35 ;  /* 0x000000230b187c20 */ /* 0x000fe20008410000 */
[----:B------:R-:W-:-:S02]  /*2e80*/  FMNMX.FTZ R25, R15, R12, !PT ;  /* 0x0000000c0f197209 */ /* 0x000fc40007810000 */
[----:B------:R-:W-:Y:S02]  /*2e90*/  FSETP.NEU.FTZ.AND P2, PT, R11, -INF , PT ;  /* 0xff8000000b00780b */ /* 0x000fe40003f5d000 */
[----:B------:R-:W-:Y:S01]  /*2ea0*/  ISETP.GT.AND P3, PT, R13, 0x18, PT ;  /* 0x000000180d00780c */ /* 0x000fe20003f64270 */
[----:B------:R-:W2:Y:S01]  /*2eb0*/  MUFU.TANH R56, R56 ;  /* 0x0000003800387308 */ /* 0x000ea20000002400 */
[----:B---3--:R-:W-:Y:S02]  /*2ec0*/  FSEL R21, R33, -INF , P1 ;  /* 0xff80000021157808 */ /* 0x008fe40000800000 */
[----:B------:R-:W-:Y:S02]  /*2ed0*/  FMNMX.FTZ R12, R20, R25, !PT ;  /* 0x00000019140c7209 */ /* 0x000fe40007810000 */
[----:B----4-:R-:W-:Y:S02]  /*2ee0*/  FSEL R49, R24, RZ, P2 ;  /* 0x000000ff18317208 */ /* 0x010fe40001000000 */
[----:B------:R-:W-:Y:S01]  /*2ef0*/  ISETP.GT.AND P1, PT, R13, 0x19, PT ;  /* 0x000000190d00780c */ /* 0x000fe20003f24270 */
[----:B------:R-:W3:Y:S01]  /*2f00*/  MUFU.TANH R57, R57 ;  /* 0x0000003900397308 */ /* 0x000ee20000002400 */
[----:B------:R-:W-:Y:S01]  /*2f10*/  FSEL R24, R72, -INF , P3 ;  /* 0xff80000048187808 */ /* 0x000fe20001800000 */
[--C-:B------:R-:W-:Y:S01]  /*2f20*/  FFMA.FTZ R33, R26, UR35, -R49.reuse ;  /* 0x000000231a217c23 */ /* 0x100fe20008010831 */
[----:B------:R-:W-:Y:S01]  /*2f30*/  FMNMX.FTZ R27, R21, R12, !PT ;  /* 0x0000000c151b7209 */ /* 0x000fe20007810000 */
[--C-:B------:R-:W-:Y:S01]  /*2f40*/  FFMA.FTZ R35, R29, UR35, -R49.reuse ;  /* 0x000000231d237c23 */ /* 0x100fe20008010831 */
[----:B------:R-:W-:Y:S01]  /*2f50*/  ISETP.GT.AND P2, PT, R13, 0x20, PT ;  /* 0x000000200d00780c */ /* 0x000fe20003f44270 */
[--C-:B------:R-:W-:Y:S01]  /*2f60*/  FFMA.FTZ R42, R42, UR35, -R49.reuse ;  /* 0x000000232a2a7c23 */ /* 0x100fe20008010831 */
[----:B-1----:R-:W-:Y:S01]  /*2f70*/  FSEL R25, R37, -INF , P1 ;  /* 0xff80000025197808 */ /* 0x002fe20000800000 */
[----:B------:R1:W-:Y:S01]  /*2f80*/  MUFU.EX2 R189, R33 ;  /* 0x0000002100bd7308 */ /* 0x0003e20000000800 */
[----:B------:R-:W-:Y:S01]  /*2f90*/  FMNMX.FTZ R12, R24, R27, !PT ;  /* 0x0000001b180c7209 */ /* 0x000fe20007810000 */
[--C-:B------:R-:W-:Y:S01]  /*2fa0*/  FFMA.FTZ R37, R30, UR35, -R49.reuse ;  /* 0x000000231e257c23 */ /* 0x100fe20008010831 */
[----:B------:R-:W-:Y:S01]  /*2fb0*/  ISETP.GT.AND P1, PT, R13, 0x21, PT ;  /* 0x000000210d00780c */ /* 0x000fe20003f24270 */
[--C-:B------:R-:W-:Y:S01]  /*2fc0*/  FFMA.FTZ R43, R43, UR35, -R49.reuse ;  /* 0x000000232b2b7c23 */ /* 0x100fe20008010831 */
[----:B------:R-:W-:Y:S01]  /*2fd0*/  FSEL R26, R73, -INF , P2 ;  /* 0xff800000491a7808 */ /* 0x000fe20001000000 */
[--C-:B------:R-:W-:Y:S01]  /*2fe0*/  FFMA.FTZ R46, R46, UR35, -R49.reuse ;  /* 0x000000232e2e7c23 */ /* 0x100fe20008010831 */
[----:B------:R-:W-:Y:S01]  /*2ff0*/  FMNMX.FTZ R31, R25, R12, !PT ;  /* 0x0000000c191f7209 */ /* 0x000fe20007810000 */
[----:B------:R-:W4:Y:S01]  /*3000*/  MUFU.TANH R60, R60 ;  /* 0x0000003c003c7308 */ /* 0x000f220000002400 */
[----:B------:R-:W-:Y:S01]  /*3010*/  ISETP.GT.AND P2, PT, R13, 0x28, PT ;  /* 0x000000280d00780c */ /* 0x000fe20003f44270 */
[--C-:B------:R-:W-:Y:S01]  /*3020*/  FFMA.FTZ R47, R47, UR35, -R49.reuse ;  /* 0x000000232f2f7c23 */ /* 0x100fe20008010831 */
[----:B------:R-:W-:Y:S01]  /*3030*/  FSEL R27, R74, -INF , P1 ;  /* 0xff8000004a1b7808 */ /* 0x000fe20000800000 */
[--C-:B------:R-:W-:Y:S01]  /*3040*/  FFMA.FTZ R50, R50, UR35, -R49.reuse ;  /* 0x0000002332327c23 */ /* 0x100fe20008010831 */
[----:B------:R-:W-:Y:S01]  /*3050*/  FMNMX.FTZ R12, R26, R31, !PT ;  /* 0x0000001f1a0c7209 */ /* 0x000fe20007810000 */
[--C-:B------:R-:W-:Y:S01]  /*3060*/  FFMA.FTZ R51, R51, UR35, -R49.reuse ;  /* 0x0000002333337c23 */ /* 0x100fe20008010831 */
[----:B------:R-:W-:Y:S01]  /*3070*/  ISETP.GT.AND P1, PT, R13, 0x29, PT ;  /* 0x000000290d00780c */ /* 0x000fe20003f24270 */
[----:B------:R-:W4:Y:S01]  /*3080*/  MUFU.TANH R61, R61 ;  /* 0x0000003d003d7308 */ /* 0x000f220000002400 */
[----:B-----5:R-:W-:Y:S01]  /*3090*/  FSEL R28, R44, -INF , P2 ;  /* 0xff8000002c1c7808 */ /* 0x020fe20001000000 */
[--C-:B------:R-:W-:Y:S01]  /*30a0*/  FFMA.FTZ R54, R54, UR35, -R49.reuse ;  /* 0x0000002336367c23 */ /* 0x100fe20008010831 */
[----:B------:R-:W-:Y:S01]  /*30b0*/  FMNMX.FTZ R31, R27, R12, !PT ;  /* 0x0000000c1b1f7209 */ /* 0x000fe20007810000 */
[--C-:B------:R-:W-:Y:S01]  /*30c0*/  FFMA.FTZ R55, R55, UR35, -R49.reuse ;  /* 0x0000002337377c23 */ /* 0x100fe20008010831 */
[----:B------:R-:W-:Y:S01]  /*30d0*/  ISETP.GT.AND P2, PT, R13, 0x30, PT ;  /* 0x000000300d00780c */ /* 0x000fe20003f44270 */
[--C-:B------:R-:W-:Y:S01]  /*30e0*/  FFMA.FTZ R58, R58, UR35, -R49.reuse ;  /* 0x000000233a3a7c23 */ /* 0x100fe20008010831 */
[----:B------:R-:W-:Y:S01]  /*30f0*/  FSEL R29, R45, -INF , P1 ;  /* 0xff8000002d1d7808 */ /* 0x000fe20000800000 */
[----:B------:R5:W-:Y:S01]  /*3100*/  MUFU.EX2 R44, R35 ;  /* 0x00000023002c7308 */ /* 0x000be20000000800 */
[----:B------:R-:W-:Y:S01]  /*3110*/  FMNMX.FTZ R12, R28, R31, !PT ;  /* 0x0000001f1c0c7209 */ /* 0x000fe20007810000 */
[--C-:B------:R-:W-:Y:S01]  /*3120*/  FFMA.FTZ R45, R34, UR35, -R49.reuse ;  /* 0x00000023222d7c23 */ /* 0x100fe20008010831 */
[----:B------:R-:W-:Y:S01]  /*3130*/  ISETP.GT.AND P1, PT, R13, 0x31, PT ;  /* 0x000000310d00780c */ /* 0x000fe20003f24270 */
[--C-:B------:R-:W-:Y:S01]  /*3140*/  FFMA.FTZ R59, R59, UR35, -R49.reuse ;  /* 0x000000233b3b7c23 */ /* 0x100fe20008010831 */
[----:B------:R-:W-:Y:S01]  /*3150*/  FSEL R30, R48, -INF , P2 ;  /* 0xff800000301e7808 */ /* 0x000fe20001000000 */
[--C-:B------:R-:W-:Y:S01]  /*3160*/  FFMA.FTZ R62, R62, UR35, -R49.reuse ;  /* 0x000000233e3e7c23 */ /* 0x100fe20008010831 */
[----:B-1----:R-:W-:Y:S01]  /*3170*/  FMNMX.FTZ R33, R29, R12, !PT ;  /* 0x0000000c1d217209 */ /* 0x002fe20007810000 */
[----:B------:R-:W1:Y:S01]  /*3180*/  MUFU.TANH R64, R64 ;  /* 0x0000004000407308 */ /* 0x000e620000002400 */
[----:B------:R-:W-:Y:S01]  /*3190*/  ISETP.GT.AND P2, PT, R13, 0x38, PT ;  /* 0x000000380d00780c */ /* 0x000fe20003f44270 */
[--C-:B------:R-:W-:Y:S01]  /*31a0*/  FFMA.FTZ R63, R63, UR35, -R49.reuse ;  /* 0x000000233f3f7c23 */ /* 0x100fe20008010831 */
[----:B------:R-:W-:Y:S01]  /*31b0*/  FSEL R31, R39, -INF , P1 ;  /* 0xff800000271f7808 */ /* 0x000fe20000800000 */
[--C-:B------:R-:W-:Y:S01]  /*31c0*/  FFMA.FTZ R39, R32, UR35, -R49.reuse ;  /* 0x0000002320277c23 */ /* 0x100fe20008010831 */
[----:B------:R-:W-:Y:S01]  /*31d0*/  FMNMX.FTZ R12, R30, R33, !PT ;  /* 0x000000211e0c7209 */ /* 0x000fe20007810000 */
[--C-:B------:R-:W-:Y:S01]  /*31e0*/  FFMA.FTZ R66, R66, UR35, -R49.reuse ;  /* 0x0000002342427c23 */ /* 0x100fe20008010831 */
[----:B------:R-:W-:Y:S01]  /*31f0*/  ISETP.GT.AND P1, PT, R13, 0x39, PT ;  /* 0x000000390d00780c */ /* 0x000fe20003f24270 */
[----:B------:R3:W-:Y:S01]  /*3200*/  MUFU.EX2 R191, R37 ;  /* 0x0000002500bf7308 */ /* 0x0007e20000000800 */
[----:B0-----:R-:W-:Y:S01]  /*3210*/  FSEL R32, R52, -INF , P2 ;  /* 0xff80000034207808 */ /* 0x001fe20001000000 */
[--C-:B------:R-:W-:Y:S01]  /*3220*/  FFMA.FTZ R52, R36, UR35, -R49.reuse ;  /* 0x0000002324347c23 */ /* 0x100fe20008010831 */
[----:B-----5:R-:W-:Y:S01]  /*3230*/  FMNMX.FTZ R35, R31, R12, !PT ;  /* 0x0000000c1f237209 */ /* 0x020fe20007810000 */
[--C-:B------:R-:W-:Y:S01]  /*3240*/  FFMA.FTZ R67, R67, UR35, -R49.reuse ;  /* 0x0000002343437c23 */ /* 0x100fe20008010831 */
[----:B------:R-:W-:Y:S01]  /*3250*/  ISETP.GT.AND P2, PT, R13, 0x40, PT ;  /* 0x000000400d00780c */ /* 0x000fe20003f44270 */
[--C-:B------:R-:W-:Y:S01]  /*3260*/  FFMA.FTZ R2, R2, UR35, -R49.reuse ;  /* 0x0000002302027c23 */ /* 0x100fe20008010831 */
[----:B--2---:R-:W-:Y:S01]  /*3270*/  FSEL R33, R53, -INF , P1 ;  /* 0xff80000035217808 */ /* 0x004fe20000800000 */
[----:B------:R-:W0:Y:S01]  /*3280*/  MUFU.TANH R65, R65 ;  /* 0x0000004100417308 */ /* 0x000e220000002400 */
[----:B------:R-:W-:Y:S01]  /*3290*/  FMNMX.FTZ R12, R32, R35, !PT ;  /* 0x00000023200c7209 */ /* 0x000fe20007810000 */
[----:B------:R-:W-:Y:S01]  /*32a0*/  FFMA.FTZ R53, R38, UR35, -R49 ;  /* 0x0000002326357c23 */ /* 0x000fe20008010831 */
[----:B------:R-:W-:-:S02]  /*32b0*/  ISETP.GT.AND P1, PT, R13, 0x41, PT ;  /* 0x000000410d00780c */ /* 0x000fc40003f24270 */
[----:B------:R-:W-:Y:S02]  /*32c0*/  CS2R R74, SRZ ;  /* 0x00000000004a7805 */ /* 0x000fe4000001ff00 */
[----:B------:R-:W-:Y:S01]  /*32d0*/  FSEL R34, R56, -INF , P2 ;  /* 0xff80000038227808 */ /* 0x000fe20001000000 */
[----:B------:R-:W-:Y:S01]  /*32e0*/  FFMA.FTZ R56, R40, UR35, -R49 ;  /* 0x0000002328387c23 */ /* 0x000fe20008010831 */
[----:B---3--:R-:W-:Y:S01]  /*32f0*/  FMNMX.FTZ R37, R33, R12, !PT ;  /* 0x0000000c21257209 */ /* 0x008fe20007810000 */
[----:B------:R-:W2:Y:S01]  /*3300*/  MUFU.TANH R68, R68 ;  /* 0x0000004400447308 */ /* 0x000ea20000002400 */
[----:B------:R-:W-:Y:S02]  /*3310*/  ISETP.GT.AND P2, PT, R13, 0x48, PT ;  /* 0x000000480d00780c */ /* 0x000fe40003f44270 */
[----:B------:R-:W-:Y:S02]  /*3320*/  CS2R R72, SRZ ;  /* 0x0000000000487805 */ /* 0x000fe4000001ff00 */
[----:B------:R-:W-:-:S02]  /*3330*/  FSEL R35, R57, -INF , P1 ;  /* 0xff80000039237808 */ /* 0x000fc40000800000 */
[----:B------:R-:W-:Y:S02]  /*3340*/  FMNMX.FTZ R12, R34, R37, !PT ;  /* 0x00000025220c7209 */ /* 0x000fe40007810000 */
[C---:B------:R-:W-:Y:S01]  /*3350*/  ISETP.GT.AND P1, PT, R13.reuse, 0x49, PT ;  /* 0x000000490d00780c */ /* 0x040fe20003f24270 */
[----:B------:R3:W-:Y:S01]  /*3360*/  MUFU.EX2 R48, R39 ;  /* 0x0000002700307308 */ /* 0x0007e20000000800 */
[----:B----4-:R-:W-:Y:S02]  /*3370*/  FSEL R36, R60, -INF , P2 ;  /* 0xff8000003c247808 */ /* 0x010fe40001000000 */
[----:B------:R-:W-:Y:S02]  /*3380*/  ISETP.GT.AND P2, PT, R13, 0x50, PT ;  /* 0x000000500d00780c */ /* 0x000fe40003f44270 */
[----:B------:R-:W-:Y:S02]  /*3390*/  FSEL R37, R61, -INF , P1 ;  /* 0xff8000003d257808 */ /* 0x000fe40000800000 */
[----:B------:R-:W-:Y:S01]  /*33a0*/  ISETP.GT.AND P1, PT, R13, 0x51, PT ;  /* 0x000000510d00780c */ /* 0x000fe20003f24270 */
[----:B------:R-:W4:Y:S01]  /*33b0*/  MUFU.TANH R69, R69 ;  /* 0x0000004500457308 */ /* 0x000f220000002400 */
[----:B---3--:R-:W-:-:S02]  /*33c0*/  FMNMX.FTZ R39, R35, R12, !PT ;  /* 0x0000000c23277209 */ /* 0x008fc40007810000 */
[----:B-1----:R-:W-:Y:S02]  /*33d0*/  FSEL R38, R64, -INF , P2 ;  /* 0xff80000040267808 */ /* 0x002fe40001000000 */
[----:B------:R-:W-:Y:S02]  /*33e0*/  FMNMX.FTZ R12, R36, R39, !PT ;  /* 0x00000027240c7209 */ /* 0x000fe40007810000 */
[----:B------:R-:W-:Y:S01]  /*33f0*/  ISETP.GT.AND P2, PT, R13, 0x58, PT ;  /* 0x000000580d00780c */ /* 0x000fe20003f44270 */
[----:B------:R1:W-:Y:S01]  /*3400*/  MUFU.EX2 R185, R45 ;  /* 0x0000002d00b97308 */ /* 0x0003e20000000800 */
[----:B0-----:R-:W-:Y:S02]  /*3410*/  FSEL R39, R65, -INF , P1 ;  /* 0xff80000041277808 */ /* 0x001fe40000800000 */
[----:B------:R-:W-:Y:S02]  /*3420*/  ISETP.GT.AND P1, PT, R13, 0x59, PT ;  /* 0x000000590d00780c */ /* 0x000fe40003f24270 */
[----:B--2---:R-:W-:-:S03]  /*3430*/  FSEL R13, R68, -INF , P2 ;  /* 0xff800000440d7808 */ /* 0x004fc60001000000 */
[----:B------:R-:W-:Y:S01]  /*3440*/  MUFU.EX2 R60, R42 ;  /* 0x0000002a003c7308 */ /* 0x000fe20000000800 */
[----:B-1----:R-:W-:Y:S02]  /*3450*/  FMNMX.FTZ R45, R37, R12, !PT ;  /* 0x0000000c252d7209 */ /* 0x002fe40007810000 */
[----:B----4-:R-:W-:Y:S02]  /*3460*/  FSEL R40, R69, -INF , P1 ;  /* 0xff80000045287808 */ /* 0x010fe40000800000 */
[----:B------:R-:W-:Y:S02]  /*3470*/  CS2R R68, SRZ ;  /* 0x0000000000447805 */ /* 0x000fe4000001ff00 */
[----:B------:R-:W-:Y:S01]  /*3480*/  FMNMX.FTZ R12, R38, R45, !PT ;  /* 0x0000002d260c7209 */ /* 0x000fe20007810000 */
[----:B------:R-:W-:Y:S01]  /*3490*/  FFMA.FTZ R45, R41, UR35, -R49 ;  /* 0x00000023292d7c23 */ /* 0x000fe20008010831 */
[----:B------:R-:W-:Y:S02]  /*34a0*/  MUFU.EX2 R52, R52 ;  /* 0x0000003400347308 */ /* 0x000fe40000000800 */
[----:B------:R-:W-:-:S04]  /*34b0*/  FMNMX.FTZ R12, R39, R12, !PT ;  /* 0x0000000c270c7209 */ /* 0x000fc80007810000 */
[----:B------:R-:W-:Y:S02]  /*34c0*/  FMNMX.FTZ R41, R13, R12, !PT ;  /* 0x0000000c0d297209 */ /* 0x000fe40007810000 */
[----:B------:R-:W-:Y:S02]  /*34d0*/  MUFU.EX2 R53, R53 ;  /* 0x0000003500357308 */ /* 0x000fe40000000800 */
[----:B------:R-:W-:-:S05]  /*34e0*/  FMNMX.FTZ R41, R40, R41, !PT ;  /* 0x0000002928297209 */ /* 0x000fca0007810000 */
[----:B------:R-:W0:Y:S01]  /*34f0*/  SHFL.BFLY PT, R12, R41, 0x2, 0x1f ;  /* 0x0c401f00290c7f89 */ /* 0x000e2200000e0000 */
[----:B------:R-:W1:Y:S08]  /*3500*/  MUFU.EX2 R56, R56 ;  /* 0x0000003800387308 */ /* 0x000e700000000800 */
[----:B------:R-:W2:Y:S08]  /*3510*/  MUFU.EX2 R45, R45 ;  /* 0x0000002d002d7308 */ /* 0x000eb00000000800 */
[----:B------:R-:W-:Y:S01]  /*3520*/  MUFU.EX2 R43, R43 ;  /* 0x0000002b002b7308 */ /* 0x000fe20000000800 */
[----:B-1----:R-:W-:-:S02]  /*3530*/  F2FP.F16.F32.PACK_AB R187, R56, R53 ;  /* 0x0000003538bb723e */ /* 0x002fc400000000ff */
[----:B0-----:R-:W-:-:S05]  /*3540*/  FMNMX.FTZ R42, R41, R12, !PT ;  /* 0x0000000c292a7209 */ /* 0x001fca0007810000 */
[----:B------:R-:W0:Y:S01]  /*3550*/  MUFU.EX2 R46, R46 ;  /* 0x0000002e002e7308 */ /* 0x000e220000000800 */
[----:B--2---:R-:W-:Y:S01]  /*3560*/  F2FP.F16.F32.PACK_AB R181, R60, R45 ;  /* 0x0000002d3cb5723e */ /* 0x004fe200000000ff */
[----:B------:R-:W1:Y:S06]  /*3570*/  SHFL.BFLY PT, R41, R42, 0x1, 0x1f ;  /* 0x0c201f002a297f89 */ /* 0x000e6c00000e0000 */
[----:B------:R-:W-:Y:S08]  /*3580*/  MUFU.EX2 R47, R47 ;  /* 0x0000002f002f7308 */ /* 0x000ff00000000800 */
[----:B------:R-:W2:Y:S01]  /*3590*/  MUFU.EX2 R50, R50 ;  /* 0x0000003200327308 */ /* 0x000ea20000000800 */
[----:B0-----:R-:W-:-:S07]  /*35a0*/  F2FP.F16.F32.PACK_AB R183, R46, R43 ;  /* 0x0000002b2eb7723e */ /* 0x001fce00000000ff */
[----:B------:R-:W-:Y:S01]  /*35b0*/  MUFU.EX2 R51, R51 ;  /* 0x0000003300337308 */ /* 0x000fe20000000800 */
[----:B-1----:R-:W-:Y:S01]  /*35c0*/  FMNMX.FTZ R12, R42, R41, !PT ;  /* 0x000000292a0c7209 */ /* 0x002fe20007810000 */
[----:B------:R-:W-:Y:S01]  /*35d0*/  FADD.FTZ R42, R189, R44 ;  /* 0x0000002cbd2a7221 */ /* 0x000fe20000010000 */
[----:B------:R-:W-:Y:S02]  /*35e0*/  F2FP.F16.F32.PACK_AB R189, R44, R189 ;  /* 0x000000bd2cbd723e */ /* 0x000fe400000000ff */
[C---:B------:R-:W-:Y:S01]  /*35f0*/  FSETP.NEU.FTZ.AND P1, PT, R12.reuse, -INF , PT ;  /* 0xff8000000c00780b */ /* 0x040fe20003f3d000 */
[----:B------:R-:W-:Y:S02]  /*3600*/  FMUL.FTZ R41, R12, UR35 ;  /* 0x000000230c297c20 */ /* 0x000fe40008410000 */
[----:B------:R-:W0:Y:S01]  /*3610*/  MUFU.EX2 R54, R54 ;  /* 0x0000003600367308 */ /* 0x000e220000000800 */
[----:B--2---:R-:W-:Y:S02]  /*3620*/  F2FP.F16.F32.PACK_AB R177, R50, R47 ;  /* 0x0000002f32b1723e */ /* 0x004fe400000000ff */
[----:B------:R-:W-:-:S02]  /*3630*/  FSEL R41, R41, RZ, P1 ;  /* 0x000000ff29297208 */ /* 0x000fc40000800000 */
[----:B------:R-:W-:-:S03]  /*3640*/  PLOP3.LUT P1, PT, PT, PT, UP0, 0x80, 0x0 ;  /* 0x000000000000781c */ /* 0x000fc60003f2f008 */
        /* <DEDUP_REMOVED lines=24> */
[----:B------:R-:W2:Y:S01]  /*37d0*/  MUFU.EX2 R14, R14 ;  /* 0x0000000e000e7308 */ /* 0x000ea20000000800 */
[--C-:B------:R-:W-:Y:S01]  /*37e0*/  FFMA.FTZ R39, R39, UR35, -R41.reuse ;  /* 0x0000002327277c23 */ /* 0x100fe20008010829 */
[--C-:B------:R-:W-:Y:S01]  /*37f0*/  FFMA.FTZ R13, R13, UR35, -R41.reuse ;  /* 0x000000230d0d7c23 */ /* 0x100fe20008010829 */
[----:B------:R-:W-:Y:S01]  /*3800*/  FFMA.FTZ R40, R40, UR35, -R41 ;  /* 0x0000002328287c23 */ /* 0x000fe20008010829 */
[----:B0-----:R-:W-:-:S04]  /*3810*/  F2FP.F16.F32.PACK_AB R179, R54, R51 ;  /* 0x0000003336b3723e */ /* 0x001fc800000000ff */
[----:B------:R-:W0:Y:S01]  /*3820*/  MUFU.EX2 R15, R15 ;  /* 0x0000000f000f7308 */ /* 0x000e220000000800 */
[----:B-1----:R-:W-:Y:S01]  /*3830*/  FADD.FTZ R57, R3, R10 ;  /* 0x0000000a03397221 */ /* 0x002fe20000010000 */
[----:B------:R-:W-:-:S06]  /*3840*/  F2FP.F16.F32.PACK_AB R188, R10, R3 ;  /* 0x000000030abc723e */ /* 0x000fcc00000000ff */
        /* <DEDUP_REMOVED lines=9> */
[----:B------:R-:W-:Y:S02]  /*38e0*/  CS2R R64, SRZ ;  /* 0x0000000000407805 */ /* 0x000fe4000001ff00 */
[----:B------:R-:W-:Y:S01]  /*38f0*/  F2FP.F16.F32.PACK_AB R185, R52, R185 ;  /* 0x000000b934b9723e */ /* 0x000fe200000000ff */
[----:B------:R-:W0:Y:S01]  /*3900*/  MUFU.EX2 R24, R24 ;  /* 0x0000001800187308 */ /* 0x000e220000000800 */
[----:B-1----:R-:W-:-:S07]  /*3910*/  FADD.FTZ R0, R20, R61 ;  /* 0x0000003d14007221 */ /* 0x002fce0000010000 */
[----:B------:R-:W1:Y:S01]  /*3920*/  MUFU.EX2 R25, R25 ;  /* 0x0000001900197308 */ /* 0x000e620000000800 */
[C---:B--2---:R-:W-:Y:S01]  /*3930*/  FADD.FTZ R49, R21.reuse, R0 ;  /* 0x0000000015317221 */ /* 0x044fe20000010000 */
[----:B------:R-:W-:Y:S01]  /*3940*/  FADD.FTZ R0, R52, R57 ;  /* 0x0000003934007221 */ /* 0x000fe20000010000 */
[----:B------:R-:W-:-:S05]  /*3950*/  F2FP.F16.F32.PACK_AB R184, R21, R20 ;  /* 0x0000001415b8723e */ /* 0x000fca00000000ff */
[----:B------:R-:W2:Y:S01]  /*3960*/  MUFU.EX2 R26, R26 ;  /* 0x0000001a001a7308 */ /* 0x000ea20000000800 */
[----:B0-----:R-:W-:Y:S01]  /*3970*/  FADD.FTZ R42, R24, R49 ;  /* 0x00000031182a7221 */ /* 0x001fe20000010000 */
[----:B------:R-:W-:Y:S01]  /*3980*/  FADD.FTZ R49, R53, R0 ;  /* 0x0000000035317221 */ /* 0x000fe20000010000 */
[----:B------:R-:W-:-:S03]  /*3990*/  CS2R R52, SRZ ;  /* 0x0000000000347805 */ /* 0x000fc6000001ff00 */
[----:B------:R-:W-:Y:S02]  /*39a0*/  FADD.FTZ R0, R56, R49 ;  /* 0x0000003138007221 */ /* 0x000fe40000010000 */
[----:B------:R-:W0:Y:S01]  /*39b0*/  MUFU.EX2 R27, R27 ;  /* 0x0000001b001b7308 */ /* 0x000e220000000800 */
[----:B-1----:R-:W-:Y:S01]  /*39c0*/  FADD.FTZ R57, R25, R42 ;  /* 0x0000002a19397221 */ /* 0x002fe20000010000 */
[----:B------:R-:W-:Y:S01]  /*39d0*/  FADD.FTZ R49, R45, R0 ;  /* 0x000000002d317221 */ /* 0x000fe20000010000 */
[----:B------:R-:W-:Y:S02]  /*39e0*/  F2FP.F16.F32.PACK_AB R186, R25, R24 ;  /* 0x0000001819ba723e */ /* 0x000fe400000000ff */
[----:B------:R-:W-:Y:S02]  /*39f0*/  CS2R R44, SRZ ;  /* 0x00000000002c7805 */ /* 0x000fe4000001ff00 */
[----:B------:R-:W-:Y:S01]  /*3a00*/  CS2R R24, SRZ ;  /* 0x0000000000187805 */ /* 0x000fe2000001ff00 */
[----:B------:R-:W-:Y:S01]  /*3a10*/  FADD.FTZ R0, R60, R49 ;  /* 0x000000313c007221 */ /* 0x000fe20000010000 */
[----:B------:R-:W-:Y:S01]  /*3a20*/  CS2R R60, SRZ ;  /* 0x00000000003c7805 */ /* 0x000fe2000001ff00 */
[----:B------:R-:W1:Y:S01]  /*3a30*/  MUFU.EX2 R28, R28 ;  /* 0x0000001c001c7308 */ /* 0x000e620000000800 */
[----:B--2---:R-:W-:Y:S01]  /*3a40*/  FADD.FTZ R42, R26, R57 ;  /* 0x000000391a2a7221 */ /* 0x004fe20000010000 */
[----:B------:R-:W-:-:S06]  /*3a50*/  CS2R R56, SRZ ;  /* 0x0000000000387805 */ /* 0x000fcc000001ff00 */
[----:B------:R-:W2:Y:S01]  /*3a60*/  MUFU.EX2 R29, R29 ;  /* 0x0000001d001d7308 */ /* 0x000ea20000000800 */
[C---:B0-----:R-:W-:Y:S01]  /*3a70*/  FADD.FTZ R41, R27.reuse, R42 ;  /* 0x0000002a1b297221 */ /* 0x041fe20000010000 */
[----:B------:R-:W-:Y:S02]  /*3a80*/  F2FP.F16.F32.PACK_AB R180, R27, R26 ;  /* 0x0000001a1bb4723e */ /* 0x000fe400000000ff */
[----:B------:R-:W-:-:S04]  /*3a90*/  CS2R R26, SRZ ;  /* 0x00000000001a7805 */ /* 0x000fc8000001ff00 */
[----:B------:R-:W0:Y:S01]  /*3aa0*/  MUFU.EX2 R30, R30 ;  /* 0x0000001e001e7308 */ /* 0x000e220000000800 */
[----:B-1----:R-:W-:Y:S01]  /*3ab0*/  FADD.FTZ R42, R28, R41 ;  /* 0x000000291c2a7221 */ /* 0x002fe20000010000 */
[----:B------:R-:W-:-:S04]  /*3ac0*/  FADD.FTZ R41, R43, R0 ;  /* 0x000000002b297221 */ /* 0x000fc80000010000 */
[----:B------:R-:W-:Y:S02]  /*3ad0*/  FADD.FTZ R0, R46, R41 ;  /* 0x000000292e007221 */ /* 0x000fe40000010000 */
[----:B------:R-:W1:Y:S01]  /*3ae0*/  MUFU.EX2 R31, R31 ;  /* 0x0000001f001f7308 */ /* 0x000e620000000800 */
[----:B--2---:R-:W-:Y:S01]  /*3af0*/  FADD.FTZ R49, R29, R42 ;  /* 0x0000002a1d317221 */ /* 0x004fe20000010000 */
[----:B------:R-:W-:Y:S01]  /*3b00*/  FADD.FTZ R41, R47, R0 ;  /* 0x000000002f297221 */ /* 0x000fe20000010000 */
[----:B------:R-:W-:Y:S02]  /*3b10*/  F2FP.F16.F32.PACK_AB R182, R29, R28 ;  /* 0x0000001c1db6723e */ /* 0x000fe400000000ff */
[----:B------:R-:W-:Y:S02]  /*3b20*/  CS2R R46, SRZ ;  /* 0x00000000002e7805 */ /* 0x000fe4000001ff00 */
[----:B------:R-:W-:Y:S01]  /*3b30*/  CS2R R28, SRZ ;  /* 0x00000000001c7805 */ /* 0x000fe2000001ff00 */
[----:B------:R-:W-:Y:S01]  /*3b40*/  FADD.FTZ R0, R50, R41 ;  /* 0x0000002932007221 */ /* 0x000fe20000010000 */
[----:B------:R-:W2:Y:S01]  /*3b50*/  MUFU.EX2 R32, R32 ;  /* 0x0000002000207308 */ /* 0x000ea20000000800 */
[----:B0-----:R-:W-:-:S02]  /*3b60*/  FADD.FTZ R42, R30, R49 ;  /* 0x000000311e2a7221 */ /* 0x001fc40000010000 */
[----:B------:R-:W-:Y:S01]  /*3b70*/  FADD.FTZ R3, R51, R0 ;  /* 0x0000000033037221 */ /* 0x000fe20000010000 */
[----:B------:R-:W-:Y:S02]  /*3b80*/  CS2R R50, SRZ ;  /* 0x0000000000327805 */ /* 0x000fe4000001ff00 */
[----:B------:R-:W-:Y:S01]  /*3b90*/  CS2R R48, SRZ ;  /* 0x0000000000307805 */ /* 0x000fe2000001ff00 */
[----:B------:R-:W-:Y:S01]  /*3ba0*/  FADD.FTZ R0, R54, R3 ;  /* 0x0000000336007221 */ /* 0x000fe20000010000 */
[----:B------:R-:W0:Y:S01]  /*3bb0*/  MUFU.EX2 R33, R33 ;  /* 0x0000002100217308 */ /* 0x000e220000000800 */
[----:B-1----:R-:W-:Y:S02]  /*3bc0*/  FADD.FTZ R43, R31, R42 ;  /* 0x0000002a1f2b7221 */ /* 0x002fe40000010000 */
[----:B------:R-:W-:Y:S01]  /*3bd0*/  FADD.FTZ R3, R55, R0 ;  /* 0x0000000037037221 */ /* 0x000fe20000010000 */
[----:B------:R-:W-:Y:S02]  /*3be0*/  F2FP.F16.F32.PACK_AB R176, R31, R30 ;  /* 0x0000001e1fb0723e */ /* 0x000fe400000000ff */
[----:B------:R-:W-:-:S02]  /*3bf0*/  CS2R R30, SRZ ;  /* 0x00000000001e7805 */ /* 0x000fc4000001ff00 */
        /* <DEDUP_REMOVED lines=8> */
[----:B-1----:R-:W-:-:S07]  /*3c80*/  FADD.FTZ R10, R34, R15 ;  /* 0x0000000f220a7221 */ /* 0x002fce0000010000 */
[----:B------:R-:W1:Y:S01]  /*3c90*/  MUFU.EX2 R36, R36 ;  /* 0x0000002400247308 */ /* 0x000e620000000800 */
[C---:B--2---:R-:W-:Y:S01]  /*3ca0*/  FADD.FTZ R15, R35.reuse, R10 ;  /* 0x0000000a230f7221 */ /* 0x044fe20000010000 */
[----:B------:R-:W-:Y:S02]  /*3cb0*/  F2FP.F16.F32.PACK_AB R172, R35, R34 ;  /* 0x0000002223ac723e */ /* 0x000fe400000000ff */
[----:B------:R-:W-:-:S04]  /*3cc0*/  CS2R R34, SRZ ;  /* 0x0000000000227805 */ /* 0x000fc8000001ff00 */
[----:B------:R-:W2:Y:S01]  /*3cd0*/  MUFU.EX2 R59, R59 ;  /* 0x0000003b003b7308 */ /* 0x000ea20000000800 */
[C---:B0-----:R-:W-:Y:S01]  /*3ce0*/  FADD.FTZ R0, R58.reuse, R3 ;  /* 0x000000033a007221 */ /* 0x041fe20000010000 */
[----:B------:R-:W-:Y:S02]  /*3cf0*/  F2FP.F16.F32.PACK_AB R173, R58, R55 ;  /* 0x000000373aad723e */ /* 0x000fe400000000ff */
[----:B------:R-:W-:-:S04]  /*3d00*/  CS2R R54, SRZ ;  /* 0x0000000000367805 */ /* 0x000fc8000001ff00 */
[----:B------:R-:W0:Y:S01]  /*3d10*/  MUFU.EX2 R37, R37 ;  /* 0x0000002500257308 */ /* 0x000e220000000800 */
[----:B-1----:R-:W-:-:S07]  /*3d20*/  FADD.FTZ R10, R36, R15 ;  /* 0x0000000f240a7221 */ /* 0x002fce0000010000 */
[----:B------:R-:W1:Y:S01]  /*3d30*/  MUFU.EX2 R62, R62 ;  /* 0x0000003e003e7308 */ /* 0x000e620000000800 */
[----:B--2---:R-:W-:-:S07]  /*3d40*/  FADD.FTZ R3, R59, R0 ;  /* 0x000000003b037221 */ /* 0x004fce0000010000 */
[----:B------:R-:W2:Y:S01]  /*3d50*/  MUFU.EX2 R38, R38 ;  /* 0x0000002600267308 */ /* 0x000ea20000000800 */
[C---:B0-----:R-:W-:Y:S01]  /*3d60*/  FADD.FTZ R15, R37.reuse, R10 ;  /* 0x0000000a250f7221 */ /* 0x041fe20000010000 */
[----:B------:R-:W-:Y:S02]  /*3d70*/  F2FP.F16.F32.PACK_AB R174, R37, R36 ;  /* 0x0000002425ae723e */ /* 0x000fe400000000ff */
[----:B------:R-:W-:-:S04]  /*3d80*/  CS2R R36, SRZ ;  /* 0x0000000000247805 */ /* 0x000fc8000001ff00 */
[----:B------:R-:W0:Y:S01]  /*3d90*/  MUFU.EX2 R63, R63 ;  /* 0x0000003f003f7308 */ /* 0x000e220000000800 */
[C---:B-1----:R-:W-:Y:S01]  /*3da0*/  FADD.FTZ R0, R62.reuse, R3 ;  /* 0x000000033e007221 */ /* 0x042fe20000010000 */
[----:B------:R-:W-:Y:S02]  /*3db0*/  F2FP.F16.F32.PACK_AB R175, R62, R59 ;  /* 0x0000003b3eaf723e */ /* 0x000fe400000000ff */
[----:B------:R-:W-:-:S04]  /*3dc0*/  CS2R R58, SRZ ;  /* 0x00000000003a7805 */ /* 0x000fc8000001ff00 */
[----:B------:R-:W1:Y:S01]  /*3dd0*/  MUFU.EX2 R39, R39 ;  /* 0x0000002700277308 */ /* 0x000e620000000800 */
[----:B--2---:R-:W-:-:S07]  /*3de0*/  FADD.FTZ R10, R38, R15 ;  /* 0x0000000f260a7221 */ /* 0x004fce0000010000 */
[----:B------:R-:W2:Y:S01]  /*3df0*/  MUFU.EX2 R66, R66 ;  /* 0x0000004200427308 */ /* 0x000ea20000000800 */
[----:B0-----:R-:W-:-:S07]  /*3e00*/  FADD.FTZ R3, R63, R0 ;  /* 0x000000003f037221 */ /* 0x001fce0000010000 */
[----:B------:R-:W0:Y:S01]  /*3e10*/  MUFU.EX2 R13, R13 ;  /* 0x0000000d000d7308 */ /* 0x000e220000000800 */
[C---:B-1----:R-:W-:Y:S01]  /*3e20*/  FADD.FTZ R10, R39.reuse, R10 ;  /* 0x0000000a270a7221 */ /* 0x042fe20000010000 */
[----:B------:R-:W-:Y:S02]  /*3e30*/  F2FP.F16.F32.PACK_AB R168, R39, R38 ;  /* 0x0000002627a8723e */ /* 0x000fe400000000ff */
[----:B------:R-:W-:-:S04]  /*3e40*/  CS2R R38, SRZ ;  /* 0x0000000000267805 */ /* 0x000fc8000001ff00 */
[----:B------:R-:W1:Y:S01]  /*3e50*/  MUFU.EX2 R67, R67 ;  /* 0x0000004300437308 */ /* 0x000e620000000800 */
[C---:B--2---:R-:W-:Y:S01]  /*3e60*/  FADD.FTZ R0, R66.reuse, R3 ;  /* 0x0000000342007221 */ /* 0x044fe20000010000 */
[----:B------:R-:W-:Y:S02]  /*3e70*/  F2FP.F16.F32.PACK_AB R169, R66, R63 ;  /* 0x0000003f42a9723e */ /* 0x000fe400000000ff */
[----:B------:R-:W-:-:S04]  /*3e80*/  CS2R R62, SRZ ;  /* 0x00000000003e7805 */ /* 0x000fc8000001ff00 */
[----:B------:R-:W2:Y:S01]  /*3e90*/  MUFU.EX2 R40, R40 ;  /* 0x0000002800287308 */ /* 0x000ea20000000800 */
[----:B0-----:R-:W-:-:S07]  /*3ea0*/  FADD.FTZ R3, R13, R10 ;  /* 0x0000000a0d037221 */ /* 0x001fce0000010000 */
[----:B------:R-:W0:Y:S01]  /*3eb0*/  MUFU.EX2 R2, R2 ;  /* 0x0000000200027308 */ /* 0x000e220000000800 */
[----:B-1----:R-:W-:Y:S01]  /*3ec0*/  FADD.FTZ R15, R67, R0 ;  /* 0x00000000430f7221 */ /* 0x002fe20000010000 */
[----:B------:R-:W-:Y:S02]  /*3ed0*/  IMAD.MOV.U32 R0, RZ, RZ, 0x3f800000 ;  /* 0x3f800000ff007424 */ /* 0x000fe400078e00ff */
[C---:B--2---:R-:W-:Y:S01]  /*3ee0*/  FADD.FTZ R10, R40.reuse, R3 ;  /* 0x00000003280a7221 */ /* 0x044fe20000010000 */
[----:B------:R-:W-:Y:S02]  /*3ef0*/  F2FP.F16.F32.PACK_AB R170, R40, R13 ;  /* 0x0000000d28aa723e */ /* 0x000fe400000000ff */
[----:B------:R-:W-:Y:S01]  /*3f00*/  CS2R R40, SRZ ;  /* 0x0000000000287805 */ /* 0x000fe2000001ff00 */
[C---:B0-----:R-:W-:Y:S01]  /*3f10*/  FADD.FTZ R3, R2.reuse, R15 ;  /* 0x0000000f02037221 */ /* 0x041fe20000010000 */
[----:B------:R-:W-:Y:S01]  /*3f20*/  F2FP.F16.F32.PACK_AB R171, R2, R67 ;  /* 0x0000004302ab723e */ /* 0x000fe200000000ff */
[----:B------:R-:W-:Y:S01]  /*3f30*/  IMAD.MOV.U32 R2, RZ, RZ, 0x3f800000 ;  /* 0x3f800000ff027424 */ /* 0x000fe200078e00ff */
[----:B------:R-:W-:Y:S01]  /*3f40*/  CS2R R66, SRZ ;  /* 0x0000000000427805 */ /* 0x000fe2000001ff00 */
[----:B------:R-:W-:Y:S06]  /*3f50*/  @!P1 BRA `(.L_x_2207) ;  /* 0x0000002c00249947 */ /* 0x000fec0003800000 */
[----:B------:R-:W-:Y:S01]  /*3f60*/  IMAD.MOV.U32 R13, RZ, RZ, R11 ;  /* 0x000000ffff0d7224 */ /* 0x000fe200078e000b */
[----:B------:R-:W-:Y:S01]  /*3f70*/  MOV R14, R12 ;  /* 0x0000000c000e7202 */ /* 0x000fe20000000f00 */
[----:B------:R-:W-:Y:S01]  /*3f80*/  IMAD.MOV.U32 R2, RZ, RZ, 0x3f800000 ;  /* 0x3f800000ff027424 */ /* 0x000fe200078e00ff */
[----:B------:R-:W-:Y:S01]  /*3f90*/  UMOV UR5, UR38 ;  /* 0x0000002600057c82 */ /* 0x000fe20008000000 */
[----:B------:R-:W-:Y:S01]  /*3fa0*/  IMAD.MOV.U32 R119, RZ, RZ, RZ ;  /* 0x000000ffff777224 */ /* 0x000fe200078e00ff */
[----:B------:R-:W-:Y:S01]  /*3fb0*/  UMOV UR6, UR39 ;  /* 0x0000002700067c82 */ /* 0x000fe20008000000 */
[----:B------:R-:W-:Y:S01]  /*3fc0*/  ULDC UR34, c[0x0][0x288] ;  /* 0x0000a20000227ab9 */ /* 0x000fe20000000800 */
[----:B------:R-:W-:Y:S01]  /*3fd0*/  ULDC UR7, c[0x0][0x9d8] ;  /* 0x0002760000077ab9 */ /* 0x000fe20000000800 */
[----:B------:R-:W-:-:S05]  /*3fe0*/  ULDC UR35, c[0x0][0x988] ;  /* 0x0002620000237ab9 */ /* 0x000fca0000000800 */
.L_x_2218:
[----:B------:R-:W-:-:S04]  /*3ff0*/  UISETP.NE.AND UP0, UPT, UR6, 0x1, UPT ;  /* 0x000000010600788c */ /* 0x000fc8000bf05270 */
[----:B------:R-:W-:-:S04]  /*4000*/  USEL UR38, URZ, 0x1, UP0 ;  /* 0x000000013f267887 */ /* 0x000fc80008000000 */
[----:B------:R-:W-:Y:S01]  /*4010*/  ULOP3.LUT UR38, UR5, UR38, URZ, 0x3c, !UPT ;  /* 0x0000002605267292 */ /* 0x000fe2000f8e3c3f */
[----:B------:R-:W-:Y:S11]  /*4020*/  @!P0 BRA `(.L_x_2208) ;  /* 0x0000000000048947 */ /* 0x000ff60003800000 */
[----:B------:R-:W-:Y:S01]  /*4030*/  BPT.TRAP 0x1 ;  /* 0x000000040000795c */ /* 0x000fe20000300000 */
.L_x_2208:
        /* <DEDUP_REMOVED lines=9> */
.L_x_2209:
[----:B-1----:R-:W-:Y:S05]  /*40d0*/  @P1 BRA `(.L_x_2210) ;  /* 0x0000000000081947 */ /* 0x002fea0003800000 */
[----:B------:R-:W1:Y:S02]  /*40e0*/  SYNCS.PHASECHK.TRANS64.TRYWAIT P1, [UR8+0x30830], R11 ;  /* 0x0308300bff0075a7 */ /* 0x000e640008020148 */
[----:B-1----:R-:W-:Y:S05]  /*40f0*/  @!P1 BRA `(.L_x_2211) ;  /* 0x000000c400f89947 */ /* 0x002fea0003800000 */
.L_x_2210:
        /* <DEDUP_REMOVED lines=118> */
[----:B------:R-:W-:Y:S01]  /*4860*/  R2UR UR28, R4 ;  /* 0x00000000041c72ca */ /* 0x000fe200000e0000 */
[----:B------:R-:W-:Y:S01]  /*4870*/  UIADD3 UR30, UR9, 0x4, URZ ;  /* 0x00000004091e7890 */ /* 0x000fe2000fffe03f */
[----:B------:R-:W-:Y:S01]  /*4880*/  R2UR UR29, R5 ;  /* 0x00000000051d72ca */ /* 0x000fe200000e0000 */
[----:B------:R-:W-:Y:S01]  /*4890*/  UMOV UR31, 0x40000040 ;  /* 0x40000040001f7882 */ /* 0x000fe20000000000 */
[----:B------:R-:W-:Y:S02]  /*48a0*/  WARPGROUP.DEPBAR.LE gsb0, 0x0 ;  /* 0x00008000000079c5 */ /* 0x000fe40000010000 */
[----:B------:R-:W-:-:S09]  /*48b0*/  WARPGROUP.ARRIVE ;  /* 0x00000000000079c5 */ /* 0x000fd20000000000 */
        /* <DEDUP_REMOVED lines=51> */
.L_x_2212:
[----:B------:R-:W-:Y:S01]  /*4bf0*/  ULEA UR9, UR6, UR40, 0x3 ;  /* 0x0000002806097291 */ /* 0x000fe2000f8e183f */
[----:B------:R-:W-:-:S05]  /*4c00*/  IMAD.U32 R0, RZ, RZ, UR5 ;  /* 0x00000005ff007e24 */ /* 0x000fca000f8e00ff */
[----:B------:R-:W-:-:S04]  /*4c10*/  SHF.L.U32 R0, R0, 0x1f, RZ ;  /* 0x0000001f00007819 */ /* 0x000fc800000006ff */
[----:B------:R2:W3:Y:S01]  /*4c20*/  SYNCS.PHASECHK.TRANS64.TRYWAIT P1, [UR9+0x30850], R0 ;  /* 0x03085000ff0075a7 */ /* 0x0004e20008020149 */
[----:B------:R-:W-:Y:S05]  /*4c30*/  @!P0 BRA `(.L_x_2213) ;  /* 0x0000000000048947 */ /* 0x000fea0003800000 */
[----:B------:R-:W-:Y:S01]  /*4c40*/  BPT.TRAP 0x1 ;  /* 0x000000040000795c */ /* 0x000fe20000300000 */
.L_x_2213:
[----:B---3--:R-:W-:Y:S05]  /*4c50*/  @P1 BRA `(.L_x_2214) ;  /* 0x0000000000081947 */ /* 0x008fea0003800000 */
[----:B------:R-:W3:Y:S02]  /*4c60*/  SYNCS.PHASECHK.TRANS64.TRYWAIT P1, [UR9+0x30850], R0 ;  /* 0x03085000ff0075a7 */ /* 0x000ee40008020149 */
[----:B---3--:R-:W-:Y:S05]  /*4c70*/  @!P1 BRA `(.L_x_2215) ;  /* 0x000000bc00309947 */ /* 0x008fea0003800000 */
.L_x_2214:
        /* <DEDUP_REMOVED lines=37> */
.L_x_2216:
[----:B------:R-:W-:Y:S01]  /*4ed0*/  UISETP.NE.AND UP0, UPT, UR43, URZ, UPT ;  /* 0x0000003f2b00728c */ /* 0x000fe2000bf05270 */
[----:B------:R-:W-:Y:S01]  /*4ee0*/  FMUL.FTZ R2, R129, UR7 ;  /* 0x0000000781027c20 */ /* 0x000fe20008410000 */
[----:B-1----:R-:W-:Y:S01]  /*4ef0*/  IADD3 R12, R18, UR41, RZ ;  /* 0x00000029120c7c10 */ /* 0x002fe2000fffe0ff */
[----:B0-----:R-:W-:Y:S01]  /*4f00*/  FMUL.FTZ R11, R133, UR7 ;  /* 0x00000007850b7c20 */ /* 0x001fe20008410000 */
[----:B--2---:R-:W-:Y:S01]  /*4f10*/  FMUL.FTZ R0, R121, UR7 ;  /* 0x0000000779007c20 */ /* 0x004fe20008410000 */
[----:B------:R0:W-:Y:S01]  /*4f20*/  MUFU.TANH R15, R2 ;  /* 0x00000002000f7308 */ /* 0x0001e20000002400 */
[----:B------:R-:W-:Y:S01]  /*4f30*/  PLOP3.LUT P1, PT, PT, PT, UP0, 0x80, 0x0 ;  /* 0x000000000000781c */ /* 0x000fe20003f2f008 */
[----:B------:R-:W-:Y:S01]  /*4f40*/  FMUL.FTZ R171, R120, UR7 ;  /* 0x0000000778ab7c20 */ /* 0x000fe20008410000 */
[----:B------:R-:W-:Y:S01]  /*4f50*/  PLOP3.LUT P2, PT, PT, PT, UP0, 0x80, 0x0 ;  /* 0x000000000000781c */ /* 0x000fe20003f4f008 */
[----:B------:R-:W-:Y:S01]  /*4f60*/  FMUL.FTZ R124, R124, UR7 ;  /* 0x000000077c7c7c20 */ /* 0x000fe20008410000 */
[----:B------:R-:W-:Y:S01]  /*4f70*/  FMUL.FTZ R125, R125, UR7 ;  /* 0x000000077d7d7c20 */ /* 0x000fe20008410000 */
[----:B------:R-:W-:Y:S01]  /*4f80*/  @UP0 ULDC UR5, c[0x0][0x44c] ;  /* 0x0001130000050ab9 */ /* 0x000fe20000000800 */
[----:B------:R-:W-:Y:S01]  /*4f90*/  FMUL.FTZ R128, R128, UR7 ;  /* 0x0000000780807c20 */ /* 0x000fe20008410000 */
[----:B------:R1:W-:Y:S01]  /*4fa0*/  MUFU.TANH R20, R11 ;  /* 0x0000000b00147308 */ /* 0x0003e20000002400 */
[----:B------:R-:W-:Y:S01]  /*4fb0*/  FMUL.FTZ R132, R132, UR7 ;  /* 0x0000000784847c20 */ /* 0x000fe20008410000 */
[----:B------:R-:W-:Y:S01]  /*4fc0*/  FMUL.FTZ R144, R144, UR7 ;  /* 0x0000000790907c20 */ /* 0x000fe20008410000 */
[----:B------:R-:W-:Y:S01]  /*4fd0*/  FMUL.FTZ R169, R123, UR7 ;  /* 0x000000077ba97c20 */ /* 0x000fe20008410000 */
[----:B------:R-:W-:Y:S01]  /*4fe0*/  FMUL.FTZ R137, R137, UR7 ;  /* 0x0000000789897c20 */ /* 0x000fe20008410000 */
[----:B------:R-:W-:Y:S01]  /*4ff0*/  FMUL.FTZ R136, R136, UR7 ;  /* 0x0000000788887c20 */ /* 0x000fe20008410000 */
[----:B0-----:R-:W-:Y:S01]  /*5000*/  @P1 IMAD.HI.U32 R2, R12, UR5, RZ ;  /* 0x000000050c021c27 */ /* 0x001fe2000f8e00ff */
[----:B------:R-:W-:Y:S01]  /*5010*/  @UP0 ULDC UR5, c[0x0][0x450] ;  /* 0x0001140000050ab9 */ /* 0x000fe20000000800 */
[----:B------:R-:W0:Y:S01]  /*5020*/  MUFU.TANH R171, R171 ;  /* 0x000000ab00ab7308 */ /* 0x000e220000002400 */
[----:B-1----:R-:W1:Y:S01]  /*5030*/  LDC R11, c[0x0][0x2f0] ;  /* 0x0000bc00ff0b7b82 */ /* 0x002e620000000800 */
[----:B------:R-:W-:Y:S01]  /*5040*/  FMUL.FTZ R141, R141, UR7 ;  /* 0x000000078d8d7c20 */ /* 0x000fe20008410000 */
[----:B------:R-:W-:Y:S01]  /*5050*/  @P2 SHF.R.U32.HI R12, RZ, UR5, R2 ;  /* 0x00000005ff0c2c19 */ /* 0x000fe20008011602 */
[----:B------:R-:W-:Y:S01]  /*5060*/  UMOV UR5, 0x1 ;  /* 0x0000000100057882 */ /* 0x000fe20000000000 */
[----:B------:R-:W-:Y:S01]  /*5070*/  FMUL.FTZ R2, R145, UR7 ;  /* 0x0000000791027c20 */ /* 0x000fe20008410000 */
[----:B------:R-:W-:Y:S01]  /*5080*/  UIMAD UR5, UR4, -0x60, UR5 ;  /* 0xffffffa0040578a4 */ /* 0x000fe2000f8e0205 */
[----:B------:R-:W-:Y:S01]  /*5090*/  FMUL.FTZ R168, R122, UR7 ;  /* 0x000000077aa87c20 */ /* 0x000fe20008410000 */
[----:B------:R-:W2:Y:S01]  /*50a0*/  SHFL.IDX PT, R121, R12, RZ, 0x1c1f ;  /* 0x001c1fff0c797589 */ /* 0x000ea200000e0000 */
[----:B------:R-:W3:Y:S01]  /*50b0*/  MUFU.TANH R0, R0 ;  /* 0x0000000000007308 */ /* 0x000ee20000002400 */
[----:B------:R-:W-:Y:S01]  /*50c0*/  FMUL.FTZ R140, R140, UR7 ;  /* 0x000000078c8c7c20 */ /* 0x000fe20008410000 */
[----:B------:R-:W-:Y:S01]  /*50d0*/  FMUL.FTZ R133, R135, UR7 ;  /* 0x0000000787857c20 */ /* 0x000fe20008410000 */
[----:B------:R-:W-:-:S02]  /*50e0*/  IMAD.U32 R172, RZ, RZ, UR5 ;  /* 0x00000005ffac7e24 */ /* 0x000fc4000f8e00ff */
[----:B------:R-:W-:Y:S01]  /*50f0*/  FMUL.FTZ R135, R139, UR7 ;  /* 0x000000078b877c20 */ /* 0x000fe20008410000 */
[----:B------:R-:W-:Y:S01]  /*5100*/  FMUL.FTZ R129, R130, UR7 ;  /* 0x0000000782817c20 */ /* 0x000fe20008410000 */
[----:B------:R-:W-:Y:S01]  /*5110*/  FMUL.FTZ R130, R131, UR7 ;  /* 0x0000000783827c20 */ /* 0x000fe20008410000 */
[----:B------:R-:W-:Y:S01]  /*5120*/  IMAD R172, R17, -0x2, R172 ;  /* 0xfffffffe11ac7824 */ /* 0x000fe200078e02ac */
        /* <DEDUP_REMOVED lines=8> */
[----:B-1----:R-:W-:Y:S01]  /*51b0*/  IMAD R172, R11, UR42, R172 ;  /* 0x0000002a0bac7c24 */ /* 0x002fe2000f8e02ac */
[----:B------:R-:W1:Y:S01]  /*51c0*/  MUFU.TANH R125, R125 ;  /* 0x0000007d007d7308 */ /* 0x000e620000002400 */
[----:B------:R-:W-:Y:S01]  /*51d0*/  FMUL.FTZ R157, R157, UR7 ;  /* 0x000000079d9d7c20 */ /* 0x000fe20008410000 */
[----:B------:R-:W-:Y:S01]  /*51e0*/  FMUL.FTZ R160, R160, UR7 ;  /* 0x00000007a0a07c20 */ /* 0x000fe20008410000 */
[----:B------:R-:W-:Y:S01]  /*51f0*/  FMUL.FTZ R161, R161, UR7 ;  /* 0x00000007a1a17c20 */ /* 0x000fe20008410000 */
[----:B------:R-:W-:Y:S01]  /*5200*/  FMUL.FTZ R164, R164, UR7 ;  /* 0x00000007a4a47c20 */ /* 0x000fe20008410000 */
[----:B------:R-:W-:Y:S01]  /*5210*/  FMUL.FTZ R165, R165, UR7 ;  /* 0x00000007a5a57c20 */ /* 0x000fe20008410000 */
[----:B--2---:R-:W-:Y:S01]  /*5220*/  IADD3 R121, R121, -UR34, R172 ;  /* 0x8000002279797c10 */ /* 0x004fe2000fffe0ac */
[----:B------:R-:W-:Y:S01]  /*5230*/  FMUL.FTZ R170, R126, UR7 ;  /* 0x000000077eaa7c20 */ /* 0x000fe20008410000 */
[----:B------:R-:W2:Y:S01]  /*5240*/  MUFU.TANH R128, R128 ;  /* 0x0000008000807308 */ /* 0x000ea20000002400 */
[----:B------:R-:W-:Y:S01]  /*5250*/  FMUL.FTZ R127, R127, UR7 ;  /* 0x000000077f7f7c20 */ /* 0x000fe20008410000 */
[C---:B------:R-:W-:Y:S01]  /*5260*/  ISETP.GT.AND P1, PT, R121.reuse, RZ, PT ;  /* 0x000000ff7900720c */ /* 0x040fe20003f24270 */
[----:B------:R-:W5:Y:S01]  /*5270*/  S2UR UR6, SR_CgaCtaId ;  /* 0x00000000000679c3 */ /* 0x000f620000008800 */
[----:B------:R-:W-:Y:S01]  /*5280*/  ISETP.GT.AND P2, PT, R121, 0x1, PT ;  /* 0x000000017900780c */ /* 0x000fe20003f44270 */
[----:B------:R-:W-:Y:S01]  /*5290*/  UIADD3 UR8, UR8, 0x30840, URZ ;  /* 0x0003084008087890 */ /* 0x000fe2000fffe03f */
[----:B0-----:R-:W-:-:S02]  /*52a0*/  FSEL R171, R171, -INF , P1 ;  /* 0xff800000abab7808 */ /* 0x001fc40000800000 */
[----:B---3--:R-:W-:Y:S01]  /*52b0*/  FSEL R145, R0, -INF , P2 ;  /* 0xff80000000917808 */ /* 0x008fe20001000000 */
[----:B------:R-:W0:Y:S01]  /*52c0*/  MUFU.TANH R132, R132 ;  /* 0x0000008400847308 */ /* 0x000e220000002400 */
[----:B------:R-:W-:Y:S02]  /*52d0*/  ISETP.GT.AND P1, PT, R121, 0x8, PT ;  /* 0x000000087900780c */ /* 0x000fe40003f24270 */
[----:B------:R-:W-:Y:S02]  /*52e0*/  FMNMX.FTZ R0, R171, R14, !PT ;  /* 0x0000000eab007209 */ /* 0x000fe40007810000 */
[----:B------:R-:W-:Y:S02]  /*52f0*/  ISETP.GT.AND P2, PT, R121, 0x9, PT ;  /* 0x000000097900780c */ /* 0x000fe40003f44270 */
[----:B------:R-:W-:Y:S01]  /*5300*/  FMNMX.FTZ R11, R145, R0, !PT ;  /* 0x00000000910b7209 */ /* 0x000fe20007810000 */
[----:B------:R4:W-:Y:S08]  /*5310*/  MUFU.TANH R123, R144 ;  /* 0x00000090007b7308 */ /* 0x0009f00000002400 */
[----:B------:R3:W-:Y:S01]  /*5320*/  MUFU.TANH R21, R137 ;  /* 0x0000008900157308 */ /* 0x0007e20000002400 */
[----:B----4-:R-:W-:Y:S01]  /*5330*/  FSEL R144, R124, -INF , P1 ;  /* 0xff8000007c907808 */ /* 0x010fe20000800000 */
[----:B-----5:R-:W-:Y:S01]  /*5340*/  UPRMT UR8, UR6, 0x654, UR8 ;  /* 0x0000065406087896 */ /* 0x020fe20008000008 */
[----:B------:R-:W-:-:S02]  /*5350*/  ISETP.GT.AND P1, PT, R121, 0x10, PT ;  /* 0x000000107900780c */ /* 0x000fc40003f24270 */
[----:B------:R-:W-:-:S03]  /*5360*/  FMNMX.FTZ R11, R144, R11, !PT ;  /* 0x0000000b900b7209 */ /* 0x000fc60007810000 */
[----:B------:R-:W4:Y:S01]  /*5370*/  MUFU.TANH R136, R136 ;  /* 0x0000008800887308 */ /* 0x000f220000002400 */
[----:B---3--:R-:W-:Y:S01]  /*5380*/  FMUL.FTZ R137, R142, UR7 ;  /* 0x000000078e897c20 */ /* 0x008fe20008410000 */
[----:B-1----:R-:W-:Y:S01]  /*5390*/  FSEL R142, R125, -INF , P2 ;  /* 0xff8000007d8e7808 */ /* 0x002fe20001000000 */
[----:B------:R-:W-:Y:S01]  /*53a0*/  SYNCS.ARRIVE.TRANS64.RED.A1T0 RZ, [UR8], RZ ;  /* 0x000000ffffff79a7 */ /* 0x000fe20008100408 */
[----:B------:R-:W-:Y:S02]  /*53b0*/  ISETP.GT.AND P2, PT, R121, 0x11, PT ;  /* 0x000000117900780c */ /* 0x000fe40003f44270 */
[----:B------:R-:W-:Y:S02]  /*53c0*/  FMNMX.FTZ R0, R142, R11, !PT ;  /* 0x0000000b8e007209 */ /* 0x000fe40007810000 */
[----:B------:R2:W-:Y:S08]  /*53d0*/  MUFU.TANH R122, R141 ;  /* 0x0000008d007a7308 */ /* 0x0005f00000002400 */
[----:B------:R1:W3:Y:S01]  /*53e0*/  MUFU.TANH R120, R140 ;  /* 0x0000008c00787308 */ /* 0x0002e20000002400 */
[----:B--2---:R-:W-:-:S02]  /*53f0*/  FSEL R141, R128, -INF , P1 ;  /* 0xff800000808d7808 */ /* 0x004fc40000800000 */
[----:B------:R-:W-:Y:S02]  /*5400*/  ISETP.GT.AND P1, PT, R121, 0x18, PT ;  /* 0x000000187900780c */ /* 0x000fe40003f24270 */
[----:B------:R-:W-:Y:S02]  /*5410*/  FMNMX.FTZ R11, R141, R0, !PT ;  /* 0x000000008d0b7209 */ /* 0x000fe40007810000 */
[----:B0-----:R-:W-:Y:S01]  /*5420*/  FSEL R139, R132, -INF , P1 ;  /* 0xff800000848b7808 */ /* 0x001fe20000800000 */
[----:B------:R-:W0:Y:S01]  /*5430*/  MUFU.TANH R2, R2 ;  /* 0x0000000200027308 */ /* 0x000e220000002400 */
[----:B-1----:R-:W-:Y:S02]  /*5440*/  FSEL R140, R15, -INF , P2 ;  /* 0xff8000000f8c7808 */ /* 0x002fe40001000000 */
[----:B------:R-:W-:Y:S02]  /*5450*/  ISETP.GT.AND P2, PT, R121, 0x19, PT ;  /* 0x000000197900780c */ /* 0x000fe40003f44270 */
[----:B------:R-:W-:-:S02]  /*5460*/  FMNMX.FTZ R0, R140, R11, !PT ;  /* 0x0000000b8c007209 */ /* 0x000fc40007810000 */
[----:B------:R-:W-:Y:S01]  /*5470*/  ISETP.GT.AND P1, PT, R121, 0x20, PT ;  /* 0x000000207900780c */ /* 0x000fe20003f24270 */
[----:B------:R-:W1:Y:S01]  /*5480*/  MUFU.TANH R148, R148 ;  /* 0x0000009400947308 */ /* 0x000e620000002400 */
[----:B------:R-:W-:Y:S02]  /*5490*/  FSEL R138, R20, -INF , P2 ;  /* 0xff800000148a7808 */ /* 0x000fe40001000000 */
[----:B------:R-:W-:Y:S02]  /*54a0*/  FMNMX.FTZ R11, R139, R0, !PT ;  /* 0x000000008b0b7209 */ /* 0x000fe40007810000 */
[----:B------:R-:W-:Y:S02]  /*54b0*/  ISETP.GT.AND P2, PT, R121, 0x21, PT ;  /* 0x000000217900780c */ /* 0x000fe40003f44270 */
[----:B----4-:R-:W-:Y:S01]  /*54c0*/  FSEL R136, R136, -INF , P1 ;  /* 0xff80000088887808 */ /* 0x010fe20000800000 */
[----:B------:R-:W2:Y:S01]  /*54d0*/  MUFU.TANH R149, R149 ;  /* 0x0000009500957308 */ /* 0x000ea20000002400 */
[----:B------:R-:W-:-:S02]  /*54e0*/  FMNMX.FTZ R11, R138, R11, !PT ;  /* 0x0000000b8a0b7209 */ /* 0x000fc40007810000 */
[----:B------:R-:W-:Y:S02]  /*54f0*/  ISETP.GT.AND P1, PT, R121, 0x28, PT ;  /* 0x000000287900780c */ /* 0x000fe40003f24270 */
[----:B------:R-:W-:Y:S02]  /*5500*/  FSEL R132, R21, -INF , P2 ;  /* 0xff80000015847808 */ /* 0x000fe40001000000 */
[----:B------:R-:W-:Y:S01]  /*5510*/  FMNMX.FTZ R11, R136, R11, !PT ;  /* 0x0000000b880b7209 */ /* 0x000fe20007810000 */
[----:B------:R-:W4:Y:S01]  /*5520*/  MUFU.TANH R152, R152 ;  /* 0x0000009800987308 */ /* 0x000f220000002400 */
[----:B------:R-:W-:Y:S02]  /*5530*/  ISETP.GT.AND P2, PT, R121, 0x29, PT ;  /* 0x000000297900780c */ /* 0x000fe40003f44270 */
[----:B---3--:R-:W-:Y:S02]  /*5540*/  FSEL R128, R120, -INF , P1 ;  /* 0xff80000078807808 */ /* 0x008fe40000800000 */
[----:B------:R-:W-:-:S02]  /*5550*/  FMNMX.FTZ R11, R132, R11, !PT ;  /* 0x0000000b840b7209 */ /* 0x000fc40007810000 */
[C---:B------:R-:W-:Y:S01]  /*5560*/  ISETP.GT.AND P1, PT, R121.reuse, 0x30, PT ;  /* 0x000000307900780c */ /* 0x040fe20003f24270 */
[----:B------:R-:W3:Y:S01]  /*5570*/  MUFU.TANH R153, R153 ;  /* 0x0000009900997308 */ /* 0x000ee20000002400 */
[----:B------:R-:W-:Y:S02]  /*5580*/  FSEL R122, R122, -INF , P2 ;  /* 0xff8000007a7a7808 */ /* 0x000fe40001000000 */
[----:B------:R-:W-:Y:S02]  /*5590*/  FMNMX.FTZ R11, R128, R11, !PT ;  /* 0x0000000b800b7209 */ /* 0x000fe40007810000 */
[----:B------:R-:W-:Y:S02]  /*55a0*/  ISETP.GT.AND P2, PT, R121, 0x31, PT ;  /* 0x000000317900780c */ /* 0x000fe40003f44270 */
[----:B------:R-:W-:Y:S01]  /*55b0*/  FSEL R123, R123, -INF , P1 ;  /* 0xff8000007b7b7808 */ /* 0x000fe20000800000 */
[----:B------:R-:W5:Y:S01]  /*55c0*/  MUFU.TANH R156, R156 ;  /* 0x0000009c009c7308 */ /* 0x000f620000002400 */
[----:B------:R-:W-:-:S02]  /*55d0*/  FMNMX.FTZ R0, R122, R11, !PT ;  /* 0x0000000b7a007209 */ /* 0x000fc40007810000 */
[----:B------:R-:W-:Y:S02]  /*55e0*/  ISETP.GT.AND P1, PT, R121, 0x38, PT ;  /* 0x000000387900780c */ /* 0x000fe40003f24270 */
[----:B0-----:R-:W-:Y:S02]  /*55f0*/  FSEL R15, R2, -INF , P2 ;  /* 0xff800000020f7808 */ /* 0x001fe40001000000 */
[----:B------:R-:W-:Y:S01]  /*5600*/  FMNMX.FTZ R0, R123, R0, !PT ;  /* 0x000000007b007209 */ /* 0x000fe20007810000 */
[----:B------:R-:W0:Y:S01]  /*5610*/  MUFU.TANH R157, R157 ;  /* 0x0000009d009d7308 */ /* 0x000e220000002400 */
[----:B------:R-:W-:Y:S02]  /*5620*/  ISETP.GT.AND P2, PT, R121, 0x39, PT ;  /* 0x000000397900780c */ /* 0x000fe40003f44270 */
[----:B-1----:R-:W-:Y:S02]  /*5630*/  FSEL R20, R148, -INF , P1 ;  /* 0xff80000094147808 */ /* 0x002fe40000800000 */
[----:B------:R-:W-:-:S02]  /*5640*/  FMNMX.FTZ R11, R15, R0, !PT ;  /* 0x000000000f0b7209 */ /* 0x000fc40007810000 */
[----:B------:R-:W-:Y:S01]  /*5650*/  ISETP.GT.AND P1, PT, R121, 0x40, PT ;  /* 0x000000407900780c */ /* 0x000fe20003f24270 */
[----:B------:R-:W1:Y:S01]  /*5660*/  MUFU.TANH R160, R160 ;  /* 0x000000a000a07308 */ /* 0x000e620000002400 */
[----:B--2---:R-:W-:Y:S01]  /*5670*/  FSEL R2, R149, -INF , P2 ;  /* 0xff80000095027808 */ /* 0x004fe20001000000 */
[----:B------:R-:W-:Y:S01]  /*5680*/  FMUL.FTZ R149, R158, UR7 ;  /* 0x000000079e957c20 */ /* 0x000fe20008410000 */
[----:B------:R-:W-:Y:S02]  /*5690*/  FMNMX.FTZ R21, R20, R11, !PT ;  /* 0x0000000b14157209 */ /* 0x000fe40007810000 */
[----:B------:R-:W-:Y:S02]  /*56a0*/  ISETP.GT.AND P2, PT, R121, 0x41, PT ;  /* 0x000000417900780c */ /* 0x000fe40003f44270 */
[----:B----4-:R-:W-:Y:S01]  /*56b0*/  FSEL R11, R152, -INF , P1 ;  /* 0xff800000980b7808 */ /* 0x010fe20000800000 */
[----:B------:R-:W2:Y:S01]  /*56c0*/  MUFU.TANH R161, R161 ;  /* 0x000000a100a17308 */ /* 0x000ea20000002400 */
[----:B------:R-:W-:Y:S01]  /*56d0*/  FMNMX.FTZ R120, R2, R21, !PT ;  /* 0x0000001502787209 */ /* 0x000fe20007810000 */
[----:B------:R-:W-:Y:S01]  /*56e0*/  FMUL.FTZ R152, R159, UR7 ;  /* 0x000000079f987c20 */ /* 0x000fe20008410000 */
[----:B------:R-:W-:-:S02]  /*56f0*/  ISETP.GT.AND P1, PT, R121, 0x48, PT ;  /* 0x000000487900780c */ /* 0x000fc40003f24270 */
[----:B---3--:R-:W-:Y:S01]  /*5700*/  FSEL R0, R153, -INF , P2 ;  /* 0xff80000099007808 */ /* 0x008fe20001000000 */
[----:B------:R-:W-:Y:S01]  /*5710*/  FMUL.FTZ R153, R163, UR7 ;  /* 0x00000007a3997c20 */ /* 0x000fe20008410000 */
[----:B------:R-:W-:Y:S01]  /*5720*/  FMNMX.FTZ R125, R11, R120, !PT ;  /* 0x000000780b7d7209 */ /* 0x000fe20007810000 */
[----:B------:R3:W4:Y:S01]  /*5730*/  MUFU.TANH R126, R164 ;  /* 0x000000a4007e7308 */ /* 0x0007220000002400 */
[----:B------:R-:W-:Y:S02]  /*5740*/  ISETP.GT.AND P2, PT, R121, 0x49, PT ;  /* 0x000000497900780c */ /* 0x000fe40003f44270 */
[----:B-----5:R-:W-:Y:S01]  /*5750*/  FSEL R21, R156, -INF , P1 ;  /* 0xff8000009c157808 */ /* 0x020fe20000800000 */
[----:B------:R-:W-:Y:S01]  /*5760*/  FMUL.FTZ R156, R143, UR7 ;  /* 0x000000078f9c7c20 */ /* 0x000fe20008410000 */
[----:B------:R-:W-:Y:S02]  /*5770*/  FMNMX.FTZ R124, R0, R125, !PT ;  /* 0x0000007d007c7209 */ /* 0x000fe40007810000 */
[----:B------:R-:W-:Y:S01]  /*5780*/  ISETP.GT.AND P1, PT, R121, 0x50, PT ;  /* 0x000000507900780c */ /* 0x000fe20003f24270 */
[----:B------:R-:W5:Y:S01]  /*5790*/  MUFU.TANH R165, R165 ;  /* 0x000000a500a57308 */ /* 0x000f620000002400 */
[----:B0-----:R-:W-:Y:S01]  /*57a0*/  FSEL R120, R157, -INF , P2 ;  /* 0xff8000009d787808 */ /* 0x001fe20001000000 */
[----:B---3--:R-:W-:Y:S01]  /*57b0*/  FMUL.FTZ R164, R151, UR7 ;  /* 0x0000000797a47c20 */ /* 0x008fe20008410000 */
[----:B------:R-:W-:Y:S01]  /*57c0*/  FMNMX.FTZ R125, R21, R124, !PT ;  /* 0x0000007c157d7209 */ /* 0x000fe20007810000 */
[----:B------:R-:W-:Y:S01]  /*57d0*/  FMUL.FTZ R151, R162, UR7 ;  /* 0x00000007a2977c20 */ /* 0x000fe20008410000 */
[----:B------:R-:W-:Y:S01]  /*57e0*/  ISETP.GT.AND P2, PT, R121, 0x51, PT ;  /* 0x000000517900780c */ /* 0x000fe20003f44270 */
[----:B------:R-:W-:Y:S01]  /*57f0*/  FMUL.FTZ R157, R167, UR7 ;  /* 0x00000007a79d7c20 */ /* 0x000fe20008410000 */
[----:B-1----:R-:W-:Y:S01]  /*5800*/  FSEL R124, R160, -INF , P1 ;  /* 0xff800000a07c7808 */ /* 0x002fe20000800000 */
[----:B------:R-:W-:Y:S01]  /*5810*/  FMUL.FTZ R160, R146, UR7 ;  /* 0x0000000792a07c20 */ /* 0x000fe20008410000 */
[----:B------:R-:W-:Y:S01]  /*5820*/  FMNMX.FTZ R143, R120, R125, !PT ;  /* 0x0000007d788f7209 */ /* 0x000fe20007810000 */
[----:B------:R-:W0:Y:S01]  /*5830*/  MUFU.TANH R168, R168 ;  /* 0x000000a800a87308 */ /* 0x000e220000002400 */
[----:B------:R-:W-:-:S02]  /*5840*/  ISETP.GT.AND P1, PT, R121, 0x58, PT ;  /* 0x000000587900780c */ /* 0x000fc40003f24270 */
[----:B--2---:R-:W-:Y:S01]  /*5850*/  FSEL R125, R161, -INF , P2 ;  /* 0xff800000a17d7808 */ /* 0x004fe20001000000 */
[----:B------:R-:W-:Y:S01]  /*5860*/  FMUL.FTZ R161, R150, UR7 ;  /* 0x0000000796a17c20 */ /* 0x000fe20008410000 */
[----:B------:R-:W-:Y:S01]  /*5870*/  FMNMX.FTZ R148, R124, R143, !PT ;  /* 0x0000008f7c947209 */ /* 0x000fe20007810000 */
[----:B------:R-:W-:Y:S01]  /*5880*/  FMUL.FTZ R150, R155, UR7 ;  /* 0x000000079b967c20 */ /* 0x000fe20008410000 */
[----:B------:R-:W-:Y:S01]  /*5890*/  ISETP.GT.AND P2, PT, R121, 0x59, PT ;  /* 0x000000597900780c */ /* 0x000fe20003f44270 */
[----:B------:R-:W1:Y:S01]  /*58a0*/  MUFU.TANH R169, R169 ;  /* 0x000000a900a97308 */ /* 0x000e620000002400 */
[----:B----4-:R-:W-:Y:S02]  /*58b0*/  FSEL R126, R126, -INF , P1 ;  /* 0xff8000007e7e7808 */ /* 0x010fe40000800000 */
[----:B------:R-:W-:Y:S01]  /*58c0*/  FMNMX.FTZ R143, R125, R148, !PT ;  /* 0x000000947d8f7209 */ /* 0x000fe20007810000 */
[----:B------:R-:W-:Y:S01]  /*58d0*/  FMUL.FTZ R148, R154, UR7 ;  /* 0x000000079a947c20 */ /* 0x000fe20008410000 */
[----:B-----5:R-:W-:Y:S01]  /*58e0*/  FSEL R121, R165, -INF , P2 ;  /* 0xff800000a5797808 */ /* 0x020fe20001000000 */
[----:B------:R-:W-:Y:S01]  /*58f0*/  FMUL.FTZ R165, R147, UR7 ;  /* 0x0000000793a57c20 */ /* 0x000fe20008410000 */
[----:B------:R-:W-:Y:S01]  /*5900*/  FMNMX.FTZ R146, R126, R143, !PT ;  /* 0x0000008f7e927209 */ /* 0x000fe20007810000 */
[----:B------:R-:W2:Y:S01]  /*5910*/  MUFU.TANH R170, R170 ;  /* 0x000000aa00aa7308 */ /* 0x000ea20000002400 */
[----:B------:R-:W-:-:S02]  /*5920*/  FMUL.FTZ R154, R166, UR7 ;  /* 0x00000007a69a7c20 */ /* 0x000fc40008410000 */
[----:B------:R-:W-:-:S05]  /*5930*/  FMNMX.FTZ R146, R121, R146, !PT ;  /* 0x0000009279927209 */ /* 0x000fca0007810000 */
[----:B------:R-:W3:Y:S01]  /*5940*/  SHFL.BFLY PT, R143, R146, 0x2, 0x1f ;  /* 0x0c401f00928f7f89 */ /* 0x000ee200000e0000 */
[----:B------:R-:W4:Y:S08]  /*5950*/  MUFU.TANH R127, R127 ;  /* 0x0000007f007f7308 */ /* 0x000f300000002400 */
[----:B------:R-:W5:Y:S08]  /*5960*/  MUFU.TANH R129, R129 ;  /* 0x0000008100817308 */ /* 0x000f700000002400 */
[----:B------:R-:W5:Y:S01]  /*5970*/  MUFU.TANH R130, R130 ;  /* 0x0000008200827308 */ /* 0x000f620000002400 */
[----:B---3--:R-:W-:-:S07]  /*5980*/  FMNMX.FTZ R147, R146, R143, !PT ;  /* 0x0000008f92937209 */ /* 0x008fce0007810000 */
[----:B------:R-:W3:Y:S01]  /*5990*/  MUFU.TANH R131, R131 ;  /* 0x0000008300837308 */ /* 0x000ee20000002400 */
[----:B------:R-:W0:Y:S04]  /*59a0*/  SHFL.IDX PT, R143, R12, 0x1, 0x1c1f ;  /* 0x003c1f000c8f7f89 */ /* 0x000e2800000e0000 */
[----:B------:R-:W1:Y:S03]  /*59b0*/  SHFL.BFLY PT, R146, R147, 0x1, 0x1f ;  /* 0x0c201f0093927f89 */ /* 0x000e6600000e0000 */
[----:B------:R-:W3:Y:S08]  /*59c0*/  MUFU.TANH R133, R133 ;  /* 0x0000008500857308 */ /* 0x000ef00000002400 */
[----:B------:R-:W3:Y:S08]  /*59d0*/  MUFU.TANH R134, R134 ;  /* 0x0000008600867308 */ /* 0x000ef00000002400 */
[----:B------:R-:W3:Y:S01]  /*59e0*/  MUFU.TANH R135, R135 ;  /* 0x0000008700877308 */ /* 0x000ee20000002400 */
[----:B0-----:R-:W-:-:S04]  /*59f0*/  IADD3 R172, R143, -UR34, R172 ;  /* 0x800000228fac7c10 */ /* 0x001fc8000fffe0ac */
[C---:B------:R-:W-:Y:S02]  /*5a00*/  ISETP.GT.AND P1, PT, R172.reuse, RZ, PT ;  /* 0x000000ffac00720c */ /* 0x040fe40003f24270 */
[----:B------:R-:W-:Y:S01]  /*5a10*/  ISETP.GT.AND P2, PT, R172, 0x1, PT ;  /* 0x00000001ac00780c */ /* 0x000fe20003f44270 */
[----:B------:R-:W0:Y:S01]  /*5a20*/  MUFU.TANH R137, R137 ;  /* 0x0000008900897308 */ /* 0x000e220000002400 */
[----:B------:R-:W-:Y:S02]  /*5a30*/  FSEL R168, R168, -INF , P1 ;  /* 0xff800000a8a87808 */ /* 0x000fe40000800000 */
[----:B-1----:R-:W-:Y:S02]  /*5a40*/  FMNMX.FTZ R12, R147, R146, !PT ;  /* 0x00000092930c7209 */ /* 0x002fe40007810000 */
[----:B------:R-:W-:Y:S02]  /*5a50*/  ISETP.GT.AND P3, PT, R172, 0x8, PT ;  /* 0x00000008ac00780c */ /* 0x000fe40003f64270 */
[----:B------:R-:W-:Y:S01]  /*5a60*/  FSEL R169, R169, -INF , P2 ;  /* 0xff800000a9a97808 */ /* 0x000fe20001000000 */
[----:B------:R-:W-:Y:S01]  /*5a70*/  FMUL.FTZ R147, R12, UR35 ;  /* 0x000000230c937c20 */ /* 0x000fe20008410000 */
[----:B------:R-:W-:Y:S01]  /*5a80*/  FMNMX.FTZ R146, R168, R13, !PT ;  /* 0x0000000da8927209 */ /* 0x000fe20007810000 */
[----:B------:R-:W1:Y:S01]  /*5a90*/  MUFU.TANH R156, R156 ;  /* 0x0000009c009c7308 */ /* 0x000e620000002400 */
[----:B------:R-:W-:-:S02]  /*5aa0*/  ISETP.GT.AND P4, PT, R172, 0x9, PT ;  /* 0x00000009ac00780c */ /* 0x000fc40003f84270 */
[----:B--2---:R-:W-:Y:S02]  /*5ab0*/  FSEL R170, R170, -INF , P3 ;  /* 0xff800000aaaa7808 */ /* 0x004fe40001800000 */
[----:B------:R-:W-:Y:S02]  /*5ac0*/  FMNMX.FTZ R155, R169, R146, !PT ;  /* 0x00000092a99b7209 */ /* 0x000fe40007810000 */
[----:B------:R-:W-:Y:S01]  /*5ad0*/  ISETP.GT.AND P2, PT, R172, 0x10, PT ;  /* 0x00000010ac00780c */ /* 0x000fe20003f44270 */
[----:B------:R-:W2:Y:S01]  /*5ae0*/  MUFU.TANH R160, R160 ;  /* 0x000000a000a07308 */ /* 0x000ea20000002400 */
[----:B----4-:R-:W-:Y:S02]  /*5af0*/  FSEL R143, R127, -INF , P4 ;  /* 0xff8000007f8f7808 */ /* 0x010fe40002000000 */
[----:B------:R-:W-:Y:S02]  /*5b00*/  FMNMX.FTZ R158, R170, R155, !PT ;  /* 0x0000009baa9e7209 */ /* 0x000fe40007810000 */
[----:B-----5:R-:W-:-:S02]  /*5b10*/  FSEL R146, R129, -INF , P2 ;  /* 0xff80000081927808 */ /* 0x020fc40001000000 */
[C---:B------:R-:W-:Y:S01]  /*5b20*/  ISETP.GT.AND P3, PT, R172.reuse, 0x11, PT ;  /* 0x00000011ac00780c */ /* 0x040fe20003f64270 */
[----:B------:R-:W4:Y:S01]  /*5b30*/  MUFU.TANH R165, R165 ;  /* 0x000000a500a57308 */ /* 0x000f220000002400 */
[----:B------:R-:W-:Y:S02]  /*5b40*/  FMNMX.FTZ R129, R143, R158, !PT ;  /* 0x0000009e8f817209 */ /* 0x000fe40007810000 */
[----:B------:R-:W-:Y:S02]  /*5b50*/  ISETP.GT.AND P2, PT, R172, 0x18, PT ;  /* 0x00000018ac00780c */ /* 0x000fe40003f44270 */
[----:B------:R-:W-:Y:S02]  /*5b60*/  FSEL R130, R130, -INF , P3 ;  /* 0xff80000082827808 */ /* 0x000fe40001800000 */
[----:B------:R-:W-:Y:S01]  /*5b70*/  FMNMX.FTZ R129, R146, R129, !PT ;  /* 0x0000008192817209 */ /* 0x000fe20007810000 */
[----:B------:R-:W5:Y:S01]  /*5b80*/  MUFU.TANH R161, R161 ;  /* 0x000000a100a17308 */ /* 0x000f620000002400 */
[----:B------:R-:W-:-:S02]  /*5b90*/  ISETP.GT.AND P3, PT, R172, 0x19, PT ;  /* 0x00000019ac00780c */ /* 0x000fc40003f64270 */
[----:B---3--:R-:W-:Y:S02]  /*5ba0*/  FSEL R131, R131, -INF , P2 ;  /* 0xff80000083837808 */ /* 0x008fe40001000000 */
[----:B------:R-:W-:Y:S02]  /*5bb0*/  FMNMX.FTZ R158, R130, R129, !PT ;  /* 0x00000081829e7209 */ /* 0x000fe40007810000 */
[----:B------:R-:W-:Y:S01]  /*5bc0*/  FSETP.NEU.FTZ.AND P1, PT, R12, -INF , PT ;  /* 0xff8000000c00780b */ /* 0x000fe20003f3d000 */
[----:B------:R-:W3:Y:S01]  /*5bd0*/  MUFU.TANH R164, R164 ;  /* 0x000000a400a47308 */ /* 0x000ee20000002400 */
[----:B------:R-:W-:Y:S02]  /*5be0*/  ISETP.GT.AND P2, PT, R172, 0x20, PT ;  /* 0x00000020ac00780c */ /* 0x000fe40003f44270 */
[----:B------:R-:W-:Y:S02]  /*5bf0*/  FSEL R133, R133, -INF , P3 ;  /* 0xff80000085857808 */ /* 0x000fe40001800000 */
[----:B------:R-:W-:-:S02]  /*5c00*/  FMNMX.FTZ R158, R131, R158, !PT ;  /* 0x0000009e839e7209 */ /* 0x000fc40007810000 */
[----:B------:R-:W-:Y:S01]  /*5c10*/  FSEL R147, R147, RZ, P1 ;  /* 0x000000ff93937208 */ /* 0x000fe20000800000 */
[----:B------:R-:W3:Y:S01]  /*5c20*/  MUFU.TANH R148, R148 ;  /* 0x0000009400947308 */ /* 0x000ee20000002400 */
[----:B------:R-:W-:Y:S02]  /*5c30*/  ISETP.GT.AND P3, PT, R172, 0x21, PT ;  /* 0x00000021ac00780c */ /* 0x000fe40003f64270 */
[----:B------:R-:W-:Y:S01]  /*5c40*/  FSEL R134, R134, -INF , P2 ;  /* 0xff80000086867808 */ /* 0x000fe20001000000 */
[--C-:B------:R-:W-:Y:S01]  /*5c50*/  FFMA.FTZ R190, R144, UR35, -R147.reuse ;  /* 0x0000002390be7c23 */ /* 0x100fe20008010893 */
[----:B------:R-:W-:Y:S01]  /*5c60*/  FMNMX.FTZ R129, R133, R158, !PT ;  /* 0x0000009e85817209 */ /* 0x000fe20007810000 */
[--C-:B------:R-:W-:Y:S01]  /*5c70*/  FFMA.FTZ R188, R145, UR35, -R147.reuse ;  /* 0x0000002391bc7c23 */ /* 0x100fe20008010893 */
[----:B------:R-:W-:Y:S01]  /*5c80*/  ISETP.GT.AND P2, PT, R172, 0x28, PT ;  /* 0x00000028ac00780c */ /* 0x000fe20003f44270 */
[--C-:B------:R-:W-:Y:S01]  /*5c90*/  FFMA.FTZ R155, R142, UR35, -R147.reuse ;  /* 0x000000238e9b7c23 */ /* 0x100fe20008010893 */
[----:B------:R-:W-:Y:S01]  /*5ca0*/  FSEL R144, R135, -INF , P3 ;  /* 0xff80000087907808 */ /* 0x000fe20001800000 */
[----:B------:R-:W3:Y:S01]  /*5cb0*/  MUFU.TANH R150, R150 ;  /* 0x0000009600967308 */ /* 0x000ee20000002400 */
[----:B------:R-:W-:Y:S01]  /*5cc0*/  FMNMX.FTZ R129, R134, R129, !PT ;  /* 0x0000008186817209 */ /* 0x000fe20007810000 */
[--C-:B------:R-:W-:Y:S01]  /*5cd0*/  FFMA.FTZ R184, R141, UR35, -R147.reuse ;  /* 0x000000238db87c23 */ /* 0x100fe20008010893 */
[----:B------:R-:W-:Y:S01]  /*5ce0*/  ISETP.GT.AND P3, PT, R172, 0x29, PT ;  /* 0x00000029ac00780c */ /* 0x000fe20003f64270 */
[--C-:B------:R-:W-:Y:S01]  /*5cf0*/  FFMA.FTZ R186, R139, UR35, -R147.reuse ;  /* 0x000000238bba7c23 */ /* 0x100fe20008010893 */
[----:B0-----:R-:W-:Y:S01]  /*5d00*/  FSEL R145, R137, -INF , P2 ;  /* 0xff80000089917808 */ /* 0x001fe20001000000 */
[--C-:B------:R-:W-:Y:S01]  /*5d10*/  FFMA.FTZ R139, R138, UR35, -R147.reuse ;  /* 0x000000238a8b7c23 */ /* 0x100fe20008010893 */
[----:B------:R-:W-:Y:S01]  /*5d20*/  FMNMX.FTZ R142, R144, R129, !PT ;  /* 0x00000081908e7209 */ /* 0x000fe20007810000 */
[----:B------:R-:W0:Y:S01]  /*5d30*/  MUFU.TANH R149, R149 ;  /* 0x0000009500957308 */ /* 0x000e220000002400 */
[----:B-1----:R-:W-:Y:S01]  /*5d40*/  FSEL R137, R156, -INF , P3 ;  /* 0xff8000009c897808 */ /* 0x002fe20001800000 */
[--C-:B------:R-:W-:Y:S01]  /*5d50*/  FFMA.FTZ R180, R136, UR35, -R147.reuse ;  /* 0x0000002388b47c23 */ /* 0x100fe20008010893 */
[C---:B------:R-:W-:Y:S01]  /*5d60*/  ISETP.GT.AND P2, PT, R172.reuse, 0x30, PT ;  /* 0x00000030ac00780c */ /* 0x040fe20003f44270 */
[--C-:B------:R-:W-:Y:S01]  /*5d70*/  FFMA.FTZ R174, R21, UR35, -R147.reuse ;  /* 0x0000002315ae7c23 */ /* 0x100fe20008010893 */
[----:B------:R-:W-:Y:S01]  /*5d80*/  FMNMX.FTZ R156, R145, R142, !PT ;  /* 0x0000008e919c7209 */ /* 0x000fe20007810000 */
[--C-:B------:R-:W-:Y:S01]  /*5d90*/  FFMA.FTZ R176, R123, UR35, -R147.reuse ;  /* 0x000000237bb07c23 */ /* 0x100fe20008010893 */
[----:B------:R-:W-:Y:S01]  /*5da0*/  ISETP.GT.AND P3, PT, R172, 0x31, PT ;  /* 0x00000031ac00780c */ /* 0x000fe20003f64270 */
[----:B------:R5:W-:Y:S01]  /*5db0*/  MUFU.EX2 R129, R155 ;  /* 0x0000009b00817308 */ /* 0x000be20000000800 */
[----:B--2---:R-:W-:Y:S01]  /*5dc0*/  FSEL R142, R160, -INF , P2 ;  /* 0xff800000a08e7808 */ /* 0x004fe20001000000 */
[--C-:B------:R-:W-:Y:S01]  /*5dd0*/  FFMA.FTZ R178, R20, UR35, -R147.reuse ;  /* 0x0000002314b27c23 */ /* 0x100fe20008010893 */
[----:B------:R-:W-:Y:S01]  /*5de0*/  FMNMX.FTZ R135, R137, R156, !PT ;  /* 0x0000009c89877209 */ /* 0x000fe20007810000 */
[--C-:B------:R-:W-:Y:S01]  /*5df0*/  FFMA.FTZ R21, R120, UR35, -R147.reuse ;  /* 0x0000002378157c23 */ /* 0x100fe20008010893 */
[----:B------:R-:W-:Y:S01]  /*5e00*/  ISETP.GT.AND P2, PT, R172, 0x38, PT ;  /* 0x00000038ac00780c */ /* 0x000fe20003f44270 */
[--C-:B------:R-:W-:Y:S01]  /*5e10*/  FFMA.FTZ R127, R171, UR35, -R147.reuse ;  /* 0x00000023ab7f7c23 */ /* 0x100fe20008010893 */
[----:B----4-:R-:W-:Y:S01]  /*5e20*/  FSEL R141, R165, -INF , P3 ;  /* 0xff800000a58d7808 */ /* 0x010fe20001800000 */
[----:B------:R-:W1:Y:S01]  /*5e30*/  MUFU.TANH R152, R152 ;  /* 0x0000009800987308 */ /* 0x000e620000002400 */
[----:B------:R-:W-:Y:S01]  /*5e40*/  FMNMX.FTZ R156, R142, R135, !PT ;  /* 0x000000878e9c7209 */ /* 0x000fe20007810000 */
[--C-:B------:R-:W-:Y:S01]  /*5e50*/  FFMA.FTZ R135, R140, UR35, -R147.reuse ;  /* 0x000000238c877c23 */ /* 0x100fe20008010893 */
[----:B------:R-:W-:Y:S01]  /*5e60*/  ISETP.GT.AND P3, PT, R172, 0x39, PT ;  /* 0x00000039ac00780c */ /* 0x000fe20003f64270 */
[--C-:B------:R-:W-:Y:S01]  /*5e70*/  FFMA.FTZ R182, R128, UR35, -R147.reuse ;  /* 0x0000002380b67c23 */ /* 0x100fe20008010893 */
[----:B-----5:R-:W-:Y:S01]  /*5e80*/  FSEL R155, R161, -INF , P2 ;  /* 0xff800000a19b7808 */ /* 0x020fe20001000000 */
[--C-:B------:R-:W-:Y:S01]  /*5e90*/  FFMA.FTZ R15, R15, UR35, -R147.reuse ;  /* 0x000000230f0f7c23 */ /* 0x100fe20008010893 */
[----:B------:R-:W-:Y:S01]  /*5ea0*/  FMNMX.FTZ R156, R141, R156, !PT ;  /* 0x0000009c8d9c7209 */ /* 0x000fe20007810000 */
[----:B------:R-:W2:Y:S01]  /*5eb0*/  MUFU.TANH R151, R151 ;  /* 0x0000009700977308 */ /* 0x000ea20000002400 */
[----:B------:R-:W-:Y:S01]  /*5ec0*/  ISETP.GT.AND P2, PT, R172, 0x40, PT ;  /* 0x00000040ac00780c */ /* 0x000fe20003f44270 */
[--C-:B------:R-:W-:Y:S01]  /*5ed0*/  FFMA.FTZ R123, R2, UR35, -R147.reuse ;  /* 0x00000023027b7c23 */ /* 0x100fe20008010893 */
[----:B---3--:R-:W-:Y:S01]  /*5ee0*/  FSEL R140, R164, -INF , P3 ;  /* 0xff800000a48c7808 */ /* 0x008fe20001800000 */
[--C-:B------:R-:W-:Y:S01]  /*5ef0*/  FFMA.FTZ R20, R124, UR35, -R147.reuse ;  /* 0x000000237c147c23 */ /* 0x100fe20008010893 */
[----:B------:R-:W-:Y:S01]  /*5f00*/  FMNMX.FTZ R159, R155, R156, !PT ;  /* 0x0000009c9b9f7209 */ /* 0x000fe20007810000 */
[--C-:B------:R-:W-:Y:S01]  /*5f10*/  FFMA.FTZ R125, R125, UR35, -R147.reuse ;  /* 0x000000237d7d7c23 */ /* 0x100fe20008010893 */
[----:B------:R-:W-:Y:S01]  /*5f20*/  ISETP.GT.AND P3, PT, R172, 0x41, PT ;  /* 0x00000041ac00780c */ /* 0x000fe20003f64270 */
[----:B------:R-:W3:Y:S01]  /*5f30*/  MUFU.TANH R153, R153 ;  /* 0x0000009900997308 */ /* 0x000ee20000002400 */
[----:B------:R-:W-:Y:S01]  /*5f40*/  FSEL R148, R148, -INF , P2 ;  /* 0xff80000094947808 */ /* 0x000fe20001000000 */
[--C-:B------:R-:W-:Y:S01]  /*5f50*/  FFMA.FTZ R120, R126, UR35, -R147.reuse ;  /* 0x000000237e787c23 */ /* 0x100fe20008010893 */
[----:B------:R-:W-:Y:S01]  /*5f60*/  FMNMX.FTZ R159, R140, R159, !PT ;  /* 0x0000009f8c9f7209 */ /* 0x000fe20007810000 */
[----:B------:R-:W-:Y:S01]  /*5f70*/  FFMA.FTZ R121, R121, UR35, -R147 ;  /* 0x0000002379797c23 */ /* 0x000fe20008010893 */
[----:B------:R-:W-:-:S02]  /*5f80*/  ISETP.GT.AND P2, PT, R172, 0x48, PT ;  /* 0x00000048ac00780c */ /* 0x000fc40003f44270 */
[----:B------:R-:W-:Y:S01]  /*5f90*/  FSEL R150, R150, -INF , P3 ;  /* 0xff80000096967808 */ /* 0x000fe20001800000 */
[----:B------:R-:W4:Y:S01]  /*5fa0*/  MUFU.TANH R154, R154 ;  /* 0x0000009a009a7308 */ /* 0x000f220000002400 */
[----:B------:R-:W-:Y:S02]  /*5fb0*/  FMNMX.FTZ R159, R148, R159, !PT ;  /* 0x0000009f949f7209 */ /* 0x000fe40007810000 */
[----:B------:R-:W-:Y:S02]  /*5fc0*/  ISETP.GT.AND P3, PT, R172, 0x49, PT ;  /* 0x00000049ac00780c */ /* 0x000fe40003f64270 */
[----:B0-----:R-:W-:Y:S02]  /*5fd0*/  FSEL R149, R149, -INF , P2 ;  /* 0xff80000095957808 */ /* 0x001fe40001000000 */
[----:B------:R-:W-:Y:S01]  /*5fe0*/  FMNMX.FTZ R138, R150, R159, !PT ;  /* 0x0000009f968a7209 */ /* 0x000fe20007810000 */
[----:B------:R-:W0:Y:S01]  /*5ff0*/  MUFU.TANH R157, R157 ;  /* 0x0000009d009d7308 */ /* 0x000e220000002400 */
[----:B------:R-:W-:-:S02]  /*6000*/  ISETP.GT.AND P2, PT, R172, 0x50, PT ;  /* 0x00000050ac00780c */ /* 0x000fc40003f44270 */
[----:B-1----:R-:W-:Y:S02]  /*6010*/  FSEL R152, R152, -INF , P3 ;  /* 0xff80000098987808 */ /* 0x002fe40001800000 */
[----:B------:R-:W-:Y:S02]  /*6020*/  FMNMX.FTZ R159, R149, R138, !PT ;  /* 0x0000008a959f7209 */ /* 0x000fe40007810000 */
[----:B------:R-:W-:Y:S01]  /*6030*/  ISETP.GT.AND P3, PT, R172, 0x51, PT ;  /* 0x00000051ac00780c */ /* 0x000fe20003f64270 */
[----:B------:R-:W-:Y:S01]  /*6040*/  MUFU.EX2 R127, R127 ;  /* 0x0000007f007f7308 */ /* 0x000fe20000000800 */
[----:B--2---:R-:W-:Y:S02]  /*6050*/  FSEL R151, R151, -INF , P2 ;  /* 0xff80000097977808 */ /* 0x004fe40001000000 */
[----:B------:R-:W-:Y:S02]  /*6060*/  FMNMX.FTZ R138, R152, R159, !PT ;  /* 0x0000009f988a7209 */ /* 0x000fe40007810000 */
[----:B---3--:R-:W-:-:S02]  /*6070*/  FSEL R136, R153, -INF , P3 ;  /* 0xff80000099887808 */ /* 0x008fc40001800000 */
[----:B------:R-:W-:Y:S01]  /*6080*/  ISETP.GT.AND P2, PT, R172, 0x58, PT ;  /* 0x00000058ac00780c */ /* 0x000fe20003f44270 */
[----:B------:R-:W-:Y:S01]  /*6090*/  MUFU.EX2 R188, R188 ;  /* 0x000000bc00bc7308 */ /* 0x000fe20000000800 */
[----:B------:R-:W-:Y:S01]  /*60a0*/  FMNMX.FTZ R153, R151, R138, !PT ;  /* 0x0000008a97997209 */ /* 0x000fe20007810000 */
[--C-:B------:R-:W-:Y:S01]  /*60b0*/  FFMA.FTZ R138, R132, UR35, -R147.reuse ;  /* 0x00000023848a7c23 */ /* 0x100fe20008010893 */
[----:B------:R-:W-:Y:S01]  /*60c0*/  ISETP.GT.AND P3, PT, R172, 0x59, PT ;  /* 0x00000059ac00780c */ /* 0x000fe20003f64270 */
[--C-:B------:R-:W-:Y:S01]  /*60d0*/  FFMA.FTZ R172, R11, UR35, -R147.reuse ;  /* 0x000000230bac7c23 */ /* 0x100fe20008010893 */
[----:B----4-:R-:W-:Y:S02]  /*60e0*/  FSEL R154, R154, -INF , P2 ;  /* 0xff8000009a9a7808 */ /* 0x010fe40001000000 */
[----:B------:R-:W-:Y:S01]  /*60f0*/  FMNMX.FTZ R159, R136, R153, !PT ;  /* 0x00000099889f7209 */ /* 0x000fe20007810000 */
[----:B------:R-:W-:Y:S01]  /*6100*/  MUFU.EX2 R190, R190 ;  /* 0x000000be00be7308 */ /* 0x000fe20000000800 */
[----:B0-----:R-:W-:Y:S01]  /*6110*/  FSEL R132, R157, -INF , P3 ;  /* 0xff8000009d847808 */ /* 0x001fe20001800000 */
[----:B------:R-:W-:Y:S01]  /*6120*/  FFMA.FTZ R157, R122, UR35, -R147 ;  /* 0x000000237a9d7c23 */ /* 0x000fe20008010893 */
[----:B------:R-:W-:-:S04]  /*6130*/  FMNMX.FTZ R159, R154, R159, !PT ;  /* 0x0000009f9a9f7209 */ /* 0x000fc80007810000 */
[----:B------:R-:W-:Y:S01]  /*6140*/  FMNMX.FTZ R159, R132, R159, !PT ;  /* 0x0000009f849f7209 */ /* 0x000fe20007810000 */
[----:B------:R-:W-:Y:S04]  /*6150*/  MUFU.EX2 R184, R184 ;  /* 0x000000b800b87308 */ /* 0x000fe80000000800 */
[----:B------:R-:W0:Y:S04]  /*6160*/  SHFL.BFLY PT, R122, R159, 0x2, 0x1f ;  /* 0x0c401f009f7a7f89 */ /* 0x000e2800000e0000 */
[----:B------:R-:W-:Y:S08]  /*6170*/  MUFU.EX2 R135, R135 ;  /* 0x0000008700877308 */ /* 0x000ff00000000800 */
[----:B------:R1:W-:Y:S08]  /*6180*/  MUFU.EX2 R153, R138 ;  /* 0x0000008a00997308 */ /* 0x0003f00000000800 */
[----:B------:R-:W-:Y:S01]  /*6190*/  MUFU.EX2 R186, R186 ;  /* 0x000000ba00ba7308 */ /* 0x000fe20000000800 */
[----:B0-----:R-:W-:Y:S01]  /*61a0*/  FMNMX.FTZ R122, R159, R122, !PT ;  /* 0x0000007a9f7a7209 */ /* 0x001fe20007810000 */
[----:B------:R-:W-:-:S06]  /*61b0*/  FFMA.FTZ R159, R0, UR35, -R147 ;  /* 0x00000023009f7c23 */ /* 0x000fcc0008010893 */
[----:B------:R-:W-:Y:S01]  /*61c0*/  MUFU.EX2 R139, R139 ;  /* 0x0000008b008b7308 */ /* 0x000fe20000000800 */
[----:B------:R-:W0:Y:S07]  /*61d0*/  SHFL.BFLY PT, R11, R122, 0x1, 0x1f ;  /* 0x0c201f007a0b7f89 */ /* 0x000e2e00000e0000 */
[----:B------:R-:W-:Y:S08]  /*61e0*/  MUFU.EX2 R180, R180 ;  /* 0x000000b400b47308 */ /* 0x000ff00000000800 */
[----:B------:R-:W-:Y:S08]  /*61f0*/  MUFU.EX2 R182, R182 ;  /* 0x000000b600b67308 */ /* 0x000ff00000000800 */
[----:B------:R-:W-:Y:S01]  /*6200*/  MUFU.EX2 R157, R157 ;  /* 0x0000009d009d7308 */ /* 0x000fe20000000800 */
[----:B0-----:R-:W-:-:S04]  /*6210*/  FMNMX.FTZ R11, R122, R11, !PT ;  /* 0x0000000b7a0b7209 */ /* 0x001fc80007810000 */
[C---:B------:R-:W-:Y:S01]  /*6220*/  FSETP.NEU.FTZ.AND P2, PT, R11.reuse, -INF , PT ;  /* 0xff8000000b00780b */ /* 0x040fe20003f5d000 */
[C---:B------:R-:W-:Y:S02]  /*6230*/  FMUL.FTZ R0, R11.reuse, UR35 ;  /* 0x000000230b007c20 */ /* 0x040fe40008410000 */
[----:B------:R-:W-:Y:S03]  /*6240*/  MUFU.EX2 R176, R176 ;  /* 0x000000b000b07308 */ /* 0x000fe60000000800 */
[----:B------:R-:W-:Y:S02]  /*6250*/  FSEL R147, R0, RZ, P2 ;  /* 0x000000ff00937208 */ /* 0x000fe40001000000 */
[----:B------:R-:W-:-:S03]  /*6260*/  FSEL R0, R11, RZ, P2 ;  /* 0x000000ff0b007208 */ /* 0x000fc60001000000 */
[----:B------:R-:W-:Y:S01]  /*6270*/  FFMA.FTZ R187, R131, UR35, -R147 ;  /* 0x0000002383bb7c23 */ /* 0x000fe20008010893 */
[----:B------:R-:W-:Y:S01]  /*6280*/  FSEL R131, R12, RZ, P1 ;  /* 0x000000ff0c837208 */ /* 0x000fe20000800000 */
[----:B------:R-:W-:Y:S01]  /*6290*/  FADD.FTZ R2, -R0, R13 ;  /* 0x0000000d00027221 */ /* 0x000fe20000010100 */
[--C-:B------:R-:W-:Y:S01]  /*62a0*/  FFMA.FTZ R189, R168, UR35, -R147.reuse ;  /* 0x00000023a8bd7c23 */ /* 0x100fe20008010893 */
[--C-:B------:R-:W-:Y:S01]  /*62b0*/  FFMA.FTZ R122, R169, UR35, -R147.reuse ;  /* 0x00000023a97a7c23 */ /* 0x100fe20008010893 */
[--C-:B------:R-:W-:Y:S01]  /*62c0*/  FFMA.FTZ R191, R170, UR35, -R147.reuse ;  /* 0x00000023aabf7c23 */ /* 0x100fe20008010893 */
[----:B------:R-:W-:Y:S01]  /*62d0*/  FADD.FTZ R131, -R131, R14 ;  /* 0x0000000e83837221 */ /* 0x000fe20000010100 */
[----:B------:R-:W-:Y:S01]  /*62e0*/  FMUL.FTZ R2, R2, UR35 ;  /* 0x0000002302027c20 */ /* 0x000fe20008410000 */
[--C-:B------:R-:W-:Y:S01]  /*62f0*/  FFMA.FTZ R124, R143, UR35, -R147.reuse ;  /* 0x000000238f7c7c23 */ /* 0x100fe20008010893 */
[----:B------:R-:W-:Y:S01]  /*6300*/  MUFU.EX2 R189, R189 ;  /* 0x000000bd00bd7308 */ /* 0x000fe20000000800 */
[----:B------:R-:W-:Y:S01]  /*6310*/  FMUL.FTZ R131, R131, UR35 ;  /* 0x0000002383837c20 */ /* 0x000fe20008410000 */
[--C-:B------:R-:W-:Y:S01]  /*6320*/  FFMA.FTZ R185, R146, UR35, -R147.reuse ;  /* 0x0000002392b97c23 */ /* 0x100fe20008010893 */
[--C-:B------:R-:W-:Y:S01]  /*6330*/  FFMA.FTZ R126, R130, UR35, -R147.reuse ;  /* 0x00000023827e7c23 */ /* 0x100fe20008010893 */
[--C-:B------:R-:W-:Y:S01]  /*6340*/  FFMA.FTZ R128, R133, UR35, -R147.reuse ;  /* 0x0000002385807c23 */ /* 0x100fe20008010893 */
[--C-:B-1----:R-:W-:Y:S01]  /*6350*/  FFMA.FTZ R138, R140, UR35, -R147.reuse ;  /* 0x000000238c8a7c23 */ /* 0x102fe20008010893 */
[--C-:B------:R-:W-:Y:S01]  /*6360*/  FFMA.FTZ R181, R134, UR35, -R147.reuse ;  /* 0x0000002386b57c23 */ /* 0x100fe20008010893 */
[--C-:B------:R-:W-:Y:S01]  /*6370*/  FFMA.FTZ R130, R144, UR35, -R147.reuse ;  /* 0x0000002390827c23 */ /* 0x100fe20008010893 */
        /* <DEDUP_REMOVED lines=13> */
[----:B------:R-:W-:-:S03]  /*6450*/  FFMA.FTZ R132, R132, UR35, -R147 ;  /* 0x0000002384847c23 */ /* 0x000fc60008010893 */
[----:B------:R-:W2:Y:S01]  /*6460*/  MUFU.EX2 R122, R122 ;  /* 0x0000007a007a7308 */ /* 0x000ea20000000800 */
[----:B0-----:R-:W-:-:S04]  /*6470*/  FFMA.FTZ R13, R0, R10, R127 ;  /* 0x0000000a000d7223 */ /* 0x001fc8000001007f */
[----:B------:R-:W-:-:S03]  /*6480*/  FADD.FTZ R13, R188, R13 ;  /* 0x0000000dbc0d7221 */ /* 0x000fc60000010000 */
[----:B------:R-:W0:Y:S01]  /*6490*/  MUFU.EX2 R191, R191 ;  /* 0x000000bf00bf7308 */ /* 0x000e220000000800 */
[----:B-1----:R-:W-:Y:S01]  /*64a0*/  FFMA.FTZ R3, R2, R3, R189 ;  /* 0x0000000302037223 */ /* 0x002fe200000100bd */
[----:B------:R-:W-:-:S04]  /*64b0*/  FADD.FTZ R140, R190, R13 ;  /* 0x0000000dbe8c7221 */ /* 0x000fc80000010000 */
[----:B------:R-:W-:Y:S02]  /*64c0*/  FADD.FTZ R13, R129, R140 ;  /* 0x0000008c810d7221 */ /* 0x000fe40000010000 */
[----:B------:R-:W1:Y:S01]  /*64d0*/  MUFU.EX2 R124, R124 ;  /* 0x0000007c007c7308 */ /* 0x000e620000000800 */
[----:B--2---:R-:W-:Y:S01]  /*64e0*/  FADD.FTZ R10, R122, R3 ;  /* 0x000000037a0a7221 */ /* 0x004fe20000010000 */
[----:B------:R-:W-:-:S04]  /*64f0*/  FADD.FTZ R140, R184, R13 ;  /* 0x0000000db88c7221 */ /* 0x000fc80000010000 */
[----:B------:R-:W-:Y:S01]  /*6500*/  FADD.FTZ R13, R135, R140 ;  /* 0x0000008c870d7221 */ /* 0x000fe20000010000 */
[----:B------:R-:W-:Y:S01]  /*6510*/  FFMA.FTZ R140, R150, UR35, -R147 ;  /* 0x00000023968c7c23 */ /* 0x000fe20008010893 */
        /* <DEDUP_REMOVED lines=14> */
[----:B------:R-:W-:-:S06]  /*6600*/  FADD.FTZ R142, R176, R13 ;  /* 0x0000000db08e7221 */ /* 0x000fcc0000010000 */
        /* <DEDUP_REMOVED lines=30> */
[----:B------:R-:W-:Y:S01]  /*67f0*/  MUFU.EX2 R174, R174 ;  /* 0x000000ae00ae7308 */ /* 0x000fe20000000800 */
[----:B-1----:R-:W-:-:S07]  /*6800*/  FADD.FTZ R13, R159, R142 ;  /* 0x0000008e9f0d7221 */ /* 0x002fce0000010000 */
[----:B------:R-:W0:Y:S01]  /*6810*/  MUFU.EX2 R175, R175 ;  /* 0x000000af00af7308 */ /* 0x000e220000000800 */
[----:B--2---:R-:W-:-:S07]  /*6820*/  FADD.FTZ R10, R140, R3 ;  /* 0x000000038c0a7221 */ /* 0x004fce0000010000 */
[----:B------:R-:W-:Y:S08]  /*6830*/  MUFU.EX2 R21, R21 ;  /* 0x0000001500157308 */ /* 0x000ff00000000800 */
[----:B------:R-:W1:Y:S01]  /*6840*/  MUFU.EX2 R152, R152 ;  /* 0x0000009800987308 */ /* 0x000e620000000800 */
[----:B0-----:R-:W-:-:S07]  /*6850*/  FADD.FTZ R10, R175, R10 ;  /* 0x0000000aaf0a7221 */ /* 0x001fce0000010000 */
[----:B------:R-:W-:Y:S08]  /*6860*/  MUFU.EX2 R20, R20 ;  /* 0x0000001400147308 */ /* 0x000ff00000000800 */
[----:B------:R-:W0:Y:S01]  /*6870*/  MUFU.EX2 R151, R151 ;  /* 0x0000009700977308 */ /* 0x000e220000000800 */
[----:B-1----:R-:W-:-:S07]  /*6880*/  FADD.FTZ R10, R152, R10 ;  /* 0x0000000a980a7221 */ /* 0x002fce0000010000 */
[----:B------:R-:W-:Y:S08]  /*6890*/  MUFU.EX2 R125, R125 ;  /* 0x0000007d007d7308 */ /* 0x000ff00000000800 */
[----:B------:R1:W2:Y:S01]  /*68a0*/  MUFU.EX2 R169, R136 ;  /* 0x0000008800a97308 */ /* 0x0002a20000000800 */
[----:B0-----:R-:W-:-:S07]  /*68b0*/  FADD.FTZ R10, R151, R10 ;  /* 0x0000000a970a7221 */ /* 0x001fce0000010000 */
[----:B------:R-:W0:Y:S01]  /*68c0*/  MUFU.EX2 R120, R120 ;  /* 0x0000007800787308 */ /* 0x000e220000000800 */
[----:B-1----:R-:W-:-:S04]  /*68d0*/  FADD.FTZ R136, R174, R13 ;  /* 0x0000000dae887221 */ /* 0x002fc80000010000 */
[----:B------:R-:W-:-:S03]  /*68e0*/  FADD.FTZ R3, R21, R136 ;  /* 0x0000008815037221 */ /* 0x000fc60000010000 */
[----:B------:R-:W1:Y:S01]  /*68f0*/  MUFU.EX2 R171, R154 ;  /* 0x0000009a00ab7308 */ /* 0x000e620000000800 */
[----:B------:R-:W-:Y:S01]  /*6900*/  FADD.FTZ R136, R20, R3 ;  /* 0x0000000314887221 */ /* 0x000fe20000010000 */
[----:B--2---:R-:W-:-:S03]  /*6910*/  FADD.FTZ R10, R169, R10 ;  /* 0x0000000aa90a7221 */ /* 0x004fc60000010000 */
[----:B------:R-:W-:-:S03]  /*6920*/  FADD.FTZ R3, R125, R136 ;  /* 0x000000887d037221 */ /* 0x000fc60000010000 */
[----:B------:R-:W2:Y:S01]  /*6930*/  MUFU.EX2 R121, R121 ;  /* 0x0000007900797308 */ /* 0x000ea20000000800 */
[----:B0-----:R-:W-:-:S07]  /*6940*/  FADD.FTZ R136, R120, R3 ;  /* 0x0000000378887221 */ /* 0x001fce0000010000 */
[----:B------:R-:W0:Y:S01]  /*6950*/  MUFU.EX2 R132, R132 ;  /* 0x0000008400847308 */ /* 0x000e220000000800 */
[----:B-1----:R-:W-:Y:S01]  /*6960*/  FADD.FTZ R3, R171, R10 ;  /* 0x0000000aab037221 */ /* 0x002fe20000010000 */
[----:B--2---:R-:W-:-:S03]  /*6970*/  FADD.FTZ R10, R121, R136 ;  /* 0x00000088790a7221 */ /* 0x004fc60000010000 */
[----:B0-----:R-:W-:Y:S01]  /*6980*/  FADD.FTZ R3, R132, R3 ;  /* 0x0000000384037221 */ /* 0x001fe20000010000 */
[----:B------:R-:W-:Y:S06]  /*6990*/  @!P0 BRA `(.L_x_2217) ;  /* 0x0000000000048947 */ /* 0x000fec0003800000 */
[----:B------:R-:W-:Y:S01]  /*69a0*/  BPT.TRAP 0x1 ;  /* 0x000000040000795c */ /* 0x000fe20000300000 */
.L_x_2217:
[----:B------:R-:W0:Y:S01]  /*69b0*/  S2UR UR5, SR_CgaCtaId ;  /* 0x00000000000579c3 */ /* 0x000e220000008800 */
[----:B------:R-:W-:Y:S01]  /*69c0*/  UISETP.GT.AND UP0, UPT, UR4, UR10, UPT ;  /* 0x0000000a0400728c */ /* 0x000fe2000bf04270 */
[----:B------:R-:W-:Y:S01]  /*69d0*/  F2FP.F16.F32.PACK_AB R183, R14, R183 ;  /* 0x000000b70eb7723e */ /* 0x000fe200000000ff */
[----:B------:R-:W-:Y:S01]  /*69e0*/  UIADD3 UR9, UR9, 0x30860, URZ ;  /* 0x0003086009097890 */ /* 0x000fe2000fffe03f */
[----:B------:R-:W-:Y:S01]  /*69f0*/  F2FP.F16.F32.PACK_AB R188, R188, R127 ;  /* 0x0000007fbcbc723e */ /* 0x000fe200000000ff */
[----:B------:R-:W-:Y:S01]  /*6a00*/  UIADD3 UR4, UR4, -0x1, URZ ;  /* 0xffffffff04047890 */ /* 0x000fe2000fffe03f */
[----:B------:R-:W-:Y:S01]  /*6a10*/  F2FP.F16.F32.PACK_AB R189, R122, R189 ;  /* 0x000000bd7abd723e */ /* 0x000fe200000000ff */
[----:B------:R-:W-:Y:S01]  /*6a20*/  UMOV UR6, UR39 ;  /* 0x0000002700067c82 */ /* 0x000fe20008000000 */
[----:B------:R-:W-:Y:S01]  /*6a30*/  PLOP3.LUT P1, PT, PT, PT, UP0, 0x80, 0x0 ;  /* 0x000000000000781c */ /* 0x000fe20003f2f008 */
        /* <DEDUP_REMOVED lines=8> */
[----:B------:R-:W-:Y:S01]  /*6ac0*/  F2FP.F16.F32.PACK_AB R180, R153, R180 ;  /* 0x000000b499b4723e */ /* 0x000fe200000000ff */
[----:B0-----:R-:W-:Y:S01]  /*6ad0*/  UPRMT UR9, UR5, 0x654, UR9 ;  /* 0x0000065405097896 */ /* 0x001fe20008000009 */
[----:B------:R-:W-:-:S02]  /*6ae0*/  F2FP.F16.F32.PACK_AB R181, R130, R181 ;  /* 0x000000b582b5723e */ /* 0x000fc400000000ff */
[----:B------:R-:W-:Y:S01]  /*6af0*/  UMOV UR5, UR38 ;  /* 0x0000002600057c82 */ /* 0x000fe20008000000 */
[----:B------:R-:W-:Y:S02]  /*6b00*/  F2FP.F16.F32.PACK_AB R182, R157, R182 ;  /* 0x000000b69db6723e */ /* 0x000fe400000000ff */
[----:B------:R-:W-:Y:S02]  /*6b10*/  F2FP.F16.F32.PACK_AB R176, R15, R176 ;  /* 0x000000b00fb0723e */ /* 0x000fe400000000ff */
[----:B------:R-:W-:Y:S01]  /*6b20*/  F2FP.F16.F32.PACK_AB R177, R134, R177 ;  /* 0x000000b186b1723e */ /* 0x000fe200000000ff */
[----:B------:R-:W-:Y:S01]  /*6b30*/  SYNCS.ARRIVE.TRANS64.RED.A1T0 RZ, [UR9], RZ ;  /* 0x000000ffffff79a7 */ /* 0x000fe20008100409 */
        /* <DEDUP_REMOVED lines=10> */
[----:B------:R-:W-:Y:S06]  /*6be0*/  @P1 BRA `(.L_x_2218) ;  /* 0xffffffd400001947 */ /* 0x000fec000383ffff */
.L_x_2207:
[----:B------:R-:W-:-:S13]  /*6bf0*/  ISETP.LE.AND P1, PT, RZ, UR4, PT ;  /* 0x00000004ff007c0c */ /* 0x000fda000bf23270 */
[----:B------:R-:W-:Y:S05]  /*6c00*/  @!P1 BRA `(.L_x_2219) ;  /* 0x00000024003c9947 */ /* 0x000fea0003800000 */
[----:B------:R-:W-:Y:S01]  /*6c10*/  IMAD.MOV.U32 R14, RZ, RZ, R11 ;  /* 0x000000ffff0e7224 */ /* 0x000fe200078e000b */
[----:B------:R-:W-:Y:S01]  /*6c20*/  MOV R13, R12 ;  /* 0x0000000c000d7202 */ /* 0x000fe20000000f00 */
[----:B------:R-:W-:Y:S01]  /*6c30*/  UMOV UR5, UR38 ;  /* 0x0000002600057c82 */ /* 0x000fe20008000000 */
[----:B------:R-:W-:Y:S01]  /*6c40*/  UMOV UR6, UR39 ;  /* 0x0000002700067c82 */ /* 0x000fe20008000000 */
[----:B------:R-:W-:Y:S01]  /*6c50*/  ULDC UR7, c[0x0][0x9d8] ;  /* 0x0002760000077ab9 */ /* 0x000fe20000000800 */
[----:B------:R-:W-:-:S05]  /*6c60*/  ULDC UR10, c[0x0][0x988] ;  /* 0x00026200000a7ab9 */ /* 0x000fca0000000800 */
.L_x_2230:
[----:B------:R-:W-:-:S04]  /*6c70*/  UIADD3 UR9, UR6, 0x1, URZ ;  /* 0x0000000106097890 */ /* 0x000fc8000fffe03f */
[----:B------:R-:W-:-:S04]  /*6c80*/  UISETP.NE.AND UP0, UPT, UR9, 0x2, UPT ;  /* 0x000000020900788c */ /* 0x000fc8000bf05270 */
[----:B------:R-:W-:Y:S02]  /*6c90*/  USEL UR9, UR9, URZ, UP0 ;  /* 0x0000003f09097287 */ /* 0x000fe40008000000 */
[----:B------:R-:W-:-:S04]  /*6ca0*/  USEL UR38, URZ, 0x1, UP0 ;  /* 0x000000013f267887 */ /* 0x000fc80008000000 */
[----:B------:R-:W-:Y:S01]  /*6cb0*/  ULOP3.LUT UR38, UR5, UR38, URZ, 0x3c, !UPT ;  /* 0x0000002605267292 */ /* 0x000fe2000f8e3c3f */
[----:B------:R-:W-:Y:S01]  /*6cc0*/  UMOV UR39, UR9 ;  /* 0x0000000900277c82 */ /* 0x000fe20008000000 */
[----:B------:R-:W-:Y:S10]  /*6cd0*/  @!P0 BRA `(.L_x_2220) ;  /* 0x0000000000048947 */ /* 0x000ff40003800000 */
[----:B------:R-:W-:Y:S01]  /*6ce0*/  BPT.TRAP 0x1 ;  /* 0x000000040000795c */ /* 0x000fe20000300000 */
.L_x_2220:
[----:B------:R-:W-:Y:S01]  /*6cf0*/  ULEA UR8, UR39, UR40, 0x3 ;  /* 0x0000002827087291 */ /* 0x000fe2000f8e183f */
[----:B------:R-:W-:-:S05]  /*6d00*/  IMAD.U32 R11, RZ, RZ, UR38 ;  /* 0x00000026ff0b7e24 */ /* 0x000fca000f8e00ff */
[----:B------:R-:W-:-:S04]  /*6d10*/  SHF.L.U32 R11, R11, 0x1f, RZ ;  /* 0x0000001f0b0b7819 */ /* 0x000fc800000006ff */
[----:B------:R0:W1:Y:S01]  /*6d20*/  SYNCS.PHASECHK.TRANS64.TRYWAIT P1, [UR8+0x30830], R11 ;  /* 0x0308300bff0075a7 */ /* 0x0000620008020148 */
[----:B------:R-:W-:Y:S05]  /*6d30*/  @!P0 BRA `(.L_x_2221) ;  /* 0x0000000000048947 */ /* 0x000fea0003800000 */
[----:B------:R-:W-:Y:S01]  /*6d40*/  BPT.TRAP 0x1 ;  /* 0x000000040000795c */ /* 0x000fe20000300000 */
.L_x_2221:
[----:B-1----:R-:W-:Y:S05]  /*6d50*/  @P1 BRA `(.L_x_2222) ;  /* 0x0000000000081947 */ /* 0x002fea0003800000 */
[----:B------:R-:W1:Y:S02]  /*6d60*/  SYNCS.PHASECHK.TRANS64.TRYWAIT P1, [UR8+0x30830], R11 ;  /* 0x0308300bff0075a7 */ /* 0x000e640008020148 */
[----:B-1----:R-:W-:Y:S05]  /*6d70*/  @!P1 BRA `(.L_x_2223) ;  /* 0x0000009c00089947 */ /* 0x002fea0003800000 */
.L_x_2222:
        /* <DEDUP_REMOVED lines=175> */
.L_x_2224:
[----:B------:R-:W-:Y:S01]  /*7870*/  ULEA UR8, UR6, UR40, 0x3 ;  /* 0x0000002806087291 */ /* 0x000fe2000f8e183f */
[----:B------:R-:W-:-:S05]  /*7880*/  IMAD.U32 R0, RZ, RZ, UR5 ;  /* 0x00000005ff007e24 */ /* 0x000fca000f8e00ff */
[----:B------:R-:W-:-:S04]  /*7890*/  SHF.L.U32 R0, R0, 0x1f, RZ ;  /* 0x0000001f00007819 */ /* 0x000fc800000006ff */
[----:B------:R2:W3:Y:S01]  /*78a0*/  SYNCS.PHASECHK.TRANS64.TRYWAIT P1, [UR8+0x30850], R0 ;  /* 0x03085000ff0075a7 */ /* 0x0004e20008020148 */
[----:B------:R-:W-:Y:S05]  /*78b0*/  @!P0 BRA `(.L_x_2225) ;  /* 0x0000000000048947 */ /* 0x000fea0003800000 */
[----:B------:R-:W-:Y:S01]  /*78c0*/  BPT.TRAP 0x1 ;  /* 0x000000040000795c */ /* 0x000fe20000300000 */
.L_x_2225:
[----:B---3--:R-:W-:Y:S05]  /*78d0*/  @P1 BRA `(.L_x_2226) ;  /* 0x0000000000081947 */ /* 0x008fea0003800000 */
[----:B------:R-:W3:Y:S02]  /*78e0*/  SYNCS.PHASECHK.TRANS64.TRYWAIT P1, [UR8+0x30850], R0 ;  /* 0x03085000ff0075a7 */ /* 0x000ee40008020148 */
[----:B---3--:R-:W-:Y:S05]  /*78f0*/  @!P1 BRA `(.L_x_2227) ;  /* 0x0000009000409947 */ /* 0x008fea0003800000 */
.L_x_2226:
        /* <DEDUP_REMOVED lines=37> */
.L_x_2228:
        /* <DEDUP_REMOVED lines=59> */
[----:B------:R-:W1:Y:S01]  /*7f00*/  S2UR UR6, SR_CgaCtaId ;  /* 0x00000000000679c3 */ /* 0x000e620000008800 */
[----:B------:R-:W-:-:S02]  /*7f10*/  ULEA UR5, UR9, UR40, 0x3 ;  /* 0x0000002809057291 */ /* 0x000fc4000f8e183f */
[----:B------:R-:W3:Y:S01]  /*7f20*/  MUFU.TANH R120, R120 ;  /* 0x0000007800787308 */ /* 0x000ee20000002400 */
[----:B--2---:R-:W-:Y:S01]  /*7f30*/  FMNMX.FTZ R11, R21, R0, !PT ;  /* 0x00000000150b7209 */ /* 0x004fe20007810000 */
[----:B------:R-:W-:-:S06]  /*7f40*/  UIADD3 UR5, UR5, 0x30840, URZ ;  /* 0x0003084005057890 */ /* 0x000fcc000fffe03f */
[----:B------:R-:W2:Y:S01]  /*7f50*/  MUFU.TANH R172, R172 ;  /* 0x000000ac00ac7308 */ /* 0x000ea20000002400 */
[----:B0-----:R-:W-:-:S07]  /*7f60*/  FMNMX.FTZ R143, R171, R2, !PT ;  /* 0x00000002ab8f7209 */ /* 0x001fce0007810000 */
[----:B------:R-:W0:Y:S01]  /*7f70*/  MUFU.TANH R121, R121 ;  /* 0x0000007900797308 */ /* 0x000e220000002400 */
[----:B---3--:R-:W-:Y:S01]  /*7f80*/  FMNMX.FTZ R0, R120, R11, !PT ;  /* 0x0000000b78007209 */ /* 0x008fe20007810000 */
[----:B-1----:R-:W-:-:S06]  /*7f90*/  UPRMT UR5, UR6, 0x654, UR5 ;  /* 0x0000065406057896 */ /* 0x002fcc0008000005 */
[----:B------:R-:W1:Y:S01]  /*7fa0*/  MUFU.TANH R173, R173 ;  /* 0x000000ad00ad7308 */ /* 0x000e620000002400 */
[----:B--2---:R-:W-:Y:S02]  /*7fb0*/  FMNMX.FTZ R2, R172, R143, !PT ;  /* 0x0000008fac027209 */ /* 0x004fe40007810000 */
[----:B------:R-:W-:Y:S05]  /*7fc0*/  SYNCS.ARRIVE.TRANS64.RED.A1T0 RZ, [UR5], RZ ;  /* 0x000000ffffff79a7 */ /* 0x000fea0008100405 */
        /* <DEDUP_REMOVED lines=48> */
[----:B--2---:R-:W-:Y:S01]  /*82d0*/  FMNMX.FTZ R2, R146, R153, !PT ;  /* 0x0000009992027209 */ /* 0x004fe20007810000 */
[----:B------:R-:W-:-:S06]  /*82e0*/  FMUL.FTZ R153, R166, UR7 ;  /* 0x00000007a6997c20 */ /* 0x000fcc0008410000 */
        /* <DEDUP_REMOVED lines=25> */
[----:B0-----:R-:W-:-:S05]  /*8480*/  FMNMX.FTZ R0, R156, R11, !PT ;  /* 0x0000000b9c007209 */ /* 0x001fca0007810000 */
[----:B------:R-:W0:Y:S01]  /*8490*/  SHFL.BFLY PT, R11, R0, 0x2, 0x1f ;  /* 0x0c401f00000b7f89 */ /* 0x000e2200000e0000 */
[----:B-1----:R-:W-:-:S04]  /*84a0*/  FMNMX.FTZ R157, R153, R2, !PT ;  /* 0x00000002999d7209 */ /* 0x002fc80007810000 */
        /* <DEDUP_REMOVED lines=8> */
[----:B------:R-:W-:-:S04]  /*8530*/  FMUL.FTZ R160, R12, UR35 ;  /* 0x000000230ca07c20 */ /* 0x000fc80008410000 */
[--C-:B------:R-:W-:Y:S01]  /*8540*/  FFMA.FTZ R188, R169, UR35, -R160.reuse ;  /* 0x00000023a9bc7c23 */ /* 0x100fe200080108a0 */
[--C-:B------:R-:W-:Y:S01]  /*8550*/  FFMA.FTZ R190, R170, UR35, -R160.reuse ;  /* 0x00000023aabe7c23 */ /* 0x100fe200080108a0 */
[--C-:B------:R-:W-:Y:S01]  /*8560*/  FFMA.FTZ R157, R171, UR35, -R160.reuse ;  /* 0x00000023ab9d7c23 */ /* 0x100fe200080108a0 */
[--C-:B------:R-:W-:Y:S01]  /*8570*/  FFMA.FTZ R184, R172, UR35, -R160.reuse ;  /* 0x00000023acb87c23 */ /* 0x100fe200080108a0 */
[--C-:B------:R-:W-:Y:S01]  /*8580*/  FFMA.FTZ R186, R174, UR35, -R160.reuse ;  /* 0x00000023aeba7c23 */ /* 0x100fe200080108a0 */
[--C-:B------:R-:W-:Y:S01]  /*8590*/  FFMA.FTZ R161, R175, UR35, -R160.reuse ;  /* 0x00000023afa17c23 */ /* 0x100fe200080108a0 */
[----:B-1----:R-:W-:Y:S01]  /*85a0*/  FMNMX.FTZ R11, R158, R159, !PT ;  /* 0x0000009f9e0b7209 */ /* 0x002fe20007810000 */
[----:B------:R-:W-:Y:S01]  /*85b0*/  FMUL.FTZ R159, R13, UR35 ;  /* 0x000000230d9f7c20 */ /* 0x000fe20008410000 */
[----:B------:R-:W-:Y:S01]  /*85c0*/  MUFU.EX2 R188, R188 ;  /* 0x000000bc00bc7308 */ /* 0x000fe20000000800 */
[--C-:B------:R-:W-:Y:S01]  /*85d0*/  FFMA.FTZ R180, R135, UR35, -R160.reuse ;  /* 0x0000002387b47c23 */ /* 0x100fe200080108a0 */
[----:B------:R-:W-:Y:S01]  /*85e0*/  FFMA.FTZ R135, R136, UR35, -R160 ;  /* 0x0000002388877c23 */ /* 0x000fe200080108a0 */
[----:B------:R-:W-:Y:S01]  /*85f0*/  FADD.FTZ R13, -R11, R14 ;  /* 0x0000000e0b0d7221 */ /* 0x000fe20000010100 */
[--C-:B------:R-:W-:Y:S01]  /*8600*/  FFMA.FTZ R182, R137, UR35, -R160.reuse ;  /* 0x0000002389b67c23 */ /* 0x100fe200080108a0 */
[--C-:B------:R-:W-:Y:S01]  /*8610*/  FFMA.FTZ R137, R138, UR35, -R160.reuse ;  /* 0x000000238a897c23 */ /* 0x100fe200080108a0 */
[--C-:B------:R-:W-:Y:S01]  /*8620*/  FFMA.FTZ R176, R141, UR35, -R160.reuse ;  /* 0x000000238db07c23 */ /* 0x100fe200080108a0 */
[----:B------:R-:W-:Y:S01]  /*8630*/  FMUL.FTZ R14, R13, UR35 ;  /* 0x000000230d0e7c20 */ /* 0x000fe20008410000 */
[--C-:B------:R-:W-:Y:S01]  /*8640*/  FFMA.FTZ R13, R168, UR35, -R160.reuse ;  /* 0x00000023a80d7c23 */ /* 0x100fe200080108a0 */
[----:B------:R0:W-:Y:S01]  /*8650*/  MUFU.EX2 R0, R159 ;  /* 0x0000009f00007308 */ /* 0x0001e20000000800 */
[--C-:B------:R-:W-:Y:S01]  /*8660*/  FFMA.FTZ R141, R142, UR35, -R160.reuse ;  /* 0x000000238e8d7c23 */ /* 0x100fe200080108a0 */
[--C-:B------:R-:W-:Y:S01]  /*8670*/  FFMA.FTZ R178, R144, UR35, -R160.reuse ;  /* 0x0000002390b27c23 */ /* 0x100fe200080108a0 */
        /* <DEDUP_REMOVED lines=10> */
[----:B------:R-:W-:-:S03]  /*8720*/  FFMA.FTZ R155, R156, UR35, -R160 ;  /* 0x000000239c9b7c23 */ /* 0x000fc600080108a0 */
[----:B------:R-:W0:Y:S01]  /*8730*/  MUFU.EX2 R13, R13 ;  /* 0x0000000d000d7308 */ /* 0x000e220000000800 */
[----:B-1----:R-:W-:-:S04]  /*8740*/  FMUL.FTZ R14, R11, UR35 ;  /* 0x000000230b0e7c20 */ /* 0x002fc80008410000 */
        /* <DEDUP_REMOVED lines=13> */
[----:B0-----:R-:W-:Y:S01]  /*8820*/  FFMA.FTZ R15, R0, R10, R13 ;  /* 0x0000000a000f7223 */ /* 0x001fe2000001000d */
[--C-:B------:R-:W-:Y:S01]  /*8830*/  FFMA.FTZ R128, R128, UR35, -R14.reuse ;  /* 0x0000002380807c23 */ /* 0x100fe2000801080e */
[--C-:B------:R-:W-:Y:S01]  /*8840*/  FFMA.FTZ R177, R129, UR35, -R14.reuse ;  /* 0x0000002381b17c23 */ /* 0x100fe2000801080e */
[--C-:B------:R-:W-:Y:S01]  /*8850*/  FFMA.FTZ R130, R130, UR35, -R14.reuse ;  /* 0x0000002382827c23 */ /* 0x100fe2000801080e */
[----:B------:R-:W-:Y:S01]  /*8860*/  FADD.FTZ R15, R188, R15 ;  /* 0x0000000fbc0f7221 */ /* 0x000fe20000010000 */
[--C-:B------:R-:W-:Y:S01]  /*8870*/  FFMA.FTZ R179, R131, UR35, -R14.reuse ;  /* 0x0000002383b37c23 */ /* 0x100fe2000801080e */
[--C-:B------:R-:W-:Y:S01]  /*8880*/  FFMA.FTZ R132, R132, UR35, -R14.reuse ;  /* 0x0000002384847c23 */ /* 0x100fe2000801080e */
[----:B------:R-:W0:Y:S01]  /*8890*/  MUFU.EX2 R20, R20 ;  /* 0x0000001400147308 */ /* 0x000e220000000800 */
[----:B-1----:R-:W-:Y:S01]  /*88a0*/  FADD.FTZ R136, R190, R15 ;  /* 0x0000000fbe887221 */ /* 0x002fe20000010000 */
[--C-:B------:R-:W-:Y:S01]  /*88b0*/  FFMA.FTZ R173, R133, UR35, -R14.reuse ;  /* 0x0000002385ad7c23 */ /* 0x100fe2000801080e */
[--C-:B------:R-:W-:Y:S01]  /*88c0*/  FFMA.FTZ R134, R134, UR35, -R14.reuse ;  /* 0x0000002386867c23 */ /* 0x100fe2000801080e */
[--C-:B------:R-:W-:Y:S01]  /*88d0*/  FFMA.FTZ R175, R139, UR35, -R14.reuse ;  /* 0x000000238baf7c23 */ /* 0x100fe2000801080e */
[--C-:B------:R-:W-:Y:S01]  /*88e0*/  FFMA.FTZ R140, R140, UR35, -R14.reuse ;  /* 0x000000238c8c7c23 */ /* 0x100fe2000801080e */
[--C-:B------:R-:W-:Y:S01]  /*88f0*/  FFMA.FTZ R143, R143, UR35, -R14.reuse ;  /* 0x000000238f8f7c23 */ /* 0x100fe2000801080e */
[--C-:B------:R-:W-:Y:S01]  /*8900*/  FFMA.FTZ R150, R150, UR35, -R14.reuse ;  /* 0x0000002396967c23 */ /* 0x100fe2000801080e */
[----:B------:R-:W1:Y:S01]  /*8910*/  MUFU.EX2 R191, R191 ;  /* 0x000000bf00bf7308 */ /* 0x000e620000000800 */
[----:B--2---:R-:W-:Y:S01]  /*8920*/  FFMA.FTZ R3, R2, R3, R189 ;  /* 0x0000000302037223 */ /* 0x004fe200000100bd */
[--C-:B------:R-:W-:Y:S01]  /*8930*/  FFMA.FTZ R153, R153, UR35, -R14.reuse ;  /* 0x0000002399997c23 */ /* 0x100fe2000801080e */
[----:B------:R-:W-:-:S05]  /*8940*/  FFMA.FTZ R14, R154, UR35, -R14 ;  /* 0x000000239a0e7c23 */ /* 0x000fca000801080e */
        /* <DEDUP_REMOVED lines=88> */
.L_x_2229:
[----:B------:R-:W0:Y:S01]  /*8ed0*/  S2UR UR5, SR_CgaCtaId ;  /* 0x00000000000579c3 */ /* 0x000e220000008800 */
[----:B------:R-:W-:Y:S01]  /*8ee0*/  UIADD3 UR8, UR8, 0x30860, URZ ;  /* 0x0003086008087890 */ /* 0x000fe2000fffe03f */
[----:B------:R-:W-:Y:S01]  /*8ef0*/  ISETP.LT.AND P1, PT, RZ, UR4, PT ;  /* 0x00000004ff007c0c */ /* 0x000fe2000bf21270 */
[----:B------:R-:W-:Y:S01]  /*8f00*/  UIADD3 UR4, UR4, -0x1, URZ ;  /* 0xffffffff04047890 */ /* 0x000fe2000fffe03f */
[----:B------:R-:W-:Y:S01]  /*8f10*/  F2FP.F16.F32.PACK_AB R188, R188, R13 ;  /* 0x0000000dbcbc723e */ /* 0x000fe200000000ff */
[----:B------:R-:W-:Y:S01]  /*8f20*/  UMOV UR6, UR39 ;  /* 0x0000002700067c82 */ /* 0x000fe20008000000 */
        /* <DEDUP_REMOVED lines=29> */
.L_x_2219:
        /* <DEDUP_REMOVED lines=99> */
.L_x_2231:
[----:B------:R-:W-:Y:S01]  /*9730*/  ULEA UR5, UR39, UR40, 0x3 ;  /* 0x0000002827057291 */ /* 0x000fe2000f8e183f */
[----:B------:R-:W-:-:S04]  /*9740*/  MOV R0, UR38 ;  /* 0x0000002600007c02 */ /* 0x000fc80008000f00 */
[----:B------:R-:W-:-:S04]  /*9750*/  SHF.L.U32 R0, R0, 0x1f, RZ ;  /* 0x0000001f00007819 */ /* 0x000fc800000006ff */
[----:B------:R0:W1:Y:S01]  /*9760*/  SYNCS.PHASECHK.TRANS64.TRYWAIT P1, [UR5+0x30850], R0 ;  /* 0x03085000ff0075a7 */ /* 0x0000620008020145 */
[----:B------:R-:W-:Y:S05]  /*9770*/  @!P0 BRA `(.L_x_2232) ;  /* 0x0000000000048947 */ /* 0x000fea0003800000 */
[----:B------:R-:W-:Y:S01]  /*9780*/  BPT.TRAP 0x1 ;  /* 0x000000040000795c */ /* 0x000fe20000300000 */
.L_x_2232:
[----:B-1----:R-:W-:Y:S05]  /*9790*/  @P1 BRA `(.L_x_2233) ;  /* 0x0000000000081947 */ /* 0x002fea0003800000 */
[----:B------:R-:W1:Y:S02]  /*97a0*/  SYNCS.PHASECHK.TRANS64.TRYWAIT P1, [UR5+0x30850], R0 ;  /* 0x03085000ff0075a7 */ /* 0x000e640008020145 */
[----:B-1----:R-:W-:Y:S05]  /*97b0*/  @!P1 BRA `(.L_x_2234) ;  /* 0x0000007000a89947 */ /* 0x002fea0003800000 */
.L_x_2233:
[----:B------:R-:W-:Y:S01]  /*97c0*/  UIADD3 UR40, UR40, 0x400, URZ ;  /* 0x0000040028287890 */ /* 0x000fe2000fffe03f */
[----:B------:R-:W-:Y:S01]  /*97d0*/  WARPGROUP.ARRIVE ;  /* 0x00000000000079c5 */ /* 0x000fe20000000000 */
[----:B------:R-:W-:Y:S01]  /*97e0*/  UMOV UR7, 0x40000040 ;  /* 0x4000004000077882 */ /* 0x000fe20000000000 */
[----:B-1----:R-:W1:Y:S01]  /*97f0*/  SHFL.BFLY PT, R5, R10, 0x2, 0x1f ;  /* 0x0c401f000a057f89 */ /* 0x002e6200000e0000 */
[----:B------:R-:W-:Y:S01]  /*9800*/  USHF.R.U32.HI UR40, URZ, 0x4, UR40 ;  /* 0x000000043f287899 */ /* 0x000fe20008011628 */
[----:B------:R-:W-:Y:S02]  /*9810*/  CS2R R20, SRZ ;  /* 0x0000000000147805 */ /* 0x000fe4000001ff00 */
[----:B0-----:R-:W0:Y:S01]  /*9820*/  SHFL.BFLY PT, R0, R3, 0x2, 0x1f ;  /* 0x0c401f0003007f89 */ /* 0x001e2200000e0000 */
[----:B------:R-:W-:-:S04]  /*9830*/  ULOP3.LUT UR40, UR40, 0x3fff, URZ, 0xc0, !UPT ;  /* 0x00003fff28287892 */ /* 0x000fc8000f8ec03f */
[----:B------:R-:W-:-:S04]  /*9840*/  ULOP3.LUT UR4, UR40, 0x3000000, URZ, 0xfc, !UPT ;  /* 0x0300000028047892 */ /* 0x000fc8000f8efc3f */
[----:B------:R-:W-:-:S07]  /*9850*/  UIMAD UR4, UR39, 0x900, UR4 ;  /* 0x00000900270478a4 */ /* 0x000fce000f8e0204 */
[----:B------:R-:W-:Y:S02]  /*9860*/  UMOV UR6, UR4 ;  /* 0x0000000400067c82 */ /* 0x000fe40008000000 */
[----:B------:R-:W-:Y:S01]  /*9870*/  HGMMA.64x192x16.F32 R24, R188, gdesc[UR4].tnspB, R24, gsb0 ;  /* 0x42e00004bc187df0 */ /* 0x000fe20008000818 */
[----:B------:R-:W-:Y:S01]  /*9880*/  UIADD3 UR6, UR4, 0x80, URZ ;  /* 0x0000008004067890 */ /* 0x000fe2000fffe03f */
[----:B-1----:R-:W-:Y:S01]  /*9890*/  FADD.FTZ R5, R5, R10 ;  /* 0x0000000a05057221 */ /* 0x002fe20000010000 */
[----:B------:R-:W-:Y:S01]  /*98a0*/  UMOV UR7, 0x40000040 ;  /* 0x4000004000077882 */ /* 0x000fe20000000000 */
[----:B0-----:R-:W-:Y:S01]  /*98b0*/  FADD.FTZ R2, R0, R3 ;  /* 0x0000000300027221 */ /* 0x001fe20000010000 */
[----:B------:R-:W-:Y:S02]  /*98c0*/  IMAD.U32 R3, RZ, RZ, UR35 ;  /* 0x00000023ff037e24 */ /* 0x000fe4000f8e00ff */
[----:B------:R-:W0:Y:S04]  /*98d0*/  SHFL.BFLY PT, R0, R5, 0x1, 0x1f ;  /* 0x0c201f0005007f89 */ /* 0x000e2800000e0000 */
[----:B------:R-:W1:Y:S01]  /*98e0*/  SHFL.BFLY PT, R7, R2, 0x1, 0x1f ;  /* 0x0c201f0002077f89 */ /* 0x000e6200000e0000 */
[----:B0-----:R-:W-:Y:S01]  /*98f0*/  FADD.FTZ R8, R5, R0 ;  /* 0x0000000005087221 */ /* 0x001fe20000010000 */
[----:B------:R-:W-:-:S02]  /*9900*/  IMAD.U32 R5, RZ, RZ, UR35 ;  /* 0x00000023ff057e24 */ /* 0x000fc4000f8e00ff */
        /* <DEDUP_REMOVED lines=42> */
.L_x_2235:
[----:B------:R-:W0:Y:S01]  /*9bb0*/  S2UR UR7, SR_CgaCtaId ;  /* 0x00000000000779c3 */ /* 0x000e220000008800 */
[----:B------:R-:W-:Y:S01]  /*9bc0*/  R2UR UR6, R193 ;  /* 0x00000000c10672ca */ /* 0x000fe200000e0000 */
[----:B------:R-:W-:Y:S01]  /*9bd0*/  UIADD3 UR4, UR5, 0x30860, URZ ;  /* 0x0003086005047890 */ /* 0x000fe2000fffe03f */
[-C--:B------:R-:W-:Y:S01]  /*9be0*/  FMUL.FTZ R125, R95, R21.reuse ;  /* 0x000000155f7d7220 */ /* 0x080fe20000410000 */
[----:B------:R-:W-:Y:S01]  /*9bf0*/  UIADD3 UR39, UR39, 0x1, URZ ;  /* 0x0000000127277890 */ /* 0x000fe2000fffe03f */
[-C--:B------:R-:W-:Y:S01]  /*9c00*/  FMUL.FTZ R127, R91, R21.reuse ;  /* 0x000000155b7f7220 */ /* 0x080fe20000410000 */
[-C--:B------:R-:W-:Y:S01]  /*9c10*/  FMUL.FTZ R95, R99, R21.reuse ;  /* 0x00000015635f7220 */ /* 0x080fe20000410000 */
        /* <DEDUP_REMOVED lines=17> */
[----:B0-----:R-:W-:Y:S01]  /*9d30*/  UPRMT UR4, UR7, 0x654, UR4 ;  /* 0x0000065407047896 */ /* 0x001fe20008000004 */
        /* <DEDUP_REMOVED lines=75> */
[----:B------:R-:W-:Y:S01]  /*a1f0*/  MOV R193, UR6 ;  /* 0x0000000600c17c02 */ /* 0x000fe20008000f00 */
[-C--:B------:R-:W-:Y:S01]  /*a200*/  FMUL.FTZ R102, R111, R21.reuse ;  /* 0x000000156f667220 */ /* 0x080fe20000410000 */
[----:B------:R-:W-:Y:S01]  /*a210*/  PLOP3.LUT P0, PT, PT, PT, PT, 0x8, 0x0 ;  /* 0x000000000000781c */ /* 0x000fe20003f0e170 */
[-C--:B------:R-:W-:Y:S01]  /*a220*/  FMUL.FTZ R114, R114, R21.reuse ;  /* 0x0000001572727220 */ /* 0x080fe20000410000 */
[-C--:B------:R-:W-:Y:S01]  /*a230*/  FMUL.FTZ R115, R115, R21.reuse ;  /* 0x0000001573737220 */ /* 0x080fe20000410000 */
[-C--:B------:R-:W-:Y:S01]  /*a240*/  FMUL.FTZ R118, R118, R21.reuse ;  /* 0x0000001576767220 */ /* 0x080fe20000410000 */
[----:B------:R-:W-:Y:S01]  /*a250*/  FMUL.FTZ R119, R119, R21 ;  /* 0x0000001577777220 */ /* 0x000fe20000410000 */
[----:B------:R-:W-:-:S02]  /*a260*/  USEL UR39, UR39, URZ, UP0 ;  /* 0x0000003f27277287 */ /* 0x000fc40008000000 */
[----:B------:R-:W-:-:S12]  /*a270*/  ULOP3.LUT UR38, UR38, UR4, URZ, 0x3c, !UPT ;  /* 0x0000000426267292 */ /* 0x000fd8000f8e3c3f */
.L_x_2199:
        /* <DEDUP_REMOVED lines=10> */
[----:B------:R-:W1:Y:S01]  /*a320*/  LDC R56, c[0x0][0xbe8] ;  /* 0x0002fa00ff387b82 */ /* 0x000e620000000800 */
[----:B------:R-:W-:Y:S01]  /*a330*/  F2FP.F16.F32.PACK_AB R6, R7, R6 ;  /* 0x000000060706723e */ /* 0x000fe200000000ff */
[----:B------:R-:W-:Y:S01]  /*a340*/  USHF.R.S32.HI UR10, URZ, 0x1f, UR61 ;  /* 0x0000001f3f0a7899 */ /* 0x000fe2000801143d */
[----:B------:R-:W-:Y:S01]  /*a350*/  F2FP.F16.F32.PACK_AB R7, R156, R33 ;  /* 0x000000219c07723e */ /* 0x000fe200000000ff */
[----:B------:R-:W-:Y:S01]  /*a360*/  ULDC.64 UR8, c[0x0][0xb90] ;  /* 0x0002e40000087ab9 */ /* 0x000fe20000000a00 */
[----:B------:R-:W-:Y:S01]  /*a370*/  F2FP.F16.F32.PACK_AB R4, R25, R4 ;  /* 0x000000041904723e */ /* 0x000fe200000000ff */
[----:B------:R-:W-:Y:S01]  /*a380*/  UIMAD UR5, UR10, UR8, URZ ;  /* 0x000000080a0572a4 */ /* 0x000fe2000f8e023f */
[----:B------:R-:W-:Y:S01]  /*a390*/  F2FP.F16.F32.PACK_AB R5, R154, R5 ;  /* 0x000000059a05723e */ /* 0x000fe200000000ff */
[----:B------:R-:W-:Y:S01]  /*a3a0*/  UIMAD.WIDE.U32 UR6, UR61, UR8, URZ ;  /* 0x000000083d0672a5 */ /* 0x000fe2000f8e003f */
[----:B------:R-:W-:Y:S01]  /*a3b0*/  F2FP.F16.F32.PACK_AB R10, R11, R10 ;  /* 0x0000000a0b0a723e */ /* 0x000fe200000000ff */
[----:B------:R-:W-:Y:S01]  /*a3c0*/  UIMAD UR5, UR61, UR9, UR5 ;  /* 0x000000093d0572a4 */ /* 0x000fe2000f8e0205 */
[----:B------:R-:W-:Y:S01]  /*a3d0*/  F2FP.F16.F32.PACK_AB R8, R15, R8 ;  /* 0x000000080f08723e */ /* 0x000fe200000000ff */
[----:B------:R-:W-:Y:S01]  /*a3e0*/  USHF.R.S32.HI UR12, URZ, 0x1f, UR60 ;  /* 0x0000001f3f0c7899 */ /* 0x000fe2000801143c */
[----:B------:R-:W-:Y:S01]  /*a3f0*/  F2FP.F16.F32.PACK_AB R11, R150, R141 ;  /* 0x0000008d960b723e */ /* 0x000fe200000000ff */
[----:B------:R-:W-:Y:S01]  /*a400*/  ULDC.64 UR8, c[0x0][0xb98] ;  /* 0x0002e60000087ab9 */ /* 0x000fe20000000a00 */
[----:B------:R-:W-:Y:S01]  /*a410*/  UIADD3 UR7, UR7, UR5, URZ ;  /* 0x0000000507077290 */ /* 0x000fe2000fffe03f */
[----:B------:R-:W-:Y:S01]  /*a420*/  F2FP.F16.F32.PACK_AB R12, R13, R12 ;  /* 0x0000000c0d0c723e */ /* 0x000fe200000000ff */
[----:B------:R-:W-:Y:S01]  /*a430*/  UIMAD UR5, UR12, UR8, URZ ;  /* 0x000000080c0572a4 */ /* 0x000fe2000f8e023f */
[----:B------:R-:W-:Y:S01]  /*a440*/  F2FP.F16.F32.PACK_AB R13, R147, R140 ;  /* 0x0000008c930d723e */ /* 0x000fe200000000ff */
[----:B------:R-:W-:Y:S01]  /*a450*/  UIMAD.WIDE.U32 UR6, UR60, UR8, UR6 ;  /* 0x000000083c0672a5 */ /* 0x000fe2000f8e0006 */
[----:B------:R-:W-:Y:S01]  /*a460*/  F2FP.F16.F32.PACK_AB R14, R53, R14 ;  /* 0x0000000e350e723e */ /* 0x000fe200000000ff */
[----:B------:R-:W-:Y:S01]  /*a470*/  UIMAD UR5, UR60, UR9, UR5 ;  /* 0x000000093c0572a4 */ /* 0x000fe2000f8e0205 */
[----:B------:R-:W-:-:S02]  /*a480*/  F2FP.F16.F32.PACK_AB R15, R149, R142 ;  /* 0x0000008e950f723e */ /* 0x000fc400000000ff */
[----:B------:R-:W-:Y:S01]  /*a490*/  F2FP.F16.F32.PACK_AB R24, R57, R24 ;  /* 0x000000183918723e */ /* 0x000fe200000000ff */
[----:B------:R-:W-:Y:S01]  /*a4a0*/  ULDC.64 UR8, c[0x0][0xae8] ;  /* 0x0002ba0000087ab9 */ /* 0x000fe20000000a00 */
[----:B------:R-:W-:Y:S02]  /*a4b0*/  F2FP.F16.F32.PACK_AB R96, R97, R96 ;  /* 0x000000606160723e */ /* 0x000fe400000000ff */
[----:B------:R-:W-:Y:S02]  /*a4c0*/  F2FP.F16.F32.PACK_AB R97, R95, R98 ;  /* 0x000000625f61723e */ /* 0x000fe400000000ff */
[----:B------:R-:W-:Y:S02]  /*a4d0*/  F2FP.F16.F32.PACK_AB R104, R105, R104 ;  /* 0x000000686968723e */ /* 0x000fe400000000ff */
[----:B------:R-:W-:Y:S02]  /*a4e0*/  MOV R48, R52 ;  /* 0x0000003400307202 */ /* 0x000fe40000000f00 */
[----:B0-----:R-:W-:Y:S01]  /*a4f0*/  MOV R49, R21 ;  /* 0x0000001500317202 */ /* 0x001fe20000000f00 */
[----:B------:R-:W-:Y:S01]  /*a500*/  IMAD R21, R192, 0x40, R16 ;  /* 0x00000040c0157824 */ /* 0x000fe200078e0210 */
[----:B------:R-:W-:-:S02]  /*a510*/  F2FP.F16.F32.PACK_AB R98, R101, R100 ;  /* 0x000000646562723e */ /* 0x000fc400000000ff */
[----:B------:R-:W-:Y:S01]  /*a520*/  F2FP.F16.F32.PACK_AB R99, R124, R99 ;  /* 0x000000637c63723e */ /* 0x000fe200000000ff */
[--C-:B------:R-:W-:Y:S01]  /*a530*/  IMAD.WIDE R46, R197, 0x2, R48.reuse ;  /* 0x00000002c52e7825 */ /* 0x100fe200078e0230 */
[----:B------:R-:W-:Y:S02]  /*a540*/  F2FP.F16.F32.PACK_AB R105, R91, R106 ;  /* 0x0000006a5b69723e */ /* 0x000fe400000000ff */
[----:B------:R-:W-:Y:S01]  /*a550*/  F2FP.F16.F32.PACK_AB R112, R113, R112 ;  /* 0x000000707170723e */ /* 0x000fe200000000ff */
[----:B------:R-:W-:Y:S01]  /*a560*/  IMAD.WIDE R48, R21, 0x2, R48 ;  /* 0x0000000215307825 */ /* 0x000fe200078e0230 */
[C---:B------:R-:W-:Y:S02]  /*a570*/  IADD3 R27, P5, R46.reuse, 0x8060, RZ ;  /* 0x000080602e1b7810 */ /* 0x040fe40007fbe0ff */
[----:B------:R-:W-:Y:S02]  /*a580*/  LOP3.LUT R21, R46, 0x380, RZ, 0xc0, !PT ;  /* 0x000003802e157812 */ /* 0x000fe400078ec0ff */
[----:B------:R-:W-:-:S02]  /*a590*/  LOP3.LUT R26, R27, 0x380, RZ, 0xc0, !PT ;  /* 0x000003801b1a7812 */ /* 0x000fc400078ec0ff */
[----:B------:R-:W-:Y:S02]  /*a5a0*/  IADD3 R43, P0, R46, 0x8020, RZ ;  /* 0x000080202e2b7810 */ /* 0x000fe40007f1e0ff */
[----:B------:R-:W-:Y:S02]  /*a5b0*/  SHF.R.U64 R26, R26, 0x3, RZ ;  /* 0x000000031a1a7819 */ /* 0x000fe400000012ff */
[C---:B------:R-:W-:Y:S01]  /*a5c0*/  IADD3 R45, P6, R46.reuse, 0x8040, RZ ;  /* 0x000080402e2d7810 */ /* 0x040fe20007fde0ff */
[--C-:B------:R-:W-:Y:S01]  /*a5d0*/  IMAD.X R55, RZ, RZ, R47.reuse, P0 ;  /* 0x000000ffff377224 */ /* 0x100fe200000e062f */
[----:B------:R-:W-:Y:S02]  /*a5e0*/  IADD3 R30, P1, R46, 0x8000, RZ ;  /* 0x000080002e1e7810 */ /* 0x000fe40007f3e0ff */
[----:B------:R-:W-:Y:S01]  /*a5f0*/  SHF.R.U64 R21, R21, 0x3, RZ ;  /* 0x0000000315157819 */ /* 0x000fe200000012ff */
[----:B------:R-:W-:Y:S01]  /*a600*/  IMAD.X R51, RZ, RZ, R47, P6 ;  /* 0x000000ffff337224 */ /* 0x000fe200030e062f */
[----:B------:R-:W-:-:S02]  /*a610*/  LOP3.LUT R32, R43, 0x380, RZ, 0xc0, !PT ;  /* 0x000003802b207812 */ /* 0x000fc400078ec0ff */
[----:B------:R-:W-:Y:S01]  /*a620*/  LOP3.LUT R26, R26, R27, RZ, 0x3c, !PT ;  /* 0x0000001b1a1a7212 */ /* 0x000fe200078e3cff */
[--C-:B------:R-:W-:Y:S01]  /*a630*/  IMAD.X R27, RZ, RZ, R47.reuse, P5 ;  /* 0x000000ffff1b7224 */ /* 0x100fe200028e062f */
[----:B------:R-:W-:Y:S02]  /*a640*/  IADD3.X R59, RZ, R47, RZ, P1, !PT ;  /* 0x0000002fff3b7210 */ /* 0x000fe40000ffe4ff */
[C---:B------:R-:W-:Y:S02]  /*a650*/  IADD3 R41, P2, R46.reuse, 0x4060, RZ ;  /* 0x000040602e297810 */ /* 0x040fe40007f5e0ff */
        /* <DEDUP_REMOVED lines=8> */
[----:B------:R-:W-:Y:S01]  /*a6e0*/  IMAD.X R75, RZ, RZ, R47, P5 ;  /* 0x000000ffff4b7224 */ /* 0x000fe200028e062f */
[----:B------:R-:W-:-:S02]  /*a6f0*/  IADD3 R31, P1, R46, 0x40, RZ ;  /* 0x000000402e1f7810 */ /* 0x000fc40007f3e0ff */
[----:B------:R-:W-:Y:S01]  /*a700*/  LOP3.LUT R46, R21, R46, RZ, 0x3c, !PT ;  /* 0x0000002e152e7212 */ /* 0x000fe200078e3cff */
[--C-:B------:R-:W-:Y:S01]  /*a710*/  IMAD.X R83, RZ, RZ, R47.reuse, P0 ;  /* 0x000000ffff537224 */ /* 0x100fe200000e062f */
[----:B------:R-:W-:Y:S01]  /*a720*/  SHF.R.U64 R32, R32, 0x3, RZ ;  /* 0x0000000320207819 */ /* 0x000fe200000012ff */
[----:B------:R-:W-:Y:S01]  /*a730*/  IMAD.X R87, RZ, RZ, R47, P1 ;  /* 0x000000ffff577224 */ /* 0x000fe200008e062f */
[----:B------:R-:W-:Y:S02]  /*a740*/  LOP3.LUT R21, R30, 0x380, RZ, 0xc0, !PT ;  /* 0x000003801e157812 */ /* 0x000fe400078ec0ff */
[----:B------:R-:W-:Y:S02]  /*a750*/  LOP3.LUT R54, R32, R43, RZ, 0x3c, !PT ;  /* 0x0000002b20367212 */ /* 0x000fe400078e3cff */
[----:B------:R-:W-:Y:S02]  /*a760*/  LOP3.LUT R20, R41, 0x380, RZ, 0xc0, !PT ;  /* 0x0000038029147812 */ /* 0x000fe400078ec0ff */
[----:B------:R-:W-:-:S02]  /*a770*/  SHF.R.U64 R21, R21, 0x3, RZ ;  /* 0x0000000315157819 */ /* 0x000fc400000012ff */
[----:B------:R-:W-:Y:S02]  /*a780*/  LOP3.LUT R32, R39, 0x380, RZ, 0xc0, !PT ;  /* 0x0000038027207812 */ /* 0x000fe400078ec0ff */
[----:B------:R-:W-:Y:S02]  /*a790*/  SHF.R.U64 R20, R20, 0x3, RZ ;  /* 0x0000000314147819 */ /* 0x000fe400000012ff */
[----:B------:R-:W-:Y:S02]  /*a7a0*/  LOP3.LUT R58, R21, R30, RZ, 0x3c, !PT ;  /* 0x0000001e153a7212 */ /* 0x000fe400078e3cff */
[----:B------:R-:W-:Y:S02]  /*a7b0*/  SHF.R.U64 R32, R32, 0x3, RZ ;  /* 0x0000000320207819 */ /* 0x000fe400000012ff */
[----:B------:R-:W-:Y:S02]  /*a7c0*/  LOP3.LUT R21, R28, 0x380, RZ, 0xc0, !PT ;  /* 0x000003801c157812 */ /* 0x000fe400078ec0ff */
[----:B------:R-:W-:-:S02]  /*a7d0*/  LOP3.LUT R62, R20, R41, RZ, 0x3c, !PT ;  /* 0x00000029143e7212 */ /* 0x000fc400078e3cff */
[----:B------:R-:W-:Y:S02]  /*a7e0*/  LOP3.LUT R70, R32, R39, RZ, 0x3c, !PT ;  /* 0x0000002720467212 */ /* 0x000fe400078e3cff */
[----:B------:R-:W-:Y:S02]  /*a7f0*/  LOP3.LUT R20, R29, 0x380, RZ, 0xc0, !PT ;  /* 0x000003801d147812 */ /* 0x000fe400078ec0ff */
[----:B------:R-:W-:Y:S02]  /*a800*/  SHF.R.U64 R21, R21, 0x3, RZ ;  /* 0x0000000315157819 */ /* 0x000fe400000012ff */
[----:B------:R-:W-:Y:S02]  /*a810*/  LOP3.LUT R32, R35, 0x380, RZ, 0xc0, !PT ;  /* 0x0000038023207812 */ /* 0x000fe400078ec0ff */
[----:B------:R-:W-:Y:S02]  /*a820*/  LOP3.LUT R34, R45, 0x380, RZ, 0xc0, !PT ;  /* 0x000003802d227812 */ /* 0x000fe400078ec0ff */
[----:B------:R-:W-:-:S02]  /*a830*/  SHF.R.U64 R20, R20, 0x3, RZ ;  /* 0x0000000314147819 */ /* 0x000fc400000012ff */
[----:B------:R-:W-:Y:S02]  /*a840*/  LOP3.LUT R78, R21, R28, RZ, 0x3c, !PT ;  /* 0x0000001c154e7212 */ /* 0x000fe400078e3cff */
[----:B------:R-:W-:Y:S02]  /*a850*/  SHF.R.U64 R32, R32, 0x3, RZ ;  /* 0x0000000320207819 */ /* 0x000fe400000012ff */
[----:B------:R-:W-:Y:S02]  /*a860*/  IADD3 R21, P4, R48, 0x1000, RZ ;  /* 0x0000100030157810 */ /* 0x000fe40007f9e0ff */
[----:B------:R-:W-:Y:S02]  /*a870*/  SHF.R.U64 R34, R34, 0x3, RZ ;  /* 0x0000000322227819 */ /* 0x000fe400000012ff */
[----:B------:R-:W-:Y:S02]  /*a880*/  LOP3.LUT R66, R20, R29, RZ, 0x3c, !PT ;  /* 0x0000001d14427212 */ /* 0x000fe400078e3cff */
[----:B------:R-:W-:-:S02]  /*a890*/  LOP3.LUT R82, R32, R35, RZ, 0x3c, !PT ;  /* 0x0000002320527212 */ /* 0x000fc400078e3cff */
[----:B------:R-:W-:Y:S02]  /*a8a0*/  LOP3.LUT R20, R21, 0x380, RZ, 0xc0, !PT ;  /* 0x0000038015147812 */ /* 0x000fe400078ec0ff */
[----:B------:R-:W-:Y:S02]  /*a8b0*/  IADD3 R35, P0, R48, 0x5000, RZ ;  /* 0x0000500030237810 */ /* 0x000fe40007f1e0ff */
[----:B------:R-:W-:Y:S02]  /*a8c0*/  LOP3.LUT R50, R34, R45, RZ, 0x3c, !PT ;  /* 0x0000002d22327212 */ /* 0x000fe400078e3cff */
[----:B------:R-:W-:Y:S02]  /*a8d0*/  SHF.R.U64 R20, R20, 0x3, RZ ;  /* 0x0000000314147819 */ /* 0x000fe400000012ff */
[----:B------:R-:W-:Y:S02]  /*a8e0*/  LOP3.LUT R34, R35, 0x380, RZ, 0xc0, !PT ;  /* 0x0000038023227812 */ /* 0x000fe400078ec0ff */
[----:B------:R-:W-:-:S02]  /*a8f0*/  LOP3.LUT R20, R20, R21, RZ, 0x3c, !PT ;  /* 0x0000001514147212 */ /* 0x000fc400078e3cff */
        /* <DEDUP_REMOVED lines=9> */
[----:B------:R-:W-:Y:S02]  /*a990*/  LOP3.LUT R25, R46, 0x380, RZ, 0xc0, !PT ;  /* 0x000003802e197812 */ /* 0x000fe400078ec0ff */
        /* <DEDUP_REMOVED lines=17> */
[----:B------:R-:W-:Y:S01]  /*aab0*/  IADD3.X R79, RZ, R47, RZ, P6, !PT ;  /* 0x0000002fff4f7210 */ /* 0x000fe200037fe4ff */
[----:B------:R-:W2:Y:S01]  /*aac0*/  @P1 LDC R53, c[0x0][0xbf0] ;  /* 0x0002fc00ff351b82 */ /* 0x000ea20000000800 */
[----:B------:R-:W-:-:S02]  /*aad0*/  MOV R86, R86 ;  /* 0x0000005600567202 */ /* 0x000fc40000000f00 */
[----:B------:R-:W-:Y:S02]  /*aae0*/  IADD3.X R47, RZ, R49, RZ, P0, !PT ;  /* 0x00000031ff2f7210 */ /* 0x000fe400007fe4ff */
[C---:B------:R-:W-:Y:S02]  /*aaf0*/  IADD3 R39, P3, R48.reuse, 0x7000, RZ ;  /* 0x0000700030277810 */ /* 0x040fe40007f7e0ff */
[----:B------:R-:W-:Y:S02]  /*ab00*/  IADD3 R37, P2, R48, 0x6000, RZ ;  /* 0x0000600030257810 */ /* 0x000fe40007f5e0ff */
        /* <DEDUP_REMOVED lines=9> */
[----:B------:R-:W-:Y:S01]  /*aba0*/  MOV R78, R78 ;  /* 0x0000004e004e7202 */ /* 0x000fe20000000f00 */
[----:B------:R0:W-:Y:S01]  /*abb0*/  STSM.16.M88.4 [R66], R4 ;  /* 0x0000000442007844 */ /* 0x0001e20000000200 */
[----:B------:R-:W-:Y:S01]  /*abc0*/  F2FP.F16.F32.PACK_AB R25, R146, R137 ;  /* 0x000000899219723e */ /* 0x000fe200000000ff */
[----:B------:R-:W-:Y:S01]  /*abd0*/  IMAD R3, R56, R3, R26 ;  /* 0x0000000338037224 */ /* 0x000fe200078e021a */
[----:B------:R-:W-:Y:S01]  /*abe0*/  F2FP.F16.F32.PACK_AB R26, R61, R60 ;  /* 0x0000003c3d1a723e */ /* 0x000fe200000000ff */
[----:B------:R1:W-:Y:S01]  /*abf0*/  STSM.16.M88.4 [R86], R8 ;  /* 0x0000000856007844 */ /* 0x0003e20000000200 */
[----:B------:R-:W-:-:S02]  /*ac00*/  F2FP.F16.F32.PACK_AB R27, R143, R136 ;  /* 0x000000888f1b723e */ /* 0x000fc400000000ff */
[----:B------:R-:W-:Y:S01]  /*ac10*/  LOP3.LUT R36, R37, 0x380, RZ, 0xc0, !PT ;  /* 0x0000038025247812 */ /* 0x000fe200078ec0ff */
[----:B------:R3:W-:Y:S01]  /*ac20*/  STSM.16.M88.4 [R82], R12 ;  /* 0x0000000c52007844 */ /* 0x0007e20000000200 */
[----:B------:R-:W-:Y:S02]  /*ac30*/  MOV R74, R74 ;  /* 0x0000004a004a7202 */ /* 0x000fe40000000f00 */
[----:B------:R-:W-:Y:S01]  /*ac40*/  SHF.R.U64 R38, R38, 0x3, RZ ;  /* 0x0000000326267819 */ /* 0x000fe200000012ff */
[----:B------:R4:W-:Y:S01]  /*ac50*/  STSM.16.M88.4 [R78], R24 ;  /* 0x000000184e007844 */ /* 0x0009e20000000200 */
[----:B------:R-:W-:Y:S02]  /*ac60*/  SHF.R.U64 R36, R36, 0x3, RZ ;  /* 0x0000000324247819 */ /* 0x000fe400000012ff */
[----:B------:R-:W-:Y:S02]  /*ac70*/  LOP3.LUT R38, R38, R39, RZ, 0x3c, !PT ;  /* 0x0000002726267212 */ /* 0x000fe400078e3cff */
[----:B0-----:R-:W-:-:S02]  /*ac80*/  F2FP.F16.F32.PACK_AB R4, R65, R64 ;  /* 0x000000404104723e */ /* 0x001fc400000000ff */
[----:B------:R-:W-:Y:S02]  /*ac90*/  F2FP.F16.F32.PACK_AB R5, R144, R135 ;  /* 0x000000879005723e */ /* 0x000fe400000000ff */
[----:B-1----:R-:W-:Y:S01]  /*aca0*/  MOV R10, UR5 ;  /* 0x00000005000a7c02 */ /* 0x002fe20008000f00 */
[----:B------:R-:W-:Y:S01]  /*acb0*/  ULDC UR5, c[0x0][0xa88] ;  /* 0x0002a20000057ab9 */ /* 0x000fe20000000800 */
[----:B------:R-:W-:Y:S01]  /*acc0*/  SHF.R.S32.HI R9, RZ, 0x1f, R50 ;  /* 0x0000001fff097819 */ /* 0x000fe20000011432 */
[----:B---3--:R-:W-:Y:S01]  /*acd0*/  VIADD R14, R196, UR41 ;  /* 0x00000029c40e7c36 */ /* 0x008fe20008000000 */
[----:B------:R-:W-:Y:S02]  /*ace0*/  IADD3 R12, P0, R50, UR6, RZ ;  /* 0x00000006320c7c10 */ /* 0x000fe4000ff1e0ff */
[----:B------:R-:W-:Y:S02]  /*acf0*/  SHF.R.S32.HI R8, RZ, 0x1f, R3 ;  /* 0x0000001fff087819 */ /* 0x000fe40000011403 */
[----:B------:R-:W-:Y:S01]  /*ad00*/  IADD3.X R13, R9, UR7, R10, P0, !PT ;  /* 0x00000007090d7c10 */ /* 0x000fe200087fe40a */
[----:B------:R-:W-:Y:S01]  /*ad10*/  ULDC.64 UR6, c[0x0][0xb88] ;  /* 0x0002e20000067ab9 */ /* 0x000fe20000000a00 */
[----:B------:R-:W-:Y:S01]  /*ad20*/  F2FP.F16.F32.PACK_AB R6, R69, R68 ;  /* 0x000000444506723e */ /* 0x000fe200000000ff */
[----:B------:R-:W-:Y:S01]  /*ad30*/  IMAD R8, R8, UR6, RZ ;  /* 0x0000000608087c24 */ /* 0x000fe2000f8e02ff */
[----:B------:R-:W-:Y:S01]  /*ad40*/  F2FP.F16.F32.PACK_AB R7, R134, R133 ;  /* 0x000000858607723e */ /* 0x000fe200000000ff */
[----:B------:R-:W-:Y:S01]  /*ad50*/  IMAD.WIDE.U32 R12, R3, UR6, R12 ;  /* 0x00000006030c7c25 */ /* 0x000fe2000f8e000c */
[----:B------:R-:W-:-:S02]  /*ad60*/  IADD3.X R39, RZ, R49, RZ, P3, !PT ;  /* 0x00000031ff277210 */ /* 0x000fc40001ffe4ff */
[----:B------:R-:W-:Y:S01]  /*ad70*/  LOP3.LUT P0, RZ, R194, 0x3, RZ, 0xc0, !PT ;  /* 0x00000003c2ff7812 */ /* 0x000fe2000780c0ff */
[----:B------:R-:W-:Y:S01]  /*ad80*/  IMAD R15, R3, UR7, R8 ;  /* 0x00000007030f7c24 */ /* 0x000fe2000f8e0208 */
[----:B------:R0:W-:Y:S01]  /*ad90*/  STSM.16.M88.4 [R74], R4 ;  /* 0x000000044a007844 */ /* 0x0001e20000000200 */
[----:B------:R-:W-:Y:S01]  /*ada0*/  ULDC.64 UR6, c[0x0][0xb50] ;  /* 0x0002d40000067ab9 */ /* 0x000fe20000000a00 */
[----:B------:R-:W-:Y:S01]  /*adb0*/  IMAD R3, R56, UR5, RZ ;  /* 0x0000000538037c24 */ /* 0x000fe2000f8e02ff */
[----:B----4-:R-:W-:Y:S02]  /*adc0*/  LEA R24, P3, R12, UR6, 0x2 ;  /* 0x000000060c187c11 */ /* 0x010fe4000f8610ff */
[----:B------:R-:W-:Y:S01]  /*add0*/  LOP3.LUT R36, R36, R37, RZ, 0x3c, !PT ;  /* 0x0000002524247212 */ /* 0x000fe200078e3cff */
[----:B------:R-:W-:Y:S01]  /*ade0*/  IMAD.X R37, RZ, RZ, R49, P2 ;  /* 0x000000ffff257224 */ /* 0x000fe200010e0631 */
[----:B------:R-:W-:Y:S01]  /*adf0*/  ISETP.GE.OR P2, PT, R14, R3, P0 ;  /* 0x000000030e00720c */ /* 0x000fe20000746670 */
[----:B------:R-:W-:Y:S01]  /*ae00*/  SHFL.IDX PT, R68, R24, RZ, 0x1c1f ;  /* 0x001c1fff18447589 */ /* 0x000fe200000e0000 */
[----:B------:R-:W-:-:S02]  /*ae10*/  MOV R70, R70 ;  /* 0x0000004600467202 */ /* 0x000fc40000000f00 */
[----:B------:R-:W-:Y:S02]  /*ae20*/  F2FP.F16.F32.PACK_AB R8, R73, R72 ;  /* 0x000000484908723e */ /* 0x000fe400000000ff */
[----:B------:R-:W-:Y:S02]  /*ae30*/  F2FP.F16.F32.PACK_AB R9, R131, R126 ;  /* 0x0000007e8309723e */ /* 0x000fe400000000ff */
[----:B------:R-:W-:Y:S01]  /*ae40*/  F2FP.F16.F32.PACK_AB R10, R77, R76 ;  /* 0x0000004c4d0a723e */ /* 0x000fe200000000ff */
[----:B0-----:R-:W-:Y:S01]  /*ae50*/  VIADD R4, R14, 0x8 ;  /* 0x000000080e047836 */ /* 0x001fe20000000000 */
[----:B------:R-:W-:Y:S01]  /*ae60*/  F2FP.F16.F32.PACK_AB R11, R129, R128 ;  /* 0x00000080810b723e */ /* 0x000fe200000000ff */
[----:B------:R-:W-:Y:S01]  /*ae70*/  IMAD.IADD R5, R13, 0x1, R15 ;  /* 0x000000010d057824 */ /* 0x000fe200078e020f */
[----:B------:R-:W-:Y:S02]  /*ae80*/  MOV R62, R62 ;  /* 0x0000003e003e7202 */ /* 0x000fe40000000f00 */
[----:B------:R-:W-:Y:S01]  /*ae90*/  ISETP.GE.OR P0, PT, R4, R3, P0 ;  /* 0x000000030400720c */ /* 0x000fe20000706670 */
[----:B------:R-:W-:Y:S01]  /*aea0*/  STSM.16.M88.4 [R70], R8 ;  /* 0x0000000846007844 */ /* 0x000fe20000000200 */
[----:B------:R-:W-:-:S02]  /*aeb0*/  LEA.HI.X R25, R12, UR7, R5, 0x2, P3 ;  /* 0x000000070c197c11 */ /* 0x000fc400098f1405 */
[----:B------:R-:W-:Y:S01]  /*aec0*/  F2FP.F16.F32.PACK_AB R4, R81, R80 ;  /* 0x000000505104723e */ /* 0x000fe200000000ff */
[----:B------:R-:W-:Y:S01]  /*aed0*/  SHFL.IDX PT, R70, R24, 0x1, 0x1c1f ;  /* 0x003c1f0018467f89 */ /* 0x000fe200000e0000 */
[----:B------:R-:W-:Y:S02]  /*aee0*/  F2FP.F16.F32.PACK_AB R5, R130, R123 ;  /* 0x0000007b8205723e */ /* 0x000fe400000000ff */
[----:B------:R-:W-:Y:S01]  /*aef0*/  F2FP.F16.F32.PACK_AB R6, R85, R84 ;  /* 0x000000545506723e */ /* 0x000fe200000000ff */
[----:B------:R-:W0:Y:S01]  /*af00*/  SHFL.IDX PT, R69, R25, RZ, 0x1c1f ;  /* 0x001c1fff19457589 */ /* 0x000e2200000e0000 */
[----:B------:R-:W-:Y:S02]  /*af10*/  F2FP.F16.F32.PACK_AB R7, R132, R121 ;  /* 0x000000798407723e */ /* 0x000fe400000000ff */
[----:B------:R-:W-:Y:S01]  /*af20*/  MOV R58, R58 ;  /* 0x0000003a003a7202 */ /* 0x000fe20000000f00 */
[----:B------:R-:W1:Y:S01]  /*af30*/  SHFL.IDX PT, R71, R25, 0x1, 0x1c1f ;  /* 0x003c1f0019477f89 */ /* 0x000e6200000e0000 */
[----:B------:R-:W-:-:S02]  /*af40*/  F2FP.F16.F32.PACK_AB R12, R89, R88 ;  /* 0x00000058590c723e */ /* 0x000fc400000000ff */
[----:B------:R-:W-:Y:S01]  /*af50*/  F2FP.F16.F32.PACK_AB R13, R127, R90 ;  /* 0x0000005a7f0d723e */ /* 0x000fe200000000ff */
[----:B------:R-:W-:Y:S01]  /*af60*/  STSM.16.M88.4 [R62], R4 ;  /* 0x000000043e007844 */ /* 0x000fe20000000200 */
[----:B------:R-:W-:Y:S02]  /*af70*/  F2FP.F16.F32.PACK_AB R14, R93, R92 ;  /* 0x0000005c5d0e723e */ /* 0x000fe400000000ff */
[----:B------:R-:W-:Y:S02]  /*af80*/  F2FP.F16.F32.PACK_AB R15, R125, R94 ;  /* 0x0000005e7d0f723e */ /* 0x000fe400000000ff */
[----:B------:R-:W-:Y:S02]  /*af90*/  MOV R54, R54 ;  /* 0x0000003600367202 */ /* 0x000fe40000000f00 */
[----:B------:R-:W-:Y:S01]  /*afa0*/  F2FP.F16.F32.PACK_AB R106, R109, R108 ;  /* 0x0000006c6d6a723e */ /* 0x000fe200000000ff */
[----:B------:R-:W-:Y:S01]  /*afb0*/  STSM.16.M88.4 [R58], R12 ;  /* 0x0000000c3a007844 */ /* 0x000fe20000000200 */
[----:B------:R-:W-:-:S02]  /*afc0*/  F2FP.F16.F32.PACK_AB R107, R102, R107 ;  /* 0x0000006b666b723e */ /* 0x000fc400000000ff */
[----:B------:R-:W-:Y:S01]  /*afd0*/  F2FP.F16.F32.PACK_AB R113, R115, R114 ;  /* 0x000000727371723e */ /* 0x000fe200000000ff */
[----:B------:R-:W-:Y:S01]  /*afe0*/  STSM.16.M88.4 [R54], R96 ;  /* 0x0000006036007844 */ /* 0x000fe20000000200 */
[----:B------:R-:W-:Y:S02]  /*aff0*/  F2FP.F16.F32.PACK_AB R114, R117, R116 ;  /* 0x000000747572723e */ /* 0x000fe400000000ff */
[----:B------:R-:W-:Y:S01]  /*b000*/  F2FP.F16.F32.PACK_AB R115, R119, R118 ;  /* 0x000000767773723e */ /* 0x000fe200000000ff */
[----:B------:R-:W-:Y:S01]  /*b010*/  STSM.16.M88.4 [R110], R104 ;  /* 0x000000686e007844 */ /* 0x000fe20000000200 */
[----:B------:R-:W-:Y:S02]  /*b020*/  LOP3.LUT R32, R21, 0x380, RZ, 0xc0, !PT ;  /* 0x0000038015207812 */ /* 0x000fe400078ec0ff */
[----:B------:R-:W-:Y:S01]  /*b030*/  IADD3 R29, P5, R48, 0x2000, RZ ;  /* 0x00002000301d7810 */ /* 0x000fe20007fbe0ff */
[----:B------:R-:W-:Y:S01]  /*b040*/  STSM.16.M88.4 [R103], R112 ;  /* 0x0000007067007844 */ /* 0x000fe20000000200 */
[----:B------:R-:W-:-:S02]  /*b050*/  SHF.R.U64 R32, R32, 0x3, RZ ;  /* 0x0000000320207819 */ /* 0x000fc400000012ff */
[----:B------:R-:W-:Y:S01]  /*b060*/  LOP3.LUT R28, R29, 0x380, RZ, 0xc0, !PT ;  /* 0x000003801d1c7812 */ /* 0x000fe200078ec0ff */
[----:B------:R-:W-:Y:S01]  /*b070*/  BAR.SYNC.DEFER_BLOCKING 0x1, 0x100 ;  /* 0x0044000000007b1d */ /* 0x000fe20000010000 */
[----:B------:R-:W-:Y:S01]  /*b080*/  LOP3.LUT R32, R32, R21, RZ, 0x3c, !PT ;  /* 0x0000001520207212 */ /* 0x000fe200078e3cff */
[--C-:B------:R-:W-:Y:S01]  /*b090*/  IMAD.X R21, RZ, RZ, R49.reuse, P4 ;  /* 0x000000ffff157224 */ /* 0x100fe200020e0631 */
[----:B------:R-:W-:Y:S02]  /*b0a0*/  SHF.R.U64 R28, R28, 0x3, RZ ;  /* 0x000000031c1c7819 */ /* 0x000fe400000012ff */
[----:B------:R-:W-:Y:S02]  /*b0b0*/  IADD3 R31, P6, R48, 0x3000, RZ ;  /* 0x00003000301f7810 */ /* 0x000fe40007fde0ff */
[----:B------:R-:W-:Y:S01]  /*b0c0*/  LOP3.LUT R28, R28, R29, RZ, 0x3c, !PT ;  /* 0x0000001d1c1c7212 */ /* 0x000fe200078e3cff */
[----:B------:R-:W-:Y:S01]  /*b0d0*/  IMAD.X R29, RZ, RZ, R49, P5 ;  /* 0x000000ffff1d7224 */ /* 0x000fe200028e0631 */
[----:B------:R-:W-:-:S02]  /*b0e0*/  LOP3.LUT R30, R31, 0x380, RZ, 0xc0, !PT ;  /* 0x000003801f1e7812 */ /* 0x000fc400078ec0ff */
[----:B------:R-:W-:Y:S01]  /*b0f0*/  IADD3 R43, P5, R48, 0x9000, RZ ;  /* 0x00009000302b7810 */ /* 0x000fe20007fbe0ff */
[----:B------:R-:W-:Y:S01]  /*b100*/  UIMAD UR5, UR10, UR8, URZ ;  /* 0x000000080a0572a4 */ /* 0x000fe2000f8e023f */
[----:B------:R-:W-:Y:S02]  /*b110*/  SHF.R.U64 R30, R30, 0x3, RZ ;  /* 0x000000031e1e7819 */ /* 0x000fe400000012ff */
[----:B------:R-:W-:Y:S01]  /*b120*/  LOP3.LUT R42, R43, 0x380, RZ, 0xc0, !PT ;  /* 0x000003802b2a7812 */ /* 0x000fe200078ec0ff */
[----:B0-----:R0:W-:Y:S01]  /*b130*/  @!P2 ST.E desc[UR36][R68.64], R0 ;  /* 0x000000004400a985 */ /* 0x0011e2000c101924 */
[----:B------:R-:W-:Y:S01]  /*b140*/  UIMAD.WIDE.U32 UR6, UR61, UR8, URZ ;  /* 0x000000083d0672a5 */ /* 0x000fe2000f8e003f */
[----:B------:R-:W-:Y:S01]  /*b150*/  LOP3.LUT R30, R30, R31, RZ, 0x3c, !PT ;  /* 0x0000001f1e1e7212 */ /* 0x000fe200078e3cff */
[----:B------:R-:W-:Y:S01]  /*b160*/  ULDC.64 UR10, c[0x0][0xaf0] ;  /* 0x0002bc00000a7ab9 */ /* 0x000fe20000000a00 */
[----:B-1----:R1:W-:Y:S01]  /*b170*/  @!P0 ST.E desc[UR36][R70.64], R2 ;  /* 0x0000000246008985 */ /* 0x0023e2000c101924 */
[----:B------:R-:W-:Y:S01]  /*b180*/  UIMAD UR5, UR61, UR9, UR5 ;  /* 0x000000093d0572a4 */ /* 0x000fe2000f8e0205 */
[----:B------:R-:W-:-:S02]  /*b190*/  IADD3.X R31, RZ, R49, RZ, P6, !PT ;  /* 0x00000031ff1f7210 */ /* 0x000fc400037fe4ff */
[----:B------:R3:W5:Y:S01]  /*b1a0*/  LD.E.128 R24, desc[UR36][R20.64] ;  /* 0x0000002414187980 */ /* 0x000762000c101d00 */
[----:B------:R-:W-:Y:S02]  /*b1b0*/  SHF.R.U64 R42, R42, 0x3, RZ ;  /* 0x000000032a2a7819 */ /* 0x000fe400000012ff */
[C---:B------:R-:W-:Y:S02]  /*b1c0*/  IADD3 R41, P4, R48.reuse, 0x8000, RZ ;  /* 0x0000800030297810 */ /* 0x040fe40007f9e0ff */
[----:B0-----:R-:W-:Y:S01]  /*b1d0*/  LEA R0, R23, R192, 0x5 ;  /* 0x000000c017007211 */ /* 0x001fe200078e28ff */
[----:B------:R-:W-:Y:S01]  /*b1e0*/  UIMAD UR8, UR12, UR10, URZ ;  /* 0x0000000a0c0872a4 */ /* 0x000fe2000f8e023f */
[----:B------:R-:W-:Y:S01]  /*b1f0*/  IADD3 R45, P6, R48, 0xa000, RZ ;  /* 0x0000a000302d7810 */ /* 0x000fe20007fde0ff */
[----:B------:R-:W-:Y:S01]  /*b200*/  UIADD3 UR7, UR7, UR5, URZ ;  /* 0x0000000507077290 */ /* 0x000fe2000fffe03f */
[----:B------:R-:W-:Y:S01]  /*b210*/  LOP3.LUT R42, R42, R43, RZ, 0x3c, !PT ;  /* 0x0000002b2a2a7212 */ /* 0x000fe200078e3cff */
[----:B---3--:R-:W0:Y:S01]  /*b220*/  @P1 LDC R21, c[0x0][0xbec] ;  /* 0x0002fb00ff151b82 */ /* 0x008e220000000800 */
[----:B-1----:R-:W-:Y:S01]  /*b230*/  VIADD R2, R0, UR41 ;  /* 0x0000002900027c36 */ /* 0x002fe20008000000 */
[----:B------:R-:W-:Y:S01]  /*b240*/  LOP3.LUT R40, R41, 0x380, RZ, 0xc0, !PT ;  /* 0x0000038029287812 */ /* 0x000fe200078ec0ff */
[----:B------:R1:W5:Y:S01]  /*b250*/  LD.E.128 R8, desc[UR36][R28.64] ;  /* 0x000000241c087980 */ /* 0x000362000c101d00 */
[----:B------:R-:W-:Y:S01]  /*b260*/  LOP3.LUT R44, R45, 0x380, RZ, 0xc0, !PT ;  /* 0x000003802d2c7812 */ /* 0x000fe200078ec0ff */
[----:B------:R-:W-:Y:S01]  /*b270*/  UIMAD UR5, UR60, UR11, UR8 ;  /* 0x0000000b3c0572a4 */ /* 0x000fe2000f8e0208 */
[----:B------:R-:W-:Y:S01]  /*b280*/  LOP3.LUT R43, R48, 0x380, RZ, 0xc0, !PT ;  /* 0x00000380302b7812 */ /* 0x000fe200078ec0ff */
[----:B------:R-:W-:Y:S01]  /*b290*/  UIMAD.WIDE.U32 UR60, UR60, UR10, UR6 ;  /* 0x0000000a3c3c72a5 */ /* 0x000fe2000f8e0006 */
[----:B------:R-:W-:Y:S01]  /*b2a0*/  SHF.R.U64 R40, R40, 0x3, RZ ;  /* 0x0000000328287819 */ /* 0x000fe200000012ff */
[----:B------:R3:W5:Y:S01]  /*b2b0*/  LD.E.128 R4, desc[UR36][R30.64] ;  /* 0x000000241e047980 */ /* 0x000762000c101d00 */
[----:B------:R-:W-:Y:S01]  /*b2c0*/  SHF.R.U64 R44, R44, 0x3, RZ ;  /* 0x000000032c2c7819 */ /* 0x000fe200000012ff */
[----:B-1----:R-:W-:Y:S01]  /*b2d0*/  IMAD.MOV.U32 R29, RZ, RZ, R2 ;  /* 0x000000ffff1d7224 */ /* 0x002fe200078e0002 */
[----:B------:R-:W-:Y:S01]  /*b2e0*/  SHF.R.U64 R43, R43, 0x3, RZ ;  /* 0x000000032b2b7819 */ /* 0x000fe200000012ff */
[----:B------:R-:W-:Y:S01]  /*b2f0*/  UIADD3 UR5, UR61, UR5, URZ ;  /* 0x000000053d057290 */ /* 0x000fe2000fffe03f */
[----:B------:R-:W-:Y:S01]  /*b300*/  LOP3.LUT R40, R40, R41, RZ, 0x3c, !PT ;  /* 0x0000002928287212 */ /* 0x000fe200078e3cff */
[--C-:B------:R-:W-:Y:S01]  /*b310*/  IMAD.X R41, RZ, RZ, R49.reuse, P4 ;  /* 0x000000ffff297224 */ /* 0x100fe200020e0631 */
[----:B------:R-:W-:Y:S01]  /*b320*/  LOP3.LUT R44, R44, R45, RZ, 0x3c, !PT ;  /* 0x0000002d2c2c7212 */ /* 0x000fe200078e3cff */
[--C-:B------:R-:W-:Y:S01]  /*b330*/  IMAD.X R45, RZ, RZ, R49.reuse, P6 ;  /* 0x000000ffff2d7224 */ /* 0x100fe200030e0631 */
[----:B------:R-:W-:Y:S01]  /*b340*/  LOP3.LUT R48, R43, R48, RZ, 0x3c, !PT ;  /* 0x000000302b307212 */ /* 0x000fe200078e3cff */
[----:B------:R-:W-:Y:S01]  /*b350*/  IMAD.X R43, RZ, RZ, R49, P5 ;  /* 0x000000ffff2b7224 */ /* 0x000fe200028e0631 */
[----:B------:R-:W-:Y:S01]  /*b360*/  ULDC.64 UR6, c[0x0][0xae0] ;  /* 0x0002b80000067ab9 */ /* 0x000fe20000000a00 */
[----:B------:R1:W5:Y:S01]  /*b370*/  LD.E.128 R72, desc[UR36][R32.64] ;  /* 0x0000002420487980 */ /* 0x000362000c101d00 */
[----:B0-----:R-:W-:Y:S01]  /*b380*/  @P1 IMAD.HI.U32 R0, R2, R21, RZ ;  /* 0x0000001502001227 */ /* 0x001fe200078e00ff */
[----:B------:R-:W-:-:S02]  /*b390*/  MOV R20, UR60 ;  /* 0x0000003c00147c02 */ /* 0x000fc40008000f00 */
[----:B------:R-:W5:Y:S02]  /*b3a0*/  LD.E.128 R48, desc[UR36][R48.64] ;  /* 0x0000002430307980 */ /* 0x000f64000c101d00 */
[----:B--2---:R-:W-:Y:S02]  /*b3b0*/  @P1 SHF.R.U32.HI R29, RZ, R53, R0 ;  /* 0x00000035ff1d1219 */ /* 0x004fe40000011600 */
[----:B------:R0:W5:Y:S02]  /*b3c0*/  LD.E.128 R64, desc[UR36][R34.64] ;  /* 0x0000002422407980 */ /* 0x000164000c101d00 */
[--C-:B------:R-:W-:Y:S01]  /*b3d0*/  SHF.R.S32.HI R0, RZ, 0x1f, R29.reuse ;  /* 0x0000001fff007819 */ /* 0x100fe2000001141d */
[----:B---3--:R-:W-:Y:S01]  /*b3e0*/  IMAD.MOV R31, RZ, RZ, -R29 ;  /* 0x000000ffff1f7224 */ /* 0x008fe200078e0a1d */
[----:B------:R2:W5:Y:S01]  /*b3f0*/  LD.E.128 R60, desc[UR36][R36.64] ;  /* 0x00000024243c7980 */ /* 0x000562000c101d00 */
[----:B------:R-:W-:Y:S02]  /*b400*/  IMAD.U32 R21, RZ, RZ, UR61 ;  /* 0x0000003dff157e24 */ /* 0x000fe4000f8e00ff */
[----:B------:R-:W-:Y:S01]  /*b410*/  IMAD.U32 R21, RZ, RZ, UR5 ;  /* 0x00000005ff157e24 */ /* 0x000fe2000f8e00ff */
[----:B------:R2:W5:Y:S01]  /*b420*/  LD.E.128 R12, desc[UR36][R38.64] ;  /* 0x00000024260c7980 */ /* 0x000562000c101d00 */
[----:B------:R-:W-:-:S02]  /*b430*/  IMAD R0, R0, UR6, RZ ;  /* 0x0000000600007c24 */ /* 0x000fc4000f8e02ff */
[----:B------:R-:W-:Y:S01]  /*b440*/  IMAD R31, R56, R31, R2 ;  /* 0x0000001f381f7224 */ /* 0x000fe200078e0202 */
[----:B------:R2:W5:Y:S01]  /*b450*/  LD.E.128 R84, desc[UR36][R40.64] ;  /* 0x0000002428547980 */ /* 0x000562000c101d00 */
[C---:B-1----:R-:W-:Y:S02]  /*b460*/  IMAD R33, R29.reuse, UR7, R0 ;  /* 0x000000071d217c24 */ /* 0x042fe4000f8e0200 */
[----:B------:R-:W-:Y:S01]  /*b470*/  IMAD.WIDE.U32 R20, R29, UR6, R20 ;  /* 0x000000061d147c25 */ /* 0x000fe2000f8e0014 */
[----:B------:R2:W5:Y:S01]  /*b480*/  LD.E.128 R80, desc[UR36][R42.64] ;  /* 0x000000242a507980 */ /* 0x000562000c101d00 */
[----:B------:R-:W-:Y:S01]  /*b490*/  SHF.R.S32.HI R0, RZ, 0x1f, R31 ;  /* 0x0000001fff007819 */ /* 0x000fe2000001141f */
[----:B------:R-:W-:Y:S02]  /*b4a0*/  ULDC.64 UR6, c[0x0][0xad8] ;  /* 0x0002b60000067ab9 */ /* 0x000fe40000000a00 */
[----:B------:R2:W5:Y:S04]  /*b4b0*/  LD.E.128 R76, desc[UR36][R44.64] ;  /* 0x000000242c4c7980 */ /* 0x000568000c101d00 */
[----:B------:R2:W5:Y:S01]  /*b4c0*/  LD.E.128 R68, desc[UR36][R46.64] ;  /* 0x000000242e447980 */ /* 0x000562000c101d00 */
[----:B------:R-:W-:Y:S01]  /*b4d0*/  @!PT LDS RZ, [RZ] ;  /* 0x00000000fffff984 */ /* 0x000fe20000000800 */
[----:B------:R-:W-:Y:S01]  /*b4e0*/  @!PT LDS RZ, [RZ] ;  /* 0x00000000fffff984 */ /* 0x000fe20000000800 */
[----:B------:R-:W-:Y:S01]  /*b4f0*/  @!PT LDS RZ, [RZ] ;  /* 0x00000000fffff984 */ /* 0x000fe20000000800 */
[----:B------:R-:W-:Y:S01]  /*b500*/  @!PT LDS RZ, [RZ] ;  /* 0x00000000fffff984 */ /* 0x000fe20000000800 */
[----:B------:R1:W-:Y:S06]  /*b510*/  MEMBAR.ALL.CTA ;  /* 0x0000000000007992 */ /* 0x0003ec0000008000 */
[----:B-1----:R-:W1:Y:S01]  /*b520*/  FENCE.VIEW.ASYNC.S ;  /* 0x00000000000073c6 */ /* 0x002e620000000000 */
[----:B------:R-:W-:Y:S01]  /*b530*/  IADD3 R21, R21, R33, RZ ;  /* 0x0000002115157210 */ /* 0x000fe20007ffe0ff */
[----:B------:R-:W-:-:S02]  /*b540*/  IMAD R2, R0, UR6, RZ ;  /* 0x0000000600027c24 */ /* 0x000fc4000f8e02ff */
[----:B0-----:R-:W-:Y:S02]  /*b550*/  VIADD R34, R192, UR41 ;  /* 0x00000029c0227c36 */ /* 0x001fe40008000000 */
[C---:B------:R-:W-:Y:S02]  /*b560*/  IMAD R29, R31.reuse, UR7, R2 ;  /* 0x000000071f1d7c24 */ /* 0x040fe4000f8e0202 */
[----:B------:R-:W-:Y:S01]  /*b570*/  IMAD.WIDE.U32 R20, R31, UR6, R20 ;  /* 0x000000061f147c25 */ /* 0x000fe2000f8e0014 */
[C---:B------:R-:W-:Y:S01]  /*b580*/  ISETP.GE.AND P2, PT, R34.reuse, R3, PT ;  /* 0x000000032200720c */ /* 0x040fe20003f46270 */
[----:B------:R-:W-:Y:S02]  /*b590*/  ULDC.64 UR6, c[0x0][0xa80] ;  /* 0x0002a00000067ab9 */ /* 0x000fe40000000a00 */
[----:B------:R-:W-:Y:S01]  /*b5a0*/  VIADD R0, R34, 0x20 ;  /* 0x0000002022007836 */ /* 0x000fe20000000000 */
[----:B------:R-:W-:Y:S01]  /*b5b0*/  IADD3 R21, R21, R29, RZ ;  /* 0x0000001d15157210 */ /* 0x000fe20007ffe0ff */
[----:B------:R-:W-:Y:S01]  /*b5c0*/  VIADD R52, R52, 0x30820 ;  /* 0x0003082034347836 */ /* 0x000fe20000000000 */
[----:B------:R-:W-:-:S02]  /*b5d0*/  LEA R2, P3, R20, UR6, 0x1 ;  /* 0x0000000614027c11 */ /* 0x000fc4000f8608ff */
[-C--:B------:R-:W-:Y:S01]  /*b5e0*/  ISETP.GE.AND P1, PT, R0, R3.reuse, PT ;  /* 0x000000030000720c */ /* 0x080fe20003f26270 */
[----:B------:R-:W-:Y:S01]  /*b5f0*/  VIADD R0, R34, 0x40 ;  /* 0x0000004022007836 */ /* 0x000fe20000000000 */
[----:B------:R-:W-:Y:S02]  /*b600*/  LEA.HI.X R32, R20, UR7, R21, 0x1, P3 ;  /* 0x0000000714207c11 */ /* 0x000fe400098f0c15 */
[----:B------:R-:W-:Y:S01]  /*b610*/  PRMT R52, RZ, 0x654, R52 ;  /* 0x00000654ff347816 */ /* 0x000fe20000000034 */
[----:B-1----:R2:W0:Y:S01]  /*b620*/  SHFL.IDX PT, R31, R2, RZ, 0x181f ;  /* 0x00181fff021f7589 */ /* 0x00242200000e0000 */
[----:B------:R-:W-:Y:S01]  /*b630*/  ISETP.GE.AND P0, PT, R0, R3, PT ;  /* 0x000000030000720c */ /* 0x000fe20003f06270 */
[----:B------:R-:W-:Y:S01]  /*b640*/  BSSY B1, `(.L_x_2238) ;  /* 0x0000011000017945 */ /* 0x000fe20003800000 */
[----:B------:R2:W-:Y:S01]  /*b650*/  SYNCS.ARRIVE.TRANS64.RED.A1T0 RZ, [R52+URZ], RZ ;  /* 0x000000ff34ff79a7 */ /* 0x0005e2000810043f */
[----:B------:R2:W1:Y:S02]  /*b660*/  SHFL.IDX PT, R0, R32, RZ, 0x181f ;  /* 0x00181fff20007589 */ /* 0x00046400000e0000 */
[----:B------:R-:W-:Y:S08]  /*b670*/  @P2 BRA `(.L_x_2239) ;  /* 0x0000000000342947 */ /* 0x000ff00003800000 */
[----:B------:R-:W-:Y:S02]  /*b680*/  ULDC UR5, c[0x0][0xac8] ;  /* 0x0002b20000057ab9 */ /* 0x000fe40000000800 */
[----:B------:R-:W-:Y:S02]  /*b690*/  ISETP.GE.AND P4, PT, R16, UR5, PT ;  /* 0x0000000510007c0c */ /* 0x000fe4000bf86270 */
[----:B------:R-:W-:Y:S02]  /*b6a0*/  ISETP.GE.AND P3, PT, R19, UR5, PT ;  /* 0x0000000513007c0c */ /* 0x000fe4000bf66270 */
[----:B------:R-:W-:-:S09]  /*b6b0*/  ISETP.GE.AND P2, PT, R22, UR5, PT ;  /* 0x0000000516007c0c */ /* 0x000fd2000bf46270 */
[CC--:B0-----:R-:W-:Y:S02]  /*b6c0*/  @!P4 LEA R20, P6, R16.reuse, R31.reuse, 0x1 ;  /* 0x0000001f1014c211 */ /* 0x0c1fe400078c08ff */
[CC--:B------:R-:W-:Y:S02]  /*b6d0*/  @!P3 LEA R28, P5, R19.reuse, R31.reuse, 0x1 ;  /* 0x0000001f131cb211 */ /* 0x0c0fe400078a08ff */
[-C--:B-1----:R-:W-:Y:S02]  /*b6e0*/  @!P4 LEA.HI.X R21, R16, R0.reuse, R201, 0x1, P6 ;  /* 0x000000001015c211 */ /* 0x082fe400030f0cc9 */
[C---:B------:R-:W-:Y:S02]  /*b6f0*/  @!P2 LEA R30, P6, R22.reuse, R31, 0x1 ;  /* 0x0000001f161ea211 */ /* 0x040fe400078c08ff */
[-C--:B------:R-:W-:Y:S01]  /*b700*/  @!P3 LEA.HI.X R29, R19, R0.reuse, R200, 0x1, P5 ;  /* 0x00000000131db211 */ /* 0x080fe200028f0cc8 */
[----:B-----5:R3:W-:Y:S01]  /*b710*/  @!P4 ST.E.128 desc[UR36][R20.64], R48 ;  /* 0x000000301400c985 */ /* 0x0207e2000c101d24 */
[----:B------:R-:W-:-:S03]  /*b720*/  @!P2 LEA.HI.X R31, R22, R0, R199, 0x1, P6 ;  /* 0x00000000161fa211 */ /* 0x000fc600030f0cc7 */
[----:B------:R3:W-:Y:S04]  /*b730*/  @!P3 ST.E.128 desc[UR36][R28.64], R72 ;  /* 0x000000481c00b985 */ /* 0x0007e8000c101d24 */
[----:B------:R3:W-:Y:S02]  /*b740*/  @!P2 ST.E.128 desc[UR36][R30.64], R84 ;  /* 0x000000541e00a985 */ /* 0x0007e4000c101d24 */
.L_x_2239:
[----:B------:R-:W-:Y:S05]  /*b750*/  BSYNC B1 ;  /* 0x0000000000017941 */ /* 0x000fea0003800000 */
.L_x_2238:
[----:B-1----:R1:W4:Y:S01]  /*b760*/  SHFL.IDX PT, R0, R32, 0x1, 0x181f ;  /* 0x00381f0020007f89 */ /* 0x00232200000e0000 */
[----:B------:R-:W-:Y:S03]  /*b770*/  BSSY B1, `(.L_x_2240) ;  /* 0x0000010000017945 */ /* 0x000fe60003800000 */
[----:B0--3--:R1:W0:Y:S01]  /*b780*/  SHFL.IDX PT, R31, R2, 0x1, 0x181f ;  /* 0x00381f00021f7f89 */ /* 0x00922200000e0000 */
[----:B------:R-:W-:Y:S05]  /*b790*/  @P1 BRA `(.L_x_2241) ;  /* 0x0000000000341947 */ /* 0x000fea0003800000 */
[----:B------:R-:W-:Y:S02]  /*b7a0*/  ULDC UR5, c[0x0][0xac8] ;  /* 0x0002b20000057ab9 */ /* 0x000fe40000000800 */
[----:B------:R-:W-:Y:S02]  /*b7b0*/  ISETP.GE.AND P4, PT, R16, UR5, PT ;  /* 0x0000000510007c0c */ /* 0x000fe4000bf86270 */
[----:B------:R-:W-:Y:S02]  /*b7c0*/  ISETP.GE.AND P5, PT, R19, UR5, PT ;  /* 0x0000000513007c0c */ /* 0x000fe4000bfa6270 */
[----:B------:R-:W-:-:S09]  /*b7d0*/  ISETP.GE.AND P6, PT, R22, UR5, PT ;  /* 0x0000000516007c0c */ /* 0x000fd2000bfc6270 */
[-C--:B0-----:R-:W-:Y:S02]  /*b7e0*/  @!P4 LEA R20, P1, R16, R31.reuse, 0x1 ;  /* 0x0000001f1014c211 */ /* 0x081fe400078208ff */
        /* <DEDUP_REMOVED lines=8> */
.L_x_2241:
[----:B------:R-:W-:Y:S05]  /*b870*/  BSYNC B1 ;  /* 0x0000000000017941 */ /* 0x000fea0003800000 */
.L_x_2240:
        /* <DEDUP_REMOVED lines=17> */
.L_x_2243:
[----:B------:R-:W-:Y:S05]  /*b990*/  BSYNC B1 ;  /* 0x0000000000017941 */ /* 0x000fea0003800000 */
.L_x_2242:
[----:B0-----:R-:W-:Y:S01]  /*b9a0*/  VIADD R0, R34, 0x60 ;  /* 0x0000006022007836 */ /* 0x001fe20000000000 */
[----:B-12-4-:R-:W4:Y:S04]  /*b9b0*/  SHFL.IDX PT, R32, R32, 0x3, 0x181f ;  /* 0x00781f0020207f89 */ /* 0x016f2800000e0000 */
[----:B------:R-:W-:Y:S01]  /*b9c0*/  ISETP.GE.AND P0, PT, R0, R3, PT ;  /* 0x000000030000720c */ /* 0x000fe20003f06270 */
[----:B------:R0:W1:-:S12]  /*b9d0*/  SHFL.IDX PT, R11, R2, 0x3, 0x181f ;  /* 0x00781f00020b7f89 */ /* 0x00005800000e0000 */
[----:B0-----:R-:W-:Y:S05]  /*b9e0*/  @P0 BRA `(.L_x_2244) ;  /* 0x0000000800d00947 */ /* 0x001fea0003800000 */
[----:B------:R-:W-:Y:S02]  /*b9f0*/  ULDC UR5, c[0x0][0xac8] ;  /* 0x0002b20000057ab9 */ /* 0x000fe40000000800 */
[----:B------:R-:W-:Y:S02]  /*ba00*/  ISETP.GE.AND P2, PT, R16, UR5, PT ;  /* 0x0000000510007c0c */ /* 0x000fe4000bf46270 */
[----:B------:R-:W-:-:S11]  /*ba10*/  ISETP.GE.AND P3, PT, R19, UR5, PT ;  /* 0x0000000513007c0c */ /* 0x000fd6000bf66270 */
[CC--:B-1----:R-:W-:Y:S02]  /*ba20*/  @!P2 LEA R2, P0, R16.reuse, R11.reuse, 0x1 ;  /* 0x0000000b1002a211 */ /* 0x0c2fe400078008ff */
        /* <DEDUP_REMOVED lines=11> */
.L_x_2237:
[----:B------:R-:W0:Y:S01]  /*bae0*/  LDC R8, c[0x0][0xbe8] ;  /* 0x0002fa00ff087b82 */ /* 0x000e220000000800 */
[----:B------:R-:W-:Y:S01]  /*baf0*/  ISETP.GE.AND P0, PT, R202, 0x80, PT ;  /* 0x00000080ca00780c */ /* 0x000fe20003f06270 */
[----:B------:R-:W-:Y:S01]  /*bb00*/  USHF.R.S32.HI UR8, URZ, 0x1f, UR61 ;  /* 0x0000001f3f087899 */ /* 0x000fe2000801143d */
[----:B------:R-:W-:Y:S01]  /*bb10*/  BSSY B1, `(.L_x_2245) ;  /* 0x000002f000017945 */ /* 0x000fe20003800000 */
[----:B------:R-:W-:Y:S01]  /*bb20*/  USHF.R.S32.HI UR9, URZ, 0x1f, UR60 ;  /* 0x0000001f3f097899 */ /* 0x000fe2000801143c */
[----:B------:R-:W-:Y:S01]  /*bb30*/  IMAD R6, R23, 0x20, R192 ;  /* 0x0000002017067824 */ /* 0x000fe200078e02c0 */
        /* <DEDUP_REMOVED lines=14> */
[----:B------:R-:W-:Y:S01]  /*bc20*/  MOV R2, R4 ;  /* 0x0000000400027202 */ /* 0x000fe20000000f00 */
[----:B------:R-:W-:Y:S02]  /*bc30*/  UIMAD UR5, UR8, UR10, URZ ;  /* 0x0000000a080572a4 */ /* 0x000fe4000f8e023f */
[----:B------:R-:W-:Y:S02]  /*bc40*/  UIMAD.WIDE.U32 UR6, UR61, UR10, URZ ;  /* 0x0000000a3d0672a5 */ /* 0x000fe4000f8e003f */
[----:B------:R-:W-:-:S03]  /*bc50*/  UIMAD UR5, UR61, UR11, UR5 ;  /* 0x0000000b3d0572a4 */ /* 0x000fc6000f8e0205 */
[----:B------:R-:W-:Y:S01]  /*bc60*/  ULDC.64 UR10, c[0x0][0xb98] ;  /* 0x0002e600000a7ab9 */ /* 0x000fe20000000a00 */
[----:B------:R-:W-:Y:S02]  /*bc70*/  UIADD3 UR7, UR7, UR5, URZ ;  /* 0x0000000507077290 */ /* 0x000fe4000fffe03f */
[----:B------:R-:W2:Y:S01]  /*bc80*/  @P0 LDC R5, c[0x0][0xbec] ;  /* 0x0002fb00ff050b82 */ /* 0x000ea20000000800 */
[----:B------:R-:W-:Y:S02]  /*bc90*/  UIMAD UR5, UR9, UR10, URZ ;  /* 0x0000000a090572a4 */ /* 0x000fe4000f8e023f */
[----:B------:R-:W-:Y:S02]  /*bca0*/  UIMAD.WIDE.U32 UR6, UR60, UR10, UR6 ;  /* 0x0000000a3c0672a5 */ /* 0x000fe4000f8e0006 */
[----:B------:R-:W-:-:S03]  /*bcb0*/  UIMAD UR5, UR60, UR11, UR5 ;  /* 0x0000000b3c0572a4 */ /* 0x000fc6000f8e0205 */
[----:B------:R-:W3:Y:S01]  /*bcc0*/  @P0 LDC R7, c[0x0][0xbf0] ;  /* 0x0002fc00ff070b82 */ /* 0x000ee20000000800 */
        /* <DEDUP_REMOVED lines=16> */
[----:B------:R-:W-:Y:S02]  /*bdd0*/  LEA.HI.X R5, R2, UR7, R3, 0x2, P0 ;  /* 0x0000000702057c11 */ /* 0x000fe400080f1403 */
[----:B------:R-:W-:-:S05]  /*bde0*/  MOV R3, 0xff800000 ;  /* 0xff80000000037802 */ /* 0x000fca0000000f00 */
[----:B------:R2:W-:Y:S02]  /*bdf0*/  STG.E desc[UR36][R4.64], R3 ;  /* 0x0000000304007986 */ /* 0x0005e4000c101924 */
.L_x_2246:
[----:B------:R-:W-:Y:S05]  /*be00*/  BSYNC B1 ;  /* 0x0000000000017941 */ /* 0x000fea0003800000 */
.L_x_2245:
[----:B------:R-:W-:Y:S01]  /*be10*/  ULDC.64 UR10, c[0x0][0xae8] ;  /* 0x0002ba00000a7ab9 */ /* 0x000fe20000000a00 */
[----:B------:R-:W-:Y:S01]  /*be20*/  VIADD R6, R6, UR41 ;  /* 0x0000002906067c36 */ /* 0x000fe20008000000 */
[----:B------:R-:W-:Y:S01]  /*be30*/  UIMAD UR5, UR8, UR10, URZ ;  /* 0x0000000a080572a4 */ /* 0x000fe2000f8e023f */
[----:B------:R-:W-:Y:S01]  /*be40*/  BSSY B1, `(.L_x_2247) ;  /* 0x0000038000017945 */ /* 0x000fe20003800000 */
[----:B------:R-:W-:Y:S01]  /*be50*/  UIMAD.WIDE.U32 UR6, UR61, UR10, URZ ;  /* 0x0000000a3d0672a5 */ /* 0x000fe2000f8e003f */
[----:B0-----:R-:W-:Y:S01]  /*be60*/  @P1 IMAD.HI.U32 R0, R6, R9, RZ ;  /* 0x0000000906001227 */ /* 0x001fe200078e00ff */
[----:B------:R-:W-:-:S03]  /*be70*/  UIMAD UR5, UR61, UR11, UR5 ;  /* 0x0000000b3d0572a4 */ /* 0x000fc6000f8e0205 */
[----:B------:R-:W-:Y:S01]  /*be80*/  ULDC.64 UR10, c[0x0][0xaf0] ;  /* 0x0002bc00000a7ab9 */ /* 0x000fe20000000a00 */
[----:B------:R-:W-:Y:S01]  /*be90*/  UIADD3 UR7, UR7, UR5, URZ ;  /* 0x0000000507077290 */ /* 0x000fe2000fffe03f */
[----:B--2---:R-:W-:Y:S01]  /*bea0*/  IMAD.MOV.U32 R5, RZ, RZ, R6 ;  /* 0x000000ffff057224 */ /* 0x004fe200078e0006 */
[----:B------:R-:W-:Y:S01]  /*beb0*/  UIMAD UR5, UR9, UR10, URZ ;  /* 0x0000000a090572a4 */ /* 0x000fe2000f8e023f */
[----:B-1----:R-:W-:-:S03]  /*bec0*/  @P1 SHF.R.U32.HI R5, RZ, R11, R0 ;  /* 0x0000000bff051219 */ /* 0x002fc60000011600 */
[----:B------:R-:W-:Y:S01]  /*bed0*/  UIMAD UR5, UR60, UR11, UR5 ;  /* 0x0000000b3c0572a4 */ /* 0x000fe2000f8e0205 */
[--C-:B------:R-:W-:Y:S01]  /*bee0*/  SHF.R.S32.HI R0, RZ, 0x1f, R5.reuse ;  /* 0x0000001fff007819 */ /* 0x100fe20000011405 */
[----:B------:R-:W-:Y:S01]  /*bef0*/  UIMAD.WIDE.U32 UR60, UR60, UR10, UR6 ;  /* 0x0000000a3c3c72a5 */ /* 0x000fe2000f8e0006 */
[----:B------:R-:W-:Y:S02]  /*bf00*/  IMAD.MOV R7, RZ, RZ, -R5 ;  /* 0x000000ffff077224 */ /* 0x000fe400078e0a05 */
[----:B------:R-:W-:Y:S01]  /*bf10*/  ULDC.64 UR6, c[0x0][0xae0] ;  /* 0x0002b80000067ab9 */ /* 0x000fe20000000a00 */
[----:B------:R-:W-:Y:S01]  /*bf20*/  UIADD3 UR5, UR61, UR5, URZ ;  /* 0x000000053d057290 */ /* 0x000fe2000fffe03f */
[----:B------:R-:W-:Y:S01]  /*bf30*/  IMAD R0, R0, UR6, RZ ;  /* 0x0000000600007c24 */ /* 0x000fe2000f8e02ff */
[----:B------:R-:W-:Y:S01]  /*bf40*/  MOV R2, UR60 ;  /* 0x0000003c00027c02 */ /* 0x000fe20008000f00 */
[----:B------:R-:W-:Y:S01]  /*bf50*/  IMAD R7, R8, R7, R6 ;  /* 0x0000000708077224 */ /* 0x000fe200078e0206 */
[----:B------:R-:W-:Y:S01]  /*bf60*/  IADD3 R6, R192, UR41, RZ ;  /* 0x00000029c0067c10 */ /* 0x000fe2000fffe0ff */
[----:B------:R-:W-:-:S02]  /*bf70*/  IMAD.U32 R3, RZ, RZ, UR61 ;  /* 0x0000003dff037e24 */ /* 0x000fc4000f8e00ff */
[----:B------:R-:W-:Y:S01]  /*bf80*/  IMAD.U32 R3, RZ, RZ, UR5 ;  /* 0x00000005ff037e24 */ /* 0x000fe2000f8e00ff */
[----:B------:R-:W-:Y:S01]  /*bf90*/  ULDC UR5, c[0x0][0xa88] ;  /* 0x0002a20000057ab9 */ /* 0x000fe20000000800 */
[C---:B------:R-:W-:Y:S01]  /*bfa0*/  IMAD R9, R5.reuse, UR7, R0 ;  /* 0x0000000705097c24 */ /* 0x040fe2000f8e0200 */
[----:B------:R-:W-:Y:S01]  /*bfb0*/  SHF.R.S32.HI R0, RZ, 0x1f, R7 ;  /* 0x0000001fff007819 */ /* 0x000fe20000011407 */
[----:B------:R-:W-:Y:S01]  /*bfc0*/  IMAD.WIDE.U32 R2, R5, UR6, R2 ;  /* 0x0000000605027c25 */ /* 0x000fe2000f8e0002 */
[----:B------:R-:W-:-:S03]  /*bfd0*/  ULDC.64 UR6, c[0x0][0xad8] ;  /* 0x0002b60000067ab9 */ /* 0x000fc60000000a00 */
[----:B------:R-:W-:Y:S02]  /*bfe0*/  IMAD.IADD R3, R3, 0x1, R9 ;  /* 0x0000000103037824 */ /* 0x000fe400078e0209 */
[----:B------:R-:W-:Y:S02]  /*bff0*/  IMAD R4, R0, UR6, RZ ;  /* 0x0000000600047c24 */ /* 0x000fe4000f8e02ff */
[----:B------:R-:W-:Y:S02]  /*c000*/  IMAD R9, R8, UR5, RZ ;  /* 0x0000000508097c24 */ /* 0x000fe4000f8e02ff */
        /* <DEDUP_REMOVED lines=10> */
[----:B------:R0:W1:Y:S02]  /*c0b0*/  SHFL.IDX PT, R3, R4, RZ, 0x181f ;  /* 0x00181fff04037589 */ /* 0x00006400000e0000 */
[----:B------:R-:W-:Y:S02]  /*c0c0*/  ISETP.GE.AND P0, PT, R0, R9, PT ;  /* 0x000000090000720c */ /* 0x000fe40003f06270 */
        /* <DEDUP_REMOVED lines=15> */
.L_x_2248:
[----:B------:R-:W-:Y:S05]  /*c1c0*/  BSYNC B1 ;  /* 0x0000000000017941 */ /* 0x000fea0003800000 */
.L_x_2247:
        /* <DEDUP_REMOVED lines=17> */
.L_x_2250:
[----:B------:R-:W-:Y:S05]  /*c2e0*/  BSYNC B1 ;  /* 0x0000000000017941 */ /* 0x000fea0003800000 */
.L_x_2249:
        /* <DEDUP_REMOVED lines=17> */
.L_x_2252:
[----:B------:R-:W-:Y:S05]  /*c400*/  BSYNC B1 ;  /* 0x0000000000017941 */ /* 0x000fea0003800000 */
.L_x_2251:
[----:B0-----:R-:W-:Y:S01]  /*c410*/  IADD3 R0, R6, 0x60, RZ ;  /* 0x0000006006007810 */ /* 0x001fe20007ffe0ff */
[----:B--2-4-:R-:W0:Y:S03]  /*c420*/  SHFL.IDX PT, R5, R5, 0x3, 0x181f ;  /* 0x00781f0005057f89 */ /* 0x014e2600000e0000 */
        /* <DEDUP_REMOVED lines=16> */
.L_x_2244:
[----:B------:R-:W-:Y:S05]  /*c530*/  BSYNC B0 ;  /* 0x0000000000007941 */ /* 0x000fea0003800000 */
.L_x_2236:
[----:B------:R-:W-:Y:S02]  /*c540*/  ULDC UR5, c[0x0][0xc38] ;  /* 0x00030e0000057ab9 */ /* 0x000fe40000000800 */
[----:B------:R-:W-:-:S06]  /*c550*/  UISETP.GE.AND UP0, UPT, UR4, UR5, UPT ;  /* 0x000000050400728c */ /* 0x000fcc000bf06270 */
[----:B------:R-:W-:-:S13]  /*c560*/  PLOP3.LUT P0, PT, PT, PT, UP0, 0x80, 0x0 ;  /* 0x000000000000781c */ /* 0x000fda0003f0f008 */
[----:B------:R-:W-:Y:S05]  /*c570*/  @!P0 BRA `(.L_x_2253) ;  /* 0xffffff4400e88947 */ /* 0x000fea000383ffff */
[----:B------:R-:W-:Y:S05]  /*c580*/  EXIT ;  /* 0x000000000000794d */ /* 0x000fea0003800000 */
.L_x_2195:
[----:B------:R-:W-:-:S08]  /*c590*/  NOP ;  /* 0x0000000000007918 */ /* 0x000fd00000000000 */
[----:B0-----:R-:W0:-:S00]  /*c5a0*/  USETMAXREG.DEALLOC.CTAPOOL 0x28 ;  /* 0x00000028000079c8 */ /* 0x001e0000080e0500 */
[----:B0-----:R-:W-:-:S06]  /*c5b0*/  LOP3.LUT R0, R0, 0x3, RZ, 0xc0, !PT ;  /* 0x0000000300007812 */ /* 0x001fcc00078ec0ff */
[----:B------:R-:W0:Y:S01]  /*c5c0*/  S2UR UR10, SR_CTAID.X ;  /* 0x00000000000a79c3 */ /* 0x000e220000002500 */
[----:B------:R-:W-:Y:S01]  /*c5d0*/  LOP3.LUT R16, R16, 0xffffefff, RZ, 0xc0, !PT ;  /* 0xffffefff10107812 */ /* 0x000fe200078ec0ff */
[----:B------:R-:W-:Y:S01]  /*c5e0*/  STL [R1], RZ ;  /* 0x000000ff01007387 */ /* 0x000fe20000100800 */
[----:B------:R-:W-:Y:S02]  /*c5f0*/  IMAD.MOV.U32 R26, RZ, RZ, 0x1 ;  /* 0x00000001ff1a7424 */ /* 0x000fe400078e00ff */
[----:B------:R-:W-:Y:S01]  /*c600*/  IMAD.MOV.U32 R23, RZ, RZ, RZ ;  /* 0x000000ffff177224 */ /* 0x000fe200078e00ff */
        /* <DEDUP_REMOVED lines=8> */
[----:B------:R-:W-:Y:S01]  /*c690*/  ULDC UR9, c[0x0][0x2b8] ;  /* 0x0000ae0000097ab9 */ /* 0x000fe20000000800 */
[----:B------:R-:W-:Y:S01]  /*c6a0*/  LOP3.LUT R16, R16, 0xfffffffd, RZ, 0xc0, !PT ;  /* 0xfffffffd10107812 */ /* 0x000fe200078ec0ff */
[----:B------:R-:W0:Y:S01]  /*c6b0*/  S2UR UR8, SR_CgaCtaId ;  /* 0x00000000000879c3 */ /* 0x000e220000008800 */
[----:B------:R-:W1:Y:S01]  /*c6c0*/  S2R R3, SR_TID.X ;  /* 0x0000000000037919 */ /* 0x000e620000002100 */
[----:B------:R-:W-:Y:S01]  /*c6d0*/  ULDC.64 UR4, c[0x0][0x418] ;  /* 0x0001060000047ab9 */ /* 0x000fe20000000a00 */
[----:B------:R-:W-:Y:S01]  /*c6e0*/  ULDC UR40, c[0x0][0x288] ;  /* 0x0000a20000287ab9 */ /* 0x000fe20000000800 */
[----:B------:R-:W-:Y:S01]  /*c6f0*/  UISETP.NE.U32.AND UP0, UPT, UR4, URZ, UPT ;  /* 0x0000003f0400728c */ /* 0x000fe2000bf05070 */
[----:B------:R3:W-:Y:S01]  /*c700*/  STL [R1], RZ ;  /* 0x000000ff01007387 */ /* 0x0007e20000100800 */
[----:B------:R-:W-:Y:S01]  /*c710*/  ULDC UR39, c[0x0][0x448] ;  /* 0x0001120000277ab9 */ /* 0x000fe20000000800 */
[----:B------:R-:W-:Y:S01]  /*c720*/  ULDC UR4, c[0x0][0x424] ;  /* 0x0001090000047ab9 */ /* 0x000fe20000000800 */
[----:B------:R-:W-:Y:S01]  /*c730*/  UISETP.NE.AND.EX UP0, UPT, UR5, URZ, UPT, UP0 ;  /* 0x0000003f0500728c */ /* 0x000fe2000bf05300 */
[----:B------:R-:W-:Y:S01]  /*c740*/  IMAD.U32 R34, RZ, RZ, UR10 ;  /* 0x0000000aff227e24 */ /* 0x000fe2000f8e00ff */
[----:B------:R-:W-:Y:S01]  /*c750*/  UIMAD UR39, UR39, UR40, URZ ;  /* 0x00000028272772a4 */ /* 0x000fe2000f8e023f */
[----:B------:R-:W-:Y:S01]  /*c760*/  IMAD.MOV.U32 R26, RZ, RZ, 0x1 ;  /* 0x00000001ff1a7424 */ /* 0x000fe200078e00ff */
[----:B------:R-:W-:Y:S01]  /*c770*/  USEL UR4, UR4, 0x1, UP0 ;  /* 0x0000000104047887 */ /* 0x000fe20008000000 */
[----:B------:R-:W-:Y:S01]  /*c780*/  IMAD.MOV.U32 R23, RZ, RZ, RZ ;  /* 0x000000ffff177224 */ /* 0x000fe200078e00ff */
[----:B------:R-:W-:Y:S01]  /*c790*/  UMOV UR5, 0x400 ;  /* 0x0000040000057882 */ /* 0x000fe20000000000 */
[----:B------:R-:W-:Y:S01]  /*c7a0*/  ULDC UR46, c[0x0][0xc] ;  /* 0x00000300002e7ab9 */ /* 0x000fe20000000800 */
[----:B0-----:R-:W-:-:S06]  /*c7b0*/  ULEA UR8, UR8, UR5, 0x18 ;  /* 0x0000000508087291 */ /* 0x001fcc000f8ec03f */
[----:B------:R-:W-:Y:S01]  /*c7c0*/  MOV R17, UR8 ;  /* 0x0000000800117c02 */ /* 0x000fe20008000f00 */
[----:B-1----:R-:W-:-:S05]  /*c7d0*/  IMAD.SHL.U32 R37, R3, 0x8, RZ ;  /* 0x0000000803257824 */ /* 0x002fca00078e00ff */
[----:B------:R-:W-:-:S04]  /*c7e0*/  LOP3.LUT R0, R37, 0x1f8, RZ, 0xc0, !PT ;  /* 0x000001f825007812 */ /* 0x000fc800078ec0ff */
[----:B------:R-:W-:-:S04]  /*c7f0*/  LOP3.LUT R0, R0, 0x38, R3, 0x78, !PT ;  /* 0x0000003800007812 */ /* 0x000fc800078e7803 */
[----:B------:R-:W-:Y:S02]  /*c800*/  LOP3.LUT R30, R0, 0x200, R37, 0xf8, !PT ;  /* 0x00000200001e7812 */ /* 0x000fe400078ef825 */
[----:B------:R-:W-:-:S03]  /*c810*/  LOP3.LUT R37, R37, 0x38, RZ, 0xc0, !PT ;  /* 0x0000003825257812 */ /* 0x000fc600078ec0ff */
[----:B------:R-:W-:Y:S01]  /*c820*/  IMAD R31, R30, 0x2, R17 ;  /* 0x000000021e1f7824 */ /* 0x000fe200078e0211 */
[C---:B------:R-:W-:Y:S02]  /*c830*/  LOP3.LUT R0, R37.reuse, 0x40, RZ, 0xfc, !PT ;  /* 0x0000004025007812 */ /* 0x040fe400078efcff */
[----:B------:R-:W-:Y:S02]  /*c840*/  LOP3.LUT R2, R37, 0x80, RZ, 0xfc, !PT ;  /* 0x0000008025027812 */ /* 0x000fe400078efcff */
[----:B------:R-:W-:Y:S02]  /*c850*/  ISETP.GE.AND P1, PT, R0, UR9, PT ;  /* 0x0000000900007c0c */ /* 0x000fe4000bf26270 */
[----:B--2---:R-:W-:Y:S02]  /*c860*/  R2UR UR6, R4 ;  /* 0x00000000040672ca */ /* 0x004fe400000e0000 */
[C---:B------:R-:W-:Y:S02]  /*c870*/  LOP3.LUT R4, R3.reuse, 0x7f, RZ, 0xc0, !PT ;  /* 0x0000007f03047812 */ /* 0x040fe400078ec0ff */
[----:B------:R-:W-:-:S02]  /*c880*/  SHF.L.U32 R3, R3, 0x4, RZ ;  /* 0x0000000403037819 */ /* 0x000fc400000006ff */
        /* <DEDUP_REMOVED lines=8> */
[----:B------:R-:W-:-:S04]  /*c910*/  UIMAD.WIDE UR4, UR4, 0x2aaaaaab, URZ ;  /* 0x2aaaaaab040478a5 */ /* 0x000fc8000f8e023f */
[----:B------:R-:W-:Y:S01]  /*c920*/  @P0 LOP3.LUT R16, R16, 0x2, RZ, 0xfc, !PT ;  /* 0x0000000210100812 */ /* 0x000fe200078efcff */
[----:B------:R-:W-:Y:S01]  /*c930*/  USHF.R.U32.HI UR41, URZ, 0x1f, UR5 ;  /* 0x0000001f3f297899 */ /* 0x000fe20008011605 */
[----:B------:R-:W-:Y:S02]  /*c940*/  ISETP.GE.AND P0, PT, R0, UR7, PT ;  /* 0x0000000700007c0c */ /* 0x000fe4000bf06270 */
[----:B------:R-:W-:Y:S01]  /*c950*/  LOP3.LUT R16, R16, 0xfffffbff, RZ, 0xc0, !PT ;  /* 0xfffffbff10107812 */ /* 0x000fe200078ec0ff */
[----:B------:R-:W-:Y:S01]  /*c960*/  ULEA.HI.SX32 UR41, UR5, UR41, 0x1c ;  /* 0x0000002905297291 */ /* 0x000fe2000f8fe23f */
[----:B------:R-:W-:Y:S02]  /*c970*/  LOP3.LUT R0, R36, 0x70, R3, 0xf8, !PT ;  /* 0x0000007024007812 */ /* 0x000fe400078ef803 */
[----:B------:R-:W-:Y:S02]  /*c980*/  @P1 LOP3.LUT R16, R16, 0x400, RZ, 0xfc, !PT ;  /* 0x0000040010101812 */ /* 0x000fe400078efcff */
[----:B------:R-:W-:-:S02]  /*c990*/  ISETP.GE.AND P1, PT, R2, UR9, PT ;  /* 0x0000000902007c0c */ /* 0x000fc4000bf26270 */
        /* <DEDUP_REMOVED lines=17> */
[----:B---3--:R-:W-:-:S07]  /*cab0*/  @P0 LOP3.LUT R16, R16, 0x800, RZ, 0xfc, !PT ;  /* 0x0000080010100812 */ /* 0x008fce00078efcff */
.L_x_2303:
        /* <DEDUP_REMOVED lines=22> */
.L_x_2255:
[----:B------:R-:W-:Y:S01]  /*cc20*/  ULDC UR8, c[0x0][0xc54] ;  /* 0x0003150000087ab9 */ /* 0x000fe20000000800 */
[----:B------:R-:W-:Y:S01]  /*cc30*/  UMOV UR6, UR7 ;  /* 0x0000000700067c82 */ /* 0x000fe20008000000 */
[----:B------:R-:W-:-:S11]  /*cc40*/  UISETP.NE.AND UP0, UPT, UR8, 0x1, UPT ;  /* 0x000000010800788c */ /* 0x000fd6000bf05270 */
[----:B------:R-:W-:Y:S02]  /*cc50*/  @UP0 ULDC.64 UR10, c[0x0][0xc58] ;  /* 0x00031600000a0ab9 */ /* 0x000fe40000000a00 */
[----:B------:R-:W-:-:S04]  /*cc60*/  UIMAD.WIDE.U32 UR4, UR7, UR10, URZ ;  /* 0x0000000a070472a5 */ /* 0x000fc8000f8e003f */
[----:B------:R-:W-:-:S04]  /*cc70*/  @UP0 USHF.R.U32.HI UR6, URZ, UR11, UR5 ;  /* 0x0000000b3f060299 */ /* 0x000fc80008011605 */
[----:B------:R-:W-:-:S12]  /*cc80*/  UIMAD UR4, UR6, UR8, URZ ;  /* 0x00000008060472a4 */ /* 0x000fd8000f8e023f */
.L_x_2256:
        /* <DEDUP_REMOVED lines=18> */
[----:B------:R-:W-:Y:S01]  /*cdb0*/  MOV R3, UR5 ;  /* 0x0000000500037c02 */ /* 0x000fe20008000f00 */
[----:B------:R-:W-:Y:S01]  /*cdc0*/  IMAD.U32 R2, RZ, RZ, UR4 ;  /* 0x00000004ff027e24 */ /* 0x000fe2000f8e00ff */
[----:B------:R-:W-:Y:S01]  /*cdd0*/  ULDC UR5, c[0x0][0x448] ;  /* 0x0001120000057ab9 */ /* 0x000fe20000000800 */
[----:B------:R-:W-:Y:S01]  /*cde0*/  ULDC UR4, c[0x0][0xc3c] ;  /* 0x00030f0000047ab9 */ /* 0x000fe20000000800 */
[----:B------:R-:W-:Y:S02]  /*cdf0*/  UISETP.NE.AND UP2, UPT, UR5, 0x1, UPT ;  /* 0x000000010500788c */ /* 0x000fe4000bf45270 */
[----:B------:R-:W-:Y:S01]  /*ce00*/  UIADD3 UR44, UR44, UR4, URZ ;  /* 0x000000042c2c7290 */ /* 0x000fe2000fffe03f */
[----:B------:R0:W5:Y:S01]  /*ce10*/  @P0 LDG.E R32, desc[UR36][R2.64] ;  /* 0x0000002402200981 */ /* 0x000162000c1e1900 */
[----:B------:R-:W-:Y:S01]  /*ce20*/  UP2UR UR48, UPR, URZ, 0x4 ;  /* 0x000000043f307883 */ /* 0x000fe20008000000 */
[----:B------:R-:W-:Y:S01]  /*ce30*/  BSSY B7, `(.L_x_2257) ;  /* 0x000034a000077945 */ /* 0x000fe20003800000 */
[----:B------:R-:W-:-:S04]  /*ce40*/  USHF.L.U32 UR6, UR44, 0x7, URZ ;  /* 0x000000072c067899 */ /* 0x000fc8000800063f */
[----:B------:R-:W-:Y:S01]  /*ce50*/  UIADD3 UR6, UR6, 0x7f, URZ ;  /* 0x0000007f06067890 */ /* 0x000fe2000fffe03f */
[----:B------:R-:W-:Y:S01]  /*ce60*/  @UP2 ULDC UR4, c[0x0][0x44c] ;  /* 0x0001130000042ab9 */ /* 0x000fe20000000800 */
[----:B------:R-:W-:Y:S02]  /*ce70*/  @UP2 ULDC UR7, c[0x0][0x450] ;  /* 0x0001140000072ab9 */ /* 0x000fe40000000800 */
[----:B------:R-:W-:-:S04]  /*ce80*/  UIMAD.WIDE.U32 UR4, UR6, UR4, URZ ;  /* 0x00000004060472a5 */ /* 0x000fc8000f8e003f */
[----:B------:R-:W-:-:S04]  /*ce90*/  @UP2 USHF.R.U32.HI UR6, URZ, UR7, UR5 ;  /* 0x000000073f062299 */ /* 0x000fc80008011605 */
[----:B------:R-:W-:-:S04]  /*cea0*/  UIADD3 UR4, UR40, UR6, URZ ;  /* 0x0000000628047290 */ /* 0x000fc8000fffe03f */
[----:B------:R-:W-:-:S04]  /*ceb0*/  UIMAD.WIDE UR4, UR4, 0x2aaaaaab, URZ ;  /* 0x2aaaaaab040478a5 */ /* 0x000fc8000f8e023f */
[----:B------:R-:W-:-:S04]  /*cec0*/  USHF.R.U32.HI UR4, URZ, 0x1f, UR5 ;  /* 0x0000001f3f047899 */ /* 0x000fc80008011605 */
[----:B------:R-:W-:-:S04]  /*ced0*/  ULEA.HI.SX32 UR4, UR5, UR4, 0x1c ;  /* 0x0000000405047291 */ /* 0x000fc8000f8fe23f */
[----:B------:R-:W-:-:S04]  /*cee0*/  UISETP.LT.AND UP0, UPT, UR41, UR4, UPT ;  /* 0x000000042900728c */ /* 0x000fc8000bf01270 */
[----:B------:R-:W-:-:S06]  /*cef0*/  USEL UR45, UR41, UR4, UP0 ;  /* 0x00000004292d7287 */ /* 0x000fcc0008000000 */
[----:B------:R-:W-:-:S13]  /*cf00*/  ISETP.LT.AND P0, PT, RZ, UR45, PT ;  /* 0x0000002dff007c0c */ /* 0x000fda000bf01270 */
[----:B0-----:R-:W-:Y:S05]  /*cf10*/  @P0 BRA `(.L_x_2258) ;  /* 0x0000000000440947 */ /* 0x001fea0003800000 */
        /* <DEDUP_REMOVED lines=17> */
.L_x_2258:
        /* <DEDUP_REMOVED lines=8> */
[----:B------:R-:W-:Y:S01]  /*d0b0*/  MOV R6, UR6 ;  /* 0x0000000600067c02 */ /* 0x000fe20008000f00 */
[----:B------:R-:W-:Y:S01]  /*d0c0*/  IMAD.U32 R5, RZ, RZ, UR5 ;  /* 0x00000005ff057e24 */ /* 0x000fe2000f8e00ff */
[----:B------:R-:W0:Y:S01]  /*d0d0*/  LDC.64 R2, c[0x4][R2] ;  /* 0x0100000002027b82 */ /* 0x000e220000000a00 */
[----:B------:R-:W-:Y:S01]  /*d0e0*/  ULDC.64 UR4, c[0x4][0x8] ;  /* 0x0100020000047ab9 */ /* 0x000fe20000000a00 */
[----:B------:R-:W-:Y:S01]  /*d0f0*/  IMAD.U32 R7, RZ, RZ, UR7 ;  /* 0x00000007ff077e24 */ /* 0x000fe2000f8e00ff */
[----:B------:R-:W-:Y:S01]  /*d100*/  MOV R8, 0x70 ;  /* 0x0000007000087802 */ /* 0x000fe20000000f00 */
[----:B------:R-:W-:-:S02]  /*d110*/  IMAD.U32 R10, RZ, RZ, UR4 ;  /* 0x00000004ff0a7e24 */ /* 0x000fc4000f8e00ff */
[----:B------:R-:W-:Y:S02]  /*d120*/  IMAD.U32 R11, RZ, RZ, UR5 ;  /* 0x00000005ff0b7e24 */ /* 0x000fe4000f8e00ff */
[----:B------:R-:W-:Y:S02]  /*d130*/  IMAD.MOV.U32 R12, RZ, RZ, 0x1 ;  /* 0x00000001ff0c7424 */ /* 0x000fe400078e00ff */
[----:B------:R-:W-:-:S07]  /*d140*/  IMAD.MOV.U32 R13, RZ, RZ, RZ ;  /* 0x000000ffff0d7224 */ /* 0x000fce00078e00ff */
[----:B------:R-:W-:-:S07]  /*d150*/  LEPC R20, `(.L_x_2261) ;  /* 0x000000001014794e */ /* 0x000fce0000000000 */
[----:B0----5:R-:W-:Y:S05]  /*d160*/  CALL.ABS.NOINC R2 ;  /* 0x0000000002007343 */ /* 0x021fea0003c00000 */
.L_x_2261:
[----:B------:R-:W-:Y:S05]  /*d170*/  BSYNC B6 ;  /* 0x0000000000067941 */ /* 0x000fea0003800000 */
.L_x_2260:
        /* <DEDUP_REMOVED lines=20> */
.L_x_2264:
[----:B------:R0:W1:Y:S01]  /*d2c0*/  LDC.64 R2, c[0x4][R18] ;  /* 0x0100000012027b82 */ /* 0x0000620000000a00 */
[----:B------:R-:W-:Y:S01]  /*d2d0*/  ULDC.64 UR4, c[0x4][0x88] ;  /* 0x0100220000047ab9 */ /* 0x000fe20000000a00 */
[----:B------:R-:W-:Y:S01]  /*d2e0*/  ULDC.64 UR6, c[0x4][0x90] ;  /* 0x0100240000067ab9 */ /* 0x000fe20000000a00 */
[----:B------:R-:W-:Y:S01]  /*d2f0*/  IMAD.U32 R4, RZ, RZ, UR4 ;  /* 0x00000004ff047e24 */ /* 0x000fe2000f8e00ff */
[----:B------:R-:W-:Y:S01]  /*d300*/  MOV R7, UR7 ;  /* 0x0000000700077c02 */ /* 0x000fe20008000f00 */
[----:B------:R-:W-:Y:S01]  /*d310*/  IMAD.U32 R5, RZ, RZ, UR5 ;  /* 0x00000005ff057e24 */ /* 0x000fe2000f8e00ff */
[----:B------:R-:W-:Y:S01]  /*d320*/  ULDC.64 UR4, c[0x4][0x18] ;  /* 0x0100060000047ab9 */ /* 0x000fe20000000a00 */
[----:B------:R-:W-:Y:S01]  /*d330*/  IMAD.U32 R6, RZ, RZ, UR6 ;  /* 0x00000006ff067e24 */ /* 0x000fe2000f8e00ff */
[----:B------:R-:W-:Y:S01]  /*d340*/  MOV R12, 0x1 ;  /* 0x00000001000c7802 */ /* 0x000fe20000000f00 */
[----:B------:R-:W-:Y:S02]  /*d350*/  IMAD.U32 R10, RZ, RZ, UR4 ;  /* 0x00000004ff0a7e24 */ /* 0x000fe4000f8e00ff */
[----:B------:R-:W-:-:S02]  /*d360*/  IMAD.U32 R11, RZ, RZ, UR5 ;  /* 0x00000005ff0b7e24 */ /* 0x000fc4000f8e00ff */
[----:B------:R-:W-:Y:S02]  /*d370*/  IMAD.MOV.U32 R8, RZ, RZ, 0x70 ;  /* 0x00000070ff087424 */ /* 0x000fe400078e00ff */
[----:B0-----:R-:W-:-:S07]  /*d380*/  IMAD.MOV.U32 R13, RZ, RZ, RZ ;  /* 0x000000ffff0d7224 */ /* 0x001fce00078e00ff */
[----:B------:R-:W-:-:S07]  /*d390*/  LEPC R20, `(.L_x_2263) ;  /* 0x000000001014794e */ /* 0x000fce0000000000 */
[----:B-1----:R-:W-:Y:S05]  /*d3a0*/  CALL.ABS.NOINC R2 ;  /* 0x0000000002007343 */ /* 0x002fea0003c00000 */
.L_x_2263:
[----:B------:R-:W-:Y:S05]  /*d3b0*/  BSYNC B6 ;  /* 0x0000000000067941 */ /* 0x000fea0003800000 */
.L_x_2262:
        /* <DEDUP_REMOVED lines=9> */
[----:B------:R-:W-:Y:S01]  /*d450*/  MOV R3, UR5 ;  /* 0x0000000500037c02 */ /* 0x000fe20008000f00 */
[----:B------:R-:W-:-:S04]  /*d460*/  ULDC UR4, c[0x0][0xc48] ;  /* 0x0003120000047ab9 */ /* 0x000fc80000000800 */
[----:B------:R1:W5:Y:S01]  /*d470*/  @P0 LDG.E R29, desc[UR36][R2.64] ;  /* 0x00000024021d0981 */ /* 0x000362000c1e1900 */
[----:B------:R-:W-:Y:S01]  /*d480*/  UMOV UR5, 0xffffffff ;  /* 0xffffffff00057882 */ /* 0x000fe20000000000 */
[----:B------:R-:W-:Y:S02]  /*d490*/  IMAD.U32 R22, RZ, RZ, UR4 ;  /* 0x00000004ff167e24 */ /* 0x000fe4000f8e00ff */
[----:B------:R-:W-:Y:S05]  /*d4a0*/  BRA.DIV UR5, `(.L_x_2265) ;  /* 0x0000003605847947 */ /* 0x000fea000b800000 */
.L_x_2319:
        /* <DEDUP_REMOVED lines=11> */
[----:B------:R-:W-:-:S05]  /*d560*/  IMAD R7, R7, 0x60, R8 ;  /* 0x0000006007077824 */ /* 0x000fca00078e0208 */
[C---:B------:R-:W-:Y:S02]  /*d570*/  ISETP.GE.AND P0, PT, R7.reuse, UR38, PT ;  /* 0x0000002607007c0c */ /* 0x040fe4000bf06270 */
[----:B------:R-:W-:Y:S02]  /*d580*/  IADD3 R0, R7, R32, RZ ;  /* 0x0000002007007210 */ /* 0x000fe40007ffe0ff */
[----:B------:R-:W-:-:S03]  /*d590*/  ISETP.GT.U32.OR P0, PT, R8, 0x5f, P0 ;  /* 0x0000005f0800780c */ /* 0x000fc60000704470 */
[----:B0-----:R-:W-:-:S04]  /*d5a0*/  @P1 IMAD.HI.U32 R2, R0, R3, RZ ;  /* 0x0000000300021227 */ /* 0x001fc800078e00ff */
[----:B------:R-:W-:Y:S01]  /*d5b0*/  IMAD.MOV.U32 R9, RZ, RZ, R0 ;  /* 0x000000ffff097224 */ /* 0x000fe200078e0000 */
[----:B-1----:R-:W-:-:S05]  /*d5c0*/  @P1 SHF.R.U32.HI R9, RZ, R5, R2 ;  /* 0x00000005ff091219 */ /* 0x002fca0000011602 */
[----:B------:R-:W0:Y:S01]  /*d5d0*/  @!P0 LDC.64 R6, c[0x0][0x428] ;  /* 0x00010a00ff068b82 */ /* 0x000e220000000a00 */
[----:B------:R-:W-:-:S07]  /*d5e0*/  @!P0 SHF.R.S32.HI R3, RZ, 0x1f, R9 ;  /* 0x0000001fff038819 */ /* 0x000fce0000011409 */
[----:B------:R-:W1:Y:S01]  /*d5f0*/  @!P0 LDC.64 R4, c[0x0][0x418] ;  /* 0x00010600ff048b82 */ /* 0x000e620000000a00 */
[----:B0-----:R-:W-:-:S04]  /*d600*/  @!P0 IMAD R2, R33, R6, RZ ;  /* 0x0000000621028224 */ /* 0x001fc800078e02ff */
[----:B------:R-:W-:Y:S02]  /*d610*/  @!P0 IMAD R7, R29, R7, R2 ;  /* 0x000000071d078224 */ /* 0x000fe400078e0202 */
[----:B------:R-:W-:-:S04]  /*d620*/  @!P0 IMAD.MOV.U32 R2, RZ, RZ, R9 ;  /* 0x000000ffff028224 */ /* 0x000fc800078e0009 */
[----:B------:R-:W-:Y:S01]  /*d630*/  @!P0 IMAD.WIDE.U32 R2, R29, R6, R2 ;  /* 0x000000061d028225 */ /* 0x000fe200078e0002 */
[----:B------:R-:W-:-:S03]  /*d640*/  MOV R6, RZ ;  /* 0x000000ff00067202 */ /* 0x000fc60000000f00 */
[----:B------:R-:W-:Y:S01]  /*d650*/  @!P0 IMAD.IADD R3, R3, 0x1, R7 ;  /* 0x0000000103038824 */ /* 0x000fe200078e0207 */
[----:B-1----:R-:W-:Y:S01]  /*d660*/  @!P0 LEA R4, P1, R2, R4, 0x2 ;  /* 0x0000000402048211 */ /* 0x002fe200078210ff */
[----:B------:R-:W-:-:S03]  /*d670*/  IMAD.MOV R7, RZ, RZ, -R9 ;  /* 0x000000ffff077224 */ /* 0x000fc600078e0a09 */
[----:B------:R-:W-:-:S05]  /*d680*/  @!P0 LEA.HI.X R5, R2, R5, R3, 0x2, P1 ;  /* 0x0000000502058211 */ /* 0x000fca00008f1403 */
[----:B------:R0:W5:Y:S01]  /*d690*/  @!P0 LDG.E R6, desc[UR36][R4.64] ;  /* 0x0000002404068981 */ /* 0x000162000c1e1900 */
[----:B------:R-:W-:Y:S01]  /*d6a0*/  ISETP.GT.U32.AND P0, PT, R8, 0x5f, PT ;  /* 0x0000005f0800780c */ /* 0x000fe20003f04070 */
[----:B------:R-:W-:Y:S01]  /*d6b0*/  IMAD R3, RZ, RZ, -UR43 ;  /* 0x8000002bff037e24 */ /* 0x000fe2000f8e02ff */
[----:B------:R-:W-:Y:S02]  /*d6c0*/  LOP3.LUT R16, R16, 0xffffff7f, RZ, 0xc0, !PT ;  /* 0xffffff7f10107812 */ /* 0x000fe400078ec0ff */
[----:B------:R-:W-:Y:S01]  /*d6d0*/  MOV R24, UR4 ;  /* 0x0000000400187c02 */ /* 0x000fe20008000f00 */
        /* <DEDUP_REMOVED lines=10> */
.L_x_2266:
        /* <DEDUP_REMOVED lines=8> */
[----:B------:R-:W-:Y:S02]  /*d800*/  LEA R0, R23, R17, 0x3 ;  /* 0x0000001117007211 */ /* 0x000fe400078e18ff */
        /* <DEDUP_REMOVED lines=16> */
.L_x_2320:
[----:B------:R-:W-:Y:S05]  /*d910*/  BSYNC B0 ;  /* 0x0000000000007941 */ /* 0x000fea0003800000 */
.L_x_2267:
        /* <DEDUP_REMOVED lines=8> */
[----:B------:R-:W-:Y:S01]  /*d9a0*/  IMAD.IADD R3, R3, 0x1, R7 ;  /* 0x0000000103037824 */ /* 0x000fe200078e0207 */
[----:B------:R-:W-:Y:S01]  /*d9b0*/  MOV R7, 0xffffffa0 ;  /* 0xffffffa000077802 */ /* 0x000fe20000000f00 */
[----:B------:R-:W-:Y:S02]  /*d9c0*/  IMAD R5, R4, UR4, RZ ;  /* 0x0000000404057c24 */ /* 0x000fe4000f8e02ff */
[----:B------:R-:W-:-:S04]  /*d9d0*/  IMAD.WIDE.U32 R2, R6, UR4, R2 ;  /* 0x0000000406027c25 */ /* 0x000fc8000f8e0002 */
[----:B------:R-:W-:Y:S01]  /*d9e0*/  IMAD R5, R6, UR5, R5 ;  /* 0x0000000506057c24 */ /* 0x000fe2000f8e0205 */
[----:B------:R-:W-:Y:S01]  /*d9f0*/  ULDC.64 UR4, c[0x0][0x308] ;  /* 0x0000c20000047ab9 */ /* 0x000fe20000000a00 */
[----:B------:R-:W-:Y:S02]  /*da00*/  IMAD R7, R24, R7, UR38 ;  /* 0x0000002618077e24 */ /* 0x000fe4000f8e0207 */
[----:B------:R-:W-:Y:S02]  /*da10*/  IMAD.IADD R3, R3, 0x1, R5 ;  /* 0x0000000103037824 */ /* 0x000fe400078e0205 */
[----:B------:R-:W-:Y:S02]  /*da20*/  IMAD R5, R28, UR4, RZ ;  /* 0x000000041c057c24 */ /* 0x000fe4000f8e02ff */
[----:B------:R-:W-:-:S04]  /*da30*/  IMAD.WIDE.U32 R2, R22, UR4, R2 ;  /* 0x0000000416027c25 */ /* 0x000fc8000f8e0002 */
[----:B------:R-:W-:Y:S01]  /*da40*/  IMAD R5, R22, UR5, R5 ;  /* 0x0000000516057c24 */ /* 0x000fe2000f8e0205 */
[----:B------:R-:W-:Y:S01]  /*da50*/  ULDC.64 UR4, c[0x0][0x2e8] ;  /* 0x0000ba0000047ab9 */ /* 0x000fe20000000a00 */
[----:B------:R-:W-:Y:S01]  /*da60*/  IMAD.IADD R7, R7, 0x1, -R36 ;  /* 0x0000000107077824 */ /* 0x000fe200078e0a24 */
[----:B------:R-:W-:Y:S01]  /*da70*/  LEA R4, P0, R2, UR4, 0x1 ;  /* 0x0000000402047c11 */ /* 0x000fe2000f8008ff */
[----:B------:R-:W-:Y:S01]  /*da80*/  IMAD.IADD R3, R3, 0x1, R5 ;  /* 0x0000000103037824 */ /* 0x000fe200078e0205 */
[----:B------:R-:W-:Y:S01]  /*da90*/  UMOV UR4, 0xffffffff ;  /* 0xffffffff00047882 */ /* 0x000fe20000000000 */
[----:B------:R-:W-:-:S03]  /*daa0*/  IMAD R5, R23, 0x4800, R30 ;  /* 0x0000480017057824 */ /* 0x000fc600078e021e */
        /* <DEDUP_REMOVED lines=8> */
[----:B-1----:R-:W-:Y:S01]  /*db30*/  @P0 IMAD.X R3, RZ, RZ, R2, P1 ;  /* 0x000000ffff030224 */ /* 0x002fe200008e0602 */
[----:B------:R-:W-:Y:S02]  /*db40*/  @P0 MOV R2, R14 ;  /* 0x0000000e00020202 */ /* 0x000fe40000000f00 */
        /* <DEDUP_REMOVED lines=9> */
[----:B------:R-:W-:Y:S02]  /*dbe0*/  SHFL.IDX PT, R8, R6, 0x2, 0x181f ;  /* 0x00581f0006087f89 */ /* 0x000fe400000e0000 */
        /* <DEDUP_REMOVED lines=32> */
[----:B------:R0:W1:Y:S02]  /*ddf0*/  SHFL.IDX PT, R8, R6, 0x5, 0x181f ;  /* 0x00b81f0006087f89 */ /* 0x00006400000e0000 */
[----:B------:R-:W-:Y:S02]  /*de00*/  @P0 MOV R3, R9 ;  /* 0x0000000900030202 */ /* 0x000fe40000000f00 */
[----:B------:R0:W2:Y:S04]  /*de10*/  SHFL.IDX PT, R14, R4, 0x5, 0x181f ;  /* 0x00b81f00040e7f89 */ /* 0x0000a800000e0000 */
[----:B------:R0:W-:Y:S04]  /*de20*/  @P0 LDGSTS.E.BYPASS.LTC128B.128 [R21+0x20400], desc[UR36][R2.64], !P4 ;  /* 0x2040000002150fae */ /* 0x0001e8000e101d64 */
[----:B------:R0:W-:Y:S04]  /*de30*/  @P0 LDGSTS.E.BYPASS.LTC128B.128 [R21+0x23400], desc[UR36][R2.64+0x80], !P3 ;  /* 0x2340008002150fae */ /* 0x0001e8000d901d64 */
[----:B------:R0:W-:Y:S02]  /*de40*/  @P0 LDGSTS.E.BYPASS.LTC128B.128 [R21+0x26400], desc[UR36][R2.64+0x100], !P2 ;  /* 0x2640010002150fae */ /* 0x0001e4000d101d64 */
.L_x_2334:
        /* <DEDUP_REMOVED lines=12> */
.L_x_2270:
        /* <DEDUP_REMOVED lines=10> */
.L_x_2271:
        /* <DEDUP_REMOVED lines=11> */
[----:B------:R-:W-:Y:S01]  /*e060*/  MOV R4, UR6 ;  /* 0x0000000600047c02 */ /* 0x000fe20008000f00 */
[----:B------:R-:W-:Y:S01]  /*e070*/  IMAD.U32 R5, RZ, RZ, UR7 ;  /* 0x00000007ff057e24 */ /* 0x000fe2000f8e00ff */
        /* <DEDUP_REMOVED lines=9> */
[----:B0-----:R-:W-:Y:S05]  /*e110*/  CALL.ABS.NOINC R2 ;  /* 0x0000000002007343 */ /* 0x001fea0003c00000 */
.L_x_2273:
[----:B------:R-:W-:Y:S05]  /*e120*/  BSYNC B6 ;  /* 0x0000000000067941 */ /* 0x000fea0003800000 */
.L_x_2272:
[----:B0-----:R-:W0:Y:S01]  /*e130*/  S2R R2, SR_TID.X ;  /* 0x0000000000027919 */ /* 0x001e220000002100 */
[----:B------:R-:W-:Y:S01]  /*e140*/  UISETP.NE.AND UP0, UPT, UR48, URZ, UPT ;  /* 0x0000003f3000728c */ /* 0x000fe2000bf05270 */
[----:B------:R-:W-:Y:S01]  /*e150*/  IMAD.U32 R0, RZ, RZ, UR44 ;  /* 0x0000002cff007e24 */ /* 0x000fe2000f8e00ff */
[----:B------:R-:W-:Y:S01]  /*e160*/  R2UR UR6, R28 ;  /* 0x000000001c0672ca */ /* 0x000fe200000e0000 */
[----:B------:R-:W-:Y:S01]  /*e170*/  ULDC.64 UR8, c[0x0][0x2d8] ;  /* 0x0000b60000087ab9 */ /* 0x000fe20000000a00 */
[----:B------:R-:W-:Y:S02]  /*e180*/  R2UR UR7, R22 ;  /* 0x00000000160772ca */ /* 0x000fe400000e0000 */
[----:B------:R-:W-:Y:S02]  /*e190*/  PLOP3.LUT P0, PT, PT, PT, UP0, 0x80, 0x0 ;  /* 0x000000000000781c */ /* 0x000fe40003f0f008 */
[C---:B------:R-:W-:Y:S02]  /*e1a0*/  LOP3.LUT P3, RZ, R16.reuse, 0x800, RZ, 0xc0, !PT ;  /* 0x0000080010ff7812 */ /* 0x040fe4000786c0ff */
[C---:B------:R-:W-:Y:S01]  /*e1b0*/  LOP3.LUT P4, RZ, R16.reuse, 0x400, RZ, 0xc0, !PT ;  /* 0x0000040010ff7812 */ /* 0x040fe2000788c0ff */
[----:B------:R-:W-:Y:S01]  /*e1c0*/  @UP0 ULDC UR4, c[0x0][0x44c] ;  /* 0x0001130000040ab9 */ /* 0x000fe20000000800 */
[----:B------:R-:W-:-:S03]  /*e1d0*/  LOP3.LUT P5, RZ, R16, 0x200, RZ, 0xc0, !PT ;  /* 0x0000020010ff7812 */ /* 0x000fc600078ac0ff */
[----:B------:R-:W-:-:S04]  /*e1e0*/  UIMAD UR6, UR6, UR8, URZ ;  /* 0x00000008060672a4 */ /* 0x000fc8000f8e023f */
[----:B------:R-:W-:Y:S02]  /*e1f0*/  UIMAD UR7, UR7, UR9, UR6 ;  /* 0x00000009070772a4 */ /* 0x000fe4000f8e0206 */
[----:B------:R-:W-:Y:S01]  /*e200*/  USHF.R.S32.HI UR6, URZ, 0x1f, UR43 ;  /* 0x0000001f3f067899 */ /* 0x000fe2000801142b */
[----:B0-----:R-:W-:-:S05]  /*e210*/  IMAD.SHL.U32 R2, R2, 0x10, RZ ;  /* 0x0000001002027824 */ /* 0x001fca00078e00ff */
[----:B------:R-:W-:-:S05]  /*e220*/  LOP3.LUT R2, R36, 0x70, R2, 0xf8, !PT ;  /* 0x0000007024027812 */ /* 0x000fca00078ef802 */
[----:B------:R-:W-:-:S04]  /*e230*/  IMAD R0, R0, 0x80, R2 ;  /* 0x0000008000007824 */ /* 0x000fc800078e0202 */
[----:B------:R-:W-:Y:S01]  /*e240*/  @P0 IMAD.HI.U32 R3, R0, UR4, RZ ;  /* 0x0000000400030c27 */ /* 0x000fe2000f8e00ff */
[----:B------:R-:W-:Y:S01]  /*e250*/  PLOP3.LUT P0, PT, PT, PT, UP0, 0x80, 0x0 ;  /* 0x000000000000781c */ /* 0x000fe20003f0f008 */
[----:B------:R-:W-:Y:S01]  /*e260*/  @UP0 ULDC UR4, c[0x0][0x450] ;  /* 0x0001140000040ab9 */ /* 0x000fe20000000800 */
[----:B------:R-:W-:-:S11]  /*e270*/  MOV R2, R0 ;  /* 0x0000000000027202 */ /* 0x000fd60000000f00 */
        /* <DEDUP_REMOVED lines=30> */
[----:B------:R-:W0:Y:S01]  /*e460*/  SHFL.IDX PT, R14, R0, RZ, 0x181f ;  /* 0x00181fff000e7589 */ /* 0x000e2200000e0000 */
[----:B------:R-:W-:-:S03]  /*e470*/  IMAD.U32 R3, RZ, RZ, UR44 ;  /* 0x0000002cff037e24 */ /* 0x000fc6000f8e00ff */
[----:B------:R-:W1:Y:S01]  /*e480*/  SHFL.IDX PT, R2, R5, RZ, 0x181f ;  /* 0x00181fff05027589 */ /* 0x000e6200000e0000 */
[----:B------:R-:W-:-:S03]  /*e490*/  IMAD R4, R3, 0x80, R36 ;  /* 0x0000008003047824 */ /* 0x000fc600078e0224 */
[----:B------:R-:W-:Y:S01]  /*e4a0*/  SHFL.IDX PT, R6, R5, 0x1, 0x181f ;  /* 0x00381f0005067f89 */ /* 0x000fe200000e0000 */
[C---:B------:R-:W-:Y:S01]  /*e4b0*/  VIADD R7, R4.reuse, 0x10 ;  /* 0x0000001004077836 */ /* 0x040fe20000000000 */
[----:B------:R-:W-:-:S13]  /*e4c0*/  ISETP.GE.AND P0, PT, R4, UR39, PT ;  /* 0x0000002704007c0c */ /* 0x000fda000bf06270 */
[----:B0-----:R-:W-:-:S05]  /*e4d0*/  @!P0 LEA R14, P1, R37, R14, 0x1 ;  /* 0x0000000e250e8211 */ /* 0x001fca00078208ff */
[----:B-1----:R-:W-:Y:S01]  /*e4e0*/  @!P0 IMAD.X R3, RZ, RZ, R2, P1 ;  /* 0x000000ffff038224 */ /* 0x002fe200008e0602 */
[----:B------:R-:W-:Y:S02]  /*e4f0*/  @!P0 MOV R2, R14 ;  /* 0x0000000e00028202 */ /* 0x000fe40000000f00 */
        /* <DEDUP_REMOVED lines=63> */
[----:B------:R0:W1:Y:S02]  /*e8f0*/  SHFL.IDX PT, R6, R5, 0x7, 0x181f ;  /* 0x00f81f0005067f89 */ /* 0x00006400000e0000 */
[----:B------:R-:W-:Y:S02]  /*e900*/  @!P0 MOV R3, R7 ;  /* 0x0000000700038202 */ /* 0x000fe40000000f00 */
[----:B------:R0:W2:Y:S04]  /*e910*/  SHFL.IDX PT, R14, R0, 0x7, 0x181f ;  /* 0x00f81f00000e7f89 */ /* 0x0000a800000e0000 */
[----:B------:R0:W-:Y:S04]  /*e920*/  @!P0 LDGSTS.E.BYPASS.LTC128B.128 [R31+0x15400], desc[UR36][R2.64], !P3 ;  /* 0x15400000021f8fae */ /* 0x0001e8000d901d64 */
[----:B------:R0:W-:Y:S04]  /*e930*/  @!P0 LDGSTS.E.BYPASS.LTC128B.128 [R31+0x19400], desc[UR36][R2.64+0x80], !P4 ;  /* 0x19400080021f8fae */ /* 0x0001e8000e101d64 */
[----:B------:R0:W-:Y:S02]  /*e940*/  @!P0 LDGSTS.E.BYPASS.LTC128B.128 [R31+0x1d400], desc[UR36][R2.64+0x100], !P5 ;  /* 0x1d400100021f8fae */ /* 0x0001e4000e901d64 */
.L_x_2351:
        /* <DEDUP_REMOVED lines=12> */
.L_x_2275:
        /* <DEDUP_REMOVED lines=18> */
.L_x_2352:
[----:B------:R-:W-:Y:S05]  /*eb30*/  BSYNC B0 ;  /* 0x0000000000007941 */ /* 0x000fea0003800000 */
.L_x_2276:
[----:B------:R-:W-:-:S06]  /*eb40*/  UISETP.GE.AND UP0, UPT, UR45, 0x2, UPT ;  /* 0x000000022d00788c */ /* 0x000fcc000bf06270 */
[----:B------:R-:W-:-:S13]  /*eb50*/  PLOP3.LUT P0, PT, PT, PT, UP0, 0x40, 0x0 ;  /* 0x000000000000781c */ /* 0x000fda0003f0e808 */
[----:B------:R-:W-:Y:S05]  /*eb60*/  @P0 BRA `(.L_x_2278) ;  /* 0x0000000c00fc0947 */ /* 0x000fea0003800000 */
[----:B------:R-:W-:Y:S01]  /*eb70*/  UIADD3 UR4, UR45, -0x2, URZ ;  /* 0xfffffffe2d047890 */ /* 0x000fe2000fffe03f */
[----:B------:R-:W-:Y:S01]  /*eb80*/  BSSY B0, `(.L_x_2278) ;  /* 0x00000fd000007945 */ /* 0x000fe20003800000 */
[----:B------:R-:W-:Y:S02]  /*eb90*/  IMAD.MOV.U32 R20, RZ, RZ, R26 ;  /* 0x000000ffff147224 */ /* 0x000fe400078e001a */
[----:B------:R-:W-:Y:S02]  /*eba0*/  IMAD.MOV.U32 R9, RZ, RZ, R23 ;  /* 0x000000ffff097224 */ /* 0x000fe400078e0017 */
[----:B------:R-:W-:Y:S01]  /*ebb0*/  IMAD.MOV.U32 R27, RZ, RZ, R24 ;  /* 0x000000ffff1b7224 */ /* 0x000fe200078e0018 */
[----:B------:R-:W-:-:S07]  /*ebc0*/  MOV R8, UR4 ;  /* 0x0000000400087c02 */ /* 0x000fce0008000f00 */
.L_x_2291:
        /* <DEDUP_REMOVED lines=17> */
[----:B------:R-:W-:Y:S02]  /*ece0*/  @!P2 SHF.R.S32.HI R3, RZ, 0x1f, R11 ;  /* 0x0000001fff03a819 */ /* 0x000fe4000001140b */
[----:B------:R-:W-:Y:S01]  /*ecf0*/  @!P2 MOV R2, R11 ;  /* 0x0000000b0002a202 */ /* 0x000fe20000000f00 */
[----:B--2---:R-:W-:-:S04]  /*ed00*/  @!P2 IMAD R0, R33, R6, RZ ;  /* 0x000000062100a224 */ /* 0x004fc800078e02ff */
[----:B------:R-:W-:-:S04]  /*ed10*/  @!P2 IMAD.WIDE.U32 R2, R29, R6, R2 ;  /* 0x000000061d02a225 */ /* 0x000fc800078e0002 */
[----:B------:R-:W-:-:S04]  /*ed20*/  @!P2 IMAD R7, R29, R7, R0 ;  /* 0x000000071d07a224 */ /* 0x000fc800078e0200 */
[----:B------:R-:W-:Y:S01]  /*ed30*/  @!P2 IMAD.IADD R0, R7, 0x1, R3 ;  /* 0x000000010700a824 */ /* 0x000fe200078e0203 */
[----:B0-----:R-:W-:-:S04]  /*ed40*/  @!P2 LEA R4, P0, R2, R4, 0x2 ;  /* 0x000000040204a211 */ /* 0x001fc800078010ff */
[----:B------:R-:W-:Y:S01]  /*ed50*/  @!P2 LEA.HI.X R5, R2, R5, R0, 0x2, P0 ;  /* 0x000000050205a211 */ /* 0x000fe200000f1400 */
[----:B------:R-:W-:Y:S01]  /*ed60*/  IMAD.MOV.U32 R0, RZ, RZ, RZ ;  /* 0x000000ffff007224 */ /* 0x000fe200078e00ff */
[----:B------:R-:W-:Y:S02]  /*ed70*/  ISETP.NE.AND P0, PT, R23, 0x2, PT ;  /* 0x000000021700780c */ /* 0x000fe40003f05270 */
[----:B------:R-:W-:Y:S01]  /*ed80*/  IADD3 R7, -R11, RZ, RZ ;  /* 0x000000ff0b077210 */ /* 0x000fe20007ffe1ff */
        /* <DEDUP_REMOVED lines=10> */
.L_x_2279:
[----:B------:R-:W-:Y:S01]  /*ee30*/  IMAD R6, R23, 0x8, R17 ;  /* 0x0000000817067824 */ /* 0x000fe200078e0211 */
[----:B------:R-:W-:Y:S01]  /*ee40*/  SHF.L.U32 R3, R26, 0x1f, RZ ;  /* 0x0000001f1a037819 */ /* 0x000fe200000006ff */
[----:B------:R-:W-:Y:S03]  /*ee50*/  BSSY B1, `(.L_x_2280) ;  /* 0x0000003000017945 */ /* 0x000fe60003800000 */
[----:B------:R-:W0:Y:S02]  /*ee60*/  SYNCS.PHASECHK.TRANS64.TRYWAIT P0, [R6+URZ+0x30840], R3 ;  /* 0x03084003060075a7 */ /* 0x000e24000800017f */
[----:B0-----:R-:W-:Y:S05]  /*ee70*/  @!P0 BRA `(.L_x_2281) ;  /* 0x0000002c00f88947 */ /* 0x001fea0003800000 */
.L_x_2353:
[----:B------:R-:W-:Y:S05]  /*ee80*/  BSYNC B1 ;  /* 0x0000000000017941 */ /* 0x000fea0003800000 */
.L_x_2280:
        /* <DEDUP_REMOVED lines=15> */
[----:B------:R-:W-:-:S04]  /*ef80*/  ULDC.64 UR4, c[0x0][0x308] ;  /* 0x0000c20000047ab9 */ /* 0x000fc80000000a00 */
[----:B------:R-:W-:Y:S01]  /*ef90*/  IADD3 R3, R3, R7, RZ ;  /* 0x0000000703037210 */ /* 0x000fe20007ffe0ff */
[----:B------:R-:W-:-:S04]  /*efa0*/  IMAD R7, R28, UR4, RZ ;  /* 0x000000041c077c24 */ /* 0x000fc8000f8e02ff */
[C---:B------:R-:W-:Y:S02]  /*efb0*/  IMAD R7, R22.reuse, UR5, R7 ;  /* 0x0000000516077c24 */ /* 0x040fe4000f8e0207 */
[----:B------:R-:W-:Y:S01]  /*efc0*/  IMAD.WIDE.U32 R2, R22, UR4, R2 ;  /* 0x0000000416027c25 */ /* 0x000fe2000f8e0002 */
[----:B------:R-:W-:-:S03]  /*efd0*/  ULDC.64 UR4, c[0x0][0x2e8] ;  /* 0x0000ba0000047ab9 */ /* 0x000fc60000000a00 */
[----:B------:R-:W-:Y:S01]  /*efe0*/  IMAD.IADD R3, R7, 0x1, R3 ;  /* 0x0000000107037824 */ /* 0x000fe200078e0203 */
[----:B------:R-:W-:Y:S01]  /*eff0*/  LEA R7, P0, R2, UR4, 0x1 ;  /* 0x0000000402077c11 */ /* 0x000fe2000f8008ff */
[----:B------:R-:W-:-:S03]  /*f000*/  UMOV UR4, 0xffffffff ;  /* 0xffffffff00047882 */ /* 0x000fc60000000000 */
[----:B------:R-:W-:Y:S01]  /*f010*/  LEA.HI.X R10, R2, UR5, R3, 0x1, P0 ;  /* 0x00000005020a7c11 */ /* 0x000fe200080f0c03 */
[----:B------:R-:W-:Y:S08]  /*f020*/  BRA.DIV UR4, `(.L_x_2282) ;  /* 0x0000002e04a07947 */ /* 0x000ff0000b800000 */
[----:B------:R-:W0:Y:S01]  /*f030*/  SHFL.IDX PT, R14, R7, RZ, 0x181f ;  /* 0x00181fff070e7589 */ /* 0x000e2200000e0000 */
[----:B------:R-:W-:Y:S01]  /*f040*/  IMAD.SHL.U32 R4, R37, 0x2, RZ ;  /* 0x0000000225047824 */ /* 0x000fe200078e00ff */
[----:B------:R-:W-:Y:S02]  /*f050*/  LEA R8, R8, R17, 0x1 ;  /* 0x0000001108087211 */ /* 0x000fe400078e08ff */
        /* <DEDUP_REMOVED lines=30> */
[----:B------:R0:W2:Y:S02]  /*f240*/  SHFL.IDX PT, R14, R7, 0x5, 0x181f ;  /* 0x00b81f00070e7f89 */ /* 0x0000a400000e0000 */
[----:B-1----:R-:W-:Y:S02]  /*f250*/  IADD3.X R3, RZ, R35, RZ, P0, !PT ;  /* 0x00000023ff037210 */ /* 0x002fe400007fe4ff */
[----:B------:R0:W1:Y:S04]  /*f260*/  SHFL.IDX PT, R35, R10, 0x5, 0x181f ;  /* 0x00b81f000a237f89 */ /* 0x00006800000e0000 */
[----:B------:R0:W-:Y:S04]  /*f270*/  LDGSTS.E.BYPASS.LTC128B.128 [R8+0x20400], desc[UR36][R2.64], !P3 ;  /* 0x2040000002087fae */ /* 0x0001e8000d901d64 */
[----:B------:R0:W-:Y:S04]  /*f280*/  LDGSTS.E.BYPASS.LTC128B.128 [R8+0x23400], desc[UR36][R2.64+0x80], !P2 ;  /* 0x2340008002087fae */ /* 0x0001e8000d101d64 */
[----:B------:R0:W-:Y:S02]  /*f290*/  LDGSTS.E.BYPASS.LTC128B.128 [R8+0x26400], desc[UR36][R2.64+0x100], !P1 ;  /* 0x2640010002087fae */ /* 0x0001e4000c901d64 */
.L_x_2367:
        /* <DEDUP_REMOVED lines=10> */
.L_x_2283:
        /* <DEDUP_REMOVED lines=10> */
.L_x_2284:
[----:B------:R1:W-:Y:S01]  /*f3e0*/  SYNCS.ARRIVE.TRANS64.A1T0 RZ, [R6+URZ+0x30830], RZ ;  /* 0x030830ff06ff79a7 */ /* 0x0003e2000810003f */
[----:B------:R-:W-:Y:S05]  /*f3f0*/  @!P2 BRA `(.L_x_2285) ;  /* 0x000000000004a947 */ /* 0x000fea0003800000 */
[----:B------:R-:W-:Y:S01]  /*f400*/  BPT.TRAP 0x1 ;  /* 0x000000040000795c */ /* 0x000fe20000300000 */
.L_x_2285:
[----:B0-----:R-:W-:Y:S01]  /*f410*/  SHF.L.U32 R3, R20, 0x1f, RZ ;  /* 0x0000001f14037819 */ /* 0x001fe200000006ff */
[----:B-1----:R-:W-:Y:S01]  /*f420*/  IMAD R6, R9, 0x8, R17 ;  /* 0x0000000809067824 */ /* 0x002fe200078e0211 */
[----:B------:R-:W-:Y:S03]  /*f430*/  BSSY B1, `(.L_x_2286) ;  /* 0x0000003000017945 */ /* 0x000fe60003800000 */
[----:B------:R-:W0:Y:S02]  /*f440*/  SYNCS.PHASECHK.TRANS64.TRYWAIT P0, [R6+URZ+0x30860], R3 ;  /* 0x03086003060075a7 */ /* 0x000e24000800017f */
[----:B0-----:R-:W-:Y:S05]  /*f450*/  @!P0 BRA `(.L_x_2287) ;  /* 0x00000030004c8947 */ /* 0x001fea0003800000 */
.L_x_2368:
[----:B------:R-:W-:Y:S05]  /*f460*/  BSYNC B1 ;  /* 0x0000000000017941 */ /* 0x000fea0003800000 */
.L_x_2286:
[----:B------:R-:W-:Y:S01]  /*f470*/  IMAD.MOV.U32 R2, RZ, RZ, -0x60 ;  /* 0xffffffa0ff027424 */ /* 0x000fe200078e00ff */
[----:B------:R-:W-:Y:S01]  /*f480*/  UMOV UR4, 0xffffffff ;  /* 0xffffffff00047882 */ /* 0x000fe20000000000 */
[C---:B------:R-:W-:Y:S01]  /*f490*/  LOP3.LUT P3, RZ, R16.reuse, 0x20, RZ, 0xc0, !PT ;  /* 0x0000002010ff7812 */ /* 0x040fe2000786c0ff */
[----:B------:R-:W-:Y:S01]  /*f4a0*/  IMAD R7, R9, 0x4800, R30 ;  /* 0x0000480009077824 */ /* 0x000fe200078e021e */
[C---:B------:R-:W-:Y:S01]  /*f4b0*/  LOP3.LUT P2, RZ, R16.reuse, 0x10, RZ, 0xc0, !PT ;  /* 0x0000001010ff7812 */ /* 0x040fe2000784c0ff */
[----:B0-----:R-:W-:Y:S01]  /*f4c0*/  IMAD R3, R27, R2, UR38 ;  /* 0x000000261b037e24 */ /* 0x001fe2000f8e0202 */
[----:B------:R-:W-:-:S04]  /*f4d0*/  LOP3.LUT P1, RZ, R16, 0x8, RZ, 0xc0, !PT ;  /* 0x0000000810ff7812 */ /* 0x000fc8000782c0ff */
[----:B------:R-:W-:Y:S01]  /*f4e0*/  IADD3 R8, -R36, R3, RZ ;  /* 0x0000000324087210 */ /* 0x000fe20007ffe1ff */
[----:B------:R-:W-:Y:S08]  /*f4f0*/  BRA.DIV UR4, `(.L_x_2288) ;  /* 0x0000003204387947 */ /* 0x000ff0000b800000 */
        /* <DEDUP_REMOVED lines=24> */
[----:B------:R-:W0:Y:S01]  /*f680*/  SHFL.IDX PT, R14, R18, 0x3, 0x181f ;  /* 0x00781f00120e7f89 */ /* 0x000e2200000e0000 */
[----:B-1----:R-:W-:Y:S02]  /*f690*/  IADD3.X R3, RZ, R3, RZ, P0, !PT ;  /* 0x00000003ff037210 */ /* 0x002fe400007fe4ff */
        /* <DEDUP_REMOVED lines=18> */
[----:B------:R-:W0:Y:S04]  /*f7c0*/  SHFL.IDX PT, R19, R19, 0x5, 0x181f ;  /* 0x00b81f0013137f89 */ /* 0x000e2800000e0000 */
[----:B------:R2:W3:Y:S01]  /*f7d0*/  SHFL.IDX PT, R14, R18, 0x5, 0x181f ;  /* 0x00b81f00120e7f89 */ /* 0x0004e200000e0000 */
[----:B-1----:R-:W-:Y:S01]  /*f7e0*/  IMAD.X R3, RZ, RZ, R3, P0 ;  /* 0x000000ffff037224 */ /* 0x002fe200000e0603 */
[----:B------:R-:W-:-:S13]  /*f7f0*/  ISETP.LT.OR P0, PT, R8, 0x41, P3 ;  /* 0x000000410800780c */ /* 0x000fda0001f01670 */
[----:B------:R2:W-:Y:S01]  /*f800*/  LDGSTS.E.BYPASS.LTC128B.128 [R7+0x2400], desc[UR36][R2.64], !P0 ;  /* 0x0240000002077fae */ /* 0x0005e2000c101d64 */
[----:B------:R-:W-:-:S13]  /*f810*/  ISETP.LT.OR P0, PT, R8, 0x41, P2 ;  /* 0x000000410800780c */ /* 0x000fda0001701670 */
[----:B------:R2:W-:Y:S01]  /*f820*/  LDGSTS.E.BYPASS.LTC128B.128 [R7+0x5400], desc[UR36][R2.64+0x80], !P0 ;  /* 0x0540008002077fae */ /* 0x0005e2000c101d64 */
[----:B------:R-:W-:-:S13]  /*f830*/  ISETP.LT.OR P0, PT, R8, 0x41, P1 ;  /* 0x000000410800780c */ /* 0x000fda0000f01670 */
[----:B0--3--:R2:W-:Y:S02]  /*f840*/  LDGSTS.E.BYPASS.LTC128B.128 [R7+0x8400], desc[UR36][R2.64+0x100], !P0 ;  /* 0x0840010002077fae */ /* 0x0095e4000c101d64 */
.L_x_2382:
[----:B0-2---:R-:W-:Y:S01]  /*f850*/  IADD3 R2, P0, R14, R4, RZ ;  /* 0x000000040e027210 */ /* 0x005fe20007f1e0ff */
        /* <DEDUP_REMOVED lines=30> */
.L_x_2289:
        /* <DEDUP_REMOVED lines=10> */
.L_x_2290:
[C---:B------:R-:W-:Y:S01]  /*fae0*/  ISETP.GT.AND P0, PT, R24.reuse, RZ, PT ;  /* 0x000000ff1800720c */ /* 0x040fe20003f04270 */
[----:B------:R1:W-:Y:S01]  /*faf0*/  SYNCS.ARRIVE.TRANS64.A1T0 RZ, [R6+URZ+0x30850], RZ ;  /* 0x030850ff06ff79a7 */ /* 0x0003e2000810003f */
[----:B------:R-:W-:Y:S01]  /*fb00*/  VIADD R8, R24, 0xffffffff ;  /* 0xffffffff18087836 */ /* 0x000fe20000000000 */
[----:B------:R-:W-:Y:S01]  /*fb10*/  MOV R20, R26 ;  /* 0x0000001a00147202 */ /* 0x000fe20000000f00 */
[----:B------:R-:W-:Y:S02]  /*fb20*/  IMAD.MOV.U32 R9, RZ, RZ, R23 ;  /* 0x000000ffff097224 */ /* 0x000fe400078e0017 */
[----:B------:R-:W-:-:S07]  /*fb30*/  IMAD.MOV.U32 R27, RZ, RZ, R24 ;  /* 0x000000ffff1b7224 */ /* 0x000fce00078e0018 */
[----:B-1----:R-:W-:Y:S05]  /*fb40*/  @P0 BRA `(.L_x_2291) ;  /* 0xfffffff000200947 */ /* 0x002fea000383ffff */
[----:B------:R-:W-:Y:S05]  /*fb50*/  BSYNC B0 ;  /* 0x0000000000007941 */ /* 0x000fea0003800000 */
.L_x_2278:
        /* <DEDUP_REMOVED lines=17> */
.L_x_2293:
[----:B------:R-:W-:Y:S05]  /*fc70*/  BSYNC B0 ;  /* 0x0000000000007941 */ /* 0x000fea0003800000 */
.L_x_2292:
[----:B------:R-:W-:-:S13]  /*fc80*/  LOP3.LUT P0, RZ, R16, 0x80, RZ, 0xc0, !PT ;  /* 0x0000008010ff7812 */ /* 0x000fda000780c0ff */
[----:B------:R-:W-:Y:S05]  /*fc90*/  @!P0 BRA `(.L_x_2294) ;  /* 0x0000000000048947 */ /* 0x000fea0003800000 */
[----:B------:R-:W-:Y:S01]  /*fca0*/  BPT.TRAP 0x1 ;  /* 0x000000040000795c */ /* 0x000fe20000300000 */
.L_x_2294:
[----:B------:R-:W-:Y:S01]  /*fcb0*/  LEA R4, R23, R17, 0x3 ;  /* 0x0000001117047211 */ /* 0x000fe200078e18ff */
[----:B------:R-:W-:Y:S01]  /*fcc0*/  IMAD.MOV.U32 R5, RZ, RZ, -0x60 ;  /* 0xffffffa0ff057424 */ /* 0x000fe200078e00ff */
[----:B------:R-:W-:Y:S01]  /*fcd0*/  SHF.L.U32 R3, R26, 0x1f, RZ ;  /* 0x0000001f1a037819 */ /* 0x000fe200000006ff */
[----:B------:R-:W-:Y:S02]  /*fce0*/  BSSY B0, `(.L_x_2295) ;  /* 0x0000004000007945 */ /* 0x000fe40003800000 */
[----:B------:R-:W-:Y:S01]  /*fcf0*/  IMAD R5, R24, R5, UR38 ;  /* 0x0000002618057e24 */ /* 0x000fe2000f8e0205 */
[----:B------:R-:W0:Y:S02]  /*fd00*/  SYNCS.PHASECHK.TRANS64.TRYWAIT P0, [R4+URZ+0x30860], R3 ;  /* 0x03086003040075a7 */ /* 0x000e24000800017f */
[----:B0-----:R-:W-:Y:S05]  /*fd10*/  @!P0 BRA `(.L_x_2296) ;  /* 0x00000030002c8947 */ /* 0x001fea0003800000 */
.L_x_2383:
[----:B------:R-:W-:Y:S05]  /*fd20*/  BSYNC B0 ;  /* 0x0000000000007941 */ /* 0x000fea0003800000 */
.L_x_2295:
        /* <DEDUP_REMOVED lines=14> */
[----:B------:R-:W-:Y:S02]  /*fe10*/  ISETP.LT.OR P0, PT, R5, 0x1, P4 ;  /* 0x000000010500780c */ /* 0x000fe40002701670 */
[----:B------:R-:W-:-:S11]  /*fe20*/  LEA R0, R8, R17, 0x1 ;  /* 0x0000001108007211 */ /* 0x000fd600078e08ff */
        /* <DEDUP_REMOVED lines=36> */
[----:B------:R0:W2:Y:S02]  /*10070*/  SHFL.IDX PT, R14, R18, 0x5, 0x181f ;  /* 0x00b81f00120e7f89 */ /* 0x0000a400000e0000 */
[----:B-1----:R-:W-:Y:S02]  /*10080*/  IADD3.X R3, RZ, R7, RZ, P0, !PT ;  /* 0x00000007ff037210 */ /* 0x002fe400007fe4ff */
[----:B------:R-:W-:Y:S01]  /*10090*/  ISETP.LT.OR P0, PT, R5, 0x41, P4 ;  /* 0x000000410500780c */ /* 0x000fe20002701670 */
[----:B------:R0:W1:-:S12]  /*100a0*/  SHFL.IDX PT, R7, R19, 0x5, 0x181f ;  /* 0x00b81f0013077f89 */ /* 0x00005800000e0000 */
[----:B------:R0:W-:Y:S01]  /*100b0*/  LDGSTS.E.BYPASS.LTC128B.128 [R0+0x2400], desc[UR36][R2.64], !P0 ;  /* 0x0240000002007fae */ /* 0x0001e2000c101d64 */
[----:B------:R-:W-:-:S13]  /*100c0*/  ISETP.LT.OR P0, PT, R5, 0x41, P3 ;  /* 0x000000410500780c */ /* 0x000fda0001f01670 */
[----:B------:R0:W-:Y:S01]  /*100d0*/  LDGSTS.E.BYPASS.LTC128B.128 [R0+0x5400], desc[UR36][R2.64+0x80], !P0 ;  /* 0x0540008002007fae */ /* 0x0001e2000c101d64 */
[----:B------:R-:W-:-:S13]  /*100e0*/  ISETP.LT.OR P0, PT, R5, 0x41, P1 ;  /* 0x000000410500780c */ /* 0x000fda0000f01670 */
[----:B-12---:R0:W-:Y:S02]  /*100f0*/  LDGSTS.E.BYPASS.LTC128B.128 [R0+0x8400], desc[UR36][R2.64+0x100], !P0 ;  /* 0x0840010002007fae */ /* 0x0061e4000c101d64 */
.L_x_2397:
[----:B01----:R-:W-:-:S05]  /*10100*/  IADD3 R2, P0, R14, R6, RZ ;  /* 0x000000060e027210 */ /* 0x003fca0007f1e0ff */
        /* <DEDUP_REMOVED lines=12> */
.L_x_2298:
        /* <DEDUP_REMOVED lines=10> */
.L_x_2299:
[----:B------:R1:W-:Y:S01]  /*10270*/  SYNCS.ARRIVE.TRANS64.A1T0 RZ, [R4+URZ+0x30850], RZ ;  /* 0x030850ff04ff79a7 */ /* 0x0003e2000810003f */
[----:B------:R-:W-:-:S05]  /*10280*/  VIADD R23, R23, 0x1 ;  /* 0x0000000117177836 */ /* 0x000fca0000000000 */
[----:B------:R-:W-:-:S04]  /*10290*/  ISETP.NE.AND P0, PT, R23, 0x2, PT ;  /* 0x000000021700780c */ /* 0x000fc80003f05270 */
[----:B0-----:R-:W-:Y:S02]  /*102a0*/  SEL R3, RZ, 0x1, P0 ;  /* 0x00000001ff037807 */ /* 0x001fe40000000000 */
[----:B------:R-:W-:Y:S02]  /*102b0*/  SEL R23, R23, RZ, P0 ;  /* 0x000000ff17177207 */ /* 0x000fe40000000000 */
[----:B-1----:R-:W-:-:S07]  /*102c0*/  LOP3.LUT R26, R26, R3, RZ, 0x3c, !PT ;  /* 0x000000031a1a7212 */ /* 0x002fce00078e3cff */
.L_x_2259:
[----:B------:R-:W-:Y:S05]  /*102d0*/  BSYNC B7 ;  /* 0x0000000000077941 */ /* 0x000fea0003800000 */
.L_x_2257:
        /* <DEDUP_REMOVED lines=11> */
.L_x_2300:
[----:B------:R-:W-:-:S03]  /*10390*/  UMOV UR4, 0xffffffff ;  /* 0xffffffff00047882 */ /* 0x000fc60000000000 */
[----:B------:R-:W-:Y:S05]  /*103a0*/  BRA.DIV UR4, `(.L_x_2302) ;  /* 0x0000003204cc7947 */ /* 0x000fea000b800000 */
[----:B------:R0:W1:Y:S02]  /*103b0*/  SHFL.IDX PT, R14, R34, RZ, 0x1f ;  /* 0x00001fff220e7589 */ /* 0x00006400000e0000 */
.L_x_2400:
[----:B------:R-:W2:Y:S01]  /*103c0*/  @!P2 S2R R3, SR_CgaCtaId ;  /* 0x000000000003a919 */ /* 0x000ea20000008800 */
[----:B------:R-:W-:Y:S05]  /*103d0*/  WARPSYNC.ALL ;  /* 0x0000000000007948 */ /* 0x000fea0003800000 */
[----:B------:R-:W-:Y:S01]  /*103e0*/  BAR.SYNC.DEFER_BLOCKING 0x4, 0x180 ;  /* 0x0106000000007b1d */ /* 0x000fe20000010000 */
[----:B------:R-:W-:-:S04]  /*103f0*/  @!P2 MOV R0, 0x400 ;  /* 0x000004000000a802 */ /* 0x000fc80000000f00 */
[----:B--2---:R-:W-:-:S05]  /*10400*/  @!P2 LEA R17, R3, R0, 0x18 ;  /* 0x000000000311a211 */ /* 0x004fca00078ec0ff */
[----:B------:R0:W-:Y:S02]  /*10410*/  @!P2 STS [R17+0x308d0], R34 ;  /* 0x0308d0221100a388 */ /* 0x0001e40000000800 */
[----:B01----:R-:W-:Y:S01]  /*10420*/  MOV R34, R14 ;  /* 0x0000000e00227202 */ /* 0x003fe20000000f00 */
[----:B------:R-:W-:Y:S06]  /*10430*/  BAR.ARV 0x5, 0x180 ;  /* 0x0146000000007b1d */ /* 0x000fec0000002000 */
.L_x_2301:
[----:B------:R-:W-:Y:S02]  /*10440*/  ULDC UR4, c[0x0][0xc38] ;  /* 0x00030e0000047ab9 */ /* 0x000fe40000000800 */
[----:B-1----:R-:W-:-:S13]  /*10450*/  ISETP.GE.AND P0, PT, R34, UR4, PT ;  /* 0x0000000422007c0c */ /* 0x002fda000bf06270 */
[----:B------:R-:W-:Y:S05]  /*10460*/  @!P0 BRA `(.L_x_2303) ;  /* 0xffffffc400948947 */ /* 0x000fea000383ffff */
.L_x_2254:
        /* <DEDUP_REMOVED lines=12> */
.L_x_2401:
[----:B------:R-:W-:Y:S05]  /*10530*/  BSYNC B0 ;  /* 0x0000000000007941 */ /* 0x000fea0003800000 */
.L_x_2304:
[----:B------:R-:W-:-:S03]  /*10540*/  UMOV UR4, 0xffffffff ;  /* 0xffffffff00047882 */ /* 0x000fc60000000000 */
[----:B------:R-:W-:Y:S05]  /*10550*/  BRA.DIV UR4, `(.L_x_2306) ;  /* 0x00000032049c7947 */ /* 0x000fea000b800000 */
[----:B-1----:R-:W1:Y:S02]  /*10560*/  S2R R0, SR_TID.X ;  /* 0x0000000000007919 */ /* 0x002e640000002100 */
[----:B-1----:R-:W-:-:S04]  /*10570*/  SHF.R.U32.HI R0, RZ, 0x5, R0 ;  /* 0x00000005ff007819 */ /* 0x002fc80000011600 */
[----:B------:R-:W-:-:S05]  /*10580*/  LOP3.LUT R0, R0, 0x3, RZ, 0xc0, !PT ;  /* 0x0000000300007812 */ /* 0x000fca00078ec0ff */
[----:B------:R1:W2:Y:S02]  /*10590*/  SHFL.IDX PT, R14, R0, RZ, 0x1f ;  /* 0x00001fff000e7589 */ /* 0x0002a400000e0000 */
.L_x_2404:
[----:B--2---:R-:W-:Y:S01]  /*105a0*/  ISETP.NE.AND P0, PT, R14, RZ, PT ;  /* 0x000000ff0e00720c */ /* 0x004fe20003f05270 */
[----:B------:R-:W-:-:S12]  /*105b0*/  BSSY B0, `(.L_x_2307) ;  /* 0x0000026000007945 */ /* 0x000fd80003800000 */
[----:B------:R-:W-:Y:S05]  /*105c0*/  @P0 BRA `(.L_x_2308) ;  /* 0x0000000000900947 */ /* 0x000fea0003800000 */
[----:B------:R-:W-:-:S03]  /*105d0*/  UMOV UR4, 0xffffffff ;  /* 0xffffffff00047882 */ /* 0x000fc60000000000 */
[----:B------:R-:W-:Y:S05]  /*105e0*/  BRA.DIV UR4, `(.L_x_2309) ;  /* 0x0000003204ac7947 */ /* 0x000fea000b800000 */
[----:B------:R-:W-:-:S13]  /*105f0*/  ELECT P6, URZ, PT ;  /* 0x00000000003f782f */ /* 0x000fda00038c0000 */
.L_x_2407:
        /* <DEDUP_REMOVED lines=8> */
.L_x_2310:
[C---:B------:R-:W-:Y:S01]  /*10680*/  LEA R5, R23.reuse, R4, 0x3 ;  /* 0x0000000417057211 */ /* 0x040fe200078e18ff */
[----:B------:R-:W-:Y:S01]  /*10690*/  VIADD R23, R23, 0x1 ;  /* 0x0000000117177836 */ /* 0x000fe20000000000 */
[----:B------:R-:W-:-:S04]  /*106a0*/  SHF.L.U32 R0, R26, 0x1f, RZ ;  /* 0x0000001f1a007819 */ /* 0x000fc800000006ff */
[----:B------:R-:W1:Y:S01]  /*106b0*/  SYNCS.PHASECHK.TRANS64.TRYWAIT P1, [R5+URZ+0x30840], R0 ;  /* 0x03084000050075a7 */ /* 0x000e62000802017f */
[----:B------:R-:W-:-:S04]  /*106c0*/  ISETP.NE.AND P2, PT, R23, 0x2, PT ;  /* 0x000000021700780c */ /* 0x000fc80003f45270 */
[----:B------:R-:W-:Y:S01]  /*106d0*/  SEL R3, RZ, 0x1, P2 ;  /* 0x00000001ff037807 */ /* 0x000fe20001000000 */
[----:B-1----:R-:W-:Y:S08]  /*106e0*/  @!P1 BRA `(.L_x_2311) ;  /* 0x00000030008c9947 */ /* 0x002ff00003800000 */
.L_x_2408:
[----:B------:R-:W-:Y:S02]  /*106f0*/  SEL R23, R23, RZ, P2 ;  /* 0x000000ff17177207 */ /* 0x000fe40001000000 */
[----:B------:R-:W-:Y:S01]  /*10700*/  LOP3.LUT R2, R26, R3, RZ, 0x3c, !PT ;  /* 0x000000031a027212 */ /* 0x000fe200078e3cff */
[----:B------:R-:W-:Y:S06]  /*10710*/  @!P0 BRA `(.L_x_2312) ;  /* 0x0000000000048947 */ /* 0x000fec0003800000 */
[----:B------:R-:W-:Y:S01]  /*10720*/  BPT.TRAP 0x1 ;  /* 0x000000040000795c */ /* 0x000fe20000300000 */
.L_x_2312:
[----:B------:R-:W-:Y:S01]  /*10730*/  IMAD R23, R23, 0x8, R4 ;  /* 0x0000000817177824 */ /* 0x000fe200078e0204 */
[----:B------:R-:W-:-:S04]  /*10740*/  SHF.L.U32 R2, R2, 0x1f, RZ ;  /* 0x0000001f02027819 */ /* 0x000fc800000006ff */
[----:B------:R-:W2:Y:S02]  /*10750*/  SYNCS.PHASECHK.TRANS64.TRYWAIT P1, [R23+URZ+0x30840], R2 ;  /* 0x03084002170075a7 */ /* 0x000ea4000802017f */
[----:B--2---:R-:W-:Y:S05]  /*10760*/  @!P1 BRA `(.L_x_2313) ;  /* 0x0000003000809947 */ /* 0x004fea0003800000 */
.L_x_2409:
[----:B------:R-:W-:Y:S05]  /*10770*/  @!P0 BRA `(.L_x_2314) ;  /* 0x0000000000048947 */ /* 0x000fea0003800000 */
[----:B------:R-:W-:Y:S01]  /*10780*/  BPT.TRAP 0x1 ;  /* 0x000000040000795c */ /* 0x000fe20000300000 */
.L_x_2314:
[----:B------:R-:W3:Y:S02]  /*10790*/  SYNCS.PHASECHK.TRANS64.TRYWAIT P1, [R5+URZ+0x30860], R0 ;  /* 0x03086000050075a7 */ /* 0x000ee4000802017f */
[----:B---3--:R-:W-:Y:S05]  /*107a0*/  @!P1 BRA `(.L_x_2315) ;  /* 0x0000003000849947 */ /* 0x008fea0003800000 */
.L_x_2410:
[----:B------:R-:W-:Y:S05]  /*107b0*/  @!P0 BRA `(.L_x_2316) ;  /* 0x0000000000048947 */ /* 0x000fea0003800000 */
[----:B------:R-:W-:Y:S01]  /*107c0*/  BPT.TRAP 0x1 ;  /* 0x000000040000795c */ /* 0x000fe20000300000 */
.L_x_2316:
[----:B----4-:R4:W0:Y:S02]  /*107d0*/  SYNCS.PHASECHK.TRANS64.TRYWAIT P0, [R23+URZ+0x30860], R2 ;  /* 0x03086002170075a7 */ /* 0x010824000800017f */
[----:B0-----:R-:W-:Y:S05]  /*107e0*/  @!P0 NANOSLEEP.SYNCS 0x989680 ;  /* 0x009896800000895d */ /* 0x001fea0003900000 */
[----:B------:R-:W0:Y:S02]  /*107f0*/  @!P0 SYNCS.PHASECHK.TRANS64 P0, [R23+URZ+0x30860], R2 ;  /* 0x03086002170085a7 */ /* 0x000e24000800007f */
[----:B0-----:R-:W-:Y:S05]  /*10800*/  @!P0 BRA `(.L_x_2316) ;  /* 0xfffffffc00f08947 */ /* 0x001fea000383ffff */
.L_x_2308:
[----:B------:R-:W-:Y:S05]  /*10810*/  BSYNC B0 ;  /* 0x0000000000007941 */ /* 0x000fea0003800000 */
.L_x_2307:
[----:B------:R-:W-:Y:S05]  /*10820*/  EXIT ;  /* 0x000000000000794d */ /* 0x000fea0003800000 */
.L_x_2201:
[----:B0-----:R-:W-:-:S04]  /*10830*/  IMAD.U32 R3, RZ, RZ, UR40 ;  /* 0x00000028ff037e24 */ /* 0x001fc8000f8e00ff */
[----:B------:R0:W1:Y:S03]  /*10840*/  SYNCS.PHASECHK.TRANS64.TRYWAIT P1, [R3+URZ+0x30800], R0 ;  /* 0x03080000030075a7 */ /* 0x000066000802017f */
[----:B-1----:R-:W-:Y:S05]  /*10850*/  @!P1 NANOSLEEP.SYNCS 0x989680 ;  /* 0x009896800000995d */ /* 0x002fea0003900000 */
[----:B------:R-:W1:Y:S02]  /*10860*/  @!P1 SYNCS.PHASECHK.TRANS64 P1, [R3+URZ+0x30800], R0 ;  /* 0x03080000030095a7 */ /* 0x000e64000802007f */
[----:B-1----:R-:W-:Y:S05]  /*10870*/  @!P1 BRA `(.L_x_2201) ;  /* 0xfffffffc00ec9947 */ /* 0x002fea000383ffff */
[----:B------:R-:W-:Y:S05]  /*10880*/  BRA `(.L_x_2317) ;  /* 0xffffff0c00d07947 */ /* 0x000fea000383ffff */
.L_x_2205:
[----:B-1----:R1:W2:Y:S02]  /*10890*/  SYNCS.PHASECHK.TRANS64.TRYWAIT P1, [R0+URZ+0x30830], R3 ;  /* 0x03083003000075a7 */ /* 0x0022a4000802017f */
[----:B--2---:R-:W-:Y:S05]  /*108a0*/  @!P1 NANOSLEEP.SYNCS 0x989680 ;  /* 0x009896800000995d */ /* 0x004fea0003900000 */
[----:B------:R-:W2:Y:S02]  /*108b0*/  @!P1 SYNCS.PHASECHK.TRANS64 P1, [R0+URZ+0x30830], R3 ;  /* 0x03083003000095a7 */ /* 0x000ea4000802007f */
[----:B--2---:R-:W-:Y:S05]  /*108c0*/  @!P1 BRA `(.L_x_2205) ;  /* 0xfffffffc00f09947 */ /* 0x004fea000383ffff */
[----:B------:R-:W-:Y:S05]  /*108d0*/  BRA `(.L_x_2204) ;  /* 0xffffff0c00ec7947 */ /* 0x000fea000383ffff */
.L_x_2211:
[----:B-1----:R-:W-:-:S04]  /*108e0*/  MOV R12, UR8 ;  /* 0x00000008000c7c02 */ /* 0x002fc80008000f00 */
[----:B------:R1:W2:Y:S03]  /*108f0*/  SYNCS.PHASECHK.TRANS64.TRYWAIT P1, [R12+URZ+0x30830], R11 ;  /* 0x0308300b0c0075a7 */ /* 0x0002a6000802017f */
[----:B--2---:R-:W-:Y:S05]  /*10900*/  @!P1 NANOSLEEP.SYNCS 0x989680 ;  /* 0x009896800000995d */ /* 0x004fea0003900000 */
[----:B------:R-:W2:Y:S02]  /*10910*/  @!P1 SYNCS.PHASECHK.TRANS64 P1, [R12+URZ+0x30830], R11 ;  /* 0x0308300b0c0095a7 */ /* 0x000ea4000802007f */
[----:B--2---:R-:W-:Y:S05]  /*10920*/  @!P1 BRA `(.L_x_2211) ;  /* 0xfffffffc00ec9947 */ /* 0x004fea000383ffff */
[----:B------:R-:W-:Y:S05]  /*10930*/  BRA `(.L_x_2210) ;  /* 0xffffff3400f07947 */ /* 0x000fea000383ffff */
.L_x_2215:
[----:B01----:R-:W-:-:S04]  /*10940*/  IMAD.U32 R11, RZ, RZ, UR9 ;  /* 0x00000009ff0b7e24 */ /* 0x003fc8000f8e00ff */
[----:B------:R0:W1:Y:S03]  /*10950*/  SYNCS.PHASECHK.TRANS64.TRYWAIT P1, [R11+URZ+0x30850], R0 ;  /* 0x030850000b0075a7 */ /* 0x000066000802017f */
[----:B-1----:R-:W-:Y:S05]  /*10960*/  @!P1 NANOSLEEP.SYNCS 0x989680 ;  /* 0x009896800000995d */ /* 0x002fea0003900000 */
[----:B------:R-:W1:Y:S02]  /*10970*/  @!P1 SYNCS.PHASECHK.TRANS64 P1, [R11+URZ+0x30850], R0 ;  /* 0x030850000b0095a7 */ /* 0x000e64000802007f */
[----:B-1----:R-:W-:Y:S05]  /*10980*/  @!P1 BRA `(.L_x_2215) ;  /* 0xfffffffc00ec9947 */ /* 0x002fea000383ffff */
[----:B------:R-:W-:Y:S05]  /*10990*/  BRA `(.L_x_2214) ;  /* 0xffffff4000b87947 */ /* 0x000fea000383ffff */
.L_x_2223:
[----:B-1----:R-:W-:-:S04]  /*109a0*/  IMAD.U32 R12, RZ, RZ, UR8 ;  /* 0x00000008ff0c7e24 */ /* 0x002fc8000f8e00ff */
[----:B------:R1:W2:Y:S03]  /*109b0*/  SYNCS.PHASECHK.TRANS64.TRYWAIT P1, [R12+URZ+0x30830], R11 ;  /* 0x0308300b0c0075a7 */ /* 0x0002a6000802017f */
[----:B--2---:R-:W-:Y:S05]  /*109c0*/  @!P1 NANOSLEEP.SYNCS 0x989680 ;  /* 0x009896800000995d */ /* 0x004fea0003900000 */
[----:B------:R-:W2:Y:S02]  /*109d0*/  @!P1 SYNCS.PHASECHK.TRANS64 P1, [R12+URZ+0x30830], R11 ;  /* 0x0308300b0c0095a7 */ /* 0x000ea4000802007f */
[----:B--2---:R-:W-:Y:S05]  /*109e0*/  @!P1 BRA `(.L_x_2223) ;  /* 0xfffffffc00ec9947 */ /* 0x004fea000383ffff */
[----:B------:R-:W-:Y:S05]  /*109f0*/  BRA `(.L_x_2222) ;  /* 0xffffff6000e07947 */ /* 0x000fea000383ffff */
.L_x_2227:
[----:B01----:R-:W-:-:S04]  /*10a00*/  IMAD.U32 R11, RZ, RZ, UR8 ;  /* 0x00000008ff0b7e24 */ /* 0x003fc8000f8e00ff */
[----:B------:R0:W1:Y:S03]  /*10a10*/  SYNCS.PHASECHK.TRANS64.TRYWAIT P1, [R11+URZ+0x30850], R0 ;  /* 0x030850000b0075a7 */ /* 0x000066000802017f */
[----:B-1----:R-:W-:Y:S05]  /*10a20*/  @!P1 NANOSLEEP.SYNCS 0x989680 ;  /* 0x009896800000995d */ /* 0x002fea0003900000 */
[----:B------:R-:W1:Y:S02]  /*10a30*/  @!P1 SYNCS.PHASECHK.TRANS64 P1, [R11+URZ+0x30850], R0 ;  /* 0x030850000b0095a7 */ /* 0x000e64000802007f */
[----:B-1----:R-:W-:Y:S05]  /*10a40*/  @!P1 BRA `(.L_x_2227) ;  /* 0xfffffffc00ec9947 */ /* 0x002fea000383ffff */
[----:B------:R-:W-:Y:S05]  /*10a50*/  BRA `(.L_x_2226) ;  /* 0xffffff6c00a87947 */ /* 0x000fea000383ffff */
.L_x_2234:
[----:B-1----:R-:W-:-:S04]  /*10a60*/  MOV R5, UR5 ;  /* 0x0000000500057c02 */ /* 0x002fc80008000f00 */
[----:B------:R1:W2:Y:S03]  /*10a70*/  SYNCS.PHASECHK.TRANS64.TRYWAIT P1, [R5+URZ+0x30850], R0 ;  /* 0x03085000050075a7 */ /* 0x0002a6000802017f */
[----:B--2---:R-:W-:Y:S05]  /*10a80*/  @!P1 NANOSLEEP.SYNCS 0x989680 ;  /* 0x009896800000995d */ /* 0x004fea0003900000 */
[----:B------:R-:W2:Y:S02]  /*10a90*/  @!P1 SYNCS.PHASECHK.TRANS64 P1, [R5+URZ+0x30850], R0 ;  /* 0x03085000050095a7 */ /* 0x000ea4000802007f */
[----:B--2---:R-:W-:Y:S05]  /*10aa0*/  @!P1 BRA `(.L_x_2234) ;  /* 0xfffffffc00ec9947 */ /* 0x004fea000383ffff */
[----:B------:R-:W-:Y:S05]  /*10ab0*/  BRA `(.L_x_2233) ;  /* 0xffffff8c00407947 */ /* 0x000fea000383ffff */
.L_x_2265:
[----:B------:R-:W2:Y:S01]  /*10ac0*/  S2R R18, SR_TID.X ;  /* 0x0000000000127919 */ /* 0x000ea20000002100 */
[----:B------:R-:W-:Y:S01]  /*10ad0*/  IMAD.MOV.U32 R12, RZ, RZ, RZ ;  /* 0x000000ffff0c7224 */ /* 0x000fe200078e00ff */
[----:B------:R-:W-:Y:S01]  /*10ae0*/  MOV R15, 0xffffffff ;  /* 0xffffffff000f7802 */ /* 0x000fe20000000f00 */
[----:B------:R-:W-:Y:S01]  /*10af0*/  IMAD.MOV.U32 R11, RZ, RZ, 0x1f ;  /* 0x0000001fff0b7424 */ /* 0x000fe200078e00ff */
[----:B--2---:R-:W-:-:S04]  /*10b00*/  SHF.R.U32.HI R18, RZ, 0x5, R18 ;  /* 0x00000005ff127819 */ /* 0x004fc80000011612 */
[----:B------:R-:W-:-:S05]  /*10b10*/  LOP3.LUT R18, R18, 0x3, RZ, 0xc0, !PT ;  /* 0x0000000312127812 */ /* 0x000fca00078ec0ff */
[----:B------:R-:W-:-:S07]  /*10b20*/  IMAD.MOV.U32 R13, RZ, RZ, R18 ;  /* 0x000000ffff0d7224 */ /* 0x000fce00078e0012 */
[----:B01---5:R-:W-:Y:S05]  /*10b30*/  WARPSYNC.COLLECTIVE R15, `(.L_x_2318) ;  /* 0x000000000f087348 */ /* 0x023fea0003c00000 */
[----:B------:R2:W3:Y:S02]  /*10b40*/  SHFL.IDX P6, R14, R13, R12, R11 ;  /* 0x0000000c0d0e7389 */ /* 0x0004e400000c000b */
[----:B0123-5:R-:W-:Y:S01]  /*10b50*/  ENDCOLLECTIVE ;  /* 0x000000000000791b */ /* 0x02ffe20003800000 */
.L_x_2318:
[----:B------:R-:W-:Y:S05]  /*10b60*/  BRA `(.L_x_2319) ;  /* 0xffffffc800507947 */ /* 0x000fea000383ffff */
.L_x_2268:
[----:B0-----:R0:W1:Y:S02]  /*10b70*/  SYNCS.PHASECHK.TRANS64.TRYWAIT P0, [R0+URZ+0x30840], R3 ;  /* 0x03084003000075a7 */ /* 0x001064000800017f */
[----:B-1----:R-:W-:Y:S05]  /*10b80*/  @!P0 NANOSLEEP.SYNCS 0x989680 ;  /* 0x009896800000895d */ /* 0x002fea0003900000 */
[----:B------:R-:W1:Y:S02]  /*10b90*/  @!P0 SYNCS.PHASECHK.TRANS64 P0, [R0+URZ+0x30840], R3 ;  /* 0x03084003000085a7 */ /* 0x000e64000800007f */
[----:B-1----:R-:W-:Y:S05]  /*10ba0*/  @!P0 BRA `(.L_x_2268) ;  /* 0xfffffffc00f08947 */ /* 0x002fea000383ffff */
[----:B------:R-:W-:Y:S05]  /*10bb0*/  BRA `(.L_x_2320) ;  /* 0xffffffcc00547947 */ /* 0x000fea000383ffff */
.L_x_2269:
        /* <DEDUP_REMOVED lines=8> */
.L_x_2322:
[----:B------:R-:W-:Y:S05]  /*10c40*/  BSYNC B0 ;  /* 0x0000000000007941 */ /* 0x000fea0003800000 */
.L_x_2321:
[----:B------:R-:W-:Y:S01]  /*10c50*/  IMAD.MOV.U32 R13, RZ, RZ, R4 ;  /* 0x000000ffff0d7224 */ /* 0x000fe200078e0004 */
[----:B------:R-:W-:Y:S01]  /*10c60*/  MOV R11, 0x181f ;  /* 0x0000181f000b7802 */ /* 0x000fe20000000f00 */
[----:B------:R-:W-:Y:S02]  /*10c70*/  IMAD.MOV.U32 R12, RZ, RZ, RZ ;  /* 0x000000ffff0c7224 */ /* 0x000fe400078e00ff */
[----:B------:R-:W-:Y:S02]  /*10c80*/  IMAD.MOV.U32 R15, RZ, RZ, -0x1 ;  /* 0xffffffffff0f7424 */ /* 0x000fe400078e00ff */
[----:B------:R-:W-:Y:S02]  /*10c90*/  IMAD.MOV.U32 R2, RZ, RZ, R14 ;  /* 0x000000ffff027224 */ /* 0x000fe400078e000e */
[----:B------:R-:W-:-:S07]  /*10ca0*/  @P0 IMAD R9, R5, 0x2, R17 ;  /* 0x0000000205090824 */ /* 0x000fce00078e0211 */
[----:B------:R-:W-:Y:S05]  /*10cb0*/  WARPSYNC.COLLECTIVE R15, `(.L_x_2323) ;  /* 0x000000000f087348 */ /* 0x000fea0003c00000 */
[----:B------:R0:W1:Y:S02]  /*10cc0*/  SHFL.IDX P6, R14, R13, R12, R11 ;  /* 0x0000000c0d0e7389 */ /* 0x00006400000c000b */
[----:B01----:R-:W-:Y:S01]  /*10cd0*/  ENDCOLLECTIVE ;  /* 0x000000000000791b */ /* 0x003fe20003800000 */
.L_x_2323:
[----:B------:R-:W-:Y:S02]  /*10ce0*/  IMAD.MOV.U32 R13, RZ, RZ, R6 ;  /* 0x000000ffff0d7224 */ /* 0x000fe400078e0006 */
[----:B------:R-:W-:Y:S01]  /*10cf0*/  IMAD.MOV.U32 R12, RZ, RZ, 0x1 ;  /* 0x00000001ff0c7424 */ /* 0x000fe200078e00ff */
[----:B------:R-:W-:-:S05]  /*10d00*/  @P0 LEA R14, P1, R37, R14, 0x1 ;  /* 0x0000000e250e0211 */ /* 0x000fca00078208ff */
[----:B------:R-:W-:Y:S01]  /*10d10*/  @P0 IMAD.X R3, RZ, RZ, R2, P1 ;  /* 0x000000ffff030224 */ /* 0x000fe200008e0602 */
[----:B------:R-:W-:-:S07]  /*10d20*/  @P0 MOV R2, R14 ;  /* 0x0000000e00020202 */ /* 0x000fce0000000f00 */
[----:B------:R-:W-:Y:S05]  /*10d30*/  WARPSYNC.COLLECTIVE R15, `(.L_x_2324) ;  /* 0x000000000f087348 */ /* 0x000fea0003c00000 */
[----:B------:R0:W1:Y:S02]  /*10d40*/  SHFL.IDX P6, R14, R13, R12, R11 ;  /* 0x0000000c0d0e7389 */ /* 0x00006400000c000b */
[----:B01----:R-:W-:Y:S01]  /*10d50*/  ENDCOLLECTIVE ;  /* 0x000000000000791b */ /* 0x003fe20003800000 */
.L_x_2324:
        /* <DEDUP_REMOVED lines=12> */
.L_x_2325:
        /* <DEDUP_REMOVED lines=8> */
.L_x_2326:
[----:B------:R-:W-:-:S05]  /*10ea0*/  @P0 IMAD.X R21, RZ, RZ, R8, P1 ;  /* 0x000000ffff150224 */ /* 0x000fca00008e0608 */
[----:B------:R-:W-:-:S05]  /*10eb0*/  @P0 MOV R3, R21 ;  /* 0x0000001500030202 */ /* 0x000fca0000000f00 */
[----:B------:R-:W-:Y:S01]  /*10ec0*/  @!PT LDS RZ, [RZ] ;  /* 0x00000000fffff984 */ /* 0x000fe20000000800 */
[----:B------:R-:W-:Y:S01]  /*10ed0*/  @!PT LDS RZ, [RZ] ;  /* 0x00000000fffff984 */ /* 0x000fe20000000800 */
[----:B------:R-:W-:Y:S01]  /*10ee0*/  @!PT LDS RZ, [RZ] ;  /* 0x00000000fffff984 */ /* 0x000fe20000000800 */
[----:B------:R0:W-:Y:S01]  /*10ef0*/  @P0 LDGSTS.E.BYPASS.LTC128B.128 [R25+0x1ec00], desc[UR36][R2.64], !P4 ;  /* 0x1ec0000002190fae */ /* 0x0001e2000e101d64 */
[----:B------:R-:W-:-:S03]  /*10f00*/  MOV R13, R4 ;  /* 0x00000004000d7202 */ /* 0x000fc60000000f00 */
[----:B------:R0:W-:Y:S04]  /*10f10*/  @P0 LDGSTS.E.BYPASS.LTC128B.128 [R25+0x21c00], desc[UR36][R2.64+0x80], !P3 ;  /* 0x21c0008002190fae */ /* 0x0001e8000d901d64 */
[----:B------:R0:W-:Y:S01]  /*10f20*/  @P0 LDGSTS.E.BYPASS.LTC128B.128 [R25+0x24c00], desc[UR36][R2.64+0x100], !P2 ;  /* 0x24c0010002190fae */ /* 0x0001e2000d101d64 */
[----:B------:R-:W-:Y:S01]  /*10f30*/  ISETP.GE.AND P0, PT, R7, 0x21, PT ;  /* 0x000000210700780c */ /* 0x000fe20003f06270 */
[----:B------:R-:W-:-:S12]  /*10f40*/  IMAD.MOV.U32 R8, RZ, RZ, R14 ;  /* 0x000000ffff087224 */ /* 0x000fd800078e000e */
[----:B0-----:R-:W-:Y:S05]  /*10f50*/  WARPSYNC.COLLECTIVE R15, `(.L_x_2327) ;  /* 0x000000000f087348 */ /* 0x001fea0003c00000 */
[----:B------:R1:W2:Y:S02]  /*10f60*/  SHFL.IDX P6, R14, R13, R12, R11 ;  /* 0x0000000c0d0e7389 */ /* 0x0002a400000c000b */
[----:B012---:R-:W-:Y:S01]  /*10f70*/  ENDCOLLECTIVE ;  /* 0x000000000000791b */ /* 0x007fe20003800000 */
.L_x_2327:
        /* <DEDUP_REMOVED lines=8> */
.L_x_2328:
        /* <DEDUP_REMOVED lines=14> */
.L_x_2329:
        /* <DEDUP_REMOVED lines=8> */
.L_x_2330:
        /* <DEDUP_REMOVED lines=14> */
.L_x_2331:
        /* <DEDUP_REMOVED lines=8> */
.L_x_2332:
        /* <DEDUP_REMOVED lines=9> */
[----:B------:R-:W-:-:S07]  /*11350*/  IMAD.MOV.U32 R8, RZ, RZ, R14 ;  /* 0x000000ffff087224 */ /* 0x000fce00078e000e */
[----:B0-----:R-:W-:Y:S05]  /*11360*/  WARPSYNC.COLLECTIVE R15, `(.L_x_2333) ;  /* 0x000000000f087348 */ /* 0x001fea0003c00000 */
[----:B------:R1:W2:Y:S02]  /*11370*/  SHFL.IDX P6, R14, R13, R12, R11 ;  /* 0x0000000c0d0e7389 */ /* 0x0002a400000c000b */
[----:B012---:R-:W-:Y:S01]  /*11380*/  ENDCOLLECTIVE ;  /* 0x000000000000791b */ /* 0x007fe20003800000 */
.L_x_2333:
[----:B------:R-:W-:Y:S05]  /*11390*/  BRA `(.L_x_2334) ;  /* 0xffffffc800ac7947 */ /* 0x000fea000383ffff */
.L_x_2274:
[----:B------:R-:W-:Y:S01]  /*113a0*/  IMAD.MOV.U32 R13, RZ, RZ, R5 ;  /* 0x000000ffff0d7224 */ /* 0x000fe200078e0005 */
[----:B------:R-:W-:Y:S01]  /*113b0*/  MOV R15, 0xffffffff ;  /* 0xffffffff000f7802 */ /* 0x000fe20000000f00 */
[----:B------:R-:W-:Y:S02]  /*113c0*/  IMAD.MOV.U32 R12, RZ, RZ, RZ ;  /* 0x000000ffff0c7224 */ /* 0x000fe400078e00ff */
[----:B------:R-:W-:Y:S02]  /*113d0*/  IMAD.MOV.U32 R11, RZ, RZ, 0x181f ;  /* 0x0000181fff0b7424 */ /* 0x000fe400078e00ff */
[----:B------:R-:W-:-:S07]  /*113e0*/  IMAD.U32 R3, RZ, RZ, UR44 ;  /* 0x0000002cff037e24 */ /* 0x000fce000f8e00ff */
[----:B------:R-:W-:Y:S05]  /*113f0*/  WARPSYNC.COLLECTIVE R15, `(.L_x_2335) ;  /* 0x000000000f087348 */ /* 0x000fea0003c00000 */
[----:B------:R0:W1:Y:S02]  /*11400*/  SHFL.IDX P6, R14, R13, R12, R11 ;  /* 0x0000000c0d0e7389 */ /* 0x00006400000c000b */
[----:B01----:R-:W-:Y:S01]  /*11410*/  ENDCOLLECTIVE ;  /* 0x000000000000791b */ /* 0x003fe20003800000 */
.L_x_2335:
[----:B------:R-:W-:-:S04]  /*11420*/  LEA R4, R3, R36, 0x7 ;  /* 0x0000002403047211 */ /* 0x000fc800078e38ff */
[C---:B------:R-:W-:Y:S01]  /*11430*/  ISETP.GE.AND P0, PT, R4.reuse, UR39, PT ;  /* 0x0000002704007c0c */ /* 0x040fe2000bf06270 */
[----:B------:R-:W-:Y:S02]  /*11440*/  VIADD R6, R4, 0x10 ;  /* 0x0000001004067836 */ /* 0x000fe40000000000 */
[----:B------:R-:W-:Y:S02]  /*11450*/  IMAD.MOV.U32 R13, RZ, RZ, R0 ;  /* 0x000000ffff0d7224 */ /* 0x000fe400078e0000 */
[----:B------:R-:W-:-:S08]  /*11460*/  IMAD.MOV.U32 R2, RZ, RZ, R14 ;  /* 0x000000ffff027224 */ /* 0x000fd000078e000e */
[----:B------:R-:W-:Y:S05]  /*11470*/  WARPSYNC.COLLECTIVE R15, `(.L_x_2336) ;  /* 0x000000000f087348 */ /* 0x000fea0003c00000 */
[----:B------:R0:W1:Y:S02]  /*11480*/  SHFL.IDX P6, R14, R13, R12, R11 ;  /* 0x0000000c0d0e7389 */ /* 0x00006400000c000b */
[----:B01----:R-:W-:Y:S01]  /*11490*/  ENDCOLLECTIVE ;  /* 0x000000000000791b */ /* 0x003fe20003800000 */
.L_x_2336:
[----:B------:R-:W-:Y:S01]  /*114a0*/  MOV R13, R5 ;  /* 0x00000005000d7202 */ /* 0x000fe20000000f00 */
[----:B------:R-:W-:Y:S01]  /*114b0*/  IMAD.MOV.U32 R12, RZ, RZ, 0x1 ;  /* 0x00000001ff0c7424 */ /* 0x000fe200078e00ff */
[----:B------:R-:W-:-:S05]  /*114c0*/  @!P0 LEA R14, P1, R37, R14, 0x1 ;  /* 0x0000000e250e8211 */ /* 0x000fca00078208ff */
[----:B------:R-:W-:Y:S02]  /*114d0*/  @!P0 IMAD.X R3, RZ, RZ, R2, P1 ;  /* 0x000000ffff038224 */ /* 0x000fe400008e0602 */
[----:B------:R-:W-:-:S07]  /*114e0*/  @!P0 IMAD.MOV.U32 R2, RZ, RZ, R14 ;  /* 0x000000ffff028224 */ /* 0x000fce00078e000e */
[----:B------:R-:W-:Y:S05]  /*114f0*/  WARPSYNC.COLLECTIVE R15, `(.L_x_2337) ;  /* 0x000000000f087348 */ /* 0x000fea0003c00000 */
[----:B------:R0:W1:Y:S02]  /*11500*/  SHFL.IDX P6, R14, R13, R12, R11 ;  /* 0x0000000c0d0e7389 */ /* 0x00006400000c000b */
[----:B01----:R-:W-:Y:S01]  /*11510*/  ENDCOLLECTIVE ;  /* 0x000000000000791b */ /* 0x003fe20003800000 */
.L_x_2337:
        /* <DEDUP_REMOVED lines=12> */
.L_x_2338:
        /* <DEDUP_REMOVED lines=8> */
.L_x_2339:
[----:B------:R-:W-:Y:S02]  /*11660*/  VIADD R6, R4, 0x20 ;  /* 0x0000002004067836 */ /* 0x000fe40000000000 */
        /* <DEDUP_REMOVED lines=8> */
[----:B------:R-:W-:Y:S01]  /*116f0*/  ISETP.GE.AND P0, PT, R6, UR39, PT ;  /* 0x0000002706007c0c */ /* 0x000fe2000bf06270 */
[----:B------:R-:W-:-:S12]  /*11700*/  IMAD.MOV.U32 R6, RZ, RZ, R14 ;  /* 0x000000ffff067224 */ /* 0x000fd800078e000e */
[----:B0-----:R-:W-:Y:S05]  /*11710*/  WARPSYNC.COLLECTIVE R15, `(.L_x_2340) ;  /* 0x000000000f087348 */ /* 0x001fea0003c00000 */
[----:B------:R1:W2:Y:S02]  /*11720*/  SHFL.IDX P6, R14, R13, R12, R11 ;  /* 0x0000000c0d0e7389 */ /* 0x0002a400000c000b */
[----:B012---:R-:W-:Y:S01]  /*11730*/  ENDCOLLECTIVE ;  /* 0x000000000000791b */ /* 0x007fe20003800000 */
.L_x_2340:
        /* <DEDUP_REMOVED lines=8> */
.L_x_2341:
        /* <DEDUP_REMOVED lines=14> */
.L_x_2342:
        /* <DEDUP_REMOVED lines=8> */
.L_x_2343:
        /* <DEDUP_REMOVED lines=14> */
.L_x_2344:
        /* <DEDUP_REMOVED lines=8> */
.L_x_2345:
        /* <DEDUP_REMOVED lines=14> */
.L_x_2346:
        /* <DEDUP_REMOVED lines=8> */
.L_x_2347:
        /* <DEDUP_REMOVED lines=14> */
.L_x_2348:
        /* <DEDUP_REMOVED lines=8> */
.L_x_2349:
        /* <DEDUP_REMOVED lines=12> */
.L_x_2350:
[----:B------:R-:W-:Y:S05]  /*11e00*/  BRA `(.L_x_2351) ;  /* 0xffffffc800d07947 */ /* 0x000fea000383ffff */
.L_x_2277:
[----:B0-----:R0:W1:Y:S02]  /*11e10*/  SYNCS.PHASECHK.TRANS64.TRYWAIT P0, [R17+URZ+0x30820], R0 ;  /* 0x03082000110075a7 */ /* 0x001064000800017f */
[----:B-1----:R-:W-:Y:S05]  /*11e20*/  @!P0 NANOSLEEP.SYNCS 0x989680 ;  /* 0x009896800000895d */ /* 0x002fea0003900000 */
[----:B------:R-:W1:Y:S02]  /*11e30*/  @!P0 SYNCS.PHASECHK.TRANS64 P0, [R17+URZ+0x30820], R0 ;  /* 0x03082000110085a7 */ /* 0x000e64000800007f */
[----:B-1----:R-:W-:Y:S05]  /*11e40*/  @!P0 BRA `(.L_x_2277) ;  /* 0xfffffffc00f08947 */ /* 0x002fea000383ffff */
[----:B------:R-:W-:Y:S05]  /*11e50*/  BRA `(.L_x_2352) ;  /* 0xffffffcc00347947 */ /* 0x000fea000383ffff */
.L_x_2281:
[----:B0-----:R0:W1:Y:S02]  /*11e60*/  SYNCS.PHASECHK.TRANS64.TRYWAIT P0, [R6+URZ+0x30840], R3 ;  /* 0x03084003060075a7 */ /* 0x001064000800017f */
[----:B-1----:R-:W-:Y:S05]  /*11e70*/  @!P0 NANOSLEEP.SYNCS 0x989680 ;  /* 0x009896800000895d */ /* 0x002fea0003900000 */
[----:B------:R-:W1:Y:S02]  /*11e80*/  @!P0 SYNCS.PHASECHK.TRANS64 P0, [R6+URZ+0x30840], R3 ;  /* 0x03084003060085a7 */ /* 0x000e64000800007f */
[----:B-1----:R-:W-:Y:S05]  /*11e90*/  @!P0 BRA `(.L_x_2281) ;  /* 0xfffffffc00f08947 */ /* 0x002fea000383ffff */
[----:B------:R-:W-:Y:S05]  /*11ea0*/  BRA `(.L_x_2353) ;  /* 0xffffffcc00f47947 */ /* 0x000fea000383ffff */
.L_x_2282:
[----:B------:R-:W-:Y:S01]  /*11eb0*/  BSSY B1, `(.L_x_2354) ;  /* 0x0000008000017945 */ /* 0x000fe20003800000 */
[----:B------:R-:W-:Y:S01]  /*11ec0*/  IMAD.MOV.U32 R13, RZ, RZ, R10 ;  /* 0x000000ffff0d7224 */ /* 0x000fe200078e000a */
[----:B------:R-:W-:Y:S01]  /*11ed0*/  MOV R12, RZ ;  /* 0x000000ff000c7202 */ /* 0x000fe20000000f00 */
[----:B------:R-:W-:Y:S02]  /*11ee0*/  IMAD.MOV.U32 R11, RZ, RZ, 0x181f ;  /* 0x0000181fff0b7424 */ /* 0x000fe400078e00ff */
[----:B------:R-:W-:-:S07]  /*11ef0*/  IMAD.MOV.U32 R15, RZ, RZ, -0x1 ;  /* 0xffffffffff0f7424 */ /* 0x000fce00078e00ff */
[----:B------:R-:W-:Y:S05]  /*11f00*/  WARPSYNC.COLLECTIVE R15, `(.L_x_2355) ;  /* 0x000000000f087348 */ /* 0x000fea0003c00000 */
[----:B------:R0:W1:Y:S02]  /*11f10*/  SHFL.IDX P6, R14, R13, R12, R11 ;  /* 0x0000000c0d0e7389 */ /* 0x00006400000c000b */
[----:B01----:R-:W-:Y:S01]  /*11f20*/  ENDCOLLECTIVE ;  /* 0x000000000000791b */ /* 0x003fe20003800000 */
.L_x_2355:
[----:B------:R-:W-:Y:S05]  /*11f30*/  BSYNC B1 ;  /* 0x0000000000017941 */ /* 0x000fea0003800000 */
.L_x_2354:
[----:B------:R-:W-:Y:S01]  /*11f40*/  MOV R13, R7 ;  /* 0x00000007000d7202 */ /* 0x000fe20000000f00 */
[----:B------:R-:W-:Y:S01]  /*11f50*/  IMAD.MOV.U32 R12, RZ, RZ, RZ ;  /* 0x000000ffff0c7224 */ /* 0x000fe200078e00ff */
[----:B------:R-:W-:Y:S01]  /*11f60*/  SHF.L.U32 R4, R37, 0x1, RZ ;  /* 0x0000000125047819 */ /* 0x000fe200000006ff */
[----:B------:R-:W-:Y:S02]  /*11f70*/  IMAD.MOV.U32 R11, RZ, RZ, 0x181f ;  /* 0x0000181fff0b7424 */ /* 0x000fe400078e00ff */
[----:B------:R-:W-:Y:S02]  /*11f80*/  IMAD.MOV.U32 R15, RZ, RZ, -0x1 ;  /* 0xffffffffff0f7424 */ /* 0x000fe400078e00ff */
[----:B------:R-:W-:Y:S02]  /*11f90*/  IMAD.MOV.U32 R3, RZ, RZ, R14 ;  /* 0x000000ffff037224 */ /* 0x000fe400078e000e */
[----:B------:R-:W-:-:S07]  /*11fa0*/  IMAD R8, R8, 0x2, R17 ;  /* 0x0000000208087824 */ /* 0x000fce00078e0211 */
[----:B------:R-:W-:Y:S05]  /*11fb0*/  WARPSYNC.COLLECTIVE R15, `(.L_x_2356) ;  /* 0x000000000f087348 */ /* 0x000fea0003c00000 */
[----:B------:R0:W1:Y:S02]  /*11fc0*/  SHFL.IDX P6, R14, R13, R12, R11 ;  /* 0x0000000c0d0e7389 */ /* 0x00006400000c000b */
[----:B01----:R-:W-:Y:S01]  /*11fd0*/  ENDCOLLECTIVE ;  /* 0x000000000000791b */ /* 0x003fe20003800000 */
.L_x_2356:
[----:B------:R-:W-:Y:S01]  /*11fe0*/  IMAD.MOV.U32 R13, RZ, RZ, R10 ;  /* 0x000000ffff0d7224 */ /* 0x000fe200078e000a */
[----:B------:R-:W-:Y:S02]  /*11ff0*/  MOV R12, 0x1 ;  /* 0x00000001000c7802 */ /* 0x000fe40000000f00 */
[----:B------:R-:W-:-:S13]  /*12000*/  IADD3 R2, P0, R14, R4, RZ ;  /* 0x000000040e027210 */ /* 0x000fda0007f1e0ff */
[----:B------:R-:W-:Y:S05]  /*12010*/  WARPSYNC.COLLECTIVE R15, `(.L_x_2357) ;  /* 0x000000000f087348 */ /* 0x000fea0003c00000 */
[----:B------:R0:W1:Y:S02]  /*12020*/  SHFL.IDX P6, R14, R13, R12, R11 ;  /* 0x0000000c0d0e7389 */ /* 0x00006400000c000b */
[----:B01----:R-:W-:Y:S01]  /*12030*/  ENDCOLLECTIVE ;  /* 0x000000000000791b */ /* 0x003fe20003800000 */
.L_x_2357:
        /* <DEDUP_REMOVED lines=12> */
.L_x_2358:
[----:B------:R-:W-:Y:S01]  /*12100*/  MOV R13, R10 ;  /* 0x0000000a000d7202 */ /* 0x000fe20000000f00 */
[----:B------:R-:W-:Y:S01]  /*12110*/  IMAD.MOV.U32 R12, RZ, RZ, 0x2 ;  /* 0x00000002ff0c7424 */ /* 0x000fe200078e00ff */
[----:B------:R-:W-:-:S13]  /*12120*/  IADD3 R2, P0, R14, R4, RZ ;  /* 0x000000040e027210 */ /* 0x000fda0007f1e0ff */
[----:B------:R-:W-:Y:S05]  /*12130*/  WARPSYNC.COLLECTIVE R15, `(.L_x_2359) ;  /* 0x000000000f087348 */ /* 0x000fea0003c00000 */
[----:B------:R0:W1:Y:S02]  /*12140*/  SHFL.IDX P6, R14, R13, R12, R11 ;  /* 0x0000000c0d0e7389 */ /* 0x00006400000c000b */
[----:B01----:R-:W-:Y:S01]  /*12150*/  ENDCOLLECTIVE ;  /* 0x000000000000791b */ /* 0x003fe20003800000 */
.L_x_2359:
        /* <DEDUP_REMOVED lines=12> */
.L_x_2360:
[----:B------:R-:W-:Y:S02]  /*12220*/  IMAD.MOV.U32 R13, RZ, RZ, R10 ;  /* 0x000000ffff0d7224 */ /* 0x000fe400078e000a */
[----:B------:R-:W-:Y:S01]  /*12230*/  IMAD.MOV.U32 R12, RZ, RZ, 0x3 ;  /* 0x00000003ff0c7424 */ /* 0x000fe200078e00ff */
[----:B------:R-:W-:-:S13]  /*12240*/  IADD3 R2, P0, R14, R4, RZ ;  /* 0x000000040e027210 */ /* 0x000fda0007f1e0ff */
[----:B------:R-:W-:Y:S05]  /*12250*/  WARPSYNC.COLLECTIVE R15, `(.L_x_2361) ;  /* 0x000000000f087348 */ /* 0x000fea0003c00000 */
[----:B------:R0:W1:Y:S02]  /*12260*/  SHFL.IDX P6, R14, R13, R12, R11 ;  /* 0x0000000c0d0e7389 */ /* 0x00006400000c000b */
[----:B01----:R-:W-:Y:S01]  /*12270*/  ENDCOLLECTIVE ;  /* 0x000000000000791b */ /* 0x003fe20003800000 */
.L_x_2361:
[----:B------:R-:W-:-:S05]  /*12280*/  IADD3.X R3, RZ, R35, RZ, P0, !PT ;  /* 0x00000023ff037210 */ /* 0x000fca00007fe4ff */
        /* <DEDUP_REMOVED lines=11> */
.L_x_2362:
[----:B------:R-:W-:Y:S02]  /*12340*/  IMAD.MOV.U32 R13, RZ, RZ, R10 ;  /* 0x000000ffff0d7224 */ /* 0x000fe400078e000a */
[----:B------:R-:W-:Y:S01]  /*12350*/  IMAD.MOV.U32 R12, RZ, RZ, 0x4 ;  /* 0x00000004ff0c7424 */ /* 0x000fe200078e00ff */
[----:B------:R-:W-:-:S13]  /*12360*/  IADD3 R2, P0, R14, R4, RZ ;  /* 0x000000040e027210 */ /* 0x000fda0007f1e0ff */
[----:B------:R-:W-:Y:S05]  /*12370*/  WARPSYNC.COLLECTIVE R15, `(.L_x_2363) ;  /* 0x000000000f087348 */ /* 0x000fea0003c00000 */
[----:B------:R0:W1:Y:S02]  /*12380*/  SHFL.IDX P6, R14, R13, R12, R11 ;  /* 0x0000000c0d0e7389 */ /* 0x00006400000c000b */
[----:B01----:R-:W-:Y:S01]  /*12390*/  ENDCOLLECTIVE ;  /* 0x000000000000791b */ /* 0x003fe20003800000 */
.L_x_2363:
        /* <DEDUP_REMOVED lines=12> */
.L_x_2364:
[----:B------:R-:W-:Y:S01]  /*12460*/  IMAD.MOV.U32 R13, RZ, RZ, R10 ;  /* 0x000000ffff0d7224 */ /* 0x000fe200078e000a */
[----:B------:R-:W-:Y:S02]  /*12470*/  MOV R12, 0x5 ;  /* 0x00000005000c7802 */ /* 0x000fe40000000f00 */
[----:B------:R-:W-:-:S13]  /*12480*/  IADD3 R2, P0, R14, R4, RZ ;  /* 0x000000040e027210 */ /* 0x000fda0007f1e0ff */
[----:B------:R-:W-:Y:S05]  /*12490*/  WARPSYNC.COLLECTIVE R15, `(.L_x_2365) ;  /* 0x000000000f087348 */ /* 0x000fea0003c00000 */
[----:B------:R0:W1:Y:S02]  /*124a0*/  SHFL.IDX P6, R14, R13, R12, R11 ;  /* 0x0000000c0d0e7389 */ /* 0x00006400000c000b */
[----:B01----:R-:W-:Y:S01]  /*124b0*/  ENDCOLLECTIVE ;  /* 0x000000000000791b */ /* 0x003fe20003800000 */
.L_x_2365:
        /* <DEDUP_REMOVED lines=12> */
.L_x_2366:
[----:B------:R-:W-:Y:S05]  /*12580*/  BRA `(.L_x_2367) ;  /* 0xffffffcc00447947 */ /* 0x000fea000383ffff */
.L_x_2287:
[----:B0-----:R0:W1:Y:S02]  /*12590*/  SYNCS.PHASECHK.TRANS64.TRYWAIT P0, [R6+URZ+0x30860], R3 ;  /* 0x03086003060075a7 */ /* 0x001064000800017f */
[----:B-1----:R-:W-:Y:S05]  /*125a0*/  @!P0 NANOSLEEP.SYNCS 0x989680 ;  /* 0x009896800000895d */ /* 0x002fea0003900000 */
[----:B------:R-:W1:Y:S02]  /*125b0*/  @!P0 SYNCS.PHASECHK.TRANS64 P0, [R6+URZ+0x30860], R3 ;  /* 0x03086003060085a7 */ /* 0x000e64000800007f */
[----:B-1----:R-:W-:Y:S05]  /*125c0*/  @!P0 BRA `(.L_x_2287) ;  /* 0xfffffffc00f08947 */ /* 0x002fea000383ffff */
[----:B------:R-:W-:Y:S05]  /*125d0*/  BRA `(.L_x_2368) ;  /* 0xffffffcc00a07947 */ /* 0x000fea000383ffff */
.L_x_2288:
        /* <DEDUP_REMOVED lines=8> */
.L_x_2370:
[----:B------:R-:W-:Y:S05]  /*12660*/  BSYNC B1 ;  /* 0x0000000000017941 */ /* 0x000fea0003800000 */
.L_x_2369:
        /* <DEDUP_REMOVED lines=9> */
.L_x_2371:
[----:B------:R-:W-:Y:S02]  /*12700*/  IMAD.MOV.U32 R13, RZ, RZ, R19 ;  /* 0x000000ffff0d7224 */ /* 0x000fe400078e0013 */
[----:B------:R-:W-:Y:S01]  /*12710*/  IMAD.MOV.U32 R12, RZ, RZ, 0x1 ;  /* 0x00000001ff0c7424 */ /* 0x000fe200078e00ff */
[----:B------:R-:W-:-:S13]  /*12720*/  IADD3 R2, P0, R14, R4, RZ ;  /* 0x000000040e027210 */ /* 0x000fda0007f1e0ff */
[----:B------:R-:W-:Y:S05]  /*12730*/  WARPSYNC.COLLECTIVE R15, `(.L_x_2372) ;  /* 0x000000000f087348 */ /* 0x000fea0003c00000 */
[----:B------:R0:W1:Y:S02]  /*12740*/  SHFL.IDX P6, R14, R13, R12, R11 ;  /* 0x0000000c0d0e7389 */ /* 0x00006400000c000b */
[----:B01----:R-:W-:Y:S01]  /*12750*/  ENDCOLLECTIVE ;  /* 0x000000000000791b */ /* 0x003fe20003800000 */
.L_x_2372:
        /* <DEDUP_REMOVED lines=15> */
.L_x_2373:
[----:B------:R-:W-:Y:S01]  /*12850*/  IMAD.MOV.U32 R13, RZ, RZ, R19 ;  /* 0x000000ffff0d7224 */ /* 0x000fe200078e0013 */
[----:B------:R-:W-:Y:S02]  /*12860*/  MOV R12, 0x2 ;  /* 0x00000002000c7802 */ /* 0x000fe40000000f00 */
[----:B------:R-:W-:-:S13]  /*12870*/  IADD3 R2, P0, R14, R4, RZ ;  /* 0x000000040e027210 */ /* 0x000fda0007f1e0ff */
[----:B------:R-:W-:Y:S05]  /*12880*/  WARPSYNC.COLLECTIVE R15, `(.L_x_2374) ;  /* 0x000000000f087348 */ /* 0x000fea0003c00000 */
[----:B------:R0:W1:Y:S02]  /*12890*/  SHFL.IDX P6, R14, R13, R12, R11 ;  /* 0x0000000c0d0e7389 */ /* 0x00006400000c000b */
[----:B01----:R-:W-:Y:S01]  /*128a0*/  ENDCOLLECTIVE ;  /* 0x000000000000791b */ /* 0x003fe20003800000 */
.L_x_2374:
        /* <DEDUP_REMOVED lines=15> */
.L_x_2375:
[----:B------:R-:W-:Y:S01]  /*129a0*/  MOV R13, R19 ;  /* 0x00000013000d7202 */ /* 0x000fe20000000f00 */
[----:B------:R-:W-:Y:S01]  /*129b0*/  IMAD.MOV.U32 R12, RZ, RZ, 0x3 ;  /* 0x00000003ff0c7424 */ /* 0x000fe200078e00ff */
[----:B------:R-:W-:-:S13]  /*129c0*/  IADD3 R2, P0, R14, R4, RZ ;  /* 0x000000040e027210 */ /* 0x000fda0007f1e0ff */
[----:B------:R-:W-:Y:S05]  /*129d0*/  WARPSYNC.COLLECTIVE R15, `(.L_x_2376) ;  /* 0x000000000f087348 */ /* 0x000fea0003c00000 */
[----:B------:R0:W1:Y:S02]  /*129e0*/  SHFL.IDX P6, R14, R13, R12, R11 ;  /* 0x0000000c0d0e7389 */ /* 0x00006400000c000b */
[----:B01----:R-:W-:Y:S01]  /*129f0*/  ENDCOLLECTIVE ;  /* 0x000000000000791b */ /* 0x003fe20003800000 */
.L_x_2376:
        /* <DEDUP_REMOVED lines=15> */
.L_x_2377:
[----:B------:R-:W-:Y:S02]  /*12af0*/  IMAD.MOV.U32 R13, RZ, RZ, R19 ;  /* 0x000000ffff0d7224 */ /* 0x000fe400078e0013 */
[----:B------:R-:W-:Y:S01]  /*12b00*/  IMAD.MOV.U32 R12, RZ, RZ, 0x4 ;  /* 0x00000004ff0c7424 */ /* 0x000fe200078e00ff */
[----:B------:R-:W-:-:S13]  /*12b10*/  IADD3 R2, P0, R14, R4, RZ ;  /* 0x000000040e027210 */ /* 0x000fda0007f1e0ff */
[----:B------:R-:W-:Y:S05]  /*12b20*/  WARPSYNC.COLLECTIVE R15, `(.L_x_2378) ;  /* 0x000000000f087348 */ /* 0x000fea0003c00000 */
[----:B------:R0:W1:Y:S02]  /*12b30*/  SHFL.IDX P6, R14, R13, R12, R11 ;  /* 0x0000000c0d0e7389 */ /* 0x00006400000c000b */
[----:B01----:R-:W-:Y:S01]  /*12b40*/  ENDCOLLECTIVE ;  /* 0x000000000000791b */ /* 0x003fe20003800000 */
.L_x_2378:
        /* <DEDUP_REMOVED lines=15> */
.L_x_2379:
[----:B------:R-:W-:Y:S02]  /*12c40*/  IMAD.MOV.U32 R13, RZ, RZ, R19 ;  /* 0x000000ffff0d7224 */ /* 0x000fe400078e0013 */
[----:B------:R-:W-:Y:S01]  /*12c50*/  IMAD.MOV.U32 R12, RZ, RZ, 0x5 ;  /* 0x00000005ff0c7424 */ /* 0x000fe200078e00ff */
[----:B------:R-:W-:-:S13]  /*12c60*/  IADD3 R2, P0, R14, R4, RZ ;  /* 0x000000040e027210 */ /* 0x000fda0007f1e0ff */
[----:B------:R-:W-:Y:S05]  /*12c70*/  WARPSYNC.COLLECTIVE R15, `(.L_x_2380) ;  /* 0x000000000f087348 */ /* 0x000fea0003c00000 */
[----:B------:R0:W1:Y:S02]  /*12c80*/  SHFL.IDX P6, R14, R13, R12, R11 ;  /* 0x0000000c0d0e7389 */ /* 0x00006400000c000b */
[----:B01----:R-:W-:Y:S01]  /*12c90*/  ENDCOLLECTIVE ;  /* 0x000000000000791b */ /* 0x003fe20003800000 */
.L_x_2380:
        /* <DEDUP_REMOVED lines=12> */
.L_x_2381:
[----:B------:R-:W-:Y:S01]  /*12d60*/  @!PT LDS RZ, [RZ] ;  /* 0x00000000fffff984 */ /* 0x000fe20000000800 */
[----:B------:R-:W-:Y:S01]  /*12d70*/  @!PT LDS RZ, [RZ] ;  /* 0x00000000fffff984 */ /* 0x000fe20000000800 */
[----:B------:R-:W-:Y:S01]  /*12d80*/  @!PT LDS RZ, [RZ] ;  /* 0x00000000fffff984 */ /* 0x000fe20000000800 */
[----:B------:R0:W-:Y:S01]  /*12d90*/  LDGSTS.E.BYPASS.LTC128B.128 [R7+0x5400], desc[UR36][R2.64+0x80], !P0 ;  /* 0x0540008002077fae */ /* 0x0001e2000c101d64 */
[----:B------:R-:W-:-:S13]  /*12da0*/  ISETP.LT.OR P0, PT, R8, 0x41, P1 ;  /* 0x000000410800780c */ /* 0x000fda0000f01670 */
[----:B------:R0:W-:Y:S01]  /*12db0*/  LDGSTS.E.BYPASS.LTC128B.128 [R7+0x8400], desc[UR36][R2.64+0x100], !P0 ;  /* 0x0840010002077fae */ /* 0x0001e2000c101d64 */
[----:B------:R-:W-:Y:S05]  /*12dc0*/  BRA `(.L_x_2382) ;  /* 0xffffffc800a07947 */ /* 0x000fea000383ffff */
.L_x_2296:
[----:B0-----:R0:W1:Y:S02]  /*12dd0*/  SYNCS.PHASECHK.TRANS64.TRYWAIT P0, [R4+URZ+0x30860], R3 ;  /* 0x03086003040075a7 */ /* 0x001064000800017f */
[----:B-1----:R-:W-:Y:S05]  /*12de0*/  @!P0 NANOSLEEP.SYNCS 0x989680 ;  /* 0x009896800000895d */ /* 0x002fea0003900000 */
[----:B------:R-:W1:Y:S02]  /*12df0*/  @!P0 SYNCS.PHASECHK.TRANS64 P0, [R4+URZ+0x30860], R3 ;  /* 0x03086003040085a7 */ /* 0x000e64000800007f */
[----:B-1----:R-:W-:Y:S05]  /*12e00*/  @!P0 BRA `(.L_x_2296) ;  /* 0xfffffffc00f08947 */ /* 0x002fea000383ffff */
[----:B------:R-:W-:Y:S05]  /*12e10*/  BRA `(.L_x_2383) ;  /* 0xffffffcc00c07947 */ /* 0x000fea000383ffff */
.L_x_2297:
        /* <DEDUP_REMOVED lines=8> */
.L_x_2385:
[----:B------:R-:W-:Y:S05]  /*12ea0*/  BSYNC B0 ;  /* 0x0000000000007941 */ /* 0x000fea0003800000 */
.L_x_2384:
[----:B------:R-:W-:Y:S01]  /*12eb0*/  IMAD.MOV.U32 R13, RZ, RZ, R18 ;  /* 0x000000ffff0d7224 */ /* 0x000fe200078e0012 */
[----:B------:R-:W-:Y:S01]  /*12ec0*/  MOV R12, RZ ;  /* 0x000000ff000c7202 */ /* 0x000fe20000000f00 */
[----:B------:R-:W-:Y:S02]  /*12ed0*/  IMAD.MOV.U32 R11, RZ, RZ, 0x181f ;  /* 0x0000181fff0b7424 */ /* 0x000fe400078e00ff */
[----:B------:R-:W-:Y:S02]  /*12ee0*/  IMAD.MOV.U32 R15, RZ, RZ, -0x1 ;  /* 0xffffffffff0f7424 */ /* 0x000fe400078e00ff */
[----:B------:R-:W-:Y:S02]  /*12ef0*/  IMAD.MOV.U32 R0, RZ, RZ, R14 ;  /* 0x000000ffff007224 */ /* 0x000fe400078e000e */
[----:B------:R-:W-:-:S07]  /*12f00*/  IMAD.SHL.U32 R6, R37, 0x2, RZ ;  /* 0x0000000225067824 */ /* 0x000fce00078e00ff */
[----:B------:R-:W-:Y:S05]  /*12f10*/  WARPSYNC.COLLECTIVE R15, `(.L_x_2386) ;  /* 0x000000000f087348 */ /* 0x000fea0003c00000 */
[----:B------:R0:W1:Y:S02]  /*12f20*/  SHFL.IDX P6, R14, R13, R12, R11 ;  /* 0x0000000c0d0e7389 */ /* 0x00006400000c000b */
[----:B01----:R-:W-:Y:S01]  /*12f30*/  ENDCOLLECTIVE ;  /* 0x000000000000791b */ /* 0x003fe20003800000 */
.L_x_2386:
[----:B------:R-:W-:Y:S02]  /*12f40*/  IMAD.MOV.U32 R13, RZ, RZ, R19 ;  /* 0x000000ffff0d7224 */ /* 0x000fe400078e0013 */
[----:B------:R-:W-:Y:S01]  /*12f50*/  IMAD.MOV.U32 R12, RZ, RZ, 0x1 ;  /* 0x00000001ff0c7424 */ /* 0x000fe200078e00ff */
[----:B------:R-:W-:-:S13]  /*12f60*/  IADD3 R2, P0, R14, R6, RZ ;  /* 0x000000060e027210 */ /* 0x000fda0007f1e0ff */
[----:B------:R-:W-:Y:S05]  /*12f70*/  WARPSYNC.COLLECTIVE R15, `(.L_x_2387) ;  /* 0x000000000f087348 */ /* 0x000fea0003c00000 */
[----:B------:R0:W1:Y:S02]  /*12f80*/  SHFL.IDX P6, R14, R13, R12, R11 ;  /* 0x0000000c0d0e7389 */ /* 0x00006400000c000b */
[----:B01----:R-:W-:Y:S01]  /*12f90*/  ENDCOLLECTIVE ;  /* 0x000000000000791b */ /* 0x003fe20003800000 */
.L_x_2387:
[----:B------:R-:W-:Y:S01]  /*12fa0*/  IADD3.X R3, RZ, R0, RZ, P0, !PT ;  /* 0x00000000ff037210 */ /* 0x000fe200007fe4ff */
[----:B------:R-:W-:Y:S01]  /*12fb0*/  IMAD R0, R8, 0x2, R17 ;  /* 0x0000000208007824 */ /* 0x000fe200078e0211 */
        /* <DEDUP_REMOVED lines=11> */
.L_x_2388:
        /* <DEDUP_REMOVED lines=12> */
.L_x_2389:
        /* <DEDUP_REMOVED lines=12> */
.L_x_2390:
        /* <DEDUP_REMOVED lines=12> */
.L_x_2391:
        /* <DEDUP_REMOVED lines=12> */
.L_x_2392:
        /* <DEDUP_REMOVED lines=12> */
.L_x_2393:
[----:B------:R-:W-:Y:S02]  /*13430*/  IADD3.X R3, RZ, R7, RZ, P0, !PT ;  /* 0x00000007ff037210 */ /* 0x000fe400007fe4ff */
        /* <DEDUP_REMOVED lines=11> */
.L_x_2394:
        /* <DEDUP_REMOVED lines=12> */
.L_x_2395:
        /* <DEDUP_REMOVED lines=12> */
.L_x_2396:
[----:B------:R-:W-:Y:S01]  /*13670*/  @!PT LDS RZ, [RZ] ;  /* 0x00000000fffff984 */ /* 0x000fe20000000800 */
[----:B------:R-:W-:Y:S01]  /*13680*/  @!PT LDS RZ, [RZ] ;  /* 0x00000000fffff984 */ /* 0x000fe20000000800 */
[----:B------:R-:W-:Y:S01]  /*13690*/  @!PT LDS RZ, [RZ] ;  /* 0x00000000fffff984 */ /* 0x000fe20000000800 */
[----:B------:R1:W-:Y:S01]  /*136a0*/  LDGSTS.E.BYPASS.LTC128B.128 [R0+0x5400], desc[UR36][R2.64+0x80], !P0 ;  /* 0x0540008002007fae */ /* 0x0003e2000c101d64 */
[----:B------:R-:W-:-:S13]  /*136b0*/  ISETP.LT.OR P0, PT, R5, 0x41, P1 ;  /* 0x000000410500780c */ /* 0x000fda0000f01670 */
[----:B------:R1:W-:Y:S01]  /*136c0*/  LDGSTS.E.BYPASS.LTC128B.128 [R0+0x8400], desc[UR36][R2.64+0x100], !P0 ;  /* 0x0840010002007fae */ /* 0x0003e2000c101d64 */
[----:B------:R-:W-:Y:S05]  /*136d0*/  BRA `(.L_x_2397) ;  /* 0xffffffc800887947 */ /* 0x000fea000383ffff */
.L_x_2302:
[----:B------:R-:W-:Y:S01]  /*136e0*/  BSSY B0, `(.L_x_2398) ;  /* 0x0000008000007945 */ /* 0x000fe20003800000 */
[----:B------:R-:W-:Y:S01]  /*136f0*/  IMAD.MOV.U32 R13, RZ, RZ, R34 ;  /* 0x000000ffff0d7224 */ /* 0x000fe200078e0022 */
[----:B------:R-:W-:Y:S01]  /*13700*/  MOV R11, 0x1f ;  /* 0x0000001f000b7802 */ /* 0x000fe20000000f00 */
[----:B------:R-:W-:Y:S02]  /*13710*/  IMAD.MOV.U32 R12, RZ, RZ, RZ ;  /* 0x000000ffff0c7224 */ /* 0x000fe400078e00ff */
[----:B------:R-:W-:-:S07]  /*13720*/  IMAD.MOV.U32 R15, RZ, RZ, -0x1 ;  /* 0xffffffffff0f7424 */ /* 0x000fce00078e00ff */
[----:B-----5:R-:W-:Y:S05]  /*13730*/  WARPSYNC.COLLECTIVE R15, `(.L_x_2399) ;  /* 0x000000000f087348 */ /* 0x020fea0003c00000 */
[----:B------:R0:W1:Y:S02]  /*13740*/  SHFL.IDX P6, R14, R13, R12, R11 ;  /* 0x0000000c0d0e7389 */ /* 0x00006400000c000b */
[----:B01---5:R-:W-:Y:S01]  /*13750*/  ENDCOLLECTIVE ;  /* 0x000000000000791b */ /* 0x023fe20003800000 */
.L_x_2399:
[----:B------:R-:W-:Y:S05]  /*13760*/  BSYNC B0 ;  /* 0x0000000000007941 */ /* 0x000fea0003800000 */
.L_x_2398:
[----:B------:R-:W-:Y:S05]  /*13770*/  BRA `(.L_x_2400) ;  /* 0xffffffcc00107947 */ /* 0x000fea000383ffff */
.L_x_2305:
[----:B-1----:R1:W2:Y:S02]  /*13780*/  SYNCS.PHASECHK.TRANS64.TRYWAIT P0, [R4+URZ+0x30820], R0 ;  /* 0x03082000040075a7 */ /* 0x0022a4000800017f */
[----:B--2---:R-:W-:Y:S05]  /*13790*/  @!P0 NANOSLEEP.SYNCS 0x989680 ;  /* 0x009896800000895d */ /* 0x004fea0003900000 */
[----:B------:R-:W2:Y:S02]  /*137a0*/  @!P0 SYNCS.PHASECHK.TRANS64 P0, [R4+URZ+0x30820], R0 ;  /* 0x03082000040085a7 */ /* 0x000ea4000800007f */
[----:B--2---:R-:W-:Y:S05]  /*137b0*/  @!P0 BRA `(.L_x_2305) ;  /* 0xfffffffc00f08947 */ /* 0x004fea000383ffff */
[----:B------:R-:W-:Y:S05]  /*137c0*/  BRA `(.L_x_2401) ;  /* 0xffffffcc00587947 */ /* 0x000fea000383ffff */
.L_x_2306:
        /* <DEDUP_REMOVED lines=8> */
[----:B01---5:R-:W-:Y:S05]  /*13850*/  WARPSYNC.COLLECTIVE R15, `(.L_x_2403) ;  /* 0x000000000f087348 */ /* 0x023fea0003c00000 */
[----:B------:R2:W3:Y:S02]  /*13860*/  SHFL.IDX P6, R14, R13, R12, R11 ;  /* 0x0000000c0d0e7389 */ /* 0x0004e400000c000b */
[----:B0123-5:R-:W-:Y:S01]  /*13870*/  ENDCOLLECTIVE ;  /* 0x000000000000791b */ /* 0x02ffe20003800000 */
.L_x_2403:
[----:B------:R-:W-:Y:S05]  /*13880*/  BSYNC B0 ;  /* 0x0000000000007941 */ /* 0x000fea0003800000 */
.L_x_2402:
[----:B------:R-:W-:Y:S05]  /*13890*/  BRA `(.L_x_2404) ;  /* 0xffffffcc00407947 */ /* 0x000fea000383ffff */
.L_x_2309:
[----:B------:R-:W-:Y:S01]  /*138a0*/  BSSY B1, `(.L_x_2405) ;  /* 0x0000006000017945 */ /* 0x000fe20003800000 */
[----:B------:R-:W-:-:S07]  /*138b0*/  IMAD.MOV.U32 R15, RZ, RZ, -0x1 ;  /* 0xffffffffff0f7424 */ /* 0x000fce00078e00ff */
[----:B01---5:R-:W-:Y:S05]  /*138c0*/  WARPSYNC.COLLECTIVE R15, `(.L_x_2406) ;  /* 0x000000000f0c7348 */ /* 0x023fea0003c00000 */
[----:B------:R-:W-:Y:S02]  /*138d0*/  ELECT P6, UR62, PT ;  /* 0x00000000003e782f */ /* 0x000fe400038c0000 */
[----:B------:R-:W-:Y:S01]  /*138e0*/  MOV R14, UR62 ;  /* 0x0000003e000e7c02 */ /* 0x000fe20008000f00 */
[----:B01---5:R-:W-:Y:S10]  /*138f0*/  ENDCOLLECTIVE ;  /* 0x000000000000791b */ /* 0x023ff40003800000 */
.L_x_2406:
[----:B------:R-:W-:Y:S05]  /*13900*/  BSYNC B1 ;  /* 0x0000000000017941 */ /* 0x000fea0003800000 */
.L_x_2405:
[----:B------:R-:W-:Y:S05]  /*13910*/  BRA `(.L_x_2407) ;  /* 0xffffffcc00387947 */ /* 0x000fea000383ffff */
.L_x_2311:
[----:B-1----:R1:W2:Y:S02]  /*13920*/  SYNCS.PHASECHK.TRANS64.TRYWAIT P1, [R5+URZ+0x30840], R0 ;  /* 0x03084000050075a7 */ /* 0x0022a4000802017f */
[----:B--2---:R-:W-:Y:S05]  /*13930*/  @!P1 NANOSLEEP.SYNCS 0x989680 ;  /* 0x009896800000995d */ /* 0x004fea0003900000 */
[----:B------:R-:W2:Y:S02]  /*13940*/  @!P1 SYNCS.PHASECHK.TRANS64 P1, [R5+URZ+0x30840], R0 ;  /* 0x03084000050095a7 */ /* 0x000ea4000802007f */
[----:B--2---:R-:W-:Y:S05]  /*13950*/  @!P1 BRA `(.L_x_2311) ;  /* 0xfffffffc00f09947 */ /* 0x004fea000383ffff */
[----:B------:R-:W-:Y:S05]  /*13960*/  BRA `(.L_x_2408) ;  /* 0xffffffcc00607947 */ /* 0x000fea000383ffff */
.L_x_2313:
[----:B--2---:R2:W3:Y:S02]  /*13970*/  SYNCS.PHASECHK.TRANS64.TRYWAIT P1, [R23+URZ+0x30840], R2 ;  /* 0x03084002170075a7 */ /* 0x0044e4000802017f */
[----:B---3--:R-:W-:Y:S05]  /*13980*/  @!P1 NANOSLEEP.SYNCS 0x989680 ;  /* 0x009896800000995d */ /* 0x008fea0003900000 */
[----:B------:R-:W3:Y:S02]  /*13990*/  @!P1 SYNCS.PHASECHK.TRANS64 P1, [R23+URZ+0x30840], R2 ;  /* 0x03084002170095a7 */ /* 0x000ee4000802007f */
[----:B---3--:R-:W-:Y:S05]  /*139a0*/  @!P1 BRA `(.L_x_2313) ;  /* 0xfffffffc00f09947 */ /* 0x008fea000383ffff */
[----:B------:R-:W-:Y:S05]  /*139b0*/  BRA `(.L_x_2409) ;  /* 0xffffffcc006c7947 */ /* 0x000fea000383ffff */
.L_x_2315:
[----:B---3--:R3:W4:Y:S02]  /*139c0*/  SYNCS.PHASECHK.TRANS64.TRYWAIT P1, [R5+URZ+0x30860], R0 ;  /* 0x03086000050075a7 */ /* 0x008724000802017f */
[----:B----4-:R-:W-:Y:S05]  /*139d0*/  @!P1 NANOSLEEP.SYNCS 0x989680 ;  /* 0x009896800000995d */ /* 0x010fea0003900000 */
[----:B------:R-:W4:Y:S02]  /*139e0*/  @!P1 SYNCS.PHASECHK.TRANS64 P1, [R5+URZ+0x30860], R0 ;  /* 0x03086000050095a7 */ /* 0x000f24000802007f */
[----:B----4-:R-:W-:Y:S05]  /*139f0*/  @!P1 BRA `(.L_x_2315) ;  /* 0xfffffffc00f09947 */ /* 0x010fea000383ffff */
[----:B------:R-:W-:Y:S05]  /*13a00*/  BRA `(.L_x_2410) ;  /* 0xffffffcc00687947 */ /* 0x000fea000383ffff */
.L_x_2411:
        /* <DEDUP_REMOVED lines=15> */
.L_x_3239:


//--------------------- .text._ZN7cutlass13device_kernelIN5flash11enable_sm90INS1_16FlashAttnFwdSm90INS1_25CollectiveMainloopFwdSm90ILi2EN4cute5tupleIJNS5_1CILi1EEES8_S8_EEENS6_IJNS7_ILi128EEENS7_ILi96EEENS7_ILi192EEEEEELi192ENS_6half_tEfNS_4arch4Sm90ELb1ELb0ELb1ELb1ELb1ELb0ELb0ELb1ELb1ELb1ELb0ELb0EEENS1_21CollectiveEpilogueFwdINS6_IJSA_SC_SB_EEES9_SE_SG_Li256ELb1ELb1ELb0ELb0EEENS1_36VarlenDynamicPersistentTileSchedulerILi128ELi96ELi256ELi128ELb0ELb1ELb1ELb1ELb1ELb1EEEEEEEEEvNT_6ParamsE --------------------------
	.section	.text._ZN7cutlass13device_kernelIN5flash11enable_sm90INS1_16FlashAttnFwdSm90INS1_25CollectiveMainloopFwdSm90ILi2EN4cute5tupleIJNS5_1CILi1EEES8_S8_EEENS6_IJNS7_ILi128EEENS7_ILi96EEENS7_ILi192EEEEEELi192ENS_6half_tEfNS_4arch4Sm90ELb1ELb0ELb1ELb1ELb1ELb0ELb0ELb1ELb1ELb1ELb0ELb0EEENS1_21CollectiveEpilogueFwdINS6_IJSA_SC_SB_EEES9_SE_SG_Li256ELb1ELb1ELb0ELb0EEENS1_36VarlenDynamicPersistentTileSchedulerILi128ELi96ELi256ELi128ELb0ELb1ELb1ELb1ELb1ELb1EEEEEEEEEvNT_6ParamsE,"ax",@progbits
	.align	128
.text._ZN7cutlass13device_kernelIN5flash11enable_sm90INS1_16FlashAttnFwdSm90INS1_25CollectiveMainloopFwdSm90ILi2EN4cute5tupleIJNS5_1CILi1EEES8_S8_EEENS6_IJNS7_ILi128EEENS7_ILi96EEENS7_ILi192EEEEEELi192ENS_6half_tEfNS_4arch4Sm90ELb1ELb0ELb1ELb1ELb1ELb0ELb0ELb1ELb1ELb1ELb0ELb0EEENS1_21CollectiveEpilogueFwdINS6_IJSA_SC_SB_EEES9_SE_SG_Li256ELb1ELb1ELb0ELb0EEENS1_36VarlenDynamicPersistentTileSchedulerILi128ELi96ELi256ELi128ELb0ELb1ELb1ELb1ELb1ELb1EEEEEEEEEvNT_6ParamsE:
        .type           _ZN7cutlass13device_kernelIN5flash11enable_sm90INS1_16FlashAttnFwdSm90INS1_25CollectiveMainloopFwdSm90ILi2EN4cute5tupleIJNS5_1CILi1EEES8_S8_EEENS6_IJNS7_ILi128EEENS7_ILi96EEENS7_ILi192EEEEEELi192ENS_6half_tEfNS_4arch4Sm90ELb1ELb0ELb1ELb1ELb1ELb0ELb0ELb1ELb1ELb1ELb0ELb0EEENS1_21CollectiveEpilogueFwdINS6_IJSA_SC_SB_EEES9_SE_SG_Li256ELb1ELb1ELb0ELb0EEENS1_36VarlenDynamicPersistentTileSchedulerILi128ELi96ELi256ELi128ELb0ELb1ELb1ELb1ELb1ELb1EEEEEEEEEvNT_6ParamsE,@function
        .size           _ZN7cutlass13device_kernelIN5flash11enable_sm90INS1_16FlashAttnFwdSm90INS1_25CollectiveMainloopFwdSm90ILi2EN4cute5tupleIJNS5_1CILi1EEES8_S8_EEENS6_IJNS7_ILi128EEENS7_ILi96EEENS7_ILi192EEEEEELi192ENS_6half_tEfNS_4arch4Sm90ELb1ELb0ELb1ELb1ELb1ELb0ELb0ELb1ELb1ELb1ELb0ELb0EEENS1_21CollectiveEpilogueFwdINS6_IJSA_SC_SB_EEES9_SE_SG_Li256ELb1ELb1ELb0ELb0EEENS1_36VarlenDynamicPersistentTileSchedulerILi128ELi96ELi256ELi128ELb0ELb1ELb1ELb1ELb1ELb1EEEEEEEEEvNT_6ParamsE,(.L_x_3240 - _ZN7cutlass13device_kernelIN5flash11enable_sm90INS1_16FlashAttnFwdSm90INS1_25CollectiveMainloopFwdSm90ILi2EN4cute5tupleIJNS5_1CILi1EEES8_S8_EEENS6_IJNS7_ILi128EEENS7_ILi96EEENS7_ILi192EEEEEELi192ENS_6half_tEfNS_4arch4Sm90ELb1ELb0ELb1ELb1ELb1ELb0ELb0ELb1ELb1ELb1ELb0ELb0EEENS1_21CollectiveEpilogueFwdINS6_IJSA_SC_SB_EEES9_SE_SG_Li256ELb1ELb1ELb0ELb0EEENS1_36VarlenDynamicPersistentTileSchedulerILi128ELi96ELi256ELi128ELb0ELb1ELb1ELb1ELb1ELb1EEEEEEEEEvNT_6ParamsE)
        .other          _ZN7cutlass13device_kernelIN5flash11enable_sm90INS1_16FlashAttnFwdSm90INS1_25CollectiveMainloopFwdSm90ILi2EN4cute5tupleIJNS5_1CILi1EEES8_S8_EEENS6_IJNS7_ILi128EEENS7_ILi96EEENS7_ILi192EEEEEELi192ENS_6half_tEfNS_4arch4Sm90ELb1ELb0ELb1ELb1ELb1ELb0ELb0ELb1ELb1ELb1ELb0ELb0EEENS1_21CollectiveEpilogueFwdINS6_IJSA_SC_SB_EEES9_SE_SG_Li256ELb1ELb1ELb0ELb0EEENS1_36VarlenDynamicPersistentTileSchedulerILi128ELi96ELi256ELi128ELb0ELb1ELb1ELb1ELb1ELb1EEEEEEEEEvNT_6ParamsE,@"STO_CUDA_ENTRY STV_DEFAULT"
_ZN7cutlass13device_kernelIN5flash11enable_sm90INS1_16FlashAttnFwdSm90INS1_25CollectiveMainloopFwdSm90ILi2EN4cute5tupleIJNS5_1CILi1EEES8_S8_EEENS6_IJNS7_ILi128EEENS7_ILi96EEENS7_ILi192EEEEEELi192ENS_6half_tEfNS_4arch4Sm90ELb1ELb0ELb1ELb1ELb1ELb0ELb0ELb1ELb1ELb1ELb0ELb0EEENS1_21CollectiveEpilogueFwdINS6_IJSA_SC_SB_EEES9_SE_SG_Li256ELb1ELb1ELb0ELb0EEENS1_36VarlenDynamicPersistentTileSchedulerILi128ELi96ELi256ELi128ELb0ELb1ELb1ELb1ELb1ELb1EEEEEEEEEvNT_6ParamsE:
        /* <DEDUP_REMOVED lines=45> */
.L_x_2412:
        /* <DEDUP_REMOVED lines=22> */
.L_x_2413:
        /* <DEDUP_REMOVED lines=18> */
.L_x_2414:
        /* <DEDUP_REMOVED lines=22> */
.L_x_2415:
        /* <DEDUP_REMOVED lines=23> */
.L_x_2416:
        /* <DEDUP_REMOVED lines=10> */
.L_x_2418:
        /* <DEDUP_REMOVED lines=23> */
[CC--:B------:R-:W-:Y:S02]  /*0a30*/  LEA.HI R4, R3.reuse, R204.reuse, RZ, 0x5 ;  /* 0x000000cc03047211 */ /* 0x0c0fe400078f28ff */
[----:B------:R-:W-:Y:S02]  /*0a40*/  LOP3.LUT R5, R0, 0xffffff80, RZ, 0xc0, !PT ;  /* 0xffffff8000057812 */ /* 0x000fe400078ec0ff */
[----:B------:R-:W-:Y:S01]  /*0a50*/  LEA.HI R10, R3, R204, RZ, 0x2 ;  /* 0x000000cc030a7211 */ /* 0x000fe200078f10ff */
[----:B------:R-:W-:Y:S01]  /*0a60*/  IMAD.SHL.U32 R4, R4, 0x20, RZ ;  /* 0x0000002004047824 */ /* 0x000fe200078e00ff */
[----:B------:R-:W-:Y:S01]  /*0a70*/  SHF.R.S32.HI R197, RZ, 0x7, R0 ;  /* 0x00000007ffc57819 */ /* 0x000fe20000011400 */
[----:B------:R-:W-:-:S03]  /*0a80*/  IMAD.IADD R196, R204, 0x1, -R5 ;  /* 0x00000001ccc47824 */ /* 0x000fc600078e0a05 */
[----:B------:R-:W-:Y:S02]  /*0a90*/  LOP3.LUT R4, R4, 0xfffffc00, RZ, 0xc0, !PT ;  /* 0xfffffc0004047812 */ /* 0x000fe400078ec0ff */
[----:B------:R-:W-:Y:S02]  /*0aa0*/  SHF.R.S32.HI R9, RZ, 0x1f, R196 ;  /* 0x0000001fff097819 */ /* 0x000fe400000114c4 */
[----:B------:R-:W-:Y:S02]  /*0ab0*/  LEA.HI R0, R0, R197, RZ, 0x1 ;  /* 0x000000c500007211 */ /* 0x000fe400078f08ff */
[CC--:B------:R-:W-:Y:S02]  /*0ac0*/  LEA.HI R6, R9.reuse, R196.reuse, RZ, 0x2 ;  /* 0x000000c409067211 */ /* 0x0c0fe400078f10ff */
[----:B------:R-:W-:Y:S02]  /*0ad0*/  LEA.HI R9, R9, R196, RZ, 0x5 ;  /* 0x000000c409097211 */ /* 0x000fe400078f28ff */
[----:B------:R-:W-:-:S02]  /*0ae0*/  SHF.R.S32.HI R8, RZ, 0x2, R6 ;  /* 0x00000002ff087819 */ /* 0x000fc40000011406 */
[----:B------:R-:W-:Y:S02]  /*0af0*/  SHF.R.S32.HI R11, RZ, 0x1f, R6 ;  /* 0x0000001fff0b7819 */ /* 0x000fe40000011406 */
[----:B------:R-:W-:Y:S02]  /*0b00*/  SHF.R.S32.HI R9, RZ, 0x5, R9 ;  /* 0x00000005ff097819 */ /* 0x000fe40000011409 */
[----:B------:R-:W-:Y:S02]  /*0b10*/  LEA.HI R11, R11, R8, RZ, 0x3 ;  /* 0x000000080b0b7211 */ /* 0x000fe400078f18ff */
[----:B------:R-:W-:Y:S02]  /*0b20*/  LOP3.LUT R0, R0, 0x3fffffe, RZ, 0xc0, !PT ;  /* 0x03fffffe00007812 */ /* 0x000fe400078ec0ff */
[----:B------:R-:W-:Y:S02]  /*0b30*/  LOP3.LUT R11, R11, 0xfffffff8, RZ, 0xc0, !PT ;  /* 0xfffffff80b0b7812 */ /* 0x000fe400078ec0ff */
[----:B------:R-:W-:-:S02]  /*0b40*/  IADD3 R0, R197, -R0, RZ ;  /* 0x80000000c5007210 */ /* 0x000fc40007ffe0ff */
[----:B------:R-:W-:Y:S01]  /*0b50*/  LOP3.LUT R17, R6, 0x7ffffffc, RZ, 0xc0, !PT ;  /* 0x7ffffffc06117812 */ /* 0x000fe200078ec0ff */
[----:B------:R-:W-:-:S04]  /*0b60*/  IMAD.IADD R8, R8, 0x1, -R11 ;  /* 0x0000000108087824 */ /* 0x000fc800078e0a0b */
[----:B------:R-:W-:Y:S02]  /*0b70*/  IMAD R9, R9, 0x10, R8 ;  /* 0x0000001009097824 */ /* 0x000fe400078e0208 */
[----:B------:R-:W-:Y:S02]  /*0b80*/  IMAD.IADD R17, R196, 0x1, -R17 ;  /* 0x00000001c4117824 */ /* 0x000fe400078e0a11 */
[----:B------:R-:W-:Y:S01]  /*0b90*/  IMAD R198, R0, 0x40, R9 ;  /* 0x0000004000c67824 */ /* 0x000fe200078e0209 */
[----:B--2---:R-:W-:Y:S02]  /*0ba0*/  R2UR UR4, R2 ;  /* 0x00000000020472ca */ /* 0x004fe400000e0000 */
[CC--:B------:R-:W-:Y:S02]  /*0bb0*/  LEA.HI R2, R3.reuse, R204.reuse, RZ, 0x4 ;  /* 0x000000cc03027211 */ /* 0x0c0fe400078f20ff */
[----:B------:R-:W-:Y:S02]  /*0bc0*/  LEA.HI R3, R3, R204, RZ, 0x3 ;  /* 0x000000cc03037211 */ /* 0x000fe400078f18ff */
[----:B------:R-:W-:-:S02]  /*0bd0*/  SHF.R.S32.HI R7, RZ, 0x4, R2 ;  /* 0x00000004ff077819 */ /* 0x000fc40000011402 */
[C---:B------:R-:W-:Y:S02]  /*0be0*/  LOP3.LUT R5, R2.reuse, 0x3fffff0, RZ, 0xc0, !PT ;  /* 0x03fffff002057812 */ /* 0x040fe400078ec0ff */
[----:B------:R-:W-:Y:S02]  /*0bf0*/  LEA.HI R2, R2, R7, RZ, 0x1 ;  /* 0x0000000702027211 */ /* 0x000fe400078f08ff */
[----:B------:R-:W-:Y:S01]  /*0c00*/  IADD3 R5, R204, -R5, RZ ;  /* 0x80000005cc057210 */ /* 0x000fe20007ffe0ff */
[----:B------:R-:W-:Y:S01]  /*0c10*/  ULOP3.LUT UR7, UR4, 0x1, URZ, 0xfc, !UPT ;  /* 0x0000000104077892 */ /* 0x000fe2000f8efc3f */
[----:B------:R-:W-:Y:S02]  /*0c20*/  LOP3.LUT R2, R2, 0x1ffffffe, RZ, 0xc0, !PT ;  /* 0x1ffffffe02027812 */ /* 0x000fe400078ec0ff */
[----:B------:R-:W-:Y:S01]  /*0c30*/  LOP3.LUT R23, R3, 0xfffffff8, RZ, 0xc0, !PT ;  /* 0xfffffff803177812 */ /* 0x000fe200078ec0ff */
[----:B------:R-:W-:Y:S01]  /*0c40*/  IMAD R5, R5, 0x40, R4 ;  /* 0x0000004005057824 */ /* 0x000fe200078e0204 */
[----:B------:R-:W-:Y:S01]  /*0c50*/  UMOV UR4, URZ ;  /* 0x0000003f00047c82 */ /* 0x000fe20008000000 */
[----:B------:R-:W-:Y:S01]  /*0c60*/  IMAD.IADD R2, R7, 0x1, -R2 ;  /* 0x0000000107027824 */ /* 0x000fe200078e0a02 */
[----:B------:R-:W-:Y:S01]  /*0c70*/  LOP3.LUT R7, R10, 0xfffffffc, RZ, 0xc0, !PT ;  /* 0xfffffffc0a077812 */ /* 0x000fe200078ec0ff */
[----:B------:R-:W-:Y:S01]  /*0c80*/  IMAD.IADD R23, R204, 0x1, -R23 ;  /* 0x00000001cc177824 */ /* 0x000fe200078e0a17 */
[----:B------:R-:W-:Y:S01]  /*0c90*/  SHF.R.S32.HI R193, RZ, 0x3, R3 ;  /* 0x00000003ffc17819 */ /* 0x000fe20000011403 */
[----:B------:R-:W-:Y:S01]  /*0ca0*/  IMAD R199, R2, 0x8, R5 ;  /* 0x0000000802c77824 */ /* 0x000fe200078e0205 */
[----:B------:R-:W-:Y:S01]  /*0cb0*/  MOV R200, UR7 ;  /* 0x0000000700c87c02 */ /* 0x000fe20008000f00 */
[----:B------:R-:W-:-:S02]  /*0cc0*/  IMAD.IADD R7, R204, 0x1, -R7 ;  /* 0x00000001cc077824 */ /* 0x000fc400078e0a07 */
[----:B------:R-:W-:Y:S02]  /*0cd0*/  IMAD.SHL.U32 R16, R23, 0x8, RZ ;  /* 0x0000000817107824 */ /* 0x000fe400078e00ff */
[----:B------:R-:W-:Y:S01]  /*0ce0*/  IMAD.U32 R195, RZ, RZ, UR4 ;  /* 0x00000004ffc37e24 */ /* 0x000fe2000f8e00ff */
[C---:B------:R-:W-:Y:S01]  /*0cf0*/  LEA.HI R4, R7.reuse, R7, RZ, 0x1 ;  /* 0x0000000707047211 */ /* 0x040fe200078f08ff */
[C---:B------:R-:W-:Y:S01]  /*0d00*/  VIADD R19, R16.reuse, 0x40 ;  /* 0x0000004010137836 */ /* 0x040fe20000000000 */
[----:B------:R-:W-:Y:S01]  /*0d10*/  SHF.R.S32.HI R203, RZ, 0x1f, R16 ;  /* 0x0000001fffcb7819 */ /* 0x000fe20000011410 */
[----:B------:R-:W-:Y:S01]  /*0d20*/  VIADD R22, R16, 0x80 ;  /* 0x0000008010167836 */ /* 0x000fe20000000000 */
[----:B------:R-:W-:Y:S02]  /*0d30*/  LOP3.LUT R4, R4, 0x1ffffffe, RZ, 0xc0, !PT ;  /* 0x1ffffffe04047812 */ /* 0x000fe400078ec0ff */
[----:B------:R-:W-:Y:S02]  /*0d40*/  SHF.R.S32.HI R202, RZ, 0x1f, R19 ;  /* 0x0000001fffca7819 */ /* 0x000fe40000011413 */
[----:B------:R-:W-:Y:S01]  /*0d50*/  SHF.R.S32.HI R201, RZ, 0x1f, R22 ;  /* 0x0000001fffc97819 */ /* 0x000fe20000011416 */
[----:B------:R-:W-:-:S04]  /*0d60*/  IMAD.IADD R7, R7, 0x1, -R4 ;  /* 0x0000000107077824 */ /* 0x000fc800078e0a04 */
[----:B------:R-:W-:-:S07]  /*0d70*/  IMAD R18, R7, 0x8, R198 ;  /* 0x0000000807127824 */ /* 0x000fce00078e02c6 */
.L_x_2478:
[----:B012---:R-:W0:Y:S01]  /*0d80*/  LDC.64 R2, c[0x0][0xc88] ;  /* 0x00032200ff027b82 */ /* 0x007e220000000a00 */
[----:B------:R-:W-:Y:S01]  /*0d90*/  ULDC.64 UR8, c[0x0][0xa28] ;  /* 0x00028a0000087ab9 */ /* 0x000fe20000000a00 */
[----:B------:R-:W-:Y:S01]  /*0da0*/  ULDC.64 UR10, c[0x0][0xa18] ;  /* 0x00028600000a7ab9 */ /* 0x000fe20000000a00 */
[----:B------:R-:W-:Y:S01]  /*0db0*/  ULDC UR7, c[0x0][0x2f0] ;  /* 0x0000bc0000077ab9 */ /* 0x000fe20000000800 */
[----:B0-----:R-:W-:-:S06]  /*0dc0*/  IMAD.WIDE R2, R39, 0x4, R2 ;  /* 0x0000000427027825 */ /* 0x001fcc00078e0202 */
[----:B------:R-:W2:Y:S01]  /*0dd0*/  LDG.E R2, desc[UR36][R2.64] ;  /* 0x0000002402027981 */ /* 0x000ea2000c1e1900 */
[----:B------:R-:W-:Y:S02]  /*0de0*/  UISETP.NE.U32.AND UP0, UPT, UR8, URZ, UPT ;  /* 0x0000003f0800728c */ /* 0x000fe4000bf05070 */
[----:B------:R-:W-:Y:S02]  /*0df0*/  UISETP.NE.U32.AND UP1, UPT, UR10, URZ, UPT ;  /* 0x0000003f0a00728c */ /* 0x000fe4000bf25070 */
[----:B------:R-:W-:Y:S02]  /*0e00*/  UISETP.NE.AND.EX UP0, UPT, UR9, URZ, UPT, UP0 ;  /* 0x0000003f0900728c */ /* 0x000fe4000bf05300 */
[----:B------:R-:W-:-:S04]  /*0e10*/  UISETP.NE.AND.EX UP1, UPT, UR11, URZ, UPT, UP1 ;  /* 0x0000003f0b00728c */ /* 0x000fc8000bf25310 */
[----:B------:R-:W-:Y:S02]  /*0e20*/  PLOP3.LUT P0, PT, PT, PT, UP0, 0x80, 0x0 ;  /* 0x000000000000781c */ /* 0x000fe40003f0f008 */
[----:B------:R-:W-:Y:S02]  /*0e30*/  PLOP3.LUT P2, PT, PT, PT, UP1, 0x80, 0x0 ;  /* 0x000000000000781c */ /* 0x000fe40003f4f018 */
[----:B--2---:R-:W-:-:S13]  /*0e40*/  R2UR UR61, R2 ;  /* 0x00000000023d72ca */ /* 0x004fda00000e0000 */
[----:B------:R-:W-:Y:S02]  /*0e50*/  USHF.R.S32.HI UR4, URZ, 0x1f, UR61 ;  /* 0x0000001f3f047899 */ /* 0x000fe4000801143d */
[----:B------:R-:W-:-:S04]  /*0e60*/  @UP0 ULEA UR8, UP2, UR61, UR8, 0x2 ;  /* 0x000000083d080291 */ /* 0x000fc8000f84103f */
[----:B------:R-:W-:Y:S02]  /*0e70*/  @UP0 ULEA.HI.X UR9, UR61, UR9, UR4, 0x2, UP2 ;  /* 0x000000093d090291 */ /* 0x000fe400090f1404 */
[----:B------:R-:W-:Y:S01]  /*0e80*/  MOV R194, UR4 ;  /* 0x0000000400c27c02 */ /* 0x000fe20008000f00 */
[----:B------:R-:W-:Y:S01]  /*0e90*/  @UP1 ULEA UR10, UP0, UR61, UR10, 0x2 ;  /* 0x0000000a3d0a1291 */ /* 0x000fe2000f80103f */
[----:B------:R-:W-:-:S03]  /*0ea0*/  IMAD.U32 R2, RZ, RZ, UR8 ;  /* 0x00000008ff027e24 */ /* 0x000fc6000f8e00ff */
[----:B------:R-:W-:Y:S01]  /*0eb0*/  @UP1 ULEA.HI.X UR11, UR61, UR11, UR4, 0x2, UP0 ;  /* 0x0000000b3d0b1291 */ /* 0x000fe200080f1404 */
[----:B------:R-:W-:Y:S01]  /*0ec0*/  IMAD.U32 R3, RZ, RZ, UR9 ;  /* 0x00000009ff037e24 */ /* 0x000fe2000f8e00ff */
[----:B------:R-:W-:Y:S01]  /*0ed0*/  ULDC.64 UR8, c[0x0][0x418] ;  /* 0x0001060000087ab9 */ /* 0x000fe20000000a00 */
[----:B------:R-:W-:Y:S01]  /*0ee0*/  IMAD.U32 R4, RZ, RZ, UR10 ;  /* 0x0000000aff047e24 */ /* 0x000fe2000f8e00ff */
[----:B------:R-:W-:Y:S02]  /*0ef0*/  ULDC UR4, c[0x0][0x424] ;  /* 0x0001090000047ab9 */ /* 0x000fe40000000800 */
[----:B------:R-:W-:Y:S01]  /*0f00*/  IMAD.U32 R5, RZ, RZ, UR11 ;  /* 0x0000000bff057e24 */ /* 0x000fe2000f8e00ff */
[----:B------:R-:W2:Y:S04]  /*0f10*/  @P0 LDG.E R2, desc[UR36][R2.64] ;  /* 0x0000002402020981 */ /* 0x000ea8000c1e1900 */
[----:B---3--:R-:W3:Y:S01]  /*0f20*/  @P2 LDG.E R4, desc[UR36][R4.64] ;  /* 0x0000002404042981 */ /* 0x008ee2000c1e1900 */
[----:B------:R-:W-:Y:S01]  /*0f30*/  UISETP.NE.U32.AND UP0, UPT, UR8, URZ, UPT ;  /* 0x0000003f0800728c */ /* 0x000fe2000bf05070 */
[----:B------:R-:W-:Y:S01]  /*0f40*/  IMAD.U32 R192, RZ, RZ, UR6 ;  /* 0x00000006ffc07e24 */ /* 0x000fe2000f8e00ff */
[----:B------:R-:W-:-:S02]  /*0f50*/  UMOV UR43, URZ ;  /* 0x0000003f002b7c82 */ /* 0x000fc40008000000 */
[----:B------:R-:W-:-:S03]  /*0f60*/  UISETP.NE.AND.EX UP0, UPT, UR9, URZ, UPT, UP0 ;  /* 0x0000003f0900728c */ /* 0x000fc6000bf05300 */
[----:B------:R-:W-:Y:S01]  /*0f70*/  ULDC.64 UR8, c[0x0][0xa20] ;  /* 0x0002880000087ab9 */ /* 0x000fe20000000a00 */
[----:B------:R-:W-:Y:S01]  /*0f80*/  USEL UR4, UR4, 0x1, UP0 ;  /* 0x0000000104047887 */ /* 0x000fe20008000000 */
[----:B------:R-:W-:-:S03]  /*0f90*/  ISETP.NE.U32.AND P1, PT, RZ, UR8, PT ;  /* 0x00000008ff007c0c */ /* 0x000fc6000bf25070 */
[----:B------:R-:W-:Y:S01]  /*0fa0*/  UIMAD UR4, UR4, UR7, URZ ;  /* 0x00000007040472a4 */ /* 0x000fe2000f8e023f */
[----:B------:R-:W-:Y:S02]  /*0fb0*/  ISETP.NE.AND.EX P1, PT, RZ, UR9, PT, P1 ;  /* 0x00000009ff007c0c */ /* 0x000fe4000bf25310 */
[----:B--2---:R-:W-:Y:S02]  /*0fc0*/  @P0 R2UR UR43, R2 ;  /* 0x00000000022b02ca */ /* 0x004fe400000e0000 */
[----:B---3--:R-:W-:Y:S01]  /*0fd0*/  @P2 R2UR UR42, R4 ;  /* 0x00000000042a22ca */ /* 0x008fe200000e0000 */
[----:B----4-:R-:W-:-:S14]  /*0fe0*/  @P2 BRA `(.L_x_2419) ;  /* 0x0000000000382947 */ /* 0x010fdc0003800000 */
[----:B------:R-:W-:Y:S01]  /*0ff0*/  ULDC.64 UR6, c[0x0][0xa00] ;  /* 0x0002800000067ab9 */ /* 0x000fe20000000a00 */
[----:B------:R-:W-:Y:S01]  /*1000*/  ULDC UR42, c[0x0][0x288] ;  /* 0x0000a200002a7ab9 */ /* 0x000fe20000000800 */
        /* <DEDUP_REMOVED lines=12> */
.L_x_2419:
[----:B------:R-:W-:Y:S05]  /*10d0*/  @!P1 BRA `(.L_x_2420) ;  /* 0x0000000000209947 */ /* 0x000fea0003800000 */
[----:B------:R-:W-:Y:S01]  /*10e0*/  R2UR UR6, R194 ;  /* 0x00000000c20672ca */ /* 0x000fe200000e0000 */
[----:B------:R-:W-:-:S06]  /*10f0*/  ULEA UR4, UP0, UR61, UR8, 0x2 ;  /* 0x000000083d047291 */ /* 0x000fcc000f80103f */
[----:B------:R-:W-:-:S06]  /*1100*/  IMAD.U32 R2, RZ, RZ, UR4 ;  /* 0x00000004ff027e24 */ /* 0x000fcc000f8e00ff */
[----:B------:R-:W-:-:S06]  /*1110*/  ULEA.HI.X UR6, UR61, UR9, UR6, 0x2, UP0 ;  /* 0x000000093d067291 */ /* 0x000fcc00080f1406 */
[----:B------:R-:W-:-:S05]  /*1120*/  IMAD.U32 R3, RZ, RZ, UR6 ;  /* 0x00000006ff037e24 */ /* 0x000fca000f8e00ff */
[----:B------:R-:W2:Y:S02]  /*1130*/  LDG.E R2, desc[UR36][R2.64] ;  /* 0x0000002402027981 */ /* 0x000ea4000c1e1900 */
[----:B--2---:R-:W-:Y:S01]  /*1140*/  R2UR UR4, R2 ;  /* 0x00000000020472ca */ /* 0x004fe200000e0000 */
[----:B------:R-:W-:-:S14]  /*1150*/  BRA `(.L_x_2421) ;  /* 0x0000000000347947 */ /* 0x000fdc0003800000 */
.L_x_2420:
[----:B------:R-:W-:Y:S02]  /*1160*/  ULDC.64 UR6, c[0x0][0xa08] ;  /* 0x0002820000067ab9 */ /* 0x000fe40000000a00 */
[----:B------:R-:W-:-:S04]  /*1170*/  ISETP.NE.U32.AND P0, PT, RZ, UR6, PT ;  /* 0x00000006ff007c0c */ /* 0x000fc8000bf05070 */
[----:B------:R-:W-:-:S13]  /*1180*/  ISETP.NE.AND.EX P0, PT, RZ, UR7, PT, P0 ;  /* 0x00000007ff007c0c */ /* 0x000fda000bf05300 */
[----:B------:R-:W-:Y:S05]  /*1190*/  @!P0 BRA `(.L_x_2421) ;  /* 0x0000000000248947 */ /* 0x000fea0003800000 */
[----:B------:R-:W-:Y:S02]  /*11a0*/  ULDC.64 UR6, c[0x0][0xa08] ;  /* 0x0002820000067ab9 */ /* 0x000fe40000000a00 */
[----:B------:R-:W-:-:S06]  /*11b0*/  UIMAD.WIDE UR6, UR61, 0x4, UR6 ;  /* 0x000000043d0678a5 */ /* 0x000fcc000f8e0206 */
[----:B------:R-:W-:Y:S02]  /*11c0*/  IMAD.U32 R2, RZ, RZ, UR6 ;  /* 0x00000006ff027e24 */ /* 0x000fe4000f8e00ff */
[----:B------:R-:W-:-:S05]  /*11d0*/  IMAD.U32 R3, RZ, RZ, UR7 ;  /* 0x00000007ff037e24 */ /* 0x000fca000f8e00ff */
[----:B------:R-:W2:Y:S04]  /*11e0*/  LDG.E R4, desc[UR36][R2.64] ;  /* 0x0000002402047981 */ /* 0x000ea8000c1e1900 */
[----:B------:R-:W3:Y:S01]  /*11f0*/  LDG.E R0, desc[UR36][R2.64+0x4] ;  /* 0x0000042402007981 */ /* 0x000ee2000c1e1900 */
[----:B--2---:R-:W-:Y:S02]  /*1200*/  R2UR UR4, R4 ;  /* 0x00000000040472ca */ /* 0x004fe400000e0000 */
[----:B---3--:R-:W-:-:S13]  /*1210*/  R2UR UR6, R0 ;  /* 0x00000000000672ca */ /* 0x008fda00000e0000 */
[----:B------:R-:W-:-:S12]  /*1220*/  UIADD3 UR4, -UR4, UR6, URZ ;  /* 0x0000000604047290 */ /* 0x000fd8000fffe13f */
.L_x_2421:
[----:B------:R-:W-:Y:S01]  /*1230*/  UIADD3 UR43, -UR43, UR4, URZ ;  /* 0x000000042b2b7290 */ /* 0x000fe2000fffe13f */
[----:B------:R-:W-:Y:S01]  /*1240*/  PLOP3.LUT P0, PT, PT, PT, PT, 0x80, 0x0 ;  /* 0x000000000000781c */ /* 0x000fe20003f0f070 */
[----:B------:R-:W-:Y:S01]  /*1250*/  USHF.L.U32 UR41, UR5, 0x7, URZ ;  /* 0x0000000705297899 */ /* 0x000fe2000800063f */
[----:B------:R-:W-:Y:S01]  /*1260*/  CS2R R2, SRZ ;  /* 0x0000000000027805 */ /* 0x000fe2000001ff00 */
[----:B------:R-:W-:Y:S01]  /*1270*/  ULDC UR4, c[0x0][0x448] ;  /* 0x0001120000047ab9 */ /* 0x000fe20000000800 */
[----:B------:R-:W-:Y:S01]  /*1280*/  UIADD3 UR7, UR43, 0x60, -UR42 ;  /* 0x000000602b077890 */ /* 0x000fe2000fffe82a */
[----:B------:R-:W-:Y:S01]  /*1290*/  MOV R0, RZ ;  /* 0x000000ff00007202 */ /* 0x000fe20000000f00 */
[----:B------:R-:W-:Y:S01]  /*12a0*/  UISETP.NE.AND UP0, UPT, UR4, 0x1, UPT ;  /* 0x000000010400788c */ /* 0x000fe2000bf05270 */
[----:B------:R-:W-:Y:S01]  /*12b0*/  CS2R R118, SRZ ;  /* 0x0000000000767805 */ /* 0x000fe2000001ff00 */
[----:B------:R-:W-:Y:S01]  /*12c0*/  UIADD3 UR6, UR41, 0x7f, URZ ;  /* 0x0000007f29067890 */ /* 0x000fe2000fffe03f */
[----:B------:R-:W-:Y:S01]  /*12d0*/  CS2R R116, SRZ ;  /* 0x0000000000747805 */ /* 0x000fe2000001ff00 */
[----:B------:R-:W-:Y:S01]  /*12e0*/  UP2UR UR60, UPR, URZ, 0x1 ;  /* 0x000000013f3c7883 */ /* 0x000fe20008000000 */
[----:B------:R-:W-:-:S02]  /*12f0*/  CS2R R114, SRZ ;  /* 0x0000000000727805 */ /* 0x000fc4000001ff00 */
[----:B------:R-:W-:Y:S02]  /*1300*/  CS2R R112, SRZ ;  /* 0x0000000000707805 */ /* 0x000fe4000001ff00 */
[----:B------:R-:W-:Y:S02]  /*1310*/  CS2R R110, SRZ ;  /* 0x00000000006e7805 */ /* 0x000fe4000001ff00 */
[----:B------:R-:W-:Y:S02]  /*1320*/  CS2R R108, SRZ ;  /* 0x00000000006c7805 */ /* 0x000fe4000001ff00 */
[----:B------:R-:W-:Y:S02]  /*1330*/  CS2R R106, SRZ ;  /* 0x00000000006a7805 */ /* 0x000fe4000001ff00 */
[----:B------:R-:W-:Y:S01]  /*1340*/  CS2R R104, SRZ ;  /* 0x0000000000687805 */ /* 0x000fe2000001ff00 */
[----:B------:R-:W-:Y:S01]  /*1350*/  @UP0 ULDC UR4, c[0x0][0x44c] ;  /* 0x0001130000040ab9 */ /* 0x000fe20000000800 */
[----:B------:R-:W-:Y:S01]  /*1360*/  @UP0 ULDC UR8, c[0x0][0x450] ;  /* 0x0001140000080ab9 */ /* 0x000fe20000000800 */
[----:B------:R-:W-:Y:S01]  /*1370*/  UIMAD.WIDE.U32 UR4, UR6, UR4, URZ ;  /* 0x00000004060472a5 */ /* 0x000fe2000f8e003f */
[----:B------:R-:W-:Y:S01]  /*1380*/  IMAD.MOV.U32 R46, RZ, RZ, RZ ;  /* 0x000000ffff2e7224 */ /* 0x000fe200078e00ff */
[----:B------:R-:W-:Y:S01]  /*1390*/  UIADD3 UR4, UR43, 0x5f, URZ ;  /* 0x0000005f2b047890 */ /* 0x000fe2000fffe03f */
[----:B------:R-:W-:Y:S01]  /*13a0*/  CS2R R98, SRZ ;  /* 0x0000000000627805 */ /* 0x000fe2000001ff00 */
[----:B------:R-:W-:Y:S01]  /*13b0*/  @UP0 USHF.R.U32.HI UR6, URZ, UR8, UR5 ;  /* 0x000000083f060299 */ /* 0x000fe20008011605 */
[----:B------:R-:W-:Y:S01]  /*13c0*/  CS2R R100, SRZ ;  /* 0x0000000000647805 */ /* 0x000fe2000001ff00 */
[----:B------:R-:W-:Y:S01]  /*13d0*/  UIMAD.WIDE UR4, UR4, 0x2aaaaaab, URZ ;  /* 0x2aaaaaab040478a5 */ /* 0x000fe2000f8e023f */
[----:B------:R-:W-:Y:S01]  /*13e0*/  IMAD.MOV.U32 R43, RZ, RZ, RZ ;  /* 0x000000ffff2b7224 */ /* 0x000fe200078e00ff */
[----:B------:R-:W-:Y:S01]  /*13f0*/  UIADD3 UR6, UR7, UR6, URZ ;  /* 0x0000000607067290 */ /* 0x000fe2000fffe03f */
[----:B------:R-:W-:Y:S01]  /*1400*/  CS2R R96, SRZ ;  /* 0x0000000000607805 */ /* 0x000fe2000001ff00 */
[----:B------:R-:W-:Y:S01]  /*1410*/  USHF.R.U32.HI UR4, URZ, 0x1f, UR5 ;  /* 0x0000001f3f047899 */ /* 0x000fe20008011605 */
[----:B------:R-:W-:Y:S01]  /*1420*/  CS2R R94, SRZ ;  /* 0x00000000005e7805 */ /* 0x000fe2000001ff00 */
[----:B------:R-:W-:Y:S01]  /*1430*/  UIMAD.WIDE UR6, UR6, 0x2aaaaaab, URZ ;  /* 0x2aaaaaab060678a5 */ /* 0x000fe2000f8e023f */
[----:B------:R-:W-:Y:S01]  /*1440*/  CS2R R92, SRZ ;  /* 0x00000000005c7805 */ /* 0x000fe2000001ff00 */
[----:B------:R-:W-:Y:S01]  /*1450*/  ULEA.HI.SX32 UR4, UR5, UR4, 0x1c ;  /* 0x0000000405047291 */ /* 0x000fe2000f8fe23f */
[----:B------:R-:W-:Y:S01]  /*1460*/  CS2R R90, SRZ ;  /* 0x00000000005a7805 */ /* 0x000fe2000001ff00 */
[----:B------:R-:W-:Y:S01]  /*1470*/  USHF.R.U32.HI UR6, URZ, 0x1f, UR7 ;  /* 0x0000001f3f067899 */ /* 0x000fe20008011607 */
[----:B------:R-:W-:-:S02]  /*1480*/  CS2R R88, SRZ ;  /* 0x0000000000587805 */ /* 0x000fc4000001ff00 */
[----:B------:R-:W-:Y:S02]  /*1490*/  CS2R R86, SRZ ;  /* 0x0000000000567805 */ /* 0x000fe4000001ff00 */
[----:B------:R-:W-:Y:S01]  /*14a0*/  CS2R R84, SRZ ;  /* 0x0000000000547805 */ /* 0x000fe2000001ff00 */
[----:B------:R-:W-:Y:S01]  /*14b0*/  ULEA.HI.SX32 UR6, UR7, UR6, 0x1c ;  /* 0x0000000607067291 */ /* 0x000fe2000f8fe23f */
[----:B------:R-:W-:Y:S02]  /*14c0*/  CS2R R82, SRZ ;  /* 0x0000000000527805 */ /* 0x000fe4000001ff00 */
[----:B------:R-:W-:Y:S02]  /*14d0*/  CS2R R80, SRZ ;  /* 0x0000000000507805 */ /* 0x000fe4000001ff00 */
[----:B------:R-:W-:Y:S01]  /*14e0*/  CS2R R78, SRZ ;  /* 0x00000000004e7805 */ /* 0x000fe2000001ff00 */
[----:B------:R-:W-:Y:S01]  /*14f0*/  UISETP.LT.AND UP0, UPT, UR4, UR6, UPT ;  /* 0x000000060400728c */ /* 0x000fe2000bf01270 */
[----:B------:R-:W-:-:S02]  /*1500*/  CS2R R76, SRZ ;  /* 0x00000000004c7805 */ /* 0x000fc4000001ff00 */
[----:B------:R-:W-:Y:S02]  /*1510*/  CS2R R74, SRZ ;  /* 0x00000000004a7805 */ /* 0x000fe4000001ff00 */
[----:B------:R-:W-:Y:S01]  /*1520*/  CS2R R72, SRZ ;  /* 0x0000000000487805 */ /* 0x000fe2000001ff00 */
[----:B------:R-:W-:Y:S01]  /*1530*/  USEL UR9, UR4, UR6, UP0 ;  /* 0x0000000604097287 */ /* 0x000fe20008000000 */
[----:B------:R-:W-:Y:S02]  /*1540*/  CS2R R70, SRZ ;  /* 0x0000000000467805 */ /* 0x000fe4000001ff00 */
[----:B------:R-:W-:Y:S02]  /*1550*/  CS2R R68, SRZ ;  /* 0x0000000000447805 */ /* 0x000fe4000001ff00 */
[----:B------:R-:W-:Y:S01]  /*1560*/  CS2R R66, SRZ ;  /* 0x0000000000427805 */ /* 0x000fe2000001ff00 */
[----:B------:R-:W-:Y:S01]  /*1570*/  UISETP.GE.AND UP0, UPT, UR9, 0x1, UPT ;  /* 0x000000010900788c */ /* 0x000fe2000bf06270 */
[----:B------:R-:W-:Y:S01]  /*1580*/  CS2R R64, SRZ ;  /* 0x0000000000407805 */ /* 0x000fe2000001ff00 */
[----:B------:R-:W-:Y:S01]  /*1590*/  IMAD.U32 R102, RZ, RZ, UR9 ;  /* 0x00000009ff667e24 */ /* 0x000fe2000f8e00ff */
[----:B------:R-:W-:-:S02]  /*15a0*/  CS2R R62, SRZ ;  /* 0x00000000003e7805 */ /* 0x000fc4000001ff00 */
[----:B------:R-:W-:Y:S02]  /*15b0*/  CS2R R60, SRZ ;  /* 0x00000000003c7805 */ /* 0x000fe4000001ff00 */
[----:B------:R-:W-:Y:S02]  /*15c0*/  CS2R R58, SRZ ;  /* 0x00000000003a7805 */ /* 0x000fe4000001ff00 */
[----:B------:R-:W-:Y:S02]  /*15d0*/  PLOP3.LUT P1, PT, PT, PT, UP0, 0x80, 0x0 ;  /* 0x000000000000781c */ /* 0x000fe40003f2f008 */
        /* <DEDUP_REMOVED lines=38> */
[----:B------:R-:W-:Y:S01]  /*1840*/  MOV R5, UR5 ;  /* 0x0000000500057c02 */ /* 0x000fe20008000f00 */
[----:B------:R-:W-:Y:S01]  /*1850*/  ULDC.64 UR4, c[0x4][0x90] ;  /* 0x0100240000047ab9 */ /* 0x000fe20000000a00 */
[----:B------:R-:W-:Y:S01]  /*1860*/  IMAD.U32 R10, RZ, RZ, UR6 ;  /* 0x00000006ff0a7e24 */ /* 0x000fe2000f8e00ff */
[----:B------:R-:W-:Y:S01]  /*1870*/  MOV R12, 0x1 ;  /* 0x00000001000c7802 */ /* 0x000fe20000000f00 */
[----:B------:R-:W-:Y:S02]  /*1880*/  IMAD.U32 R6, RZ, RZ, UR4 ;  /* 0x00000004ff067e24 */ /* 0x000fe4000f8e00ff */
[----:B------:R-:W-:-:S02]  /*1890*/  IMAD.U32 R7, RZ, RZ, UR5 ;  /* 0x00000005ff077e24 */ /* 0x000fc4000f8e00ff */
[----:B------:R-:W-:Y:S02]  /*18a0*/  IMAD.U32 R11, RZ, RZ, UR7 ;  /* 0x00000007ff0b7e24 */ /* 0x000fe4000f8e00ff */
[----:B------:R-:W-:Y:S02]  /*18b0*/  IMAD.MOV.U32 R8, RZ, RZ, 0x70 ;  /* 0x00000070ff087424 */ /* 0x000fe400078e00ff */
[----:B0-----:R-:W-:-:S07]  /*18c0*/  IMAD.MOV.U32 R13, RZ, RZ, RZ ;  /* 0x000000ffff0d7224 */ /* 0x001fce00078e00ff */
[----:B------:R-:W-:-:S07]  /*18d0*/  LEPC R20, `(.L_x_2423) ;  /* 0x000000001014794e */ /* 0x000fce0000000000 */
[----:B-1----:R-:W-:Y:S05]  /*18e0*/  CALL.ABS.NOINC R2 ;  /* 0x0000000002007343 */ /* 0x002fea0003c00000 */
.L_x_2423:
        /* <DEDUP_REMOVED lines=11> */
.L_x_2565:
[----:B------:R-:W-:Y:S05]  /*19a0*/  @!P0 BRA `(.L_x_2425) ;  /* 0x0000000000048947 */ /* 0x000fea0003800000 */
[----:B------:R-:W-:Y:S01]  /*19b0*/  BPT.TRAP 0x1 ;  /* 0x000000040000795c */ /* 0x000fe20000300000 */
.L_x_2425:
[----:B0-----:R-:W-:Y:S02]  /*19c0*/  IMAD.U32 R0, RZ, RZ, UR39 ;  /* 0x00000027ff007e24 */ /* 0x001fe4000f8e00ff */
[----:B------:R-:W-:-:S03]  /*19d0*/  IMAD.U32 R3, RZ, RZ, UR38 ;  /* 0x00000026ff037e24 */ /* 0x000fc6000f8e00ff */
[----:B------:R-:W-:Y:S02]  /*19e0*/  LEA R0, R0, UR40, 0x3 ;  /* 0x0000002800007c11 */ /* 0x000fe4000f8e18ff */
[----:B------:R-:W-:-:S04]  /*19f0*/  SHF.L.U32 R3, R3, 0x1f, RZ ;  /* 0x0000001f03037819 */ /* 0x000fc800000006ff */
[----:B------:R0:W1:Y:S01]  /*1a00*/  SYNCS.PHASECHK.TRANS64.TRYWAIT P1, [R0+URZ+0x30830], R3 ;  /* 0x03083003000075a7 */ /* 0x000062000802017f */
[----:B------:R-:W-:Y:S05]  /*1a10*/  @!P0 BRA `(.L_x_2426) ;  /* 0x0000000000048947 */ /* 0x000fea0003800000 */
[----:B------:R-:W-:Y:S01]  /*1a20*/  BPT.TRAP 0x1 ;  /* 0x000000040000795c */ /* 0x000fe20000300000 */
.L_x_2426:
[----:B-1----:R-:W-:Y:S05]  /*1a30*/  @P1 BRA `(.L_x_2427) ;  /* 0x0000000000081947 */ /* 0x002fea0003800000 */
[----:B------:R-:W1:Y:S02]  /*1a40*/  SYNCS.PHASECHK.TRANS64.TRYWAIT P1, [R0+URZ+0x30830], R3 ;  /* 0x03083003000075a7 */ /* 0x000e64000802017f */
[----:B-1----:R-:W-:Y:S05]  /*1a50*/  @!P1 BRA `(.L_x_2428) ;  /* 0x0000010800e09947 */ /* 0x002fea0003800000 */
.L_x_2427:
        /* <DEDUP_REMOVED lines=19> */
[----:B------:R-:W-:Y:S01]  /*1b90*/  MOV R8, UR12 ;  /* 0x0000000c00087c02 */ /* 0x000fe20008000f00 */
        /* <DEDUP_REMOVED lines=44> */
[----:B------:R-:W-:Y:S02]  /*1e60*/  IMAD.U32 R4, RZ, RZ, UR12 ;  /* 0x0000000cff047e24 */ /* 0x000fe4000f8e00ff */
        /* <DEDUP_REMOVED lines=38> */
.L_x_2429:
[----:B------:R-:W-:Y:S01]  /*20d0*/  UISETP.NE.AND UP0, UPT, UR60, URZ, UPT ;  /* 0x0000003f3c00728c */ /* 0x000fe2000bf05270 */
[----:B------:R-:W-:Y:S01]  /*20e0*/  IADD3 R11, R18, UR41, RZ ;  /* 0x00000029120b7c10 */ /* 0x000fe2000fffe0ff */
[----:B------:R-:W-:Y:S01]  /*20f0*/  UMOV UR5, 0xffffffa0 ;  /* 0xffffffa000057882 */ /* 0x000fe20000000000 */
[----:B------:R-:W-:Y:S01]  /*2100*/  R2UR UR7, R102 ;  /* 0x00000000660772ca */ /* 0x000fe200000e0000 */
        /* <DEDUP_REMOVED lines=9> */
[----:B------:R-:W-:Y:S01]  /*21a0*/  MUFU.TANH R27, R27 ;  /* 0x0000001b001b7308 */ /* 0x000fe20000002400 */
[----:B------:R-:W-:Y:S01]  /*21b0*/  FMUL.FTZ R31, R31, UR6 ;  /* 0x000000061f1f7c20 */ /* 0x000fe20008410000 */
[----:B------:R-:W-:Y:S01]  /*21c0*/  FMUL.FTZ R34, R34, UR6 ;  /* 0x0000000622227c20 */ /* 0x000fe20008410000 */
[----:B------:R-:W-:Y:S01]  /*21d0*/  UIMAD UR5, UR7, UR5, 0x61 ;  /* 0x00000061070574a4 */ /* 0x000fe2000f8e0205 */
[----:B------:R-:W-:Y:S01]  /*21e0*/  FMUL.FTZ R35, R35, UR6 ;  /* 0x0000000623237c20 */ /* 0x000fe20008410000 */
[----:B------:R-:W-:Y:S01]  /*21f0*/  FMUL.FTZ R28, R28, UR6 ;  /* 0x000000061c1c7c20 */ /* 0x000fe20008410000 */
[----:B------:R-:W-:Y:S01]  /*2200*/  @P1 IMAD.HI.U32 R2, R11, UR4, RZ ;  /* 0x000000040b021c27 */ /* 0x000fe2000f8e00ff */
[----:B------:R-:W-:Y:S01]  /*2210*/  @UP0 ULDC UR4, c[0x0][0x450] ;  /* 0x0001140000040ab9 */ /* 0x000fe20000000800 */
[----:B------:R-:W2:Y:S02]  /*2220*/  MUFU.TANH R25, R26 ;  /* 0x0000001a00197308 */ /* 0x000ea40000002400 */
[----:B------:R-:W-:Y:S01]  /*2230*/  FMUL.FTZ R38, R38, UR6 ;  /* 0x0000000626267c20 */ /* 0x000fe20008410000 */
[----:B------:R-:W-:Y:S01]  /*2240*/  FMUL.FTZ R29, R29, UR6 ;  /* 0x000000061d1d7c20 */ /* 0x000fe20008410000 */
[----:B------:R-:W-:Y:S01]  /*2250*/  @P2 SHF.R.U32.HI R11, RZ, UR4, R2 ;  /* 0x00000004ff0b2c19 */ /* 0x000fe20008011602 */
[----:B------:R-:W-:Y:S01]  /*2260*/  UIMAD UR4, UR7, -0x60, UR43 ;  /* 0xffffffa0070478a4 */ /* 0x000fe2000f8e022b */
[----:B------:R-:W-:-:S02]  /*2270*/  IMAD.U32 R2, RZ, RZ, UR5 ;  /* 0x00000005ff027e24 */ /* 0x000fc4000f8e00ff */
[----:B------:R-:W-:Y:S01]  /*2280*/  FMUL.FTZ R39, R39, UR6 ;  /* 0x0000000627277c20 */ /* 0x000fe20008410000 */
[----:B------:R-:W-:Y:S01]  /*2290*/  FMUL.FTZ R42, R42, UR6 ;  /* 0x000000062a2a7c20 */ /* 0x000fe20008410000 */
[----:B------:R-:W3:Y:S01]  /*22a0*/  SHFL.IDX PT, R14, R11, 0x1, 0x1c1f ;  /* 0x003c1f000b0e7f89 */ /* 0x000ee200000e0000 */
[----:B------:R-:W-:Y:S01]  /*22b0*/  UIADD3 UR4, UR4, 0x60, URZ ;  /* 0x0000006004047890 */ /* 0x000fe2000fffe03f */
[----:B------:R-:W-:Y:S01]  /*22c0*/  IMAD R2, R17, -0x2, R2 ;  /* 0xfffffffe11027824 */ /* 0x000fe200078e0202 */
[----:B------:R-:W-:Y:S01]  /*22d0*/  MUFU.TANH R30, R30 ;  /* 0x0000001e001e7308 */ /* 0x000fe20000002400 */
[----:B------:R-:W-:Y:S01]  /*22e0*/  FMUL.FTZ R33, R33, UR6 ;  /* 0x0000000621217c20 */ /* 0x000fe20008410000 */
[----:B------:R-:W-:Y:S01]  /*22f0*/  FMUL.FTZ R43, R43, UR6 ;  /* 0x000000062b2b7c20 */ /* 0x000fe20008410000 */
[----:B------:R-:W-:Y:S01]  /*2300*/  FMUL.FTZ R46, R46, UR6 ;  /* 0x000000062e2e7c20 */ /* 0x000fe20008410000 */
[----:B------:R-:W-:Y:S01]  /*2310*/  IMAD.U32 R12, RZ, RZ, UR4 ;  /* 0x00000004ff0c7e24 */ /* 0x000fe2000f8e00ff */
[----:B------:R-:W-:Y:S01]  /*2320*/  IADD3 R13, -R13, UR43, R2 ;  /* 0x0000002b0d0d7c10 */ /* 0x000fe2000fffe102 */
        /* <DEDUP_REMOVED lines=15> */
[-CC-:B---3--:R-:W-:Y:S01]  /*2420*/  VIADDMNMX R14, R14, R13.reuse, R12.reuse, PT ;  /* 0x0000000d0e0e7246 */ /* 0x188fe2000380010c */
[----:B------:R-:W-:Y:S01]  /*2430*/  FMUL.FTZ R67, R67, UR6 ;  /* 0x0000000643437c20 */ /* 0x000fe20008410000 */
[----:B------:R-:W-:Y:S01]  /*2440*/  FMUL.FTZ R70, R70, UR6 ;  /* 0x0000000646467c20 */ /* 0x000fe20008410000 */
[----:B------:R-:W-:Y:S01]  /*2450*/  FMUL.FTZ R71, R71, UR6 ;  /* 0x0000000647477c20 */ /* 0x000fe20008410000 */
[C---:B------:R-:W-:Y:S01]  /*2460*/  ISETP.GT.AND P1, PT, R14.reuse, RZ, PT ;  /* 0x000000ff0e00720c */ /* 0x040fe20003f24270 */
[----:B------:R3:W-:Y:S01]  /*2470*/  MUFU.TANH R20, R28 ;  /* 0x0000001c00147308 */ /* 0x0007e20000002400 */
[C---:B------:R-:W-:Y:S01]  /*2480*/  ISETP.GT.AND P2, PT, R14.reuse, 0x1, PT ;  /* 0x000000010e00780c */ /* 0x040fe20003f44270 */
[----:B------:R-:W5:Y:S01]  /*2490*/  SHFL.IDX PT, R11, R11, RZ, 0x1c1f ;  /* 0x001c1fff0b0b7589 */ /* 0x000f6200000e0000 */
[----:B------:R-:W-:Y:S01]  /*24a0*/  ISETP.GT.AND P3, PT, R14, 0x8, PT ;  /* 0x000000080e00780c */ /* 0x000fe20003f64270 */
[----:B01----:R-:W-:Y:S01]  /*24b0*/  FMUL.FTZ R3, R24, UR6 ;  /* 0x0000000618037c20 */ /* 0x003fe20008410000 */
[----:B--2---:R-:W-:Y:S01]  /*24c0*/  FSEL R25, R25, -INF , P1 ;  /* 0xff80000019197808 */ /* 0x004fe20000800000 */
[----:B------:R-:W-:Y:S01]  /*24d0*/  FMUL.FTZ R32, R32, UR6 ;  /* 0x0000000620207c20 */ /* 0x000fe20008410000 */
[----:B------:R-:W-:Y:S01]  /*24e0*/  ISETP.GT.AND P1, PT, R14, 0x9, PT ;  /* 0x000000090e00780c */ /* 0x000fe20003f24270 */
[----:B------:R-:W0:Y:S01]  /*24f0*/  MUFU.TANH R35, R35 ;  /* 0x0000002300237308 */ /* 0x000e220000002400 */
[----:B---3--:R-:W-:Y:S01]  /*2500*/  FSEL R28, R27, -INF , P2 ;  /* 0xff8000001b1c7808 */ /* 0x008fe20001000000 */
[----:B------:R-:W-:Y:S01]  /*2510*/  FMUL.FTZ R36, R36, UR6 ;  /* 0x0000000624247c20 */ /* 0x000fe20008410000 */
[----:B------:R-:W-:Y:S01]  /*2520*/  ISETP.GT.AND P2, PT, R14, 0x10, PT ;  /* 0x000000100e00780c */ /* 0x000fe20003f44270 */
[----:B------:R-:W-:Y:S01]  /*2530*/  FMUL.FTZ R40, R40, UR6 ;  /* 0x0000000628287c20 */ /* 0x000fe20008410000 */
[----:B------:R-:W-:Y:S01]  /*2540*/  FMNMX.FTZ R2, R25, R28, !PT ;  /* 0x0000001c19027209 */ /* 0x000fe20007810000 */
[----:B------:R-:W-:Y:S01]  /*2550*/  ULDC UR14, c[0x0][0x988] ;  /* 0x00026200000e7ab9 */ /* 0x000fe20000000800 */
[----:B----4-:R-:W-:Y:S01]  /*2560*/  FSEL R31, R31, -INF , P1 ;  /* 0xff8000001f1f7808 */ /* 0x010fe20000800000 */
[----:B------:R1:W-:Y:S01]  /*2570*/  MUFU.TANH R21, R29 ;  /* 0x0000001d00157308 */ /* 0x0003e20000002400 */
[----:B------:R-:W-:Y:S01]  /*2580*/  ISETP.GT.AND P1, PT, R14, 0x11, PT ;  /* 0x000000110e00780c */ /* 0x000fe20003f24270 */
[----:B------:R-:W-:Y:S01]  /*2590*/  FMUL.FTZ R44, R44, UR6 ;  /* 0x000000062c2c7c20 */ /* 0x000fe20008410000 */
[----:B------:R-:W-:Y:S01]  /*25a0*/  FMUL.FTZ R45, R45, UR6 ;  /* 0x000000062d2d7c20 */ /* 0x000fe20008410000 */
[----:B------:R-:W-:Y:S01]  /*25b0*/  FMUL.FTZ R48, R48, UR6 ;  /* 0x0000000630307c20 */ /* 0x000fe20008410000 */
[----:B------:R-:W-:Y:S01]  /*25c0*/  FMUL.FTZ R49, R49, UR6 ;  /* 0x0000000631317c20 */ /* 0x000fe20008410000 */
[----:B------:R-:W-:Y:S01]  /*25d0*/  FMUL.FTZ R52, R52, UR6 ;  /* 0x0000000634347c20 */ /* 0x000fe20008410000 */
[----:B------:R-:W-:Y:S01]  /*25e0*/  FMUL.FTZ R53, R53, UR6 ;  /* 0x0000000635357c20 */ /* 0x000fe20008410000 */
[----:B------:R-:W-:Y:S01]  /*25f0*/  MUFU.TANH R38, R38 ;  /* 0x0000002600267308 */ /* 0x000fe20000002400 */
[----:B-1----:R-:W-:Y:S01]  /*2600*/  FSEL R29, R30, -INF , P3 ;  /* 0xff8000001e1d7808 */ /* 0x002fe20001800000 */
[----:B------:R-:W-:Y:S01]  /*2610*/  FMUL.FTZ R56, R56, UR6 ;  /* 0x0000000638387c20 */ /* 0x000fe20008410000 */
[----:B0-----:R-:W-:Y:S01]  /*2620*/  FSEL R35, R35, -INF , P1 ;  /* 0xff80000023237808 */ /* 0x001fe20000800000 */
[----:B------:R-:W-:Y:S01]  /*2630*/  FMUL.FTZ R57, R57, UR6 ;  /* 0x0000000639397c20 */ /* 0x000fe20008410000 */
[----:B------:R-:W-:Y:S01]  /*2640*/  FMNMX.FTZ R2, R29, R2, !PT ;  /* 0x000000021d027209 */ /* 0x000fe20007810000 */
[----:B------:R-:W-:Y:S01]  /*2650*/  FMUL.FTZ R60, R60, UR6 ;  /* 0x000000063c3c7c20 */ /* 0x000fe20008410000 */
[----:B------:R-:W-:Y:S01]  /*2660*/  ISETP.GT.AND P1, PT, R14, 0x19, PT ;  /* 0x000000190e00780c */ /* 0x000fe20003f24270 */
[----:B------:R-:W0:Y:S01]  /*2670*/  MUFU.TANH R39, R39 ;  /* 0x0000002700277308 */ /* 0x000e220000002400 */
[----:B------:R-:W-:Y:S01]  /*2680*/  FMNMX.FTZ R2, R31, R2, !PT ;  /* 0x000000021f027209 */ /* 0x000fe20007810000 */
[----:B------:R-:W-:Y:S01]  /*2690*/  FMUL.FTZ R61, R61, UR6 ;  /* 0x000000063d3d7c20 */ /* 0x000fe20008410000 */
[----:B-----5:R-:W-:Y:S01]  /*26a0*/  VIADDMNMX R12, R11, R13, R12, PT ;  /* 0x0000000d0b0c7246 */ /* 0x020fe2000380010c */
[----:B------:R-:W-:Y:S01]  /*26b0*/  FMUL.FTZ R64, R64, UR6 ;  /* 0x0000000640407c20 */ /* 0x000fe20008410000 */
[----:B------:R-:W-:Y:S01]  /*26c0*/  FMUL.FTZ R65, R65, UR6 ;  /* 0x0000000641417c20 */ /* 0x000fe20008410000 */
[----:B------:R-:W-:Y:S01]  /*26d0*/  FMUL.FTZ R68, R68, UR6 ;  /* 0x0000000644447c20 */ /* 0x000fe20008410000 */
[----:B------:R-:W-:Y:S01]  /*26e0*/  ISETP.GT.AND P3, PT, R12, 0x8, PT ;  /* 0x000000080c00780c */ /* 0x000fe20003f64270 */
[----:B------:R1:W-:Y:S01]  /*26f0*/  MUFU.TANH R26, R33 ;  /* 0x00000021001a7308 */ /* 0x0003e20000002400 */
[----:B------:R-:W-:Y:S01]  /*2700*/  FMUL.FTZ R69, R69, UR6 ;  /* 0x0000000645457c20 */ /* 0x000fe20008410000 */
[----:B------:R-:W-:Y:S01]  /*2710*/  R2UR UR8, R0 ;  /* 0x00000000000872ca */ /* 0x000fe200000e0000 */
[----:B------:R-:W-:Y:S01]  /*2720*/  @UP0 ULDC UR6, c[0x0][0x44c] ;  /* 0x0001130000060ab9 */ /* 0x000fe20000000800 */
[----:B------:R-:W-:Y:S01]  /*2730*/  FSEL R13, R20, -INF , P3 ;  /* 0xff800000140d7808 */ /* 0x000fe20001800000 */
[----:B------:R-:W-:Y:S01]  /*2740*/  UIADD3 UR4, UR7, -0x2, URZ ;  /* 0xfffffffe07047890 */ /* 0x000fe2000fffe03f */
[----:B------:R-:W-:Y:S01]  /*2750*/  ISETP.GT.AND P3, PT, R12, 0x18, PT ;  /* 0x000000180c00780c */ /* 0x000fe20003f64270 */
[----:B------:R-:W-:Y:S01]  /*2760*/  UIMAD.WIDE.U32 UR6, UR41, UR6, URZ ;  /* 0x00000006290672a5 */ /* 0x000fe2000f8e003f */
[----:B------:R-:W2:Y:S01]  /*2770*/  MUFU.TANH R42, R42 ;  /* 0x0000002a002a7308 */ /* 0x000ea20000002400 */
[----:B-1----:R-:W-:Y:S01]  /*2780*/  FSEL R33, R34, -INF , P2 ;  /* 0xff80000022217808 */ /* 0x002fe20001000000 */
[----:B------:R-:W-:Y:S01]  /*2790*/  @UP0 ULDC UR9, c[0x0][0x450] ;  /* 0x0001140000090ab9 */ /* 0x000fe20000000800 */
[C---:B------:R-:W-:Y:S01]  /*27a0*/  ISETP.GT.AND P2, PT, R14.reuse, 0x18, PT ;  /* 0x000000180e00780c */ /* 0x040fe20003f44270 */
[----:B------:R-:W-:Y:S01]  /*27b0*/  UMOV UR5, UR41 ;  /* 0x0000002900057c82 */ /* 0x000fe20008000000 */
[----:B------:R-:W-:Y:S01]  /*27c0*/  FMNMX.FTZ R2, R33, R2, !PT ;  /* 0x0000000221027209 */ /* 0x000fe20007810000 */
[----:B------:R-:W1:Y:S01]  /*27d0*/  S2UR UR10, SR_CgaCtaId ;  /* 0x00000000000a79c3 */ /* 0x000e620000008800 */
[----:B0-----:R-:W-:Y:S01]  /*27e0*/  FSEL R39, R39, -INF , P1 ;  /* 0xff80000027277808 */ /* 0x001fe20000800000 */
[----:B------:R-:W0:Y:S01]  /*27f0*/  MUFU.TANH R43, R43 ;  /* 0x0000002b002b7308 */ /* 0x000e220000002400 */
[----:B------:R-:W-:Y:S01]  /*2800*/  FMNMX.FTZ R2, R35, R2, !PT ;  /* 0x0000000223027209 */ /* 0x000fe20007810000 */
[----:B------:R-:W-:Y:S01]  /*2810*/  @UP0 USHF.R.U32.HI UR5, URZ, UR9, UR7 ;  /* 0x000000093f050299 */ /* 0x000fe20008011607 */
[----:B------:R-:W-:-:S02]  /*2820*/  ISETP.GT.AND P1, PT, R14, 0x21, PT ;  /* 0x000000210e00780c */ /* 0x000fc40003f24270 */
[----:B------:R-:W-:Y:S02]  /*2830*/  CS2R R118, SRZ ;  /* 0x0000000000767805 */ /* 0x000fe4000001ff00 */
[----:B------:R-:W-:Y:S01]  /*2840*/  CS2R R116, SRZ ;  /* 0x0000000000747805 */ /* 0x000fe2000001ff00 */
[----:B------:R-:W-:Y:S01]  /*2850*/  UIADD3 UR6, UR5, UR43, -UR42 ;  /* 0x0000002b05067290 */ /* 0x000fe2000fffe82a */
        /* <DEDUP_REMOVED lines=9> */
[----:B------:R-:W4:Y:S01]  /*28f0*/  MUFU.TANH R46, R46 ;  /* 0x0000002e002e7308 */ /* 0x000f220000002400 */
[----:B---3--:R-:W-:Y:S02]  /*2900*/  FSEL R37, R38, -INF , P2 ;  /* 0xff80000026257808 */ /* 0x008fe40001000000 */
[----:B------:R-:W-:Y:S02]  /*2910*/  CS2R R104, SRZ ;  /* 0x0000000000687805 */ /* 0x000fe4000001ff00 */
[----:B------:R-:W-:Y:S01]  /*2920*/  ISETP.GT.AND P2, PT, R14, 0x20, PT ;  /* 0x000000200e00780c */ /* 0x000fe20003f44270 */
[----:B------:R-:W-:Y:S01]  /*2930*/  ULEA.HI.SX32 UR6, UR7, UR6, 0x1c ;  /* 0x0000000607067291 */ /* 0x000fe2000f8fe23f */
[----:B------:R-:W-:Y:S01]  /*2940*/  FMNMX.FTZ R2, R37, R2, !PT ;  /* 0x0000000225027209 */ /* 0x000fe20007810000 */
[----:B-1----:R-:W-:Y:S01]  /*2950*/  UPRMT UR5, UR10, 0x654, UR5 ;  /* 0x000006540a057896 */ /* 0x002fe20008000005 */
[----:B------:R-:W-:Y:S01]  /*2960*/  CS2R R102, SRZ ;  /* 0x0000000000667805 */ /* 0x000fe2000001ff00 */
[----:B------:R-:W1:Y:S01]  /*2970*/  MUFU.TANH R47, R47 ;  /* 0x0000002f002f7308 */ /* 0x000e620000002400 */
[----:B------:R-:W-:Y:S01]  /*2980*/  FMNMX.FTZ R2, R39, R2, !PT ;  /* 0x0000000227027209 */ /* 0x000fe20007810000 */
[----:B------:R-:W-:Y:S01]  /*2990*/  UISETP.LT.AND UP0, UPT, URZ, UR6, UPT ;  /* 0x000000063f00728c */ /* 0x000fe2000bf01270 */
[----:B------:R-:W-:-:S02]  /*29a0*/  CS2R R100, SRZ ;  /* 0x0000000000647805 */ /* 0x000fc4000001ff00 */
[----:B------:R-:W-:Y:S02]  /*29b0*/  CS2R R98, SRZ ;  /* 0x0000000000627805 */ /* 0x000fe4000001ff00 */
[----:B------:R-:W-:Y:S01]  /*29c0*/  CS2R R96, SRZ ;  /* 0x0000000000607805 */ /* 0x000fe2000001ff00 */
[----:B------:R-:W-:Y:S01]  /*29d0*/  USEL UR10, URZ, UR6, !UP0 ;  /* 0x000000063f0a7287 */ /* 0x000fe2000c000000 */
[----:B------:R-:W-:Y:S01]  /*29e0*/  SYNCS.ARRIVE.TRANS64.RED.A1T0 RZ, [UR5], RZ ;  /* 0x000000ffffff79a7 */ /* 0x000fe20008100405 */
[----:B------:R2:W-:Y:S01]  /*29f0*/  MUFU.TANH R73, R41 ;  /* 0x0000002900497308 */ /* 0x0005e20000002400 */
[----:B------:R-:W-:Y:S01]  /*2a00*/  CS2R R94, SRZ ;  /* 0x00000000005e7805 */ /* 0x000fe2000001ff00 */
[----:B------:R-:W-:Y:S01]  /*2a10*/  UISETP.GE.AND UP0, UPT, UR4, UR10, UPT ;  /* 0x0000000a0400728c */ /* 0x000fe2000bf06270 */
[----:B------:R-:W-:Y:S02]  /*2a20*/  CS2R R92, SRZ ;  /* 0x00000000005c7805 */ /* 0x000fe4000001ff00 */
[----:B------:R-:W-:-:S02]  /*2a30*/  CS2R R90, SRZ ;  /* 0x00000000005a7805 */ /* 0x000fc4000001ff00 */
[----:B------:R-:W-:Y:S02]  /*2a40*/  CS2R R88, SRZ ;  /* 0x0000000000587805 */ /* 0x000fe4000001ff00 */
[----:B------:R-:W-:Y:S02]  /*2a50*/  CS2R R86, SRZ ;  /* 0x0000000000567805 */ /* 0x000fe4000001ff00 */
[----:B------:R-:W-:Y:S01]  /*2a60*/  CS2R R84, SRZ ;  /* 0x0000000000547805 */ /* 0x000fe2000001ff00 */
[----:B------:R-:W3:Y:S01]  /*2a70*/  MUFU.TANH R50, R50 ;  /* 0x0000003200327308 */ /* 0x000ee20000002400 */
[----:B--2---:R-:W-:Y:S02]  /*2a80*/  FSEL R41, R42, -INF , P2 ;  /* 0xff8000002a297808 */ /* 0x004fe40001000000 */
[----:B------:R-:W-:Y:S02]  /*2a90*/  CS2R R82, SRZ ;  /* 0x0000000000527805 */ /* 0x000fe4000001ff00 */
[----:B------:R-:W-:-:S02]  /*2aa0*/  ISETP.GT.AND P2, PT, R14, 0x28, PT ;  /* 0x000000280e00780c */ /* 0x000fc40003f44270 */
[----:B------:R-:W-:Y:S02]  /*2ab0*/  CS2R R80, SRZ ;  /* 0x0000000000507805 */ /* 0x000fe4000001ff00 */
[----:B0-----:R-:W-:Y:S02]  /*2ac0*/  FSEL R42, R43, -INF , P1 ;  /* 0xff8000002b2a7808 */ /* 0x001fe40000800000 */
[----:B------:R-:W-:Y:S02]  /*2ad0*/  CS2R R78, SRZ ;  /* 0x00000000004e7805 */ /* 0x000fe4000001ff00 */
[----:B------:R-:W-:Y:S01]  /*2ae0*/  FMNMX.FTZ R15, R41, R2, !PT ;  /* 0x00000002290f7209 */ /* 0x000fe20007810000 */
[----:B------:R-:W0:Y:S01]  /*2af0*/  MUFU.TANH R51, R51 ;  /* 0x0000003300337308 */ /* 0x000e220000002400 */
[----:B------:R-:W-:Y:S02]  /*2b00*/  ISETP.GT.AND P1, PT, R14, 0x29, PT ;  /* 0x000000290e00780c */ /* 0x000fe40003f24270 */
[----:B------:R-:W-:-:S02]  /*2b10*/  CS2R R76, SRZ ;  /* 0x00000000004c7805 */ /* 0x000fc4000001ff00 */
[----:B----4-:R-:W-:Y:S02]  /*2b20*/  FSEL R43, R46, -INF , P2 ;  /* 0xff8000002e2b7808 */ /* 0x010fe40001000000 */
[----:B------:R-:W-:Y:S02]  /*2b30*/  CS2R R74, SRZ ;  /* 0x00000000004a7805 */ /* 0x000fe4000001ff00 */
[----:B------:R-:W-:Y:S02]  /*2b40*/  FMNMX.FTZ R2, R42, R15, !PT ;  /* 0x0000000f2a027209 */ /* 0x000fe40007810000 */
[----:B------:R-:W-:Y:S01]  /*2b50*/  ISETP.GT.AND P2, PT, R14, 0x30, PT ;  /* 0x000000300e00780c */ /* 0x000fe20003f44270 */
[----:B------:R-:W2:Y:S01]  /*2b60*/  MUFU.TANH R54, R54 ;  /* 0x0000003600367308 */ /* 0x000ea20000002400 */
[----:B-1----:R-:W-:Y:S02]  /*2b70*/  FSEL R46, R47, -INF , P1 ;  /* 0xff8000002f2e7808 */ /* 0x002fe40000800000 */
[----:B------:R-:W-:-:S02]  /*2b80*/  FMNMX.FTZ R15, R43, R2, !PT ;  /* 0x000000022b0f7209 */ /* 0x000fc40007810000 */
[----:B------:R-:W-:Y:S02]  /*2b90*/  ISETP.GT.AND P1, PT, R14, 0x31, PT ;  /* 0x000000310e00780c */ /* 0x000fe40003f24270 */
[----:B---3--:R-:W-:Y:S01]  /*2ba0*/  FSEL R47, R50, -INF , P2 ;  /* 0xff800000322f7808 */ /* 0x008fe20001000000 */
[----:B------:R-:W1:Y:S01]  /*2bb0*/  MUFU.TANH R55, R55 ;  /* 0x0000003700377308 */ /* 0x000e620000002400 */
[----:B------:R-:W-:Y:S02]  /*2bc0*/  FMNMX.FTZ R2, R46, R15, !PT ;  /* 0x0000000f2e027209 */ /* 0x000fe40007810000 */
[C---:B------:R-:W-:Y:S02]  /*2bd0*/  ISETP.GT.AND P2, PT, R14.reuse, 0x38, PT ;  /* 0x000000380e00780c */ /* 0x040fe40003f44270 */
[----:B0-----:R-:W-:Y:S02]  /*2be0*/  FSEL R50, R51, -INF , P1 ;  /* 0xff80000033327808 */ /* 0x001fe40000800000 */
[----:B------:R-:W-:Y:S01]  /*2bf0*/  FMNMX.FTZ R15, R47, R2, !PT ;  /* 0x000000022f0f7209 */ /* 0x000fe20007810000 */
[----:B------:R-:W0:Y:S01]  /*2c00*/  MUFU.TANH R58, R58 ;  /* 0x0000003a003a7308 */ /* 0x000e220000002400 */
[----:B------:R-:W-:-:S02]  /*2c10*/  ISETP.GT.AND P1, PT, R14, 0x39, PT ;  /* 0x000000390e00780c */ /* 0x000fc40003f24270 */
[----:B--2---:R-:W-:Y:S02]  /*2c20*/  FSEL R51, R54, -INF , P2 ;  /* 0xff80000036337808 */ /* 0x004fe40001000000 */
[----:B------:R-:W-:Y:S02]  /*2c30*/  FMNMX.FTZ R2, R50, R15, !PT ;  /* 0x0000000f32027209 */ /* 0x000fe40007810000 */
[C---:B------:R-:W-:Y:S01]  /*2c40*/  ISETP.GT.AND P2, PT, R14.reuse, 0x40, PT ;  /* 0x000000400e00780c */ /* 0x040fe20003f44270 */
[----:B------:R-:W2:Y:S01]  /*2c50*/  MUFU.TANH R59, R59 ;  /* 0x0000003b003b7308 */ /* 0x000ea20000002400 */
[----:B-1----:R-:W-:Y:S02]  /*2c60*/  FSEL R54, R55, -INF , P1 ;  /* 0xff80000037367808 */ /* 0x002fe40000800000 */
[----:B------:R-:W-:Y:S02]  /*2c70*/  FMNMX.FTZ R15, R51, R2, !PT ;  /* 0x00000002330f7209 */ /* 0x000fe40007810000 */
[----:B------:R-:W-:-:S02]  /*2c80*/  ISETP.GT.AND P1, PT, R14, 0x41, PT ;  /* 0x000000410e00780c */ /* 0x000fc40003f24270 */
[----:B------:R-:W-:Y:S01]  /*2c90*/  FMNMX.FTZ R2, R54, R15, !PT ;  /* 0x0000000f36027209 */ /* 0x000fe20007810000 */
[----:B------:R-:W1:Y:S01]  /*2ca0*/  MUFU.TANH R62, R62 ;  /* 0x0000003e003e7308 */ /* 0x000e620000002400 */
[----:B0-----:R-:W-:Y:S02]  /*2cb0*/  FSEL R55, R58, -INF , P2 ;  /* 0xff8000003a377808 */ /* 0x001fe40001000000 */
[----:B------:R-:W-:Y:S02]  /*2cc0*/  ISETP.GT.AND P2, PT, R14, 0x48, PT ;  /* 0x000000480e00780c */ /* 0x000fe40003f44270 */
[----:B------:R-:W-:-:S03]  /*2cd0*/  FMNMX.FTZ R15, R55, R2, !PT ;  /* 0x00000002370f7209 */ /* 0x000fc60007810000 */
[----:B------:R-:W0:Y:S01]  /*2ce0*/  MUFU.TANH R63, R63 ;  /* 0x0000003f003f7308 */ /* 0x000e220000002400 */
[----:B--2---:R-:W-:Y:S02]  /*2cf0*/  FSEL R58, R59, -INF , P1 ;  /* 0xff8000003b3a7808 */ /* 0x004fe40000800000 */
[----:B------:R-:W-:Y:S02]  /*2d00*/  ISETP.GT.AND P1, PT, R14, 0x49, PT ;  /* 0x000000490e00780c */ /* 0x000fe40003f24270 */
[----:B------:R-:W-:-:S03]  /*2d10*/  FMNMX.FTZ R2, R58, R15, !PT ;  /* 0x0000000f3a027209 */ /* 0x000fc60007810000 */
[----:B------:R-:W2:Y:S01]  /*2d20*/  MUFU.TANH R66, R66 ;  /* 0x0000004200427308 */ /* 0x000ea20000002400 */
[----:B-1----:R-:W-:Y:S02]  /*2d30*/  FSEL R59, R62, -INF , P2 ;  /* 0xff8000003e3b7808 */ /* 0x002fe40001000000 */
[----:B------:R-:W-:Y:S02]  /*2d40*/  ISETP.GT.AND P2, PT, R14, 0x50, PT ;  /* 0x000000500e00780c */ /* 0x000fe40003f44270 */
[----:B------:R-:W-:-:S03]  /*2d50*/  FMNMX.FTZ R15, R59, R2, !PT ;  /* 0x000000023b0f7209 */ /* 0x000fc60007810000 */
        /* <DEDUP_REMOVED lines=18> */
[----:B------:R-:W-:Y:S02]  /*2e80*/  ISETP.GT.AND P1, PT, R12, RZ, PT ;  /* 0x000000ff0c00720c */ /* 0x000fe40003f24270 */
[----:B------:R-:W-:-:S03]  /*2e90*/  FMNMX.FTZ R15, R2, R15, !PT ;  /* 0x0000000f020f7209 */ /* 0x000fc60007810000 */
[----:B------:R-:W2:Y:S01]  /*2ea0*/  MUFU.TANH R32, R32 ;  /* 0x0000002000207308 */ /* 0x000ea20000002400 */
[----:B-1----:R-:W-:Y:S01]  /*2eb0*/  FSEL R3, R3, -INF , P1 ;  /* 0xff80000003037808 */ /* 0x002fe20000800000 */
[----:B------:R-:W1:Y:S01]  /*2ec0*/  SHFL.BFLY PT, R14, R15, 0x2, 0x1f ;  /* 0x0c401f000f0e7f89 */ /* 0x000e6200000e0000 */
[----:B------:R-:W-:-:S05]  /*2ed0*/  ISETP.GT.AND P1, PT, R12, 0x9, PT ;  /* 0x000000090c00780c */ /* 0x000fca0003f24270 */
[----:B------:R-:W3:Y:S01]  /*2ee0*/  MUFU.TANH R36, R36 ;  /* 0x0000002400247308 */ /* 0x000ee20000002400 */
[----:B0-----:R-:W-:Y:S02]  /*2ef0*/  FSEL R10, R10, -INF , P2 ;  /* 0xff8000000a0a7808 */ /* 0x001fe40001000000 */
[----:B------:R-:W-:Y:S02]  /*2f00*/  ISETP.GT.AND P2, PT, R12, 0x10, PT ;  /* 0x000000100c00780c */ /* 0x000fe40003f44270 */
[----:B------:R-:W-:-:S03]  /*2f10*/  FMNMX.FTZ R20, R3, R10, !PT ;  /* 0x0000000a03147209 */ /* 0x000fc60007810000 */
[----:B------:R-:W0:Y:S08]  /*2f20*/  MUFU.TANH R40, R40 ;  /* 0x0000002800287308 */ /* 0x000e300000002400 */
[----:B------:R4:W5:Y:S01]  /*2f30*/  MUFU.TANH R38, R44 ;  /* 0x0000002c00267308 */ /* 0x0009620000002400 */
[----:B-1----:R-:W-:-:S05]  /*2f40*/  FMNMX.FTZ R14, R15, R14, !PT ;  /* 0x0000000e0f0e7209 */ /* 0x002fca0007810000 */
[----:B------:R-:W1:Y:S02]  /*2f50*/  SHFL.BFLY PT, R15, R14, 0x1, 0x1f ;  /* 0x0c201f000e0f7f89 */ /* 0x000e6400000e0000 */
[----:B------:R5:W5:Y:S08]  /*2f60*/  MUFU.TANH R70, R45 ;  /* 0x0000002d00467308 */ /* 0x000b700000002400 */
[----:B------:R-:W5:Y:S08]  /*2f70*/  MUFU.TANH R71, R48 ;  /* 0x0000003000477308 */ /* 0x000f700000002400 */
[----:B------:R-:W5:Y:S01]  /*2f80*/  MUFU.TANH R49, R49 ;  /* 0x0000003100317308 */ /* 0x000f620000002400 */
[----:B-1----:R-:W-:-:S07]  /*2f90*/  FMNMX.FTZ R11, R14, R15, !PT ;  /* 0x0000000f0e0b7209 */ /* 0x002fce0007810000 */
[----:B------:R-:W1:Y:S01]  /*2fa0*/  MUFU.TANH R52, R52 ;  /* 0x0000003400347308 */ /* 0x000e620000002400 */
[----:B------:R-:W-:Y:S02]  /*2fb0*/  FSEL R14, R21, -INF , P1 ;  /* 0xff800000150e7808 */ /* 0x000fe40000800000 */
[----:B------:R-:W-:Y:S02]  /*2fc0*/  FMNMX.FTZ R21, R13, R20, !PT ;  /* 0x000000140d157209 */ /* 0x000fe40007810000 */
[----:B------:R-:W-:Y:S02]  /*2fd0*/  ISETP.GT.AND P1, PT, R12, 0x11, PT ;  /* 0x000000110c00780c */ /* 0x000fe40003f24270 */
[----:B--2---:R-:W-:Y:S01]  /*2fe0*/  FSEL R15, R32, -INF , P2 ;  /* 0xff800000200f7808 */ /* 0x004fe20001000000 */
[----:B------:R-:W2:Y:S01]  /*2ff0*/  MUFU.TANH R53, R53 ;  /* 0x0000003500357308 */ /* 0x000ea20000002400 */
[----:B------:R-:W-:Y:S01]  /*3000*/  FMNMX.FTZ R24, R14, R21, !PT ;  /* 0x000000150e187209 */ /* 0x000fe20007810000 */
[C---:B------:R-:W-:Y:S01]  /*3010*/  FMUL.FTZ R21, R11.reuse, UR14 ;  /* 0x0000000e0b157c20 */ /* 0x040fe20008410000 */
[----:B------:R-:W-:-:S02]  /*3020*/  FSETP.NEU.FTZ.AND P2, PT, R11, -INF , PT ;  /* 0xff8000000b00780b */ /* 0x000fc40003f5d000 */
[----:B------:R-:W-:Y:S02]  /*3030*/  FSEL R20, R26, -INF , P1 ;  /* 0xff8000001a147808 */ /* 0x000fe40000800000 */
[----:B------:R-:W-:Y:S01]  /*3040*/  FMNMX.FTZ R27, R15, R24, !PT ;  /* 0x000000180f1b7209 */ /* 0x000fe20007810000 */
[----:B------:R-:W2:Y:S01]  /*3050*/  MUFU.TANH R56, R56 ;  /* 0x0000003800387308 */ /* 0x000ea20000002400 */
[----:B----4-:R-:W-:Y:S02]  /*3060*/  FSEL R44, R21, RZ, P2 ;  /* 0x000000ff152c7208 */ /* 0x010fe40001000000 */
[----:B------:R-:W-:Y:S02]  /*3070*/  ISETP.GT.AND P1, PT, R12, 0x19, PT ;  /* 0x000000190c00780c */ /* 0x000fe40003f24270 */
[----:B---3--:R-:W-:Y:S01]  /*3080*/  FSEL R21, R36, -INF , P3 ;  /* 0xff80000024157808 */ /* 0x008fe20001800000 */
[--C-:B------:R-:W-:Y:S01]  /*3090*/  FFMA.FTZ R32, R25, UR14, -R44.reuse ;  /* 0x0000000e19207c23 */ /* 0x100fe2000801082c */
[----:B------:R-:W-:Y:S01]  /*30a0*/  FMNMX.FTZ R26, R20, R27, !PT ;  /* 0x0000001b141a7209 */ /* 0x000fe20007810000 */
[--C-:B------:R-:W-:Y:S01]  /*30b0*/  FFMA.FTZ R34, R28, UR14, -R44.reuse ;  /* 0x0000000e1c227c23 */ /* 0x100fe2000801082c */
[----:B------:R-:W-:Y:S01]  /*30c0*/  ISETP.GT.AND P2, PT, R12, 0x20, PT ;  /* 0x000000200c00780c */ /* 0x000fe20003f44270 */
[----:B------:R3:W-:Y:S01]  /*30d0*/  MUFU.EX2 R189, R32 ;  /* 0x0000002000bd7308 */ /* 0x0007e20000000800 */
[----:B------:R-:W-:Y:S01]  /*30e0*/  FSEL R24, R72, -INF , P1 ;  /* 0xff80000048187808 */ /* 0x000fe20000800000 */
[--C-:B------:R-:W-:Y:S01]  /*30f0*/  FFMA.FTZ R36, R29, UR14, -R44.reuse ;  /* 0x0000000e1d247c23 */ /* 0x100fe2000801082c */
[----:B------:R-:W-:Y:S01]  /*3100*/  FMNMX.FTZ R27, R21, R26, !PT ;  /* 0x0000001a151b7209 */ /* 0x000fe20007810000 */
[--C-:B------:R-:W-:Y:S01]  /*3110*/  FFMA.FTZ R42, R42, UR14, -R44.reuse ;  /* 0x0000000e2a2a7c23 */ /* 0x100fe2000801082c */
[----:B------:R-:W-:Y:S01]  /*3120*/  ISETP.GT.AND P1, PT, R12, 0x21, PT ;  /* 0x000000210c00780c */ /* 0x000fe20003f24270 */
[--C-:B------:R-:W-:Y:S01]  /*3130*/  FFMA.FTZ R43, R43, UR14, -R44.reuse ;  /* 0x0000000e2b2b7c23 */ /* 0x100fe2000801082c */
[----:B0-----:R-:W-:Y:S01]  /*3140*/  FSEL R25, R40, -INF , P2 ;  /* 0xff80000028197808 */ /* 0x001fe20001000000 */
[----:B------:R-:W0:Y:S01]  /*3150*/  MUFU.TANH R57, R57 ;  /* 0x0000003900397308 */ /* 0x000e220000002400 */
[----:B------:R-:W-:Y:S01]  /*3160*/  FMNMX.FTZ R30, R24, R27, !PT ;  /* 0x0000001b181e7209 */ /* 0x000fe20007810000 */
[--C-:B------:R-:W-:Y:S01]  /*3170*/  FFMA.FTZ R40, R33, UR14, -R44.reuse ;  /* 0x0000000e21287c23 */ /* 0x100fe2000801082c */
[----:B------:R-:W-:Y:S01]  /*3180*/  ISETP.GT.AND P2, PT, R12, 0x28, PT ;  /* 0x000000280c00780c */ /* 0x000fe20003f44270 */
[--C-:B------:R-:W-:Y:S01]  /*3190*/  FFMA.FTZ R46, R46, UR14, -R44.reuse ;  /* 0x0000000e2e2e7c23 */ /* 0x100fe2000801082c */
[----:B------:R-:W-:Y:S01]  /*31a0*/  FSEL R26, R73, -INF , P1 ;  /* 0xff800000491a7808 */ /* 0x000fe20000800000 */
[--C-:B------:R-:W-:Y:S01]  /*31b0*/  FFMA.FTZ R47, R47, UR14, -R44.reuse ;  /* 0x0000000e2f2f7c23 */ /* 0x100fe2000801082c */
[----:B-----5:R-:W-:Y:S01]  /*31c0*/  FMNMX.FTZ R45, R25, R30, !PT ;  /* 0x0000001e192d7209 */ /* 0x020fe20007810000 */
        /* <DEDUP_REMOVED lines=15> */
[----:B------:R-:W-:Y:S01]  /*32c0*/  FSEL R29, R71, -INF , P2 ;  /* 0xff800000471d7808 */ /* 0x000fe20001000000 */
[----:B------:R-:W4:Y:S01]  /*32d0*/  MUFU.TANH R61, R61 ;  /* 0x0000003d003d7308 */ /* 0x000f220000002400 */
[----:B---3--:R-:W-:Y:S01]  /*32e0*/  FMNMX.FTZ R32, R28, R45, !PT ;  /* 0x0000002d1c207209 */ /* 0x008fe20007810000 */
[--C-:B------:R-:W-:Y:S01]  /*32f0*/  FFMA.FTZ R59, R59, UR14, -R44.reuse ;  /* 0x0000000e3b3b7c23 */ /* 0x100fe2000801082c */
[----:B------:R-:W-:Y:S01]  /*3300*/  ISETP.GT.AND P2, PT, R12, 0x38, PT ;  /* 0x000000380c00780c */ /* 0x000fe20003f44270 */
[--C-:B------:R-:W-:Y:S01]  /*3310*/  FFMA.FTZ R62, R62, UR14, -R44.reuse ;  /* 0x0000000e3e3e7c23 */ /* 0x100fe2000801082c */
[----:B------:R-:W-:Y:S01]  /*3320*/  FSEL R30, R49, -INF , P1 ;  /* 0xff800000311e7808 */ /* 0x000fe20000800000 */
[--C-:B------:R-:W-:Y:S01]  /*3330*/  FFMA.FTZ R49, R35, UR14, -R44.reuse ;  /* 0x0000000e23317c23 */ /* 0x100fe2000801082c */
[----:B------:R-:W-:Y:S01]  /*3340*/  FMNMX.FTZ R45, R29, R32, !PT ;  /* 0x000000201d2d7209 */ /* 0x000fe20007810000 */
[----:B------:R-:W3:Y:S01]  /*3350*/  MUFU.TANH R64, R64 ;  /* 0x0000004000407308 */ /* 0x000ee20000002400 */
[----:B------:R-:W-:Y:S01]  /*3360*/  ISETP.GT.AND P1, PT, R12, 0x39, PT ;  /* 0x000000390c00780c */ /* 0x000fe20003f24270 */
[--C-:B------:R-:W-:Y:S01]  /*3370*/  FFMA.FTZ R63, R63, UR14, -R44.reuse ;  /* 0x0000000e3f3f7c23 */ /* 0x100fe2000801082c */
[----:B-1----:R-:W-:Y:S01]  /*3380*/  FSEL R31, R52, -INF , P2 ;  /* 0xff800000341f7808 */ /* 0x002fe20001000000 */
[--C-:B------:R-:W-:Y:S01]  /*3390*/  FFMA.FTZ R66, R66, UR14, -R44.reuse ;  /* 0x0000000e42427c23 */ /* 0x100fe2000801082c */
[----:B-----5:R-:W-:Y:S01]  /*33a0*/  FMNMX.FTZ R34, R30, R45, !PT ;  /* 0x0000002d1e227209 */ /* 0x020fe20007810000 */
[--C-:B------:R-:W-:Y:S01]  /*33b0*/  FFMA.FTZ R67, R67, UR14, -R44.reuse ;  /* 0x0000000e43437c23 */ /* 0x100fe2000801082c */
[----:B------:R-:W-:Y:S01]  /*33c0*/  ISETP.GT.AND P2, PT, R12, 0x40, PT ;  /* 0x000000400c00780c */ /* 0x000fe20003f44270 */
[----:B------:R1:W-:Y:S01]  /*33d0*/  MUFU.EX2 R191, R36 ;  /* 0x0000002400bf7308 */ /* 0x0003e20000000800 */
[----:B--2---:R-:W-:Y:S01]  /*33e0*/  FSEL R32, R53, -INF , P1 ;  /* 0xff80000035207808 */ /* 0x004fe20000800000 */
[--C-:B------:R-:W-:Y:S01]  /*33f0*/  FFMA.FTZ R53, R37, UR14, -R44.reuse ;  /* 0x0000000e25357c23 */ /* 0x100fe2000801082c */
[----:B------:R-:W-:Y:S01]  /*3400*/  FMNMX.FTZ R45, R31, R34, !PT ;  /* 0x000000221f2d7209 */ /* 0x000fe20007810000 */
[----:B------:R-:W-:Y:S01]  /*3410*/  FFMA.FTZ R2, R2, UR14, -R44 ;  /* 0x0000000e02027c23 */ /* 0x000fe2000801082c */
[----:B------:R-:W-:-:S02]  /*3420*/  ISETP.GT.AND P1, PT, R12, 0x41, PT ;  /* 0x000000410c00780c */ /* 0x000fc40003f24270 */
[----:B------:R-:W-:Y:S02]  /*3430*/  CS2R R72, SRZ ;  /* 0x0000000000487805 */ /* 0x000fe4000001ff00 */
[----:B------:R-:W-:Y:S01]  /*3440*/  FSEL R33, R56, -INF , P2 ;  /* 0xff80000038217808 */ /* 0x000fe20001000000 */
[----:B------:R-:W2:Y:S01]  /*3450*/  MUFU.TANH R65, R65 ;  /* 0x0000004100417308 */ /* 0x000ea20000002400 */
[----:B-1----:R-:W-:Y:S02]  /*3460*/  FMNMX.FTZ R36, R32, R45, !PT ;  /* 0x0000002d20247209 */ /* 0x002fe40007810000 */
[----:B------:R-:W-:Y:S02]  /*3470*/  CS2R R70, SRZ ;  /* 0x0000000000467805 */ /* 0x000fe4000001ff00 */
[----:B------:R-:W-:Y:S02]  /*3480*/  ISETP.GT.AND P2, PT, R12, 0x48, PT ;  /* 0x000000480c00780c */ /* 0x000fe40003f44270 */
[----:B0-----:R-:W-:-:S02]  /*3490*/  FSEL R34, R57, -INF , P1 ;  /* 0xff80000039227808 */ /* 0x001fc40000800000 */
[----:B------:R-:W-:Y:S01]  /*34a0*/  FMNMX.FTZ R45, R33, R36, !PT ;  /* 0x00000024212d7209 */ /* 0x000fe20007810000 */
[----:B------:R-:W-:Y:S01]  /*34b0*/  MUFU.TANH R68, R68 ;  /* 0x0000004400447308 */ /* 0x000fe20000002400 */
[----:B------:R-:W-:Y:S02]  /*34c0*/  ISETP.GT.AND P1, PT, R12, 0x49, PT ;  /* 0x000000490c00780c */ /* 0x000fe40003f24270 */
[----:B----4-:R-:W-:Y:S02]  /*34d0*/  FSEL R35, R60, -INF , P2 ;  /* 0xff8000003c237808 */ /* 0x010fe40001000000 */
[C---:B------:R-:W-:Y:S02]  /*34e0*/  ISETP.GT.AND P2, PT, R12.reuse, 0x50, PT ;  /* 0x000000500c00780c */ /* 0x040fe40003f44270 */
[----:B------:R-:W-:Y:S01]  /*34f0*/  FSEL R36, R61, -INF , P1 ;  /* 0xff8000003d247808 */ /* 0x000fe20000800000 */
[----:B------:R0:W-:Y:S01]  /*3500*/  MUFU.EX2 R52, R38 ;  /* 0x0000002600347308 */ /* 0x0001e20000000800 */
[----:B------:R-:W-:-:S02]  /*3510*/  ISETP.GT.AND P1, PT, R12, 0x51, PT ;  /* 0x000000510c00780c */ /* 0x000fc40003f24270 */
[----:B---3--:R-:W-:Y:S02]  /*3520*/  FSEL R37, R64, -INF , P2 ;  /* 0xff80000040257808 */ /* 0x008fe40001000000 */
[----:B------:R-:W-:-:S03]  /*3530*/  ISETP.GT.AND P2, PT, R12, 0x58, PT ;  /* 0x000000580c00780c */ /* 0x000fc60003f44270 */
[----:B------:R-:W1:Y:S01]  /*3540*/  MUFU.TANH R69, R69 ;  /* 0x0000004500457308 */ /* 0x000e620000002400 */
[----:B0-----:R-:W-:-:S04]  /*3550*/  FMNMX.FTZ R38, R34, R45, !PT ;  /* 0x0000002d22267209 */ /* 0x001fc80007810000 */
[----:B------:R-:W-:Y:S02]  /*3560*/  FMNMX.FTZ R45, R35, R38, !PT ;  /* 0x00000026232d7209 */ /* 0x000fe40007810000 */
[----:B--2---:R-:W-:Y:S01]  /*3570*/  FSEL R38, R65, -INF , P1 ;  /* 0xff80000041267808 */ /* 0x004fe20000800000 */
[----:B------:R0:W2:Y:S01]  /*3580*/  MUFU.EX2 R185, R40 ;  /* 0x0000002800b97308 */ /* 0x0000a20000000800 */
[----:B------:R-:W-:-:S07]  /*3590*/  ISETP.GT.AND P1, PT, R12, 0x59, PT ;  /* 0x000000590c00780c */ /* 0x000fce0003f24270 */
[----:B------:R3:W4:Y:S01]  /*35a0*/  MUFU.EX2 R56, R49 ;  /* 0x0000003100387308 */ /* 0x0007220000000800 */
[----:B0-----:R-:W-:-:S04]  /*35b0*/  FMNMX.FTZ R40, R36, R45, !PT ;  /* 0x0000002d24287209 */ /* 0x001fc80007810000 */
[----:B------:R-:W-:Y:S02]  /*35c0*/  FMNMX.FTZ R45, R37, R40, !PT ;  /* 0x00000028252d7209 */ /* 0x000fe40007810000 */
[----:B-1----:R-:W-:Y:S01]  /*35d0*/  FSEL R40, R69, -INF , P1 ;  /* 0xff80000045287808 */ /* 0x002fe20000800000 */
[----:B------:R-:W-:Y:S01]  /*35e0*/  MUFU.EX2 R64, R42 ;  /* 0x0000002a00407308 */ /* 0x000fe20000000800 */
[----:B---3--:R-:W-:Y:S01]  /*35f0*/  FFMA.FTZ R49, R39, UR14, -R44 ;  /* 0x0000000e27317c23 */ /* 0x008fe2000801082c */
[----:B------:R-:W-:Y:S01]  /*3600*/  FSEL R39, R68, -INF , P2 ;  /* 0xff80000044277808 */ /* 0x000fe20001000000 */
[----:B------:R-:W-:Y:S01]  /*3610*/  FADD.FTZ R68, R189, R48 ;  /* 0x00000030bd447221 */ /* 0x000fe20000010000 */
[----:B------:R-:W-:Y:S01]  /*3620*/  FMNMX.FTZ R12, R38, R45, !PT ;  /* 0x0000002d260c7209 */ /* 0x000fe20007810000 */
[----:B------:R-:W-:Y:S01]  /*3630*/  FFMA.FTZ R45, R41, UR14, -R44 ;  /* 0x0000000e292d7c23 */ /* 0x000fe2000801082c */
[----:B------:R-:W-:Y:S01]  /*3640*/  F2FP.F16.F32.PACK_AB R189, R48, R189 ;  /* 0x000000bd30bd723e */ /* 0x000fe200000000ff */
[----:B------:R-:W-:Y:S01]  /*3650*/  FADD.FTZ R57, R191, R68 ;  /* 0x00000044bf397221 */ /* 0x000fe20000010000 */
[----:B------:R-:W-:Y:S01]  /*3660*/  FMNMX.FTZ R41, R39, R12, !PT ;  /* 0x0000000c27297209 */ /* 0x000fe20007810000 */
[----:B------:R-:W-:Y:S01]  /*3670*/  MUFU.EX2 R60, R49 ;  /* 0x00000031003c7308 */ /* 0x000fe20000000800 */
[C---:B------:R-:W-:Y:S01]  /*3680*/  F2FP.F16.F32.PACK_AB R191, R52.reuse, R191 ;  /* 0x000000bf34bf723e */ /* 0x040fe200000000ff */
[----:B------:R-:W-:Y:S01]  /*3690*/  FADD.FTZ R68, R52, R57 ;  /* 0x0000003934447221 */ /* 0x000fe20000010000 */
[----:B------:R-:W-:-:S03]  /*36a0*/  FMNMX.FTZ R41, R40, R41, !PT ;  /* 0x0000002928297209 */ /* 0x000fc60007810000 */
[----:B--2---:R-:W-:Y:S01]  /*36b0*/  FADD.FTZ R57, R185, R68 ;  /* 0x00000044b9397221 */ /* 0x004fe20000010000 */
[----:B----4-:R-:W-:Y:S01]  /*36c0*/  F2FP.F16.F32.PACK_AB R185, R56, R185 ;  /* 0x000000b938b9723e */ /* 0x010fe200000000ff */
[----:B------:R-:W0:Y:S01]  /*36d0*/  SHFL.BFLY PT, R12, R41, 0x2, 0x1f ;  /* 0x0c401f00290c7f89 */ /* 0x000e2200000e0000 */
[----:B------:R-:W1:Y:S01]  /*36e0*/  MUFU.EX2 R53, R53 ;  /* 0x0000003500357308 */ /* 0x000e620000000800 */
[----:B------:R-:W-:-:S07]  /*36f0*/  CS2R R68, SRZ ;  /* 0x0000000000447805 */ /* 0x000fce000001ff00 */
[----:B------:R-:W2:Y:S08]  /*3700*/  MUFU.EX2 R45, R45 ;  /* 0x0000002d002d7308 */ /* 0x000eb00000000800 */
[----:B------:R-:W-:Y:S01]  /*3710*/  MUFU.EX2 R43, R43 ;  /* 0x0000002b002b7308 */ /* 0x000fe20000000800 */
[----:B-1----:R-:W-:Y:S02]  /*3720*/  F2FP.F16.F32.PACK_AB R187, R60, R53 ;  /* 0x000000353cbb723e */ /* 0x002fe400000000ff */
        /* <DEDUP_REMOVED lines=8> */
[----:B-1----:R-:W-:-:S04]  /*37b0*/  FMNMX.FTZ R12, R42, R41, !PT ;  /* 0x000000292a0c7209 */ /* 0x002fc80007810000 */
[C---:B------:R-:W-:Y:S01]  /*37c0*/  FSETP.NEU.FTZ.AND P1, PT, R12.reuse, -INF , PT ;  /* 0xff8000000c00780b */ /* 0x040fe20003f3d000 */
[----:B------:R-:W-:Y:S02]  /*37d0*/  FMUL.FTZ R41, R12, UR14 ;  /* 0x0000000e0c297c20 */ /* 0x000fe40008410000 */
[----:B------:R-:W0:Y:S01]  /*37e0*/  MUFU.EX2 R54, R54 ;  /* 0x0000003600367308 */ /* 0x000e220000000800 */
[----:B--2---:R-:W-:Y:S02]  /*37f0*/  F2FP.F16.F32.PACK_AB R177, R50, R47 ;  /* 0x0000002f32b1723e */ /* 0x004fe400000000ff */
[----:B------:R-:W-:Y:S02]  /*3800*/  FSEL R41, R41, RZ, P1 ;  /* 0x000000ff29297208 */ /* 0x000fe40000800000 */
        /* <DEDUP_REMOVED lines=34> */
[----:B--2---:R-:W-:-:S07]  /*3a30*/  FADD.FTZ R49, R13, R42 ;  /* 0x0000002a0d317221 */ /* 0x004fce0000010000 */
[----:B------:R-:W2:Y:S01]  /*3a40*/  MUFU.EX2 R20, R20 ;  /* 0x0000001400147308 */ /* 0x000ea20000000800 */
[C---:B0-----:R-:W-:Y:S01]  /*3a50*/  FADD.FTZ R42, R14.reuse, R49 ;  /* 0x000000310e2a7221 */ /* 0x041fe20000010000 */
[----:B------:R-:W-:-:S06]  /*3a60*/  F2FP.F16.F32.PACK_AB R190, R14, R13 ;  /* 0x0000000d0ebe723e */ /* 0x000fcc00000000ff */
[----:B------:R-:W0:Y:S01]  /*3a70*/  MUFU.EX2 R21, R21 ;  /* 0x0000001500157308 */ /* 0x000e220000000800 */
[----:B-1----:R-:W-:Y:S01]  /*3a80*/  FADD.FTZ R49, R15, R42 ;  /* 0x0000002a0f317221 */ /* 0x002fe20000010000 */
[----:B------:R-:W-:-:S04]  /*3a90*/  FADD.FTZ R42, R56, R57 ;  /* 0x00000039382a7221 */ /* 0x000fc80000010000 */
[----:B------:R-:W-:Y:S01]  /*3aa0*/  FADD.FTZ R57, R53, R42 ;  /* 0x0000002a35397221 */ /* 0x000fe20000010000 */
[----:B------:R-:W-:Y:S01]  /*3ab0*/  CS2R R52, SRZ ;  /* 0x0000000000347805 */ /* 0x000fe2000001ff00 */
[----:B------:R-:W1:Y:S01]  /*3ac0*/  MUFU.EX2 R24, R24 ;  /* 0x0000001800187308 */ /* 0x000e620000000800 */
[----:B--2---:R-:W-:Y:S01]  /*3ad0*/  FADD.FTZ R0, R20, R49 ;  /* 0x0000003114007221 */ /* 0x004fe20000010000 */
[----:B------:R-:W-:Y:S01]  /*3ae0*/  FADD.FTZ R42, R60, R57 ;  /* 0x000000393c2a7221 */ /* 0x000fe20000010000 */
[----:B------:R-:W-:Y:S02]  /*3af0*/  F2FP.F16.F32.PACK_AB R184, R20, R15 ;  /* 0x0000000f14b8723e */ /* 0x000fe400000000ff */
[----:B------:R-:W-:Y:S01]  /*3b00*/  CS2R R60, SRZ ;  /* 0x00000000003c7805 */ /* 0x000fe2000001ff00 */
[----:B------:R-:W-:Y:S02]  /*3b10*/  FADD.FTZ R57, R45, R42 ;  /* 0x0000002a2d397221 */ /* 0x000fe40000010000 */
[----:B------:R-:W2:Y:S01]  /*3b20*/  MUFU.EX2 R25, R25 ;  /* 0x0000001900197308 */ /* 0x000ea20000000800 */
[----:B0-----:R-:W-:Y:S01]  /*3b30*/  FADD.FTZ R49, R21, R0 ;  /* 0x0000000015317221 */ /* 0x001fe20000010000 */
[----:B------:R-:W-:Y:S01]  /*3b40*/  FADD.FTZ R42, R64, R57 ;  /* 0x00000039402a7221 */ /* 0x000fe20000010000 */
[----:B------:R-:W-:-:S02]  /*3b50*/  CS2R R64, SRZ ;  /* 0x0000000000407805 */ /* 0x000fc4000001ff00 */
[----:B------:R-:W-:-:S03]  /*3b60*/  CS2R R56, SRZ ;  /* 0x0000000000387805 */ /* 0x000fc6000001ff00 */
[----:B------:R-:W0:Y:S01]  /*3b70*/  MUFU.EX2 R26, R26 ;  /* 0x0000001a001a7308 */ /* 0x000e220000000800 */
[C---:B-1----:R-:W-:Y:S01]  /*3b80*/  FADD.FTZ R0, R24.reuse, R49 ;  /* 0x0000003118007221 */ /* 0x042fe20000010000 */
[----:B------:R-:W-:-:S06]  /*3b90*/  F2FP.F16.F32.PACK_AB R186, R24, R21 ;  /* 0x0000001518ba723e */ /* 0x000fcc00000000ff */
[----:B------:R-:W1:Y:S01]  /*3ba0*/  MUFU.EX2 R27, R27 ;  /* 0x0000001b001b7308 */ /* 0x000e620000000800 */
[----:B--2---:R-:W-:-:S07]  /*3bb0*/  FADD.FTZ R49, R25, R0 ;  /* 0x0000000019317221 */ /* 0x004fce0000010000 */
[----:B------:R-:W2:Y:S01]  /*3bc0*/  MUFU.EX2 R28, R28 ;  /* 0x0000001c001c7308 */ /* 0x000ea20000000800 */
[C---:B0-----:R-:W-:Y:S01]  /*3bd0*/  FADD.FTZ R0, R26.reuse, R49 ;  /* 0x000000311a007221 */ /* 0x041fe20000010000 */
[----:B------:R-:W-:Y:S01]  /*3be0*/  FADD.FTZ R49, R43, R42 ;  /* 0x0000002a2b317221 */ /* 0x000fe20000010000 */
[----:B------:R-:W-:Y:S02]  /*3bf0*/  F2FP.F16.F32.PACK_AB R180, R26, R25 ;  /* 0x000000191ab4723e */ /* 0x000fe400000000ff */
[----:B------:R-:W-:Y:S01]  /*3c00*/  CS2R R24, SRZ ;  /* 0x0000000000187805 */ /* 0x000fe2000001ff00 */
[----:B------:R-:W-:Y:S01]  /*3c10*/  FADD.FTZ R42, R46, R49 ;  /* 0x000000312e2a7221 */ /* 0x000fe20000010000 */
[----:B------:R-:W-:Y:S01]  /*3c20*/  CS2R R48, SRZ ;  /* 0x0000000000307805 */ /* 0x000fe2000001ff00 */
[----:B------:R-:W0:Y:S01]  /*3c30*/  MUFU.EX2 R29, R29 ;  /* 0x0000001d001d7308 */ /* 0x000e220000000800 */
[----:B-1----:R-:W-:Y:S01]  /*3c40*/  FADD.FTZ R41, R27, R0 ;  /* 0x000000001b297221 */ /* 0x002fe20000010000 */
[----:B------:R-:W-:Y:S01]  /*3c50*/  FADD.FTZ R45, R47, R42 ;  /* 0x0000002a2f2d7221 */ /* 0x000fe20000010000 */
[----:B------:R-:W-:-:S03]  /*3c60*/  CS2R R46, SRZ ;  /* 0x00000000002e7805 */ /* 0x000fc6000001ff00 */
[----:B------:R-:W-:Y:S01]  /*3c70*/  FADD.FTZ R42, R50, R45 ;  /* 0x0000002d322a7221 */ /* 0x000fe20000010000 */
[----:B------:R-:W-:Y:S01]  /*3c80*/  CS2R R44, SRZ ;  /* 0x00000000002c7805 */ /* 0x000fe2000001ff00 */
[----:B------:R-:W1:Y:S01]  /*3c90*/  MUFU.EX2 R30, R30 ;  /* 0x0000001e001e7308 */ /* 0x000e620000000800 */
[C---:B--2---:R-:W-:Y:S01]  /*3ca0*/  FADD.FTZ R0, R28.reuse, R41 ;  /* 0x000000291c007221 */ /* 0x044fe20000010000 */
[----:B------:R-:W-:Y:S01]  /*3cb0*/  FADD.FTZ R13, R51, R42 ;  /* 0x0000002a330d7221 */ /* 0x000fe20000010000 */
[----:B------:R-:W-:Y:S02]  /*3cc0*/  F2FP.F16.F32.PACK_AB R182, R28, R27 ;  /* 0x0000001b1cb6723e */ /* 0x000fe400000000ff */
[----:B------:R-:W-:Y:S02]  /*3cd0*/  CS2R R50, SRZ ;  /* 0x0000000000327805 */ /* 0x000fe4000001ff00 */
[----:B------:R-:W-:Y:S01]  /*3ce0*/  CS2R R42, SRZ ;  /* 0x00000000002a7805 */ /* 0x000fe2000001ff00 */
[----:B------:R-:W-:Y:S01]  /*3cf0*/  FADD.FTZ R10, R54, R13 ;  /* 0x0000000d360a7221 */ /* 0x000fe20000010000 */
[----:B------:R-:W-:Y:S01]  /*3d00*/  CS2R R26, SRZ ;  /* 0x00000000001a7805 */ /* 0x000fe2000001ff00 */
[----:B------:R-:W2:Y:S01]  /*3d10*/  MUFU.EX2 R31, R31 ;  /* 0x0000001f001f7308 */ /* 0x000ea20000000800 */
[----:B0-----:R-:W-:Y:S01]  /*3d20*/  FADD.FTZ R41, R29, R0 ;  /* 0x000000001d297221 */ /* 0x001fe20000010000 */
[----:B------:R-:W-:-:S06]  /*3d30*/  FADD.FTZ R13, R55, R10 ;  /* 0x0000000a370d7221 */ /* 0x000fcc0000010000 */
[----:B------:R-:W0:Y:S01]  /*3d40*/  MUFU.EX2 R32, R32 ;  /* 0x0000002000207308 */ /* 0x000e220000000800 */
[C---:B-1----:R-:W-:Y:S01]  /*3d50*/  FADD.FTZ R0, R30.reuse, R41 ;  /* 0x000000291e007221 */ /* 0x042fe20000010000 */
[----:B------:R-:W-:Y:S02]  /*3d60*/  F2FP.F16.F32.PACK_AB R176, R30, R29 ;  /* 0x0000001d1eb0723e */ /* 0x000fe400000000ff */
[----:B------:R-:W-:-:S04]  /*3d70*/  CS2R R28, SRZ ;  /* 0x00000000001c7805 */ /* 0x000fc8000001ff00 */
[----:B------:R-:W1:Y:S01]  /*3d80*/  MUFU.EX2 R33, R33 ;  /* 0x0000002100217308 */ /* 0x000e620000000800 */
[----:B--2---:R-:W-:-:S07]  /*3d90*/  FADD.FTZ R3, R31, R0 ;  /* 0x000000001f037221 */ /* 0x004fce0000010000 */
        /* <DEDUP_REMOVED lines=39> */
[----:B0-----:R-:W-:Y:S01]  /*4010*/  FADD.FTZ R3, R39, R0 ;  /* 0x0000000027037221 */ /* 0x001fe20000010000 */
[----:B------:R-:W-:-:S06]  /*4020*/  IMAD.MOV.U32 R0, RZ, RZ, 0x3f800000 ;  /* 0x3f800000ff007424 */ /* 0x000fcc00078e00ff */
[----:B------:R-:W0:Y:S01]  /*4030*/  MUFU.EX2 R2, R2 ;  /* 0x0000000200027308 */ /* 0x000e220000000800 */
[----:B-1----:R-:W-:Y:S01]  /*4040*/  FADD.FTZ R13, R67, R10 ;  /* 0x0000000a430d7221 */ /* 0x002fe20000010000 */
[C---:B--2---:R-:W-:Y:S01]  /*4050*/  FADD.FTZ R10, R40.reuse, R3 ;  /* 0x00000003280a7221 */ /* 0x044fe20000010000 */
[----:B------:R-:W-:Y:S02]  /*4060*/  F2FP.F16.F32.PACK_AB R170, R40, R39 ;  /* 0x0000002728aa723e */ /* 0x000fe400000000ff */
[----:B------:R-:W-:Y:S02]  /*4070*/  CS2R R40, SRZ ;  /* 0x0000000000287805 */ /* 0x000fe4000001ff00 */
[----:B------:R-:W-:Y:S01]  /*4080*/  CS2R R38, SRZ ;  /* 0x0000000000267805 */ /* 0x000fe2000001ff00 */
[C---:B0-----:R-:W-:Y:S01]  /*4090*/  FADD.FTZ R3, R2.reuse, R13 ;  /* 0x0000000d02037221 */ /* 0x041fe20000010000 */
[----:B------:R-:W-:Y:S01]  /*40a0*/  F2FP.F16.F32.PACK_AB R171, R2, R67 ;  /* 0x0000004302ab723e */ /* 0x000fe200000000ff */
[----:B------:R-:W-:Y:S01]  /*40b0*/  IMAD.MOV.U32 R2, RZ, RZ, 0x3f800000 ;  /* 0x3f800000ff027424 */ /* 0x000fe200078e00ff */
[----:B------:R-:W-:Y:S01]  /*40c0*/  CS2R R66, SRZ ;  /* 0x0000000000427805 */ /* 0x000fe2000001ff00 */
[----:B------:R-:W-:Y:S06]  /*40d0*/  @!P1 BRA `(.L_x_2430) ;  /* 0x0000002c00249947 */ /* 0x000fec0003800000 */
[----:B------:R-:W-:Y:S01]  /*40e0*/  MOV R13, R11 ;  /* 0x0000000b000d7202 */ /* 0x000fe20000000f00 */
[----:B------:R-:W-:Y:S01]  /*40f0*/  IMAD.MOV.U32 R14, RZ, RZ, R12 ;  /* 0x000000ffff0e7224 */ /* 0x000fe200078e000c */
[----:B------:R-:W-:Y:S01]  /*4100*/  UMOV UR5, UR38 ;  /* 0x0000002600057c82 */ /* 0x000fe20008000000 */
[----:B------:R-:W-:Y:S01]  /*4110*/  IMAD.MOV.U32 R2, RZ, RZ, 0x3f800000 ;  /* 0x3f800000ff027424 */ /* 0x000fe200078e00ff */
[----:B------:R-:W-:Y:S01]  /*4120*/  UMOV UR6, UR39 ;  /* 0x0000002700067c82 */ /* 0x000fe20008000000 */
[----:B------:R-:W-:Y:S01]  /*4130*/  IMAD.MOV.U32 R119, RZ, RZ, RZ ;  /* 0x000000ffff777224 */ /* 0x000fe200078e00ff */
[----:B------:R-:W-:Y:S01]  /*4140*/  ULDC UR7, c[0x0][0x9d8] ;  /* 0x0002760000077ab9 */ /* 0x000fe20000000800 */
[----:B------:R-:W-:-:S05]  /*4150*/  ULDC UR34, c[0x0][0x988] ;  /* 0x0002620000227ab9 */ /* 0x000fca0000000800 */
.L_x_2441:
[----:B------:R-:W-:-:S04]  /*4160*/  UISETP.NE.AND UP0, UPT, UR6, 0x1, UPT ;  /* 0x000000010600788c */ /* 0x000fc8000bf05270 */
[----:B------:R-:W-:-:S04]  /*4170*/  USEL UR38, URZ, 0x1, UP0 ;  /* 0x000000013f267887 */ /* 0x000fc80008000000 */
[----:B------:R-:W-:Y:S01]  /*4180*/  ULOP3.LUT UR38, UR5, UR38, URZ, 0x3c, !UPT ;  /* 0x0000002605267292 */ /* 0x000fe2000f8e3c3f */
[----:B------:R-:W-:Y:S11]  /*4190*/  @!P0 BRA `(.L_x_2431) ;  /* 0x0000000000048947 */ /* 0x000ff60003800000 */
[----:B------:R-:W-:Y:S01]  /*41a0*/  BPT.TRAP 0x1 ;  /* 0x000000040000795c */ /* 0x000fe20000300000 */
.L_x_2431:
        /* <DEDUP_REMOVED lines=9> */
.L_x_2432:
[----:B-1----:R-:W-:Y:S05]  /*4240*/  @P1 BRA `(.L_x_2433) ;  /* 0x0000000000081947 */ /* 0x002fea0003800000 */
[----:B------:R-:W1:Y:S02]  /*4250*/  SYNCS.PHASECHK.TRANS64.TRYWAIT P1, [UR8+0x30830], R11 ;  /* 0x0308300bff0075a7 */ /* 0x000e640008020148 */
[----:B-1----:R-:W-:Y:S05]  /*4260*/  @!P1 BRA `(.L_x_2434) ;  /* 0x000000e000f09947 */ /* 0x002fea0003800000 */
.L_x_2433:
        /* <DEDUP_REMOVED lines=175> */
.L_x_2435:
[----:B------:R-:W-:Y:S01]  /*4d60*/  ULEA UR9, UR6, UR40, 0x3 ;  /* 0x0000002806097291 */ /* 0x000fe2000f8e183f */
[----:B------:R-:W-:-:S04]  /*4d70*/  MOV R0, UR5 ;  /* 0x0000000500007c02 */ /* 0x000fc80008000f00 */
[----:B------:R-:W-:-:S04]  /*4d80*/  SHF.L.U32 R0, R0, 0x1f, RZ ;  /* 0x0000001f00007819 */ /* 0x000fc800000006ff */
[----:B------:R2:W3:Y:S01]  /*4d90*/  SYNCS.PHASECHK.TRANS64.TRYWAIT P1, [UR9+0x30850], R0 ;  /* 0x03085000ff0075a7 */ /* 0x0004e20008020149 */
[----:B------:R-:W-:Y:S05]  /*4da0*/  @!P0 BRA `(.L_x_2436) ;  /* 0x0000000000048947 */ /* 0x000fea0003800000 */
[----:B------:R-:W-:Y:S01]  /*4db0*/  BPT.TRAP 0x1 ;  /* 0x000000040000795c */ /* 0x000fe20000300000 */
.L_x_2436:
[----:B---3--:R-:W-:Y:S05]  /*4dc0*/  @P1 BRA `(.L_x_2437) ;  /* 0x0000000000081947 */ /* 0x008fea0003800000 */
[----:B------:R-:W3:Y:S02]  /*4dd0*/  SYNCS.PHASECHK.TRANS64.TRYWAIT P1, [UR9+0x30850], R0 ;  /* 0x03085000ff0075a7 */ /* 0x000ee40008020149 */
[----:B---3--:R-:W-:Y:S05]  /*4de0*/  @!P1 BRA `(.L_x_2438) ;  /* 0x000000d800289947 */ /* 0x008fea0003800000 */
.L_x_2437:
        /* <DEDUP_REMOVED lines=37> */
.L_x_2439:
[----:B------:R-:W-:Y:S01]  /*5040*/  UISETP.NE.AND UP0, UPT, UR60, URZ, UPT ;  /* 0x0000003f3c00728c */ /* 0x000fe2000bf05270 */
[----:B-1----:R-:W-:Y:S01]  /*5050*/  FMUL.FTZ R12, R129, UR7 ;  /* 0x00000007810c7c20 */ /* 0x002fe20008410000 */
[----:B0-2---:R-:W-:Y:S01]  /*5060*/  FMUL.FTZ R0, R120, UR7 ;  /* 0x0000000778007c20 */ /* 0x005fe20008410000 */
[----:B------:R-:W-:Y:S01]  /*5070*/  FMUL.FTZ R20, R132, UR7 ;  /* 0x0000000784147c20 */ /* 0x000fe20008410000 */
[----:B------:R-:W-:Y:S01]  /*5080*/  FMUL.FTZ R168, R122, UR7 ;  /* 0x000000077aa87c20 */ /* 0x000fe20008410000 */
[----:B------:R0:W-:Y:S01]  /*5090*/  MUFU.TANH R120, R12 ;  /* 0x0000000c00787308 */ /* 0x0001e20000002400 */
[----:B------:R-:W-:Y:S01]  /*50a0*/  PLOP3.LUT P1, PT, PT, PT, UP0, 0x80, 0x0 ;  /* 0x000000000000781c */ /* 0x000fe20003f2f008 */
[----:B------:R-:W-:Y:S01]  /*50b0*/  FMUL.FTZ R2, R121, UR7 ;  /* 0x0000000779027c20 */ /* 0x000fe20008410000 */
[----:B------:R-:W-:Y:S01]  /*50c0*/  PLOP3.LUT P2, PT, PT, PT, UP0, 0x80, 0x0 ;  /* 0x000000000000781c */ /* 0x000fe20003f4f008 */
[----:B------:R-:W-:Y:S02]  /*50d0*/  IMAD.U32 R21, RZ, RZ, UR42 ;  /* 0x0000002aff157e24 */ /* 0x000fe4000f8e00ff */
[----:B------:R-:W-:Y:S01]  /*50e0*/  FMUL.FTZ R15, R124, UR7 ;  /* 0x000000077c0f7c20 */ /* 0x000fe20008410000 */
[----:B------:R-:W-:Y:S01]  /*50f0*/  @UP0 ULDC UR5, c[0x0][0x44c] ;  /* 0x0001130000050ab9 */ /* 0x000fe20000000800 */
[----:B------:R-:W-:Y:S01]  /*5100*/  FMUL.FTZ R11, R125, UR7 ;  /* 0x000000077d0b7c20 */ /* 0x000fe20008410000 */
[----:B------:R1:W-:Y:S01]  /*5110*/  MUFU.TANH R122, R20 ;  /* 0x00000014007a7308 */ /* 0x0003e20000002400 */
[----:B0-----:R-:W-:-:S02]  /*5120*/  VIADD R12, R18, UR41 ;  /* 0x00000029120c7c36 */ /* 0x001fc40008000000 */
[----:B------:R-:W-:Y:S01]  /*5130*/  FMUL.FTZ R128, R128, UR7 ;  /* 0x0000000780807c20 */ /* 0x000fe20008410000 */
[----:B------:R-:W-:Y:S01]  /*5140*/  FMUL.FTZ R144, R144, UR7 ;  /* 0x0000000790907c20 */ /* 0x000fe20008410000 */
[----:B------:R-:W-:Y:S01]  /*5150*/  FMUL.FTZ R171, R126, UR7 ;  /* 0x000000077eab7c20 */ /* 0x000fe20008410000 */
[----:B------:R-:W-:Y:S01]  /*5160*/  FMUL.FTZ R136, R136, UR7 ;  /* 0x0000000788887c20 */ /* 0x000fe20008410000 */
[----:B------:R-:W-:Y:S01]  /*5170*/  FMUL.FTZ R132, R135, UR7 ;  /* 0x0000000787847c20 */ /* 0x000fe20008410000 */
[----:B------:R-:W-:Y:S01]  /*5180*/  FMUL.FTZ R133, R133, UR7 ;  /* 0x0000000785857c20 */ /* 0x000fe20008410000 */
[----:B------:R-:W0:Y:S01]  /*5190*/  MUFU.TANH R0, R0 ;  /* 0x0000000000007308 */ /* 0x000e220000002400 */
[----:B-1----:R-:W-:Y:S01]  /*51a0*/  @P1 IMAD.HI.U32 R20, R12, UR5, RZ ;  /* 0x000000050c141c27 */ /* 0x002fe2000f8e00ff */
[----:B------:R-:W-:-:S03]  /*51b0*/  @UP0 ULDC UR5, c[0x0][0x450] ;  /* 0x0001140000050ab9 */ /* 0x000fc60000000800 */
[----:B------:R-:W-:Y:S01]  /*51c0*/  FMUL.FTZ R141, R141, UR7 ;  /* 0x000000078d8d7c20 */ /* 0x000fe20008410000 */
[----:B------:R-:W-:Y:S01]  /*51d0*/  FMUL.FTZ R169, R123, UR7 ;  /* 0x000000077ba97c20 */ /* 0x000fe20008410000 */
[----:B------:R-:W-:Y:S01]  /*51e0*/  FMUL.FTZ R140, R140, UR7 ;  /* 0x000000078c8c7c20 */ /* 0x000fe20008410000 */
[----:B------:R-:W-:Y:S01]  /*51f0*/  @P2 SHF.R.U32.HI R12, RZ, UR5, R20 ;  /* 0x00000005ff0c2c19 */ /* 0x000fe20008011614 */
[----:B------:R-:W-:Y:S01]  /*5200*/  UMOV UR5, 0x1 ;  /* 0x0000000100057882 */ /* 0x000fe20000000000 */
[----:B------:R-:W1:Y:S01]  /*5210*/  MUFU.TANH R2, R2 ;  /* 0x0000000200027308 */ /* 0x000e620000002400 */
[----:B------:R-:W-:Y:S01]  /*5220*/  UIMAD UR5, UR4, -0x60, UR5 ;  /* 0xffffffa0040578a4 */ /* 0x000fe2000f8e0205 */
[----:B------:R-:W-:Y:S01]  /*5230*/  FMUL.FTZ R20, R145, UR7 ;  /* 0x0000000791147c20 */ /* 0x000fe20008410000 */
[----:B------:R-:W2:Y:S01]  /*5240*/  SHFL.IDX PT, R121, R12, RZ, 0x1c1f ;  /* 0x001c1fff0c797589 */ /* 0x000ea200000e0000 */
[----:B------:R-:W-:Y:S01]  /*5250*/  FMUL.FTZ R170, R127, UR7 ;  /* 0x000000077faa7c20 */ /* 0x000fe20008410000 */
[----:B------:R-:W-:Y:S01]  /*5260*/  FMUL.FTZ R137, R137, UR7 ;  /* 0x0000000789897c20 */ /* 0x000fe20008410000 */
[----:B------:R-:W-:Y:S01]  /*5270*/  FMUL.FTZ R129, R130, UR7 ;  /* 0x0000000782817c20 */ /* 0x000fe20008410000 */
[----:B------:R-:W-:Y:S01]  /*5280*/  IMAD.U32 R172, RZ, RZ, UR5 ;  /* 0x00000005ffac7e24 */ /* 0x000fe2000f8e00ff */
[----:B------:R-:W3:Y:S01]  /*5290*/  MUFU.TANH R15, R15 ;  /* 0x0000000f000f7308 */ /* 0x000ee20000002400 */
[----:B------:R-:W-:Y:S01]  /*52a0*/  FMUL.FTZ R130, R131, UR7 ;  /* 0x0000000783827c20 */ /* 0x000fe20008410000 */
[----:B------:R-:W-:Y:S01]  /*52b0*/  FMUL.FTZ R131, R134, UR7 ;  /* 0x0000000786837c20 */ /* 0x000fe20008410000 */
[----:B------:R-:W-:-:S02]  /*52c0*/  IMAD R172, R17, -0x2, R172 ;  /* 0xfffffffe11ac7824 */ /* 0x000fc400078e02ac */
[----:B------:R-:W-:Y:S01]  /*52d0*/  FMUL.FTZ R138, R138, UR7 ;  /* 0x000000078a8a7c20 */ /* 0x000fe20008410000 */
[----:B------:R-:W-:Y:S01]  /*52e0*/  FMUL.FTZ R134, R139, UR7 ;  /* 0x000000078b867c20 */ /* 0x000fe20008410000 */
[----:B------:R-:W-:Y:S01]  /*52f0*/  FMUL.FTZ R148, R148, UR7 ;  /* 0x0000000794947c20 */ /* 0x000fe20008410000 */
[----:B------:R-:W-:Y:S01]  /*5300*/  FMUL.FTZ R149, R149, UR7 ;  /* 0x0000000795957c20 */ /* 0x000fe20008410000 */
[----:B------:R-:W-:Y:S01]  /*5310*/  IADD3 R172, -R21, UR43, R172 ;  /* 0x0000002b15ac7c10 */ /* 0x000fe2000fffe1ac */
        /* <DEDUP_REMOVED lines=8> */
[----:B------:R-:W5:Y:S01]  /*53a0*/  MUFU.TANH R128, R128 ;  /* 0x0000008000807308 */ /* 0x000f620000002400 */
[----:B------:R-:W-:Y:S01]  /*53b0*/  FMUL.FTZ R165, R165, UR7 ;  /* 0x00000007a5a57c20 */ /* 0x000fe20008410000 */
[----:B--2---:R-:W-:Y:S01]  /*53c0*/  IMAD.IADD R121, R172, 0x1, R121 ;  /* 0x00000001ac797824 */ /* 0x004fe200078e0279 */
[----:B------:R-:W-:Y:S01]  /*53d0*/  UMOV UR14, UR34 ;  /* 0x00000022000e7c82 */ /* 0x000fe20008000000 */
[----:B------:R-:W2:Y:S01]  /*53e0*/  S2UR UR6, SR_CgaCtaId ;  /* 0x00000000000679c3 */ /* 0x000ea20000008800 */
[----:B------:R-:W-:-:S02]  /*53f0*/  UIADD3 UR8, UR8, 0x30840, URZ ;  /* 0x0003084008087890 */ /* 0x000fc4000fffe03f */
[C---:B------:R-:W-:Y:S01]  /*5400*/  ISETP.GT.AND P1, PT, R121.reuse, RZ, PT ;  /* 0x000000ff7900720c */ /* 0x040fe20003f24270 */
[----:B------:R1:W-:Y:S01]  /*5410*/  MUFU.TANH R126, R144 ;  /* 0x00000090007e7308 */ /* 0x0003e20000002400 */
[C---:B------:R-:W-:Y:S02]  /*5420*/  ISETP.GT.AND P2, PT, R121.reuse, 0x1, PT ;  /* 0x000000017900780c */ /* 0x040fe40003f44270 */
[----:B0-----:R-:W-:Y:S02]  /*5430*/  FSEL R145, R0, -INF , P1 ;  /* 0xff80000000917808 */ /* 0x001fe40000800000 */
[----:B------:R-:W-:Y:S02]  /*5440*/  ISETP.GT.AND P1, PT, R121, 0x8, PT ;  /* 0x000000087900780c */ /* 0x000fe40003f24270 */
[----:B------:R-:W-:Y:S01]  /*5450*/  FMNMX.FTZ R21, R145, R14, !PT ;  /* 0x0000000e91157209 */ /* 0x000fe20007810000 */
[----:B------:R0:W-:Y:S01]  /*5460*/  MUFU.TANH R135, R136 ;  /* 0x0000008800877308 */ /* 0x0001e20000002400 */
[----:B-1----:R-:W-:-:S02]  /*5470*/  FSEL R144, R2, -INF , P2 ;  /* 0xff80000002907808 */ /* 0x002fc40001000000 */
[----:B------:R-:W-:Y:S02]  /*5480*/  ISETP.GT.AND P2, PT, R121, 0x9, PT ;  /* 0x000000097900780c */ /* 0x000fe40003f44270 */
[----:B------:R-:W-:-:S03]  /*5490*/  FMNMX.FTZ R21, R144, R21, !PT ;  /* 0x0000001590157209 */ /* 0x000fc60007810000 */
[----:B------:R-:W1:Y:S01]  /*54a0*/  MUFU.TANH R123, R133 ;  /* 0x00000085007b7308 */ /* 0x000e620000002400 */
[----:B0-----:R-:W-:Y:S01]  /*54b0*/  FMUL.FTZ R136, R142, UR7 ;  /* 0x000000078e887c20 */ /* 0x001fe20008410000 */
[----:B---3--:R-:W-:Y:S02]  /*54c0*/  FSEL R142, R15, -INF , P1 ;  /* 0xff8000000f8e7808 */ /* 0x008fe40000800000 */
[----:B------:R-:W-:Y:S01]  /*54d0*/  ISETP.GT.AND P1, PT, R121, 0x10, PT ;  /* 0x000000107900780c */ /* 0x000fe20003f24270 */
[----:B--2---:R-:W-:Y:S01]  /*54e0*/  UPRMT UR8, UR6, 0x654, UR8 ;  /* 0x0000065406087896 */ /* 0x004fe20008000008 */
[----:B------:R-:W-:Y:S02]  /*54f0*/  FMNMX.FTZ R0, R142, R21, !PT ;  /* 0x000000158e007209 */ /* 0x000fe40007810000 */
[----:B------:R4:W-:Y:S06]  /*5500*/  MUFU.TANH R125, R141 ;  /* 0x0000008d007d7308 */ /* 0x0009ec0000002400 */
[----:B------:R-:W-:Y:S02]  /*5510*/  SYNCS.ARRIVE.TRANS64.RED.A1T0 RZ, [UR8], RZ ;  /* 0x000000ffffff79a7 */ /* 0x000fe40008100408 */
[----:B------:R5:W-:Y:S01]  /*5520*/  MUFU.TANH R127, R140 ;  /* 0x0000008c007f7308 */ /* 0x000be20000002400 */
[----:B----4-:R-:W-:-:S02]  /*5530*/  FSEL R141, R11, -INF , P2 ;  /* 0xff8000000b8d7808 */ /* 0x010fc40001000000 */
[----:B------:R-:W-:Y:S02]  /*5540*/  ISETP.GT.AND P2, PT, R121, 0x11, PT ;  /* 0x000000117900780c */ /* 0x000fe40003f44270 */
[----:B------:R-:W-:Y:S02]  /*5550*/  FMNMX.FTZ R11, R141, R0, !PT ;  /* 0x000000008d0b7209 */ /* 0x000fe40007810000 */
[----:B------:R-:W-:Y:S01]  /*5560*/  FSEL R139, R120, -INF , P2 ;  /* 0xff800000788b7808 */ /* 0x000fe20001000000 */
[----:B------:R1:W0:Y:S01]  /*5570*/  MUFU.TANH R124, R137 ;  /* 0x00000089007c7308 */ /* 0x0002220000002400 */
[----:B-----5:R-:W-:Y:S02]  /*5580*/  FSEL R140, R128, -INF , P1 ;  /* 0xff800000808c7808 */ /* 0x020fe40000800000 */
[----:B------:R-:W-:Y:S02]  /*5590*/  ISETP.GT.AND P1, PT, R121, 0x18, PT ;  /* 0x000000187900780c */ /* 0x000fe40003f24270 */
[----:B------:R-:W-:-:S02]  /*55a0*/  FMNMX.FTZ R0, R140, R11, !PT ;  /* 0x0000000b8c007209 */ /* 0x000fc40007810000 */
[----:B------:R-:W-:Y:S01]  /*55b0*/  ISETP.GT.AND P2, PT, R121, 0x19, PT ;  /* 0x000000197900780c */ /* 0x000fe20003f44270 */
[----:B------:R2:W-:Y:S01]  /*55c0*/  MUFU.TANH R133, R138 ;  /* 0x0000008a00857308 */ /* 0x0005e20000002400 */
[----:B------:R-:W-:Y:S02]  /*55d0*/  FMNMX.FTZ R11, R139, R0, !PT ;  /* 0x000000008b0b7209 */ /* 0x000fe40007810000 */
[----:B-1----:R-:W-:Y:S02]  /*55e0*/  FSEL R137, R123, -INF , P2 ;  /* 0xff8000007b897808 */ /* 0x002fe40001000000 */
[----:B------:R-:W-:-:S03]  /*55f0*/  ISETP.GT.AND P2, PT, R121, 0x21, PT ;  /* 0x000000217900780c */ /* 0x000fc60003f44270 */
[----:B------:R-:W1:Y:S01]  /*5600*/  MUFU.TANH R20, R20 ;  /* 0x0000001400147308 */ /* 0x000e620000002400 */
[----:B--2---:R-:W-:Y:S02]  /*5610*/  FSEL R138, R122, -INF , P1 ;  /* 0xff8000007a8a7808 */ /* 0x004fe40000800000 */
[----:B------:R-:W-:Y:S02]  /*5620*/  ISETP.GT.AND P1, PT, R121, 0x20, PT ;  /* 0x000000207900780c */ /* 0x000fe40003f24270 */
[----:B------:R-:W-:Y:S02]  /*5630*/  FMNMX.FTZ R0, R138, R11, !PT ;  /* 0x0000000b8a007209 */ /* 0x000fe40007810000 */
[----:B------:R-:W-:Y:S01]  /*5640*/  FSEL R135, R135, -INF , P1 ;  /* 0xff80000087877808 */ /* 0x000fe20000800000 */
[----:B------:R-:W2:Y:S01]  /*5650*/  MUFU.TANH R148, R148 ;  /* 0x0000009400947308 */ /* 0x000ea20000002400 */
[----:B------:R-:W-:Y:S02]  /*5660*/  FMNMX.FTZ R0, R137, R0, !PT ;  /* 0x0000000089007209 */ /* 0x000fe40007810000 */
[----:B------:R-:W-:-:S02]  /*5670*/  ISETP.GT.AND P1, PT, R121, 0x28, PT ;  /* 0x000000287900780c */ /* 0x000fc40003f24270 */
[----:B0-----:R-:W-:Y:S02]  /*5680*/  FSEL R128, R124, -INF , P2 ;  /* 0xff8000007c807808 */ /* 0x001fe40001000000 */
[----:B------:R-:W-:Y:S01]  /*5690*/  FMNMX.FTZ R11, R135, R0, !PT ;  /* 0x00000000870b7209 */ /* 0x000fe20007810000 */
[----:B------:R-:W0:Y:S01]  /*56a0*/  MUFU.TANH R149, R149 ;  /* 0x0000009500957308 */ /* 0x000e220000002400 */
[----:B------:R-:W-:Y:S02]  /*56b0*/  ISETP.GT.AND P2, PT, R121, 0x29, PT ;  /* 0x000000297900780c */ /* 0x000fe40003f44270 */
[----:B------:R-:W-:Y:S02]  /*56c0*/  FSEL R127, R127, -INF , P1 ;  /* 0xff8000007f7f7808 */ /* 0x000fe40000800000 */
[----:B------:R-:W-:Y:S02]  /*56d0*/  FMNMX.FTZ R0, R128, R11, !PT ;  /* 0x0000000b80007209 */ /* 0x000fe40007810000 */
[----:B------:R-:W-:Y:S01]  /*56e0*/  ISETP.GT.AND P1, PT, R121, 0x30, PT ;  /* 0x000000307900780c */ /* 0x000fe20003f24270 */
[----:B------:R-:W3:Y:S01]  /*56f0*/  MUFU.TANH R152, R152 ;  /* 0x0000009800987308 */ /* 0x000ee20000002400 */
[----:B------:R-:W-:-:S02]  /*5700*/  FSEL R122, R125, -INF , P2 ;  /* 0xff8000007d7a7808 */ /* 0x000fc40001000000 */
[----:B------:R-:W-:Y:S02]  /*5710*/  FMNMX.FTZ R11, R127, R0, !PT ;  /* 0x000000007f0b7209 */ /* 0x000fe40007810000 */
[C---:B------:R-:W-:Y:S02]  /*5720*/  ISETP.GT.AND P2, PT, R121.reuse, 0x31, PT ;  /* 0x000000317900780c */ /* 0x040fe40003f44270 */
[----:B------:R-:W-:Y:S01]  /*5730*/  FSEL R123, R126, -INF , P1 ;  /* 0xff8000007e7b7808 */ /* 0x000fe20000800000 */
[----:B------:R-:W4:Y:S01]  /*5740*/  MUFU.TANH R153, R153 ;  /* 0x0000009900997308 */ /* 0x000f220000002400 */
[----:B------:R-:W-:Y:S02]  /*5750*/  FMNMX.FTZ R2, R122, R11, !PT ;  /* 0x0000000b7a027209 */ /* 0x000fe40007810000 */
[----:B------:R-:W-:Y:S02]  /*5760*/  ISETP.GT.AND P1, PT, R121, 0x38, PT ;  /* 0x000000387900780c */ /* 0x000fe40003f24270 */
[----:B-1----:R-:W-:-:S02]  /*5770*/  FSEL R0, R20, -INF , P2 ;  /* 0xff80000014007808 */ /* 0x002fc40001000000 */
[----:B------:R-:W-:Y:S01]  /*5780*/  FMNMX.FTZ R15, R123, R2, !PT ;  /* 0x000000027b0f7209 */ /* 0x000fe20007810000 */
[----:B------:R-:W1:Y:S01]  /*5790*/  MUFU.TANH R156, R156 ;  /* 0x0000009c009c7308 */ /* 0x000e620000002400 */
[----:B------:R-:W-:Y:S02]  /*57a0*/  ISETP.GT.AND P2, PT, R121, 0x39, PT ;  /* 0x000000397900780c */ /* 0x000fe40003f44270 */
[----:B--2---:R-:W-:Y:S01]  /*57b0*/  FSEL R11, R148, -INF , P1 ;  /* 0xff800000940b7808 */ /* 0x004fe20000800000 */
[----:B------:R-:W-:Y:S01]  /*57c0*/  FMUL.FTZ R148, R143, UR7 ;  /* 0x000000078f947c20 */ /* 0x000fe20008410000 */
[----:B------:R-:W-:Y:S02]  /*57d0*/  FMNMX.FTZ R20, R0, R15, !PT ;  /* 0x0000000f00147209 */ /* 0x000fe40007810000 */
[----:B------:R-:W-:Y:S01]  /*57e0*/  ISETP.GT.AND P1, PT, R121, 0x40, PT ;  /* 0x000000407900780c */ /* 0x000fe20003f24270 */
[----:B------:R-:W2:Y:S01]  /*57f0*/  MUFU.TANH R157, R157 ;  /* 0x0000009d009d7308 */ /* 0x000ea20000002400 */
[----:B0-----:R-:W-:Y:S01]  /*5800*/  FSEL R2, R149, -INF , P2 ;  /* 0xff80000095027808 */ /* 0x001fe20001000000 */
[----:B------:R-:W-:Y:S01]  /*5810*/  FMUL.FTZ R149, R146, UR7 ;  /* 0x0000000792957c20 */ /* 0x000fe20008410000 */
[----:B------:R-:W-:-:S02]  /*5820*/  FMNMX.FTZ R21, R11, R20, !PT ;  /* 0x000000140b157209 */ /* 0x000fc40007810000 */
[C---:B------:R-:W-:Y:S02]  /*5830*/  ISETP.GT.AND P2, PT, R121.reuse, 0x41, PT ;  /* 0x000000417900780c */ /* 0x040fe40003f44270 */
[----:B---3--:R-:W-:Y:S01]  /*5840*/  FSEL R15, R152, -INF , P1 ;  /* 0xff800000980f7808 */ /* 0x008fe20000800000 */
[----:B------:R-:W0:Y:S01]  /*5850*/  MUFU.TANH R160, R160 ;  /* 0x000000a000a07308 */ /* 0x000e220000002400 */
[----:B------:R-:W-:Y:S02]  /*5860*/  FMNMX.FTZ R120, R2, R21, !PT ;  /* 0x0000001502787209 */ /* 0x000fe40007810000 */
[----:B------:R-:W-:Y:S02]  /*5870*/  ISETP.GT.AND P1, PT, R121, 0x48, PT ;  /* 0x000000487900780c */ /* 0x000fe40003f24270 */
[----:B----4-:R-:W-:Y:S01]  /*5880*/  FSEL R20, R153, -INF , P2 ;  /* 0xff80000099147808 */ /* 0x010fe20001000000 */
[----:B------:R-:W-:Y:S01]  /*5890*/  FMUL.FTZ R153, R155, UR7 ;  /* 0x000000079b997c20 */ /* 0x000fe20008410000 */
[----:B------:R-:W-:Y:S01]  /*58a0*/  FMNMX.FTZ R125, R15, R120, !PT ;  /* 0x000000780f7d7209 */ /* 0x000fe20007810000 */
[----:B------:R-:W3:Y:S01]  /*58b0*/  MUFU.TANH R161, R161 ;  /* 0x000000a100a17308 */ /* 0x000ee20000002400 */
[----:B------:R-:W-:Y:S01]  /*58c0*/  ISETP.GT.AND P2, PT, R121, 0x49, PT ;  /* 0x000000497900780c */ /* 0x000fe20003f44270 */
[----:B------:R-:W-:Y:S01]  /*58d0*/  FMUL.FTZ R155, R159, UR7 ;  /* 0x000000079f9b7c20 */ /* 0x000fe20008410000 */
[----:B-1----:R-:W-:Y:S01]  /*58e0*/  FSEL R21, R156, -INF , P1 ;  /* 0xff8000009c157808 */ /* 0x002fe20000800000 */
[----:B------:R-:W-:Y:S01]  /*58f0*/  FMUL.FTZ R156, R162, UR7 ;  /* 0x00000007a29c7c20 */ /* 0x000fe20008410000 */
[----:B------:R-:W-:Y:S01]  /*5900*/  FMNMX.FTZ R124, R20, R125, !PT ;  /* 0x0000007d147c7209 */ /* 0x000fe20007810000 */
[----:B------:R-:W-:Y:S01]  /*5910*/  FMUL.FTZ R159, R167, UR7 ;  /* 0x00000007a79f7c20 */ /* 0x000fe20008410000 */
[----:B------:R-:W-:Y:S01]  /*5920*/  ISETP.GT.AND P1, PT, R121, 0x50, PT ;  /* 0x000000507900780c */ /* 0x000fe20003f24270 */
[----:B------:R-:W1:Y:S01]  /*5930*/  MUFU.TANH R126, R164 ;  /* 0x000000a4007e7308 */ /* 0x000e620000002400 */
[----:B--2---:R-:W-:Y:S01]  /*5940*/  FSEL R120, R157, -INF , P2 ;  /* 0xff8000009d787808 */ /* 0x004fe20001000000 */
[----:B------:R-:W-:Y:S01]  /*5950*/  FMUL.FTZ R157, R163, UR7 ;  /* 0x00000007a39d7c20 */ /* 0x000fe20008410000 */
[----:B------:R-:W-:-:S02]  /*5960*/  FMNMX.FTZ R125, R21, R124, !PT ;  /* 0x0000007c157d7209 */ /* 0x000fc40007810000 */
[C---:B------:R-:W-:Y:S02]  /*5970*/  ISETP.GT.AND P2, PT, R121.reuse, 0x51, PT ;  /* 0x000000517900780c */ /* 0x040fe40003f44270 */
[----:B0-----:R-:W-:Y:S01]  /*5980*/  FSEL R124, R160, -INF , P1 ;  /* 0xff800000a07c7808 */ /* 0x001fe20000800000 */
[----:B------:R-:W0:Y:S01]  /*5990*/  MUFU.TANH R165, R165 ;  /* 0x000000a500a57308 */ /* 0x000e220000002400 */
[----:B------:R-:W-:Y:S02]  /*59a0*/  FMNMX.FTZ R143, R120, R125, !PT ;  /* 0x0000007d788f7209 */ /* 0x000fe40007810000 */
[----:B------:R-:W-:Y:S02]  /*59b0*/  ISETP.GT.AND P1, PT, R121, 0x58, PT ;  /* 0x000000587900780c */ /* 0x000fe40003f24270 */
[----:B---3--:R-:W-:Y:S02]  /*59c0*/  FSEL R125, R161, -INF , P2 ;  /* 0xff800000a17d7808 */ /* 0x008fe40001000000 */
[----:B------:R-:W-:Y:S01]  /*59d0*/  FMNMX.FTZ R152, R124, R143, !PT ;  /* 0x0000008f7c987209 */ /* 0x000fe20007810000 */
[----:B------:R-:W2:Y:S01]  /*59e0*/  MUFU.TANH R168, R168 ;  /* 0x000000a800a87308 */ /* 0x000ea20000002400 */
[----:B------:R-:W-:-:S02]  /*59f0*/  ISETP.GT.AND P2, PT, R121, 0x59, PT ;  /* 0x000000597900780c */ /* 0x000fc40003f44270 */
[----:B-1----:R-:W-:Y:S02]  /*5a00*/  FSEL R126, R126, -INF , P1 ;  /* 0xff8000007e7e7808 */ /* 0x002fe40000800000 */
[----:B------:R-:W-:Y:S01]  /*5a10*/  FMNMX.FTZ R143, R125, R152, !PT ;  /* 0x000000987d8f7209 */ /* 0x000fe20007810000 */
[----:B------:R-:W-:Y:S01]  /*5a20*/  FMUL.FTZ R152, R147, UR7 ;  /* 0x0000000793987c20 */ /* 0x000fe20008410000 */
[----:B------:R-:W-:Y:S01]  /*5a30*/  FMUL.FTZ R147, R150, UR7 ;  /* 0x0000000796937c20 */ /* 0x000fe20008410000 */
[----:B------:R-:W1:Y:S01]  /*5a40*/  MUFU.TANH R169, R169 ;  /* 0x000000a900a97308 */ /* 0x000e620000002400 */
[----:B0-----:R-:W-:Y:S01]  /*5a50*/  FSEL R121, R165, -INF , P2 ;  /* 0xff800000a5797808 */ /* 0x001fe20001000000 */
[----:B------:R-:W-:Y:S01]  /*5a60*/  FMUL.FTZ R150, R151, UR7 ;  /* 0x0000000797967c20 */ /* 0x000fe20008410000 */
[----:B------:R-:W-:Y:S01]  /*5a70*/  FMNMX.FTZ R146, R126, R143, !PT ;  /* 0x0000008f7e927209 */ /* 0x000fe20007810000 */
[----:B------:R-:W-:Y:S01]  /*5a80*/  FMUL.FTZ R151, R154, UR7 ;  /* 0x000000079a977c20 */ /* 0x000fe20008410000 */
[----:B------:R-:W-:Y:S01]  /*5a90*/  FMUL.FTZ R154, R158, UR7 ;  /* 0x000000079e9a7c20 */ /* 0x000fe20008410000 */
[----:B------:R-:W-:Y:S01]  /*5aa0*/  FMUL.FTZ R158, R166, UR7 ;  /* 0x00000007a69e7c20 */ /* 0x000fe20008410000 */
[----:B------:R-:W-:Y:S01]  /*5ab0*/  FMNMX.FTZ R146, R121, R146, !PT ;  /* 0x0000009279927209 */ /* 0x000fe20007810000 */
[----:B------:R-:W0:Y:S04]  /*5ac0*/  MUFU.TANH R171, R171 ;  /* 0x000000ab00ab7308 */ /* 0x000e280000002400 */
[----:B------:R-:W3:Y:S04]  /*5ad0*/  SHFL.BFLY PT, R143, R146, 0x2, 0x1f ;  /* 0x0c401f00928f7f89 */ /* 0x000ee800000e0000 */
[----:B------:R-:W4:Y:S08]  /*5ae0*/  MUFU.TANH R170, R170 ;  /* 0x000000aa00aa7308 */ /* 0x000f300000002400 */
[----:B------:R-:W5:Y:S08]  /*5af0*/  MUFU.TANH R129, R129 ;  /* 0x0000008100817308 */ /* 0x000f700000002400 */
[----:B------:R-:W5:Y:S01]  /*5b00*/  MUFU.TANH R130, R130 ;  /* 0x0000008200827308 */ /* 0x000f620000002400 */
[----:B---3--:R-:W-:-:S02]  /*5b10*/  FMNMX.FTZ R160, R146, R143, !PT ;  /* 0x0000008f92a07209 */ /* 0x008fc40007810000 */
[----:B------:R-:W3:Y:S05]  /*5b20*/  SHFL.IDX PT, R143, R12, 0x1, 0x1c1f ;  /* 0x003c1f000c8f7f89 */ /* 0x000eea00000e0000 */
[----:B------:R-:W5:Y:S01]  /*5b30*/  MUFU.TANH R131, R131 ;  /* 0x0000008300837308 */ /* 0x000f620000002400 */
[----:B------:R-:W0:Y:S07]  /*5b40*/  SHFL.BFLY PT, R161, R160, 0x1, 0x1f ;  /* 0x0c201f00a0a17f89 */ /* 0x000e2e00000e0000 */
[----:B------:R-:W5:Y:S08]  /*5b50*/  MUFU.TANH R132, R132 ;  /* 0x0000008400847308 */ /* 0x000f700000002400 */
[----:B------:R-:W5:Y:S01]  /*5b60*/  MUFU.TANH R134, R134 ;  /* 0x0000008600867308 */ /* 0x000f620000002400 */
[----:B---3--:R-:W-:-:S07]  /*5b70*/  IADD3 R172, R172, R143, RZ ;  /* 0x0000008facac7210 */ /* 0x008fce0007ffe0ff */
[----:B------:R-:W3:Y:S01]  /*5b80*/  MUFU.TANH R136, R136 ;  /* 0x0000008800887308 */ /* 0x000ee20000002400 */
[C---:B------:R-:W-:Y:S02]  /*5b90*/  ISETP.GT.AND P1, PT, R172.reuse, RZ, PT ;  /* 0x000000ffac00720c */ /* 0x040fe40003f24270 */
[----:B------:R-:W-:Y:S02]  /*5ba0*/  ISETP.GT.AND P2, PT, R172, 0x1, PT ;  /* 0x00000001ac00780c */ /* 0x000fe40003f44270 */
[----:B--2---:R-:W-:Y:S02]  /*5bb0*/  FSEL R168, R168, -INF , P1 ;  /* 0xff800000a8a87808 */ /* 0x004fe40000800000 */
[----:B------:R-:W-:Y:S01]  /*5bc0*/  ISETP.GT.AND P3, PT, R172, 0x8, PT ;  /* 0x00000008ac00780c */ /* 0x000fe20003f64270 */
[----:B------:R-:W2:Y:S01]  /*5bd0*/  MUFU.TANH R148, R148 ;  /* 0x0000009400947308 */ /* 0x000ea20000002400 */
[----:B-1----:R-:W-:Y:S02]  /*5be0*/  FSEL R169, R169, -INF , P2 ;  /* 0xff800000a9a97808 */ /* 0x002fe40001000000 */
[----:B------:R-:W-:-:S02]  /*5bf0*/  FMNMX.FTZ R146, R168, R13, !PT ;  /* 0x0000000da8927209 */ /* 0x000fc40007810000 */
[----:B0-----:R-:W-:Y:S02]  /*5c00*/  FMNMX.FTZ R12, R160, R161, !PT ;  /* 0x000000a1a00c7209 */ /* 0x001fe40007810000 */
[----:B------:R-:W-:Y:S01]  /*5c10*/  ISETP.GT.AND P4, PT, R172, 0x9, PT ;  /* 0x00000009ac00780c */ /* 0x000fe20003f84270 */
[----:B------:R-:W0:Y:S01]  /*5c20*/  MUFU.TANH R149, R149 ;  /* 0x0000009500957308 */ /* 0x000e220000002400 */
[----:B------:R-:W-:Y:S01]  /*5c30*/  FSEL R171, R171, -INF , P3 ;  /* 0xff800000abab7808 */ /* 0x000fe20001800000 */
[C---:B------:R-:W-:Y:S01]  /*5c40*/  FMUL.FTZ R143, R12.reuse, UR14 ;  /* 0x0000000e0c8f7c20 */ /* 0x040fe20008410000 */
[----:B------:R-:W-:Y:S02]  /*5c50*/  FMNMX.FTZ R160, R169, R146, !PT ;  /* 0x00000092a9a07209 */ /* 0x000fe40007810000 */
[----:B------:R-:W-:Y:S02]  /*5c60*/  FSETP.NEU.FTZ.AND P1, PT, R12, -INF , PT ;  /* 0xff8000000c00780b */ /* 0x000fe40003f3d000 */
[----:B------:R-:W-:Y:S01]  /*5c70*/  ISETP.GT.AND P2, PT, R172, 0x10, PT ;  /* 0x00000010ac00780c */ /* 0x000fe20003f44270 */
[----:B------:R-:W1:Y:S01]  /*5c80*/  MUFU.TANH R152, R152 ;  /* 0x0000009800987308 */ /* 0x000e620000002400 */
[----:B----4-:R-:W-:-:S02]  /*5c90*/  FSEL R170, R170, -INF , P4 ;  /* 0xff800000aaaa7808 */ /* 0x010fc40002000000 */
[----:B------:R-:W-:Y:S02]  /*5ca0*/  FMNMX.FTZ R161, R171, R160, !PT ;  /* 0x000000a0aba17209 */ /* 0x000fe40007810000 */
[----:B------:R-:W-:Y:S02]  /*5cb0*/  FSEL R146, R143, RZ, P1 ;  /* 0x000000ff8f927208 */ /* 0x000fe40000800000 */
        /* <DEDUP_REMOVED lines=9> */
[----:B------:R-:W5:Y:S01]  /*5d50*/  MUFU.TANH R150, R150 ;  /* 0x0000009600967308 */ /* 0x000f620000002400 */
[----:B------:R-:W-:Y:S01]  /*5d60*/  FMNMX.FTZ R161, R143, R160, !PT ;  /* 0x000000a08fa17209 */ /* 0x000fe20007810000 */
[--C-:B------:R-:W-:Y:S01]  /*5d70*/  FFMA.FTZ R141, R141, UR14, -R146.reuse ;  /* 0x0000000e8d8d7c23 */ /* 0x100fe20008010892 */
[----:B------:R-:W-:Y:S01]  /*5d80*/  ISETP.GT.AND P3, PT, R172, 0x19, PT ;  /* 0x00000019ac00780c */ /* 0x000fe20003f64270 */
[--C-:B------:R-:W-:Y:S01]  /*5d90*/  FFMA.FTZ R186, R138, UR14, -R146.reuse ;  /* 0x0000000e8aba7c23 */ /* 0x100fe20008010892 */
[----:B------:R-:W-:Y:S01]  /*5da0*/  FSEL R145, R131, -INF , P2 ;  /* 0xff80000083917808 */ /* 0x000fe20001000000 */
[--C-:B------:R-:W-:Y:S01]  /*5db0*/  FFMA.FTZ R180, R135, UR14, -R146.reuse ;  /* 0x0000000e87b47c23 */ /* 0x100fe20008010892 */
[----:B------:R-:W-:Y:S01]  /*5dc0*/  FMNMX.FTZ R144, R130, R161, !PT ;  /* 0x000000a182907209 */ /* 0x000fe20007810000 */
[----:B------:R-:W5:Y:S01]  /*5dd0*/  MUFU.TANH R151, R151 ;  /* 0x0000009700977308 */ /* 0x000f620000002400 */
[----:B------:R-:W-:Y:S01]  /*5de0*/  ISETP.GT.AND P2, PT, R172, 0x20, PT ;  /* 0x00000020ac00780c */ /* 0x000fe20003f44270 */
[--C-:B------:R-:W-:Y:S01]  /*5df0*/  FFMA.FTZ R176, R123, UR14, -R146.reuse ;  /* 0x0000000e7bb07c23 */ /* 0x100fe20008010892 */
[----:B------:R-:W-:Y:S01]  /*5e00*/  FSEL R132, R132, -INF , P3 ;  /* 0xff80000084847808 */ /* 0x000fe20001800000 */
[--C-:B------:R-:W-:Y:S01]  /*5e10*/  FFMA.FTZ R123, R0, UR14, -R146.reuse ;  /* 0x0000000e007b7c23 */ /* 0x100fe20008010892 */
[----:B------:R-:W-:Y:S01]  /*5e20*/  FMNMX.FTZ R131, R145, R144, !PT ;  /* 0x0000009091837209 */ /* 0x000fe20007810000 */
[--C-:B------:R-:W-:Y:S01]  /*5e30*/  FFMA.FTZ R178, R11, UR14, -R146.reuse ;  /* 0x0000000e0bb27c23 */ /* 0x100fe20008010892 */
[----:B------:R-:W-:Y:S01]  /*5e40*/  ISETP.GT.AND P3, PT, R172, 0x21, PT ;  /* 0x00000021ac00780c */ /* 0x000fe20003f64270 */
[----:B------:R-:W5:Y:S01]  /*5e50*/  MUFU.TANH R153, R153 ;  /* 0x0000009900997308 */ /* 0x000f620000002400 */
[----:B------:R-:W-:Y:S01]  /*5e60*/  FSEL R144, R133, -INF , P2 ;  /* 0xff80000085907808 */ /* 0x000fe20001000000 */
        /* <DEDUP_REMOVED lines=11> */
[----:B---3--:R-:W-:Y:S01]  /*5f20*/  FSEL R136, R136, -INF , P2 ;  /* 0xff80000088887808 */ /* 0x008fe20001000000 */
[--C-:B------:R-:W-:Y:S01]  /*5f30*/  FFMA.FTZ R190, R142, UR14, -R146.reuse ;  /* 0x0000000e8ebe7c23 */ /* 0x100fe20008010892 */
[----:B------:R-:W-:Y:S01]  /*5f40*/  FMNMX.FTZ R133, R134, R131, !PT ;  /* 0x0000008386857209 */ /* 0x000fe20007810000 */
[----:B------:R-:W3:Y:S01]  /*5f50*/  MUFU.TANH R155, R155 ;  /* 0x0000009b009b7308 */ /* 0x000ee20000002400 */
[----:B------:R-:W-:Y:S01]  /*5f60*/  ISETP.GT.AND P2, PT, R172, 0x30, PT ;  /* 0x00000030ac00780c */ /* 0x000fe20003f44270 */
[--C-:B------:R-:W-:Y:S01]  /*5f70*/  FFMA.FTZ R137, R137, UR14, -R146.reuse ;  /* 0x0000000e89897c23 */ /* 0x100fe20008010892 */
[----:B--2---:R-:W-:Y:S01]  /*5f80*/  FSEL R148, R148, -INF , P3 ;  /* 0xff80000094947808 */ /* 0x004fe20001800000 */
[----:B------:R-:W-:Y:S01]  /*5f90*/  FFMA.FTZ R121, R121, UR14, -R146 ;  /* 0x0000000e79797c23 */ /* 0x000fe20008010892 */
[----:B------:R-:W-:-:S02]  /*5fa0*/  FMNMX.FTZ R133, R136, R133, !PT ;  /* 0x0000008588857209 */ /* 0x000fc40007810000 */
[----:B------:R-:W-:Y:S01]  /*5fb0*/  ISETP.GT.AND P3, PT, R172, 0x31, PT ;  /* 0x00000031ac00780c */ /* 0x000fe20003f64270 */
[----:B------:R2:W-:Y:S01]  /*5fc0*/  MUFU.EX2 R131, R141 ;  /* 0x0000008d00837308 */ /* 0x0005e20000000800 */
[----:B0-----:R-:W-:Y:S02]  /*5fd0*/  FSEL R149, R149, -INF , P2 ;  /* 0xff80000095957808 */ /* 0x001fe40001000000 */
[----:B------:R-:W-:Y:S02]  /*5fe0*/  FMNMX.FTZ R140, R148, R133, !PT ;  /* 0x00000085948c7209 */ /* 0x000fe40007810000 */
[----:B------:R-:W-:Y:S02]  /*5ff0*/  ISETP.GT.AND P2, PT, R172, 0x38, PT ;  /* 0x00000038ac00780c */ /* 0x000fe40003f44270 */
[----:B-1----:R-:W-:Y:S01]  /*6000*/  FSEL R152, R152, -INF , P3 ;  /* 0xff80000098987808 */ /* 0x002fe20001800000 */
[----:B------:R-:W0:Y:S01]  /*6010*/  MUFU.TANH R156, R156 ;  /* 0x0000009c009c7308 */ /* 0x000e220000002400 */
[----:B------:R-:W-:Y:S01]  /*6020*/  FMNMX.FTZ R133, R149, R140, !PT ;  /* 0x0000008c95857209 */ /* 0x000fe20007810000 */
[----:B--2---:R-:W-:Y:S01]  /*6030*/  FFMA.FTZ R141, R139, UR14, -R146 ;  /* 0x0000000e8b8d7c23 */ /* 0x004fe20008010892 */
[----:B------:R-:W-:-:S02]  /*6040*/  ISETP.GT.AND P3, PT, R172, 0x39, PT ;  /* 0x00000039ac00780c */ /* 0x000fc40003f64270 */
[----:B----4-:R-:W-:Y:S02]  /*6050*/  FSEL R147, R147, -INF , P2 ;  /* 0xff80000093937808 */ /* 0x010fe40001000000 */
[----:B------:R-:W-:Y:S01]  /*6060*/  FMNMX.FTZ R140, R152, R133, !PT ;  /* 0x00000085988c7209 */ /* 0x000fe20007810000 */
[----:B------:R-:W1:Y:S01]  /*6070*/  MUFU.TANH R157, R157 ;  /* 0x0000009d009d7308 */ /* 0x000e620000002400 */
[----:B------:R-:W-:Y:S02]  /*6080*/  ISETP.GT.AND P2, PT, R172, 0x40, PT ;  /* 0x00000040ac00780c */ /* 0x000fe40003f44270 */
[----:B-----5:R-:W-:Y:S02]  /*6090*/  FSEL R150, R150, -INF , P3 ;  /* 0xff80000096967808 */ /* 0x020fe40001800000 */
[----:B------:R-:W-:Y:S02]  /*60a0*/  FMNMX.FTZ R139, R147, R140, !PT ;  /* 0x0000008c938b7209 */ /* 0x000fe40007810000 */
[----:B------:R-:W-:Y:S01]  /*60b0*/  ISETP.GT.AND P3, PT, R172, 0x41, PT ;  /* 0x00000041ac00780c */ /* 0x000fe20003f64270 */
[----:B------:R-:W2:Y:S01]  /*60c0*/  MUFU.TANH R158, R158 ;  /* 0x0000009e009e7308 */ /* 0x000ea20000002400 */
[----:B------:R-:W-:-:S02]  /*60d0*/  FSEL R151, R151, -INF , P2 ;  /* 0xff80000097977808 */ /* 0x000fc40001000000 */
[----:B------:R-:W-:Y:S02]  /*60e0*/  FMNMX.FTZ R138, R150, R139, !PT ;  /* 0x0000008b968a7209 */ /* 0x000fe40007810000 */
[C---:B------:R-:W-:Y:S02]  /*60f0*/  ISETP.GT.AND P2, PT, R172.reuse, 0x48, PT ;  /* 0x00000048ac00780c */ /* 0x040fe40003f44270 */
[----:B------:R-:W-:Y:S01]  /*6100*/  FSEL R153, R153, -INF , P3 ;  /* 0xff80000099997808 */ /* 0x000fe20001800000 */
[----:B------:R-:W4:Y:S01]  /*6110*/  MUFU.TANH R159, R159 ;  /* 0x0000009f009f7308 */ /* 0x000f220000002400 */
[----:B------:R-:W-:Y:S02]  /*6120*/  FMNMX.FTZ R138, R151, R138, !PT ;  /* 0x0000008a978a7209 */ /* 0x000fe40007810000 */
[----:B------:R-:W-:Y:S02]  /*6130*/  ISETP.GT.AND P3, PT, R172, 0x49, PT ;  /* 0x00000049ac00780c */ /* 0x000fe40003f64270 */
[----:B------:R-:W-:-:S02]  /*6140*/  FSEL R154, R154, -INF , P2 ;  /* 0xff8000009a9a7808 */ /* 0x000fc40001000000 */
[----:B------:R-:W-:Y:S01]  /*6150*/  FMNMX.FTZ R139, R153, R138, !PT ;  /* 0x0000008a998b7209 */ /* 0x000fe20007810000 */
[----:B------:R5:W-:Y:S01]  /*6160*/  MUFU.EX2 R133, R141 ;  /* 0x0000008d00857308 */ /* 0x000be20000000800 */
[----:B------:R-:W-:Y:S02]  /*6170*/  ISETP.GT.AND P2, PT, R172, 0x50, PT ;  /* 0x00000050ac00780c */ /* 0x000fe40003f44270 */
[----:B---3--:R-:W-:Y:S02]  /*6180*/  FSEL R155, R155, -INF , P3 ;  /* 0xff8000009b9b7808 */ /* 0x008fe40001800000 */
[----:B------:R-:W-:Y:S02]  /*6190*/  FMNMX.FTZ R138, R154, R139, !PT ;  /* 0x0000008b9a8a7209 */ /* 0x000fe40007810000 */
[----:B------:R-:W-:Y:S01]  /*61a0*/  ISETP.GT.AND P3, PT, R172, 0x51, PT ;  /* 0x00000051ac00780c */ /* 0x000fe20003f64270 */
[----:B------:R-:W-:Y:S01]  /*61b0*/  MUFU.EX2 R129, R129 ;  /* 0x0000008100817308 */ /* 0x000fe20000000800 */
[----:B0-----:R-:W-:-:S02]  /*61c0*/  FSEL R156, R156, -INF , P2 ;  /* 0xff8000009c9c7808 */ /* 0x001fc40001000000 */
[----:B------:R-:W-:Y:S02]  /*61d0*/  FMNMX.FTZ R135, R155, R138, !PT ;  /* 0x0000008a9b877209 */ /* 0x000fe40007810000 */
[----:B------:R-:W-:Y:S02]  /*61e0*/  ISETP.GT.AND P2, PT, R172, 0x58, PT ;  /* 0x00000058ac00780c */ /* 0x000fe40003f44270 */
[----:B-1----:R-:W-:Y:S01]  /*61f0*/  FSEL R157, R157, -INF , P3 ;  /* 0xff8000009d9d7808 */ /* 0x002fe20001800000 */
[----:B------:R-:W-:Y:S01]  /*6200*/  MUFU.EX2 R188, R188 ;  /* 0x000000bc00bc7308 */ /* 0x000fe20000000800 */
[----:B------:R-:W-:Y:S01]  /*6210*/  FMNMX.FTZ R138, R156, R135, !PT ;  /* 0x000000879c8a7209 */ /* 0x000fe20007810000 */
[--C-:B------:R-:W-:Y:S01]  /*6220*/  FFMA.FTZ R135, R128, UR14, -R146.reuse ;  /* 0x0000000e80877c23 */ /* 0x100fe20008010892 */
[----:B------:R-:W-:Y:S01]  /*6230*/  ISETP.GT.AND P3, PT, R172, 0x59, PT ;  /* 0x00000059ac00780c */ /* 0x000fe20003f64270 */
[--C-:B------:R-:W-:Y:S01]  /*6240*/  FFMA.FTZ R172, R15, UR14, -R146.reuse ;  /* 0x0000000e0fac7c23 */ /* 0x100fe20008010892 */
[----:B--2---:R-:W-:Y:S01]  /*6250*/  FSEL R158, R158, -INF , P2 ;  /* 0xff8000009e9e7808 */ /* 0x004fe20001000000 */
[----:B------:R-:W-:Y:S01]  /*6260*/  FFMA.FTZ R15, R124, UR14, -R146 ;  /* 0x0000000e7c0f7c23 */ /* 0x000fe20008010892 */
[----:B------:R-:W-:Y:S01]  /*6270*/  FMNMX.FTZ R139, R157, R138, !PT ;  /* 0x0000008a9d8b7209 */ /* 0x000fe20007810000 */
[----:B------:R-:W-:Y:S01]  /*6280*/  MUFU.EX2 R190, R190 ;  /* 0x000000be00be7308 */ /* 0x000fe20000000800 */
[----:B----4-:R-:W-:-:S02]  /*6290*/  FSEL R159, R159, -INF , P3 ;  /* 0xff8000009f9f7808 */ /* 0x010fc40001800000 */
[----:B------:R-:W-:Y:S01]  /*62a0*/  FMNMX.FTZ R128, R158, R139, !PT ;  /* 0x0000008b9e807209 */ /* 0x000fe20007810000 */
[----:B------:R-:W-:-:S03]  /*62b0*/  FFMA.FTZ R139, R2, UR14, -R146 ;  /* 0x0000000e028b7c23 */ /* 0x000fc60008010892 */
[----:B------:R-:W-:Y:S01]  /*62c0*/  FMNMX.FTZ R128, R159, R128, !PT ;  /* 0x000000809f807209 */ /* 0x000fe20007810000 */
[----:B------:R-:W-:Y:S04]  /*62d0*/  MUFU.EX2 R184, R184 ;  /* 0x000000b800b87308 */ /* 0x000fe80000000800 */
[----:B-----5:R-:W0:Y:S04]  /*62e0*/  SHFL.BFLY PT, R141, R128, 0x2, 0x1f ;  /* 0x0c401f00808d7f89 */ /* 0x020e2800000e0000 */
[----:B------:R-:W-:Y:S08]  /*62f0*/  MUFU.EX2 R186, R186 ;  /* 0x000000ba00ba7308 */ /* 0x000ff00000000800 */
[----:B------:R-:W-:Y:S08]  /*6300*/  MUFU.EX2 R137, R137 ;  /* 0x0000008900897308 */ /* 0x000ff00000000800 */
[----:B------:R-:W-:Y:S01]  /*6310*/  MUFU.EX2 R180, R180 ;  /* 0x000000b400b47308 */ /* 0x000fe20000000800 */
[----:B0-----:R-:W-:Y:S01]  /*6320*/  FMNMX.FTZ R0, R128, R141, !PT ;  /* 0x0000008d80007209 */ /* 0x001fe20007810000 */
[--C-:B------:R-:W-:Y:S01]  /*6330*/  FFMA.FTZ R141, R20, UR14, -R146.reuse ;  /* 0x0000000e148d7c23 */ /* 0x100fe20008010892 */
[----:B------:R-:W-:-:S05]  /*6340*/  FFMA.FTZ R20, R126, UR14, -R146 ;  /* 0x0000000e7e147c23 */ /* 0x000fca0008010892 */
        /* <DEDUP_REMOVED lines=8> */
[----:B------:R-:W-:Y:S01]  /*63d0*/  MUFU.EX2 R123, R123 ;  /* 0x0000007b007b7308 */ /* 0x000fe20000000800 */
[----:B------:R-:W-:Y:S02]  /*63e0*/  FSEL R0, R11, RZ, P2 ;  /* 0x000000ff0b007208 */ /* 0x000fe40001000000 */
[----:B------:R-:W-:-:S03]  /*63f0*/  FSEL R125, R125, RZ, P2 ;  /* 0x000000ff7d7d7208 */ /* 0x000fc60001000000 */
[----:B------:R-:W-:Y:S02]  /*6400*/  FADD.FTZ R2, -R0, R13 ;  /* 0x0000000d00027221 */ /* 0x000fe40000010100 */
[--C-:B------:R-:W-:Y:S01]  /*6410*/  FFMA.FTZ R185, R143, UR14, -R125.reuse ;  /* 0x0000000e8fb97c23 */ /* 0x100fe2000801087d */
[----:B------:R-:W-:Y:S01]  /*6420*/  FSEL R143, R12, RZ, P1 ;  /* 0x000000ff0c8f7208 */ /* 0x000fe20000800000 */
[--C-:B------:R-:W-:Y:S01]  /*6430*/  FFMA.FTZ R189, R168, UR14, -R125.reuse ;  /* 0x0000000ea8bd7c23 */ /* 0x100fe2000801087d */
[----:B------:R-:W-:Y:S01]  /*6440*/  FMUL.FTZ R2, R2, UR14 ;  /* 0x0000000e02027c20 */ /* 0x000fe20008410000 */
[--C-:B------:R-:W-:Y:S01]  /*6450*/  FFMA.FTZ R122, R169, UR14, -R125.reuse ;  /* 0x0000000ea97a7c23 */ /* 0x100fe2000801087d */
[--C-:B------:R-:W-:Y:S01]  /*6460*/  FFMA.FTZ R191, R171, UR14, -R125.reuse ;  /* 0x0000000eabbf7c23 */ /* 0x100fe2000801087d */
[----:B------:R-:W-:Y:S01]  /*6470*/  FADD.FTZ R143, -R143, R14 ;  /* 0x0000000e8f8f7221 */ /* 0x000fe20000010100 */
[--C-:B------:R-:W-:Y:S01]  /*6480*/  FFMA.FTZ R124, R170, UR14, -R125.reuse ;  /* 0x0000000eaa7c7c23 */ /* 0x100fe2000801087d */
[----:B------:R-:W-:Y:S01]  /*6490*/  MUFU.EX2 R189, R189 ;  /* 0x000000bd00bd7308 */ /* 0x000fe20000000800 */
[--C-:B------:R-:W-:Y:S01]  /*64a0*/  FFMA.FTZ R126, R130, UR14, -R125.reuse ;  /* 0x0000000e827e7c23 */ /* 0x100fe2000801087d */
[----:B------:R-:W-:Y:S01]  /*64b0*/  FMUL.FTZ R143, R143, UR14 ;  /* 0x0000000e8f8f7c20 */ /* 0x000fe20008410000 */
[--C-:B------:R-:W-:Y:S01]  /*64c0*/  FFMA.FTZ R187, R145, UR14, -R125.reuse ;  /* 0x0000000e91bb7c23 */ /* 0x100fe2000801087d */
[--C-:B------:R-:W-:Y:S01]  /*64d0*/  FFMA.FTZ R128, R132, UR14, -R125.reuse ;  /* 0x0000000e84807c23 */ /* 0x100fe2000801087d */
[--C-:B------:R-:W-:Y:S01]  /*64e0*/  FFMA.FTZ R183, R136, UR14, -R125.reuse ;  /* 0x0000000e88b77c23 */ /* 0x100fe2000801087d */
        /* <DEDUP_REMOVED lines=13> */
[----:B------:R-:W-:-:S05]  /*65c0*/  FFMA.FTZ R158, R158, UR14, -R125 ;  /* 0x0000000e9e9e7c23 */ /* 0x000fca000801087d */
        /* <DEDUP_REMOVED lines=19> */
[----:B------:R-:W-:Y:S01]  /*6700*/  FADD.FTZ R13, R135, R138 ;  /* 0x0000008a870d7221 */ /* 0x000fe20000010000 */
[----:B------:R-:W-:Y:S01]  /*6710*/  FFMA.FTZ R138, R155, UR14, -R125 ;  /* 0x0000000e9b8a7c23 */ /* 0x000fe2000801087d */
[----:B------:R-:W1:Y:S01]  /*6720*/  MUFU.EX2 R187, R187 ;  /* 0x000000bb00bb7308 */ /* 0x000e620000000800 */
[----:B--2---:R-:W-:Y:S01]  /*6730*/  FADD.FTZ R3, R185, R10 ;  /* 0x0000000ab9037221 */ /* 0x004fe20000010000 */
[----:B------:R-:W-:Y:S01]  /*6740*/  FADD.FTZ R140, R182, R13 ;  /* 0x0000000db68c7221 */ /* 0x000fe20000010000 */
[----:B------:R-:W-:-:S03]  /*6750*/  FFMA.FTZ R125, R159, UR14, -R125 ;  /* 0x0000000e9f7d7c23 */ /* 0x000fc6000801087d */
        /* <DEDUP_REMOVED lines=61> */
.L_x_2440:
        /* <DEDUP_REMOVED lines=36> */
.L_x_2430:
[----:B------:R-:W-:-:S13]  /*6d70*/  ISETP.LE.AND P1, PT, RZ, UR4, PT ;  /* 0x00000004ff007c0c */ /* 0x000fda000bf23270 */
[----:B------:R-:W-:Y:S05]  /*6d80*/  @!P1 BRA `(.L_x_2442) ;  /* 0x00000024003c9947 */ /* 0x000fea0003800000 */
[----:B------:R-:W-:Y:S01]  /*6d90*/  IMAD.MOV.U32 R14, RZ, RZ, R11 ;  /* 0x000000ffff0e7224 */ /* 0x000fe200078e000b */
[----:B------:R-:W-:Y:S01]  /*6da0*/  UMOV UR5, UR38 ;  /* 0x0000002600057c82 */ /* 0x000fe20008000000 */
[----:B------:R-:W-:Y:S01]  /*6db0*/  IMAD.MOV.U32 R13, RZ, RZ, R12 ;  /* 0x000000ffff0d7224 */ /* 0x000fe200078e000c */
[----:B------:R-:W-:Y:S01]  /*6dc0*/  UMOV UR6, UR39 ;  /* 0x0000002700067c82 */ /* 0x000fe20008000000 */
[----:B------:R-:W-:Y:S01]  /*6dd0*/  ULDC UR7, c[0x0][0x9d8] ;  /* 0x0002760000077ab9 */ /* 0x000fe20000000800 */
[----:B------:R-:W-:-:S05]  /*6de0*/  ULDC UR10, c[0x0][0x988] ;  /* 0x00026200000a7ab9 */ /* 0x000fca0000000800 */
.L_x_2453:
        /* <DEDUP_REMOVED lines=8> */
.L_x_2443:
[----:B------:R-:W-:Y:S01]  /*6e70*/  ULEA UR8, UR39, UR40, 0x3 ;  /* 0x0000002827087291 */ /* 0x000fe2000f8e183f */
[----:B------:R-:W-:-:S04]  /*6e80*/  MOV R11, UR38 ;  /* 0x00000026000b7c02 */ /* 0x000fc80008000f00 */
[----:B------:R-:W-:-:S04]  /*6e90*/  SHF.L.U32 R11, R11, 0x1f, RZ ;  /* 0x0000001f0b0b7819 */ /* 0x000fc800000006ff */
[----:B------:R0:W1:Y:S01]  /*6ea0*/  SYNCS.PHASECHK.TRANS64.TRYWAIT P1, [UR8+0x30830], R11 ;  /* 0x0308300bff0075a7 */ /* 0x0000620008020148 */
[----:B------:R-:W-:Y:S05]  /*6eb0*/  @!P0 BRA `(.L_x_2444) ;  /* 0x0000000000048947 */ /* 0x000fea0003800000 */
[----:B------:R-:W-:Y:S01]  /*6ec0*/  BPT.TRAP 0x1 ;  /* 0x000000040000795c */ /* 0x000fe20000300000 */
.L_x_2444:
[----:B-1----:R-:W-:Y:S05]  /*6ed0*/  @P1 BRA `(.L_x_2445) ;  /* 0x0000000000081947 */ /* 0x002fea0003800000 */
[----:B------:R-:W1:Y:S02]  /*6ee0*/  SYNCS.PHASECHK.TRANS64.TRYWAIT P1, [UR8+0x30830], R11 ;  /* 0x0308300bff0075a7 */ /* 0x000e640008020148 */
[----:B-1----:R-:W-:Y:S05]  /*6ef0*/  @!P1 BRA `(.L_x_2446) ;  /* 0x000000b400fc9947 */ /* 0x002fea0003800000 */
.L_x_2445:
        /* <DEDUP_REMOVED lines=175> */
.L_x_2447:
[----:B------:R-:W-:Y:S01]  /*79f0*/  ULEA UR8, UR6, UR40, 0x3 ;  /* 0x0000002806087291 */ /* 0x000fe2000f8e183f */
[----:B------:R-:W-:-:S05]  /*7a00*/  IMAD.U32 R0, RZ, RZ, UR5 ;  /* 0x00000005ff007e24 */ /* 0x000fca000f8e00ff */
[----:B------:R-:W-:-:S04]  /*7a10*/  SHF.L.U32 R0, R0, 0x1f, RZ ;  /* 0x0000001f00007819 */ /* 0x000fc800000006ff */
[----:B------:R2:W3:Y:S01]  /*7a20*/  SYNCS.PHASECHK.TRANS64.TRYWAIT P1, [UR8+0x30850], R0 ;  /* 0x03085000ff0075a7 */ /* 0x0004e20008020148 */
[----:B------:R-:W-:Y:S05]  /*7a30*/  @!P0 BRA `(.L_x_2448) ;  /* 0x0000000000048947 */ /* 0x000fea0003800000 */
[----:B------:R-:W-:Y:S01]  /*7a40*/  BPT.TRAP 0x1 ;  /* 0x000000040000795c */ /* 0x000fe20000300000 */
.L_x_2448:
[----:B---3--:R-:W-:Y:S05]  /*7a50*/  @P1 BRA `(.L_x_2449) ;  /* 0x0000000000081947 */ /* 0x008fea0003800000 */
[----:B------:R-:W3:Y:S02]  /*7a60*/  SYNCS.PHASECHK.TRANS64.TRYWAIT P1, [UR8+0x30850], R0 ;  /* 0x03085000ff0075a7 */ /* 0x000ee40008020148 */
[----:B---3--:R-:W-:Y:S05]  /*7a70*/  @!P1 BRA `(.L_x_2450) ;  /* 0x000000ac00349947 */ /* 0x008fea0003800000 */
.L_x_2449:
        /* <DEDUP_REMOVED lines=37> */
.L_x_2451:
        /* <DEDUP_REMOVED lines=157> */
[----:B------:R-:W-:Y:S01]  /*86a0*/  FADD.FTZ R13, -R12, R13 ;  /* 0x0000000d0c0d7221 */ /* 0x000fe20000010100 */
[----:B-1----:R-:W-:-:S03]  /*86b0*/  FMNMX.FTZ R11, R157, R158, !PT ;  /* 0x0000009e9d0b7209 */ /* 0x002fc60007810000 */
[----:B------:R-:W-:Y:S02]  /*86c0*/  FMUL.FTZ R158, R13, UR14 ;  /* 0x0000000e0d9e7c20 */ /* 0x000fe40008410000 */
[----:B------:R-:W-:Y:S01]  /*86d0*/  FADD.FTZ R13, -R11, R14 ;  /* 0x0000000e0b0d7221 */ /* 0x000fe20000010100 */
[----:B------:R-:W-:Y:S01]  /*86e0*/  FMUL.FTZ R14, R12, UR14 ;  /* 0x0000000e0c0e7c20 */ /* 0x000fe20008410000 */
[----:B------:R-:W-:Y:S02]  /*86f0*/  MUFU.EX2 R0, R158 ;  /* 0x0000009e00007308 */ /* 0x000fe40000000800 */
[----:B------:R-:W-:Y:S01]  /*8700*/  FMUL.FTZ R2, R13, UR14 ;  /* 0x0000000e0d027c20 */ /* 0x000fe20008410000 */
[--C-:B------:R-:W-:Y:S01]  /*8710*/  FFMA.FTZ R13, R168, UR14, -R14.reuse ;  /* 0x0000000ea80d7c23 */ /* 0x100fe2000801080e */
        /* <DEDUP_REMOVED lines=22> */
[----:B------:R-:W-:Y:S01]  /*8880*/  FFMA.FTZ R155, R155, UR14, -R14 ;  /* 0x0000000e9b9b7c23 */ /* 0x000fe2000801080e */
[----:B------:R-:W-:Y:S01]  /*8890*/  FMUL.FTZ R14, R11, UR14 ;  /* 0x0000000e0b0e7c20 */ /* 0x000fe20008410000 */
[----:B------:R-:W-:Y:S03]  /*88a0*/  MUFU.EX2 R2, R2 ;  /* 0x0000000200027308 */ /* 0x000fe60000000800 */
        /* <DEDUP_REMOVED lines=26> */
[--C-:B------:R-:W-:Y:S01]  /*8a50*/  FFMA.FTZ R152, R152, UR14, -R14.reuse ;  /* 0x0000000e98987c23 */ /* 0x100fe2000801080e */
[----:B------:R-:W-:-:S02]  /*8a60*/  FFMA.FTZ R14, R153, UR14, -R14 ;  /* 0x0000000e990e7c23 */ /* 0x000fc4000801080e */
[----:B------:R-:W0:Y:S01]  /*8a70*/  MUFU.EX2 R20, R20 ;  /* 0x0000001400147308 */ /* 0x000e220000000800 */
[----:B-1----:R-:W-:-:S07]  /*8a80*/  FFMA.FTZ R3, R2, R3, R189 ;  /* 0x0000000302037223 */ /* 0x002fce00000100bd */
        /* <DEDUP_REMOVED lines=92> */
.L_x_2452:
        /* <DEDUP_REMOVED lines=35> */
.L_x_2442:
        /* <DEDUP_REMOVED lines=99> */
.L_x_2454:
[----:B------:R-:W-:Y:S01]  /*98b0*/  ULEA UR5, UR39, UR40, 0x3 ;  /* 0x0000002827057291 */ /* 0x000fe2000f8e183f */
[----:B------:R-:W-:-:S05]  /*98c0*/  IMAD.U32 R0, RZ, RZ, UR38 ;  /* 0x00000026ff007e24 */ /* 0x000fca000f8e00ff */
[----:B------:R-:W-:-:S04]  /*98d0*/  SHF.L.U32 R0, R0, 0x1f, RZ ;  /* 0x0000001f00007819 */ /* 0x000fc800000006ff */
[----:B------:R0:W1:Y:S01]  /*98e0*/  SYNCS.PHASECHK.TRANS64.TRYWAIT P1, [UR5+0x30850], R0 ;  /* 0x03085000ff0075a7 */ /* 0x0000620008020145 */
[----:B------:R-:W-:Y:S05]  /*98f0*/  @!P0 BRA `(.L_x_2455) ;  /* 0x0000000000048947 */ /* 0x000fea0003800000 */
[----:B------:R-:W-:Y:S01]  /*9900*/  BPT.TRAP 0x1 ;  /* 0x000000040000795c */ /* 0x000fe20000300000 */
.L_x_2455:
[----:B-1----:R-:W-:Y:S05]  /*9910*/  @P1 BRA `(.L_x_2456) ;  /* 0x0000000000081947 */ /* 0x002fea0003800000 */
[----:B------:R-:W1:Y:S02]  /*9920*/  SYNCS.PHASECHK.TRANS64.TRYWAIT P1, [UR5+0x30850], R0 ;  /* 0x03085000ff0075a7 */ /* 0x000e640008020145 */
[----:B-1----:R-:W-:Y:S05]  /*9930*/  @!P1 BRA `(.L_x_2457) ;  /* 0x0000008c009c9947 */ /* 0x002fea0003800000 */
.L_x_2456:
[----:B------:R-:W-:Y:S01]  /*9940*/  UIADD3 UR40, UR40, 0x400, URZ ;  /* 0x0000040028287890 */ /* 0x000fe2000fffe03f */
[----:B------:R-:W-:Y:S01]  /*9950*/  WARPGROUP.ARRIVE ;  /* 0x00000000000079c5 */ /* 0x000fe20000000000 */
[----:B------:R-:W-:Y:S01]  /*9960*/  UMOV UR7, 0x40000040 ;  /* 0x4000004000077882 */ /* 0x000fe20000000000 */
[----:B-1----:R-:W1:Y:S01]  /*9970*/  SHFL.BFLY PT, R5, R10, 0x2, 0x1f ;  /* 0x0c401f000a057f89 */ /* 0x002e6200000e0000 */
[----:B------:R-:W-:Y:S01]  /*9980*/  USHF.R.U32.HI UR40, URZ, 0x4, UR40 ;  /* 0x000000043f287899 */ /* 0x000fe20008011628 */
[----:B------:R-:W-:Y:S01]  /*9990*/  MOV R4, RZ ;  /* 0x000000ff00047202 */ /* 0x000fe20000000f00 */
[----:B------:R-:W-:Y:S01]  /*99a0*/  IMAD.MOV.U32 R8, RZ, RZ, RZ ;  /* 0x000000ffff087224 */ /* 0x000fe200078e00ff */
        /* <DEDUP_REMOVED lines=17> */
[----:B------:R-:W-:Y:S02]  /*9ac0*/  FSETP.NE.FTZ.AND P1, PT, R9, RZ, PT ;  /* 0x000000ff0900720b */ /* 0x000fe40003f35000 */
[----:B------:R-:W-:Y:S02]  /*9ad0*/  MOV R2, 0xff800000 ;  /* 0xff80000000027802 */ /* 0x000fe40000000f00 */
        /* <DEDUP_REMOVED lines=38> */
.L_x_2458:
[----:B------:R-:W0:Y:S01]  /*9d40*/  S2UR UR7, SR_CgaCtaId ;  /* 0x00000000000779c3 */ /* 0x000e220000008800 */
[----:B------:R-:W-:Y:S01]  /*9d50*/  R2UR UR6, R195 ;  /* 0x00000000c30672ca */ /* 0x000fe200000e0000 */
[----:B------:R-:W-:Y:S01]  /*9d60*/  UIADD3 UR4, UR5, 0x30860, URZ ;  /* 0x0003086005047890 */ /* 0x000fe2000fffe03f */
[----:B------:R-:W-:Y:S01]  /*9d70*/  FMUL.FTZ R129, R43, R8 ;  /* 0x000000082b817220 */ /* 0x000fe20000410000 */
[----:B------:R-:W-:Y:S01]  /*9d80*/  UIADD3 UR39, UR39, 0x1, URZ ;  /* 0x0000000127277890 */ /* 0x000fe2000fffe03f */
[----:B------:R-:W-:Y:S01]  /*9d90*/  FMUL.FTZ R6, R28, R4 ;  /* 0x000000041c067220 */ /* 0x000fe20000410000 */
[-C--:B------:R-:W-:Y:S01]  /*9da0*/  FMUL.FTZ R125, R46, R8.reuse ;  /* 0x000000082e7d7220 */ /* 0x080fe20000410000 */
[----:B------:R-:W-:Y:S01]  /*9db0*/  FMUL.FTZ R43, R99, R8 ;  /* 0x00000008632b7220 */ /* 0x000fe20000410000 */
        /* <DEDUP_REMOVED lines=101> */
.L_x_2422:
        /* <DEDUP_REMOVED lines=29> */
[----:B------:R-:W-:Y:S02]  /*a5e0*/  MOV R20, R42 ;  /* 0x0000002a00147202 */ /* 0x000fe40000000f00 */
[----:B0-----:R-:W-:-:S03]  /*a5f0*/  MOV R21, R5 ;  /* 0x0000000500157202 */ /* 0x001fc60000000f00 */
[----:B------:R-:W-:-:S06]  /*a600*/  IMAD.WIDE R4, R199, 0x2, R20 ;  /* 0x00000002c7047825 */ /* 0x000fcc00078e0214 */
[----:B------:R-:W-:Y:S01]  /*a610*/  USHF.L.U64.HI UR11, UR61, 0x2, UR4 ;  /* 0x000000023d0b7899 */ /* 0x000fe20008010204 */
[C---:B------:R-:W-:Y:S01]  /*a620*/  LOP3.LUT R29, R4.reuse, 0x380, RZ, 0xc0, !PT ;  /* 0x00000380041d7812 */ /* 0x040fe200078ec0ff */
[----:B------:R-:W-:Y:S01]  /*a630*/  UIADD3 UR4, UP1, UR10, UR8, URZ ;  /* 0x000000080a047290 */ /* 0x000fe2000ff3e03f */
[C---:B------:R-:W-:Y:S02]  /*a640*/  IADD3 R137, P6, R4.reuse, 0x60, RZ ;  /* 0x0000006004897810 */ /* 0x040fe40007fde0ff */
[C---:B------:R-:W-:Y:S01]  /*a650*/  IADD3 R47, P2, R4.reuse, 0x20, RZ ;  /* 0x00000020042f7810 */ /* 0x040fe20007f5e0ff */
[----:B------:R-:W-:Y:S01]  /*a660*/  UIADD3.X UR7, UR11, UR9, URZ, UP1, !UPT ;  /* 0x000000090b077290 */ /* 0x000fe20008ffe43f */
[C---:B------:R-:W-:Y:S01]  /*a670*/  IADD3 R103, P1, R4.reuse, 0x40, RZ ;  /* 0x0000004004677810 */ /* 0x040fe20007f3e0ff */
[--C-:B------:R-:W-:Y:S01]  /*a680*/  IMAD.X R13, RZ, RZ, R5.reuse, P6 ;  /* 0x000000ffff0d7224 */ /* 0x100fe200030e0605 */
[C---:B------:R-:W-:Y:S01]  /*a690*/  IADD3 R139, P5, R4.reuse, 0x4000, RZ ;  /* 0x00004000048b7810 */ /* 0x040fe20007fbe0ff */
[--C-:B------:R-:W-:Y:S01]  /*a6a0*/  IMAD.X R9, RZ, RZ, R5.reuse, P2 ;  /* 0x000000ffff097224 */ /* 0x100fe200010e0605 */
[----:B------:R-:W-:Y:S01]  /*a6b0*/  SHF.R.U64 R29, R29, 0x3, RZ ;  /* 0x000000031d1d7819 */ /* 0x000fe200000012ff */
[----:B------:R-:W-:Y:S01]  /*a6c0*/  IMAD.X R11, RZ, RZ, R5, P1 ;  /* 0x000000ffff0b7224 */ /* 0x000fe200008e0605 */
[C---:B------:R-:W-:Y:S01]  /*a6d0*/  IADD3 R141, P0, R4.reuse, 0x4020, RZ ;  /* 0x00004020048d7810 */ /* 0x040fe20007f1e0ff */
[----:B------:R-:W-:Y:S01]  /*a6e0*/  ULDC.64 UR8, c[0x0][0xc08] ;  /* 0x0003020000087ab9 */ /* 0x000fe20000000a00 */
[----:B------:R-:W-:-:S02]  /*a6f0*/  IADD3 R143, P4, R4, 0x4040, RZ ;  /* 0x00004040048f7810 */ /* 0x000fc40007f9e0ff */
[C---:B------:R-:W-:Y:S01]  /*a700*/  IADD3 R151, P6, R4.reuse, 0x8040, RZ ;  /* 0x0000804004977810 */ /* 0x040fe20007fde0ff */
[--C-:B------:R-:W-:Y:S01]  /*a710*/  IMAD.X R25, RZ, RZ, R5.reuse, P0 ;  /* 0x000000ffff197224 */ /* 0x100fe200000e0605 */
[----:B------:R-:W-:Y:S01]  /*a720*/  IADD3.X R15, RZ, R5, RZ, P5, !PT ;  /* 0x00000005ff0f7210 */ /* 0x000fe20002ffe4ff */
[--C-:B------:R-:W-:Y:S01]  /*a730*/  IMAD.X R27, RZ, RZ, R5.reuse, P4 ;  /* 0x000000ffff1b7224 */ /* 0x100fe200020e0605 */
[C---:B------:R-:W-:Y:S01]  /*a740*/  IADD3 R145, P3, R4.reuse, 0x4060, RZ ;  /* 0x0000406004917810 */ /* 0x040fe20007f7e0ff */
[--C-:B------:R-:W-:Y:S01]  /*a750*/  IMAD.X R37, RZ, RZ, R5.reuse, P6 ;  /* 0x000000ffff257224 */ /* 0x100fe200030e0605 */
[C---:B------:R-:W-:Y:S02]  /*a760*/  IADD3 R147, P2, R4.reuse, 0x8000, RZ ;  /* 0x0000800004937810 */ /* 0x040fe40007f5e0ff */
[C---:B------:R-:W-:Y:S01]  /*a770*/  IADD3 R149, P1, R4.reuse, 0x8020, RZ ;  /* 0x0000802004957810 */ /* 0x040fe20007f3e0ff */
[--C-:B------:R-:W-:Y:S01]  /*a780*/  IMAD.X R31, RZ, RZ, R5.reuse, P3 ;  /* 0x000000ffff1f7224 */ /* 0x100fe200018e0605 */
[----:B------:R-:W-:Y:S01]  /*a790*/  IADD3 R153, P5, R4, 0x8060, RZ ;  /* 0x0000806004997810 */ /* 0x000fe20007fbe0ff */
[----:B------:R-:W-:Y:S01]  /*a7a0*/  IMAD.X R33, RZ, RZ, R5, P2 ;  /* 0x000000ffff217224 */ /* 0x000fe200010e0605 */
[----:B------:R-:W-:-:S02]  /*a7b0*/  LOP3.LUT R4, R29, R4, RZ, 0x3c, !PT ;  /* 0x000000041d047212 */ /* 0x000fc400078e3cff */
[----:B------:R-:W-:Y:S01]  /*a7c0*/  LOP3.LUT R8, R47, 0x380, RZ, 0xc0, !PT ;  /* 0x000003802f087812 */ /* 0x000fe200078ec0ff */
[----:B------:R-:W-:Y:S01]  /*a7d0*/  IMAD.X R29, RZ, RZ, R5, P5 ;  /* 0x000000ffff1d7224 */ /* 0x000fe200028e0605 */
[----:B------:R-:W-:Y:S02]  /*a7e0*/  LOP3.LUT R10, R103, 0x380, RZ, 0xc0, !PT ;  /* 0x00000380670a7812 */ /* 0x000fe400078ec0ff */
[----:B------:R-:W-:Y:S02]  /*a7f0*/  LOP3.LUT R12, R137, 0x380, RZ, 0xc0, !PT ;  /* 0x00000380890c7812 */ /* 0x000fe400078ec0ff */
[----:B------:R-:W-:Y:S02]  /*a800*/  LOP3.LUT R14, R139, 0x380, RZ, 0xc0, !PT ;  /* 0x000003808b0e7812 */ /* 0x000fe400078ec0ff */
[----:B------:R-:W-:Y:S02]  /*a810*/  LOP3.LUT R24, R141, 0x380, RZ, 0xc0, !PT ;  /* 0x000003808d187812 */ /* 0x000fe400078ec0ff */
[----:B------:R-:W-:-:S02]  /*a820*/  LOP3.LUT R26, R143, 0x380, RZ, 0xc0, !PT ;  /* 0x000003808f1a7812 */ /* 0x000fc400078ec0ff */
[----:B------:R-:W-:Y:S02]  /*a830*/  LOP3.LUT R36, R151, 0x380, RZ, 0xc0, !PT ;  /* 0x0000038097247812 */ /* 0x000fe400078ec0ff */
[----:B------:R-:W-:Y:S02]  /*a840*/  LOP3.LUT R30, R145, 0x380, RZ, 0xc0, !PT ;  /* 0x00000380911e7812 */ /* 0x000fe400078ec0ff */
[----:B------:R-:W-:Y:S02]  /*a850*/  LOP3.LUT R38, R153, 0x380, RZ, 0xc0, !PT ;  /* 0x0000038099267812 */ /* 0x000fe400078ec0ff */
[----:B------:R-:W-:Y:S02]  /*a860*/  SHF.R.U64 R8, R8, 0x3, RZ ;  /* 0x0000000308087819 */ /* 0x000fe400000012ff */
[----:B------:R-:W-:Y:S02]  /*a870*/  SHF.R.U64 R10, R10, 0x3, RZ ;  /* 0x000000030a0a7819 */ /* 0x000fe400000012ff */
[----:B------:R-:W-:-:S02]  /*a880*/  LOP3.LUT R32, R147, 0x380, RZ, 0xc0, !PT ;  /* 0x0000038093207812 */ /* 0x000fc400078ec0ff */
[----:B------:R-:W-:Y:S02]  /*a890*/  MOV R136, R4 ;  /* 0x0000000400887202 */ /* 0x000fe40000000f00 */
[----:B------:R-:W-:Y:S02]  /*a8a0*/  LOP3.LUT R34, R149, 0x380, RZ, 0xc0, !PT ;  /* 0x0000038095227812 */ /* 0x000fe400078ec0ff */
[----:B------:R-:W-:Y:S02]  /*a8b0*/  IADD3.X R35, RZ, R5, RZ, P1, !PT ;  /* 0x00000005ff237210 */ /* 0x000fe40000ffe4ff */
[----:B------:R-:W-:Y:S02]  /*a8c0*/  SHF.R.U64 R12, R12, 0x3, RZ ;  /* 0x000000030c0c7819 */ /* 0x000fe400000012ff */
[----:B------:R-:W-:Y:S02]  /*a8d0*/  SHF.R.U64 R14, R14, 0x3, RZ ;  /* 0x000000030e0e7819 */ /* 0x000fe400000012ff */
[----:B------:R-:W-:-:S02]  /*a8e0*/  F2FP.F16.F32.PACK_AB R4, R124, R7 ;  /* 0x000000077c04723e */ /* 0x000fc400000000ff */
[----:B------:R-:W-:Y:S02]  /*a8f0*/  SHF.R.U64 R24, R24, 0x3, RZ ;  /* 0x0000000318187819 */ /* 0x000fe400000012ff */
[----:B------:R-:W-:Y:S02]  /*a900*/  SHF.R.U64 R26, R26, 0x3, RZ ;  /* 0x000000031a1a7819 */ /* 0x000fe400000012ff */
[----:B------:R-:W-:Y:S02]  /*a910*/  F2FP.F16.F32.PACK_AB R5, R135, R134 ;  /* 0x000000868705723e */ /* 0x000fe400000000ff */
[----:B------:R-:W-:Y:S02]  /*a920*/  SHF.R.U64 R36, R36, 0x3, RZ ;  /* 0x0000000324247819 */ /* 0x000fe400000012ff */
[----:B------:R-:W-:Y:S01]  /*a930*/  F2FP.F16.F32.PACK_AB R7, R133, R28 ;  /* 0x0000001c8507723e */ /* 0x000fe200000000ff */
[----:B------:R-:W-:Y:S01]  /*a940*/  BAR.SYNC.DEFER_BLOCKING 0x1, 0x100 ;  /* 0x0044000000007b1d */ /* 0x000fe20000010000 */
[----:B------:R-:W-:-:S02]  /*a950*/  SHF.R.U64 R30, R30, 0x3, RZ ;  /* 0x000000031e1e7819 */ /* 0x000fc400000012ff */
[----:B------:R-:W-:Y:S02]  /*a960*/  SHF.R.U64 R38, R38, 0x3, RZ ;  /* 0x0000000326267819 */ /* 0x000fe400000012ff */
[----:B------:R-:W-:Y:S02]  /*a970*/  LOP3.LUT R8, R8, R47, RZ, 0x3c, !PT ;  /* 0x0000002f08087212 */ /* 0x000fe400078e3cff */
[----:B------:R-:W-:Y:S02]  /*a980*/  LOP3.LUT R10, R10, R103, RZ, 0x3c, !PT ;  /* 0x000000670a0a7212 */ /* 0x000fe400078e3cff */
[----:B------:R-:W-:Y:S02]  /*a990*/  SHF.R.U64 R32, R32, 0x3, RZ ;  /* 0x0000000320207819 */ /* 0x000fe400000012ff */
[----:B------:R-:W-:Y:S02]  /*a9a0*/  SHF.R.U64 R34, R34, 0x3, RZ ;  /* 0x0000000322227819 */ /* 0x000fe400000012ff */
[----:B------:R-:W-:-:S02]  /*a9b0*/  LOP3.LUT R12, R12, R137, RZ, 0x3c, !PT ;  /* 0x000000890c0c7212 */ /* 0x000fc400078e3cff */
[----:B------:R-:W-:Y:S02]  /*a9c0*/  LOP3.LUT R14, R14, R139, RZ, 0x3c, !PT ;  /* 0x0000008b0e0e7212 */ /* 0x000fe400078e3cff */
[----:B------:R-:W-:Y:S02]  /*a9d0*/  LOP3.LUT R24, R24, R141, RZ, 0x3c, !PT ;  /* 0x0000008d18187212 */ /* 0x000fe400078e3cff */
[----:B------:R-:W-:Y:S02]  /*a9e0*/  LOP3.LUT R26, R26, R143, RZ, 0x3c, !PT ;  /* 0x0000008f1a1a7212 */ /* 0x000fe400078e3cff */
[----:B------:R-:W-:Y:S02]  /*a9f0*/  LOP3.LUT R36, R36, R151, RZ, 0x3c, !PT ;  /* 0x0000009724247212 */ /* 0x000fe400078e3cff */
[----:B------:R-:W-:Y:S01]  /*aa00*/  LOP3.LUT R30, R30, R145, RZ, 0x3c, !PT ;  /* 0x000000911e1e7212 */ /* 0x000fe200078e3cff */
[----:B------:R0:W-:Y:S01]  /*aa10*/  STSM.16.M88.4 [R136], R4 ;  /* 0x0000000488007844 */ /* 0x0001e20000000200 */
[----:B------:R-:W-:-:S02]  /*aa20*/  LOP3.LUT R28, R38, R153, RZ, 0x3c, !PT ;  /* 0x00000099261c7212 */ /* 0x000fc400078e3cff */
[----:B------:R-:W-:Y:S02]  /*aa30*/  LOP3.LUT R32, R32, R147, RZ, 0x3c, !PT ;  /* 0x0000009320207212 */ /* 0x000fe400078e3cff */
[----:B------:R-:W-:Y:S02]  /*aa40*/  LOP3.LUT R34, R34, R149, RZ, 0x3c, !PT ;  /* 0x0000009522227212 */ /* 0x000fe400078e3cff */
[----:B------:R-:W-:Y:S02]  /*aa50*/  MOV R135, R8 ;  /* 0x0000000800877202 */ /* 0x000fe40000000f00 */
[----:B------:R-:W-:Y:S02]  /*aa60*/  MOV R134, R10 ;  /* 0x0000000a00867202 */ /* 0x000fe40000000f00 */
[----:B------:R-:W-:Y:S02]  /*aa70*/  MOV R133, R12 ;  /* 0x0000000c00857202 */ /* 0x000fe40000000f00 */
[----:B------:R-:W-:-:S02]  /*aa80*/  MOV R124, R14 ;  /* 0x0000000e007c7202 */ /* 0x000fc40000000f00 */
[----:B------:R-:W-:Y:S02]  /*aa90*/  F2FP.F16.F32.PACK_AB R8, R41, R40 ;  /* 0x000000282908723e */ /* 0x000fe400000000ff */
[----:B0-----:R-:W-:Y:S02]  /*aaa0*/  F2FP.F16.F32.PACK_AB R4, R121, R120 ;  /* 0x000000787904723e */ /* 0x001fe400000000ff */
[----:B------:R-:W-:Y:S02]  /*aab0*/  F2FP.F16.F32.PACK_AB R5, R131, R128 ;  /* 0x000000808305723e */ /* 0x000fe400000000ff */
[----:B------:R-:W-:Y:S02]  /*aac0*/  F2FP.F16.F32.PACK_AB R6, R122, R3 ;  /* 0x000000037a06723e */ /* 0x000fe400000000ff */
[----:B------:R-:W-:Y:S02]  /*aad0*/  F2FP.F16.F32.PACK_AB R7, R132, R127 ;  /* 0x0000007f8407723e */ /* 0x000fe400000000ff */
[----:B------:R-:W-:-:S02]  /*aae0*/  F2FP.F16.F32.PACK_AB R9, R129, R126 ;  /* 0x0000007e8109723e */ /* 0x000fc400000000ff */
[----:B------:R-:W-:Y:S01]  /*aaf0*/  F2FP.F16.F32.PACK_AB R10, R45, R44 ;  /* 0x0000002c2d0a723e */ /* 0x000fe200000000ff */
[----:B------:R0:W-:Y:S01]  /*ab00*/  STSM.16.M88.4 [R135], R4 ;  /* 0x0000000487007844 */ /* 0x0001e20000000200 */
[----:B------:R-:W-:Y:S02]  /*ab10*/  F2FP.F16.F32.PACK_AB R11, R130, R125 ;  /* 0x0000007d820b723e */ /* 0x000fe400000000ff */
[----:B------:R-:W-:Y:S02]  /*ab20*/  MOV R123, R24 ;  /* 0x00000018007b7202 */ /* 0x000fe40000000f00 */
[----:B------:R-:W-:Y:S01]  /*ab30*/  MOV R103, R26 ;  /* 0x0000001a00677202 */ /* 0x000fe20000000f00 */
[----:B------:R1:W-:Y:S01]  /*ab40*/  STSM.16.M88.4 [R134], R8 ;  /* 0x0000000886007844 */ /* 0x0003e20000000200 */
[----:B------:R-:W-:Y:S02]  /*ab50*/  MOV R37, R36 ;  /* 0x0000002400257202 */ /* 0x000fe40000000f00 */
[----:B------:R-:W-:-:S02]  /*ab60*/  F2FP.F16.F32.PACK_AB R12, R49, R48 ;  /* 0x00000030310c723e */ /* 0x000fc400000000ff */
        /* <DEDUP_REMOVED lines=38> */
[----:B0-----:R-:W-:Y:S02]  /*add0*/  IMAD.U32 R4, RZ, RZ, UR4 ;  /* 0x00000004ff047e24 */ /* 0x001fe4000f8e00ff */
[----:B------:R-:W-:Y:S01]  /*ade0*/  IMAD.U32 R5, RZ, RZ, UR7 ;  /* 0x00000007ff057e24 */ /* 0x000fe2000f8e00ff */
[----:B------:R3:W-:Y:S01]  /*adf0*/  STSM.16.M88.4 [R36], R112 ;  /* 0x0000007024007844 */ /* 0x0007e20000000200 */
[----:B------:R-:W-:Y:S06]  /*ae00*/  BAR.SYNC.DEFER_BLOCKING 0x1, 0x100 ;  /* 0x0044000000007b1d */ /* 0x000fec0000010000 */
[----:B------:R-:W4:Y:S01]  /*ae10*/  @P0 LDG.E R3, desc[UR36][R4.64] ;  /* 0x0000002404030981 */ /* 0x000f22000c1e1900 */
[----:B------:R-:W-:Y:S01]  /*ae20*/  UISETP.NE.AND.EX UP1, UPT, UR9, URZ, UPT, UP1 ;  /* 0x0000003f0900728c */ /* 0x000fe2000bf25310 */
[----:B--2---:R-:W-:Y:S01]  /*ae30*/  ISETP.NE.AND P1, PT, R68, 0x1, PT ;  /* 0x000000014400780c */ /* 0x004fe20003f25270 */
[----:B------:R-:W-:Y:S01]  /*ae40*/  ULDC UR7, c[0x0][0xa88] ;  /* 0x0002a20000077ab9 */ /* 0x000fe20000000800 */
[----:B------:R-:W-:-:S03]  /*ae50*/  UMOV UR4, URZ ;  /* 0x0000003f00047c82 */ /* 0x000fc60008000000 */
[----:B------:R-:W-:-:S05]  /*ae60*/  PLOP3.LUT P2, PT, PT, PT, UP1, 0x80, 0x0 ;  /* 0x000000000000781c */ /* 0x000fca0003f4f018 */
[----:B------:R-:W-:-:S03]  /*ae70*/  @UP1 UIADD3 UR8, UP2, UR10, UR8, URZ ;  /* 0x000000080a081290 */ /* 0x000fc6000ff5e03f */
[----:B------:R-:W0:Y:S01]  /*ae80*/  @P1 LDC R6, c[0x0][0xbec] ;  /* 0x0002fb00ff061b82 */ /* 0x000e220000000800 */
[----:B------:R-:W-:Y:S02]  /*ae90*/  @UP1 UIADD3.X UR9, UR11, UR9, URZ, UP2, !UPT ;  /* 0x000000090b091290 */ /* 0x000fe400097fe43f */
[----:B-1----:R-:W-:-:S04]  /*aea0*/  IMAD.U32 R10, RZ, RZ, UR8 ;  /* 0x00000008ff0a7e24 */ /* 0x002fc8000f8e00ff */
[----:B------:R-:W-:Y:S01]  /*aeb0*/  IMAD.U32 R11, RZ, RZ, UR9 ;  /* 0x00000009ff0b7e24 */ /* 0x000fe2000f8e00ff */
[----:B------:R-:W1:Y:S01]  /*aec0*/  @P1 LDC R8, c[0x0][0xbf0] ;  /* 0x0002fc00ff081b82 */ /* 0x000e620000000800 */
[----:B----4-:R-:W-:Y:S02]  /*aed0*/  @P0 R2UR UR4, R3 ;  /* 0x00000000030402ca */ /* 0x010fe400000e0000 */
[----:B------:R-:W-:-:S06]  /*aee0*/  MOV R3, UR7 ;  /* 0x0000000700037c02 */ /* 0x000fcc0008000f00 */
[----:B------:R3:W5:Y:S01]  /*aef0*/  @P2 LDG.E R3, desc[UR36][R10.64] ;  /* 0x000000240a032981 */ /* 0x000762000c1e1900 */
[----:B01----:R-:W-:Y:S06]  /*af00*/  @P2 BRA `(.L_x_2461) ;  /* 0x0000000000102947 */ /* 0x003fec0003800000 */
[----:B------:R-:W-:Y:S05]  /*af10*/  @!P0 BRA `(.L_x_2461) ;  /* 0x00000000000c8947 */ /* 0x000fea0003800000 */
[----:B---3--:R-:W2:Y:S04]  /*af20*/  LDG.E R10, desc[UR36][R4.64] ;  /* 0x00000024040a7981 */ /* 0x008ea8000c1e1900 */
[----:B-----5:R-:W2:Y:S02]  /*af30*/  LDG.E R3, desc[UR36][R4.64+0x4] ;  /* 0x0000042404037981 */ /* 0x020ea4000c1e1900 */
[----:B--2---:R-:W-:-:S07]  /*af40*/  IMAD.IADD R3, R3, 0x1, -R10 ;  /* 0x0000000103037824 */ /* 0x004fce00078e0a0a */
.L_x_2461:
[----:B------:R-:W-:Y:S01]  /*af50*/  R2UR UR16, R192 ;  /* 0x00000000c01072ca */ /* 0x000fe200000e0000 */
[----:B------:R-:W-:Y:S01]  /*af60*/  ULDC.64 UR12, c[0x0][0xb90] ;  /* 0x0002e400000c7ab9 */ /* 0x000fe20000000a00 */
[----:B------:R-:W-:Y:S01]  /*af70*/  R2UR UR15, R194 ;  /* 0x00000000c20f72ca */ /* 0x000fe200000e0000 */
[----:B------:R-:W-:Y:S01]  /*af80*/  VIADD R9, R18, UR41 ;  /* 0x0000002912097c36 */ /* 0x000fe20008000000 */
[----:B------:R-:W-:Y:S01]  /*af90*/  USHF.R.S32.HI UR11, URZ, 0x1f, UR4 ;  /* 0x0000001f3f0b7899 */ /* 0x000fe20008011404 */
[----:B------:R-:W-:Y:S01]  /*afa0*/  VIADD R26, R198, UR41 ;  /* 0x00000029c61a7c36 */ /* 0x000fe20008000000 */
[----:B------:R-:W-:Y:S01]  /*afb0*/  UMOV UR10, UR4 ;  /* 0x00000004000a7c82 */ /* 0x000fe20008000000 */
[----:B------:R-:W-:Y:S01]  /*afc0*/  @P1 IMAD.HI.U32 R5, R9, R6, RZ ;  /* 0x0000000609051227 */ /* 0x000fe200078e00ff */
[----:B------:R-:W-:Y:S01]  /*afd0*/  MOV R4, R9 ;  /* 0x0000000900047202 */ /* 0x000fe20000000f00 */
[----:B------:R-:W-:Y:S02]  /*afe0*/  USEL UR61, UR61, URZ, !UP0 ;  /* 0x0000003f3d3d7287 */ /* 0x000fe4000c000000 */
[----:B-----5:R-:W-:Y:S01]  /*aff0*/  IMAD R43, R3, R68, RZ ;  /* 0x00000044032b7224 */ /* 0x020fe200078e02ff */
[----:B------:R-:W-:Y:S01]  /*b000*/  @P1 SHF.R.U32.HI R4, RZ, R8, R5 ;  /* 0x00000008ff041219 */ /* 0x000fe20000011605 */
[----:B------:R-:W-:Y:S01]  /*b010*/  USHF.R.S32.HI UR14, URZ, 0x1f, UR16 ;  /* 0x0000001f3f0e7899 */ /* 0x000fe20008011410 */
[----:B------:R-:W-:Y:S01]  /*b020*/  IMAD R5, R193, 0x40, R16 ;  /* 0x00000040c1057824 */ /* 0x000fe200078e0210 */
[----:B------:R-:W-:-:S02]  /*b030*/  UIMAD.WIDE.U32 UR8, UR16, UR12, UR10 ;  /* 0x0000000c100872a5 */ /* 0x000fc4000f8e000a */
[----:B------:R-:W-:Y:S01]  /*b040*/  UIMAD UR7, UR14, UR12, URZ ;  /* 0x0000000c0e0772a4 */ /* 0x000fe2000f8e023f */
[----:B------:R-:W-:Y:S01]  /*b050*/  IMAD.MOV R7, RZ, RZ, -R4 ;  /* 0x000000ffff077224 */ /* 0x000fe200078e0a04 */
[----:B------:R-:W-:Y:S01]  /*b060*/  USEL UR15, UR15, URZ, !UP0 ;  /* 0x0000003f0f0f7287 */ /* 0x000fe2000c000000 */
[----:B------:R-:W-:Y:S01]  /*b070*/  IMAD.WIDE R20, R5, 0x2, R20 ;  /* 0x0000000205147825 */ /* 0x000fe200078e0214 */
[----:B------:R-:W-:Y:S01]  /*b080*/  UIMAD UR7, UR16, UR13, UR7 ;  /* 0x0000000d100772a4 */ /* 0x000fe2000f8e0207 */
[----:B------:R-:W-:Y:S02]  /*b090*/  SHF.R.S32.HI R5, RZ, 0x1f, R4 ;  /* 0x0000001fff057819 */ /* 0x000fe40000011404 */
[----:B------:R-:W-:Y:S01]  /*b0a0*/  ULDC.64 UR12, c[0x0][0xb98] ;  /* 0x0002e600000c7ab9 */ /* 0x000fe20000000a00 */
[----:B------:R-:W-:Y:S01]  /*b0b0*/  UIADD3 UR9, UR9, UR7, URZ ;  /* 0x0000000709097290 */ /* 0x000fe2000fffe03f */
[----:B------:R-:W-:Y:S01]  /*b0c0*/  IMAD R7, R68, R7, R9 ;  /* 0x0000000744077224 */ /* 0x000fe200078e0209 */
[----:B------:R-:W-:Y:S01]  /*b0d0*/  UIMAD UR7, UR15, UR12, URZ ;  /* 0x0000000c0f0772a4 */ /* 0x000fe2000f8e023f */
[C---:B------:R-:W-:Y:S01]  /*b0e0*/  IADD3 R13, P2, R20.reuse, 0x1000, RZ ;  /* 0x00001000140d7810 */ /* 0x040fe20007f5e0ff */
[----:B------:R-:W-:Y:S01]  /*b0f0*/  UIMAD.WIDE.U32 UR8, UR61, UR12, UR8 ;  /* 0x0000000c3d0872a5 */ /* 0x000fe2000f8e0008 */
[----:B------:R-:W-:Y:S01]  /*b100*/  IADD3 R33, P3, R20, 0x6000, RZ ;  /* 0x0000600014217810 */ /* 0x000fe20007f7e0ff */
[----:B------:R-:W-:Y:S01]  /*b110*/  UIMAD UR7, UR61, UR13, UR7 ;  /* 0x0000000d3d0772a4 */ /* 0x000fe2000f8e0207 */
[----:B------:R-:W-:-:S02]  /*b120*/  SHF.R.S32.HI R6, RZ, 0x1f, R7 ;  /* 0x0000001fff067819 */ /* 0x000fc40000011407 */
[----:B------:R-:W-:Y:S01]  /*b130*/  LOP3.LUT R12, R13, 0x380, RZ, 0xc0, !PT ;  /* 0x000003800d0c7812 */ /* 0x000fe200078ec0ff */
[----:B------:R-:W-:Y:S01]  /*b140*/  ULDC.64 UR12, c[0x0][0xaa0] ;  /* 0x0002a800000c7ab9 */ /* 0x000fe20000000a00 */
[----:B------:R-:W-:Y:S01]  /*b150*/  IADD3 R4, P0, R4, UR8, RZ ;  /* 0x0000000804047c10 */ /* 0x000fe2000ff1e0ff */
[----:B------:R-:W-:Y:S01]  /*b160*/  IMAD.U32 R8, RZ, RZ, UR7 ;  /* 0x00000007ff087e24 */ /* 0x000fe2000f8e00ff */
[----:B------:R-:W-:Y:S02]  /*b170*/  SHF.R.U64 R12, R12, 0x3, RZ ;  /* 0x000000030c0c7819 */ /* 0x000fe400000012ff */
[----:B------:R-:W-:Y:S02]  /*b180*/  LOP3.LUT R32, R33, 0x380, RZ, 0xc0, !PT ;  /* 0x0000038021207812 */ /* 0x000fe400078ec0ff */
[----:B------:R-:W-:Y:S01]  /*b190*/  IADD3.X R5, R5, UR9, R8, P0, !PT ;  /* 0x0000000905057c10 */ /* 0x000fe200087fe408 */
[----:B------:R-:W-:Y:S01]  /*b1a0*/  ULDC.64 UR8, c[0x0][0xb88] ;  /* 0x0002e20000087ab9 */ /* 0x000fe20000000a00 */
[----:B------:R-:W-:Y:S01]  /*b1b0*/  LOP3.LUT R12, R12, R13, RZ, 0x3c, !PT ;  /* 0x0000000d0c0c7212 */ /* 0x000fe200078e3cff */
[----:B------:R-:W-:Y:S01]  /*b1c0*/  IMAD R6, R6, UR8, RZ ;  /* 0x0000000806067c24 */ /* 0x000fe2000f8e02ff */
[----:B------:R-:W-:Y:S01]  /*b1d0*/  IADD3.X R13, RZ, R21, RZ, P2, !PT ;  /* 0x00000015ff0d7210 */ /* 0x000fe200017fe4ff */
[----:B------:R-:W-:Y:S01]  /*b1e0*/  IMAD.WIDE.U32 R4, R7, UR8, R4 ;  /* 0x0000000807047c25 */ /* 0x000fe2000f8e0004 */
[----:B------:R-:W-:-:S02]  /*b1f0*/  IADD3 R25, P2, R20, 0x7000, RZ ;  /* 0x0000700014197810 */ /* 0x000fc40007f5e0ff */
[----:B------:R-:W-:Y:S01]  /*b200*/  SHF.R.U64 R32, R32, 0x3, RZ ;  /* 0x0000000320207819 */ /* 0x000fe200000012ff */
[----:B---3--:R-:W-:Y:S01]  /*b210*/  IMAD R11, R7, UR9, R6 ;  /* 0x00000009070b7c24 */ /* 0x008fe2000f8e0206 */
[----:B------:R-:W-:Y:S01]  /*b220*/  ULDC.64 UR8, c[0x0][0xb50] ;  /* 0x0002d40000087ab9 */ /* 0x000fe20000000a00 */
[----:B------:R-:W-:Y:S01]  /*b230*/  LOP3.LUT R24, R25, 0x380, RZ, 0xc0, !PT ;  /* 0x0000038019187812 */ /* 0x000fe200078ec0ff */
[----:B------:R-:W-:Y:S01]  /*b240*/  VIADD R6, R26, 0x8 ;  /* 0x000000081a067836 */ /* 0x000fe20000000000 */
[----:B------:R-:W-:Y:S01]  /*b250*/  LOP3.LUT R32, R32, R33, RZ, 0x3c, !PT ;  /* 0x0000002120207212 */ /* 0x000fe200078e3cff */
[----:B------:R-:W-:Y:S01]  /*b260*/  IMAD.IADD R5, R5, 0x1, R11 ;  /* 0x0000000105057824 */ /* 0x000fe200078e020b */
[----:B------:R-:W-:Y:S01]  /*b270*/  LEA R11, P0, R4, UR8, 0x2 ;  /* 0x00000008040b7c11 */ /* 0x000fe2000f8010ff */
[----:B------:R-:W-:Y:S01]  /*b280*/  IMAD.X R33, RZ, RZ, R21, P3 ;  /* 0x000000ffff217224 */ /* 0x000fe200018e0615 */
[----:B------:R-:W-:Y:S02]  /*b290*/  SHF.R.U64 R24, R24, 0x3, RZ ;  /* 0x0000000318187819 */ /* 0x000fe400000012ff */
[----:B------:R-:W-:Y:S01]  /*b2a0*/  LEA.HI.X R14, R4, UR9, R5, 0x2, P0 ;  /* 0x00000009040e7c11 */ /* 0x000fe200080f1405 */
[----:B------:R-:W-:Y:S01]  /*b2b0*/  SHFL.IDX PT, R36, R11, RZ, 0x1c1f ;  /* 0x001c1fff0b247589 */ /* 0x000fe200000e0000 */
[----:B------:R-:W-:-:S02]  /*b2c0*/  IADD3 R45, P0, R20, 0x5000, RZ ;  /* 0x00005000142d7810 */ /* 0x000fc40007f1e0ff */
[----:B------:R-:W-:Y:S01]  /*b2d0*/  IADD3 R10, P3, R20, 0xb000, RZ ;  /* 0x0000b000140a7810 */ /* 0x000fe20007f7e0ff */
[----:B------:R-:W0:Y:S01]  /*b2e0*/  SHFL.IDX PT, R37, R14, RZ, 0x1c1f ;  /* 0x001c1fff0e257589 */ /* 0x000e2200000e0000 */
[----:B------:R-:W-:Y:S02]  /*b2f0*/  LOP3.LUT R44, R45, 0x380, RZ, 0xc0, !PT ;  /* 0x000003802d2c7812 */ /* 0x000fe400078ec0ff */
[----:B------:R-:W-:Y:S01]  /*b300*/  LOP3.LUT R24, R24, R25, RZ, 0x3c, !PT ;  /* 0x0000001918187212 */ /* 0x000fe200078e3cff */
[----:B------:R-:W-:Y:S01]  /*b310*/  IMAD.X R25, RZ, RZ, R21, P2 ;  /* 0x000000ffff197224 */ /* 0x000fe200010e0615 */
[----:B------:R-:W-:Y:S01]  /*b320*/  SHF.R.U64 R44, R44, 0x3, RZ ;  /* 0x000000032c2c7819 */ /* 0x000fe200000012ff */
[----:B------:R-:W-:Y:S01]  /*b330*/  SHFL.IDX PT, R40, R11, 0x1, 0x1c1f ;  /* 0x003c1f000b287f89 */ /* 0x000fe200000e0000 */
[----:B------:R-:W-:Y:S02]  /*b340*/  LOP3.LUT R3, R10, 0x380, RZ, 0xc0, !PT ;  /* 0x000003800a037812 */ /* 0x000fe400078ec0ff */
[----:B------:R-:W-:Y:S01]  /*b350*/  IADD3 R9, P6, R20, 0x2000, RZ ;  /* 0x0000200014097810 */ /* 0x000fe20007fde0ff */
[----:B------:R-:W1:Y:S01]  /*b360*/  SHFL.IDX PT, R41, R14, 0x1, 0x1c1f ;  /* 0x003c1f000e297f89 */ /* 0x000e6200000e0000 */
[----:B------:R-:W-:-:S02]  /*b370*/  LOP3.LUT R44, R44, R45, RZ, 0x3c, !PT ;  /* 0x0000002d2c2c7212 */ /* 0x000fc400078e3cff */
[C---:B------:R-:W-:Y:S02]  /*b380*/  IADD3 R53, P4, R20.reuse, 0x4000, RZ ;  /* 0x0000400014357810 */ /* 0x040fe40007f9e0ff */
[----:B------:R-:W-:Y:S01]  /*b390*/  LOP3.LUT R7, R20, 0x380, RZ, 0xc0, !PT ;  /* 0x0000038014077812 */ /* 0x000fe200078ec0ff */
[----:B------:R-:W-:Y:S01]  /*b3a0*/  UIMAD UR7, UR11, UR12, URZ ;  /* 0x0000000c0b0772a4 */ /* 0x000fe2000f8e023f */
[----:B------:R-:W-:Y:S01]  /*b3b0*/  IADD3.X R45, RZ, R21, RZ, P0, !PT ;  /* 0x00000015ff2d7210 */ /* 0x000fe200007fe4ff */
[----:B------:R-:W-:Y:S01]  /*b3c0*/  UIMAD.WIDE.U32 UR8, UR4, UR12, URZ ;  /* 0x0000000c040872a5 */ /* 0x000fe2000f8e003f */
[----:B------:R-:W-:Y:S01]  /*b3d0*/  LOP3.LUT P0, RZ, R196, 0x3, RZ, 0xc0, !PT ;  /* 0x00000003c4ff7812 */ /* 0x000fe2000780c0ff */
[----:B------:R-:W-:Y:S01]  /*b3e0*/  ULDC.64 UR10, c[0x0][0xae8] ;  /* 0x0002ba00000a7ab9 */ /* 0x000fe20000000a00 */
[----:B------:R-:W-:Y:S01]  /*b3f0*/  SHF.R.U64 R3, R3, 0x3, RZ ;  /* 0x0000000303037819 */ /* 0x000fe200000012ff */
[----:B------:R-:W-:Y:S01]  /*b400*/  IMAD.X R49, RZ, RZ, R21, P3 ;  /* 0x000000ffff317224 */ /* 0x000fe200018e0615 */
[----:B------:R-:W-:-:S02]  /*b410*/  ISETP.GE.OR P2, PT, R26, R43, P0 ;  /* 0x0000002b1a00720c */ /* 0x000fc40000746670 */
[----:B------:R-:W-:Y:S02]  /*b420*/  IADD3 R5, P5, R20, 0x3000, RZ ;  /* 0x0000300014057810 */ /* 0x000fe40007fbe0ff */
[----:B------:R-:W-:Y:S02]  /*b430*/  LOP3.LUT R48, R3, R10, RZ, 0x3c, !PT ;  /* 0x0000000a03307212 */ /* 0x000fe400078e3cff */
[----:B------:R-:W2:Y:S01]  /*b440*/  @P1 LDC R3, c[0x0][0xbec] ;  /* 0x0002fb00ff031b82 */ /* 0x000ea20000000800 */
[----:B------:R-:W-:Y:S02]  /*b450*/  LOP3.LUT R8, R9, 0x380, RZ, 0xc0, !PT ;  /* 0x0000038009087812 */ /* 0x000fe400078ec0ff */
[----:B------:R-:W-:Y:S02]  /*b460*/  LOP3.LUT R4, R5, 0x380, RZ, 0xc0, !PT ;  /* 0x0000038005047812 */ /* 0x000fe400078ec0ff */
[----:B------:R-:W-:Y:S02]  /*b470*/  LOP3.LUT R52, R53, 0x380, RZ, 0xc0, !PT ;  /* 0x0000038035347812 */ /* 0x000fe400078ec0ff */
[----:B0-----:R0:W-:Y:S01]  /*b480*/  @!P2 ST.E desc[UR36][R36.64], R0 ;  /* 0x000000002400a985 */ /* 0x0011e2000c101924 */
[----:B------:R-:W-:-:S02]  /*b490*/  ISETP.GE.OR P0, PT, R6, R43, P0 ;  /* 0x0000002b0600720c */ /* 0x000fc40000706670 */
[----:B------:R-:W-:Y:S02]  /*b4a0*/  SHF.R.U64 R8, R8, 0x3, RZ ;  /* 0x0000000308087819 */ /* 0x000fe400000012ff */
[----:B------:R-:W-:Y:S02]  /*b4b0*/  SHF.R.U64 R4, R4, 0x3, RZ ;  /* 0x0000000304047819 */ /* 0x000fe400000012ff */
[----:B------:R-:W-:Y:S02]  /*b4c0*/  SHF.R.U64 R52, R52, 0x3, RZ ;  /* 0x0000000334347819 */ /* 0x000fe400000012ff */
[----:B------:R-:W-:Y:S02]  /*b4d0*/  SHF.R.U64 R7, R7, 0x3, RZ ;  /* 0x0000000307077819 */ /* 0x000fe400000012ff */
[----:B------:R-:W-:Y:S01]  /*b4e0*/  LOP3.LUT R8, R8, R9, RZ, 0x3c, !PT ;  /* 0x0000000908087212 */ /* 0x000fe200078e3cff */
[----:B0-----:R-:W0:Y:S01]  /*b4f0*/  @P1 LDC R37, c[0x0][0xbf0] ;  /* 0x0002fc00ff251b82 */ /* 0x001e220000000800 */
[----:B------:R-:W-:Y:S01]  /*b500*/  LOP3.LUT R4, R4, R5, RZ, 0x3c, !PT ;  /* 0x0000000504047212 */ /* 0x000fe200078e3cff */
[--C-:B------:R-:W-:Y:S01]  /*b510*/  IMAD.X R9, RZ, RZ, R21.reuse, P6 ;  /* 0x000000ffff097224 */ /* 0x100fe200030e0615 */
[----:B------:R-:W-:Y:S01]  /*b520*/  LOP3.LUT R52, R52, R53, RZ, 0x3c, !PT ;  /* 0x0000003534347212 */ /* 0x000fe200078e3cff */
[--C-:B------:R-:W-:Y:S01]  /*b530*/  IMAD.X R5, RZ, RZ, R21.reuse, P5 ;  /* 0x000000ffff057224 */ /* 0x100fe200028e0615 */
[C---:B------:R-:W-:Y:S01]  /*b540*/  IADD3 R65, P6, R20.reuse, 0x8000, RZ ;  /* 0x0000800014417810 */ /* 0x040fe20007fde0ff */
[----:B------:R-:W-:Y:S01]  /*b550*/  IMAD.X R53, RZ, RZ, R21, P4 ;  /* 0x000000ffff357224 */ /* 0x000fe200020e0615 */
[C---:B------:R-:W-:Y:S01]  /*b560*/  IADD3 R61, P5, R20.reuse, 0x9000, RZ ;  /* 0x00009000143d7810 */ /* 0x040fe20007fbe0ff */
[----:B------:R-:W-:Y:S01]  /*b570*/  UIMAD UR7, UR4, UR13, UR7 ;  /* 0x0000000d040772a4 */ /* 0x000fe2000f8e0207 */
[----:B------:R-:W-:Y:S01]  /*b580*/  IADD3 R57, P4, R20, 0xa000, RZ ;  /* 0x0000a00014397810 */ /* 0x000fe20007f9e0ff */
[----:B------:R-:W-:Y:S01]  /*b590*/  IMAD R0, R23, 0x20, R193 ;  /* 0x0000002017007824 */ /* 0x000fe200078e02c1 */
[----:B------:R-:W-:Y:S01]  /*b5a0*/  LOP3.LUT R20, R7, R20, RZ, 0x3c, !PT ;  /* 0x0000001407147212 */ /* 0x000fe200078e3cff */
[----:B------:R-:W-:Y:S01]  /*b5b0*/  UIADD3 UR9, UR9, UR7, URZ ;  /* 0x0000000709097290 */ /* 0x000fe2000fffe03f */
[----:B------:R-:W-:Y:S01]  /*b5c0*/  LOP3.LUT R64, R65, 0x380, RZ, 0xc0, !PT ;  /* 0x0000038041407812 */ /* 0x000fe200078ec0ff */
[----:B------:R-:W-:Y:S01]  /*b5d0*/  UIMAD UR4, UR14, UR10, URZ ;  /* 0x0000000a0e0472a4 */ /* 0x000fe2000f8e023f */
[----:B------:R-:W-:Y:S01]  /*b5e0*/  LOP3.LUT R60, R61, 0x380, RZ, 0xc0, !PT ;  /* 0x000003803d3c7812 */ /* 0x000fe200078ec0ff */
[----:B-1----:R1:W-:Y:S01]  /*b5f0*/  @!P0 ST.E desc[UR36][R40.64], R2 ;  /* 0x0000000228008985 */ /* 0x0023e2000c101924 */
[----:B------:R-:W-:Y:S01]  /*b600*/  LOP3.LUT R56, R57, 0x380, RZ, 0xc0, !PT ;  /* 0x0000038039387812 */ /* 0x000fe200078ec0ff */
[----:B------:R-:W-:Y:S01]  /*b610*/  UIMAD UR4, UR16, UR11, UR4 ;  /* 0x0000000b100472a4 */ /* 0x000fe2000f8e0204 */
[----:B------:R-:W-:Y:S01]  /*b620*/  SHF.R.U64 R64, R64, 0x3, RZ ;  /* 0x0000000340407819 */ /* 0x000fe200000012ff */
[----:B------:R3:W5:Y:S01]  /*b630*/  LD.E.128 R28, desc[UR36][R20.64] ;  /* 0x00000024141c7980 */ /* 0x000762000c101d00 */
[----:B------:R-:W-:Y:S01]  /*b640*/  UIMAD.WIDE.U32 UR8, UR16, UR10, UR8 ;  /* 0x0000000a100872a5 */ /* 0x000fe2000f8e0008 */
[----:B------:R-:W-:-:S02]  /*b650*/  SHF.R.U64 R60, R60, 0x3, RZ ;  /* 0x000000033c3c7819 */ /* 0x000fc400000012ff */
[----:B------:R-:W-:Y:S01]  /*b660*/  SHF.R.U64 R56, R56, 0x3, RZ ;  /* 0x0000000338387819 */ /* 0x000fe200000012ff */
[----:B------:R-:W-:Y:S01]  /*b670*/  ULDC.64 UR10, c[0x0][0xaf0] ;  /* 0x0002bc00000a7ab9 */ /* 0x000fe20000000a00 */
[----:B------:R-:W-:Y:S01]  /*b680*/  LOP3.LUT R64, R64, R65, RZ, 0x3c, !PT ;  /* 0x0000004140407212 */ /* 0x000fe200078e3cff */
[----:B------:R-:W5:Y:S01]  /*b690*/  LD.E.128 R12, desc[UR36][R12.64] ;  /* 0x000000240c0c7980 */ /* 0x000f62000c101d00 */
[----:B---3--:R-:W-:Y:S01]  /*b6a0*/  VIADD R20, R0, UR41 ;  /* 0x0000002900147c36 */ /* 0x008fe20008000000 */
[----:B------:R-:W-:Y:S01]  /*b6b0*/  UIADD3 UR9, UR9, UR4, URZ ;  /* 0x0000000409097290 */ /* 0x000fe2000fffe03f */
[----:B------:R-:W-:Y:S01]  /*b6c0*/  LOP3.LUT R60, R60, R61, RZ, 0x3c, !PT ;  /* 0x0000003d3c3c7212 */ /* 0x000fe200078e3cff */
[--C-:B------:R-:W-:Y:S01]  /*b6d0*/  IMAD.X R65, RZ, RZ, R21.reuse, P6 ;  /* 0x000000ffff417224 */ /* 0x100fe200030e0615 */
[----:B------:R-:W-:Y:S01]  /*b6e0*/  LOP3.LUT R56, R56, R57, RZ, 0x3c, !PT ;  /* 0x0000003938387212 */ /* 0x000fe200078e3cff */
[----:B--2---:R-:W-:Y:S01]  /*b6f0*/  @P1 IMAD.HI.U32 R0, R20, R3, RZ ;  /* 0x0000000314001227 */ /* 0x004fe200078e00ff */
[----:B------:R-:W-:Y:S01]  /*b700*/  UIMAD UR4, UR15, UR10, URZ ;  /* 0x0000000a0f0472a4 */ /* 0x000fe2000f8e023f */
[----:B------:R-:W-:Y:S01]  /*b710*/  IADD3.X R61, RZ, R21, RZ, P5, !PT ;  /* 0x00000015ff3d7210 */ /* 0x000fe20002ffe4ff */
[----:B------:R-:W5:Y:S01]  /*b720*/  LD.E.128 R8, desc[UR36][R8.64] ;  /* 0x0000002408087980 */ /* 0x000f62000c101d00 */
[----:B------:R-:W-:Y:S01]  /*b730*/  IMAD.X R57, RZ, RZ, R21, P4 ;  /* 0x000000ffff397224 */ /* 0x000fe200020e0615 */
[----:B------:R-:W-:Y:S01]  /*b740*/  MOV R21, R20 ;  /* 0x0000001400157202 */ /* 0x000fe20000000f00 */
[----:B------:R-:W-:Y:S01]  /*b750*/  UIMAD UR4, UR61, UR11, UR4 ;  /* 0x0000000b3d0472a4 */ /* 0x000fe2000f8e0204 */
[----:B0-----:R-:W-:Y:S01]  /*b760*/  @P1 SHF.R.U32.HI R21, RZ, R37, R0 ;  /* 0x00000025ff151219 */ /* 0x001fe20000011600 */
[----:B------:R-:W-:Y:S01]  /*b770*/  UIMAD.WIDE.U32 UR8, UR61, UR10, UR8 ;  /* 0x0000000a3d0872a5 */ /* 0x000fe2000f8e0008 */
[----:B------:R-:W5:Y:S02]  /*b780*/  LD.E.128 R4, desc[UR36][R4.64] ;  /* 0x0000002404047980 */ /* 0x000f64000c101d00 */
[--C-:B------:R-:W-:Y:S01]  /*b790*/  SHF.R.S32.HI R0, RZ, 0x1f, R21.reuse ;  /* 0x0000001fff007819 */ /* 0x100fe20000011415 */
[----:B------:R-:W-:Y:S01]  /*b7a0*/  UIADD3 UR4, UR9, UR4, URZ ;  /* 0x0000000409047290 */ /* 0x000fe2000fffe03f */
[----:B------:R-:W-:Y:S01]  /*b7b0*/  IMAD.MOV R37, RZ, RZ, -R21 ;  /* 0x000000ffff257224 */ /* 0x000fe200078e0a15 */
[----:B------:R-:W-:Y:S01]  /*b7c0*/  ULDC.64 UR10, c[0x0][0xae0] ;  /* 0x0002b800000a7ab9 */ /* 0x000fe20000000a00 */
[----:B------:R-:W-:Y:S01]  /*b7d0*/  IMAD.U32 R3, RZ, RZ, UR9 ;  /* 0x00000009ff037e24 */ /* 0x000fe2000f8e00ff */
[----:B------:R-:W5:Y:S01]  /*b7e0*/  LD.E.128 R52, desc[UR36][R52.64] ;  /* 0x0000002434347980 */ /* 0x000f62000c101d00 */
[----:B------:R-:W-:-:S02]  /*b7f0*/  IMAD R0, R0, UR10, RZ ;  /* 0x0000000a00007c24 */ /* 0x000fc4000f8e02ff */
[----:B------:R-:W-:Y:S01]  /*b800*/  IMAD R37, R68, R37, R20 ;  /* 0x0000002544257224 */ /* 0x000fe200078e0214 */
[----:B------:R-:W5:Y:S01]  /*b810*/  LD.E.128 R44, desc[UR36][R44.64] ;  /* 0x000000242c2c7980 */ /* 0x000f62000c101d00 */
[----:B-1----:R-:W-:Y:S01]  /*b820*/  IMAD.U32 R2, RZ, RZ, UR8 ;  /* 0x00000008ff027e24 */ /* 0x002fe2000f8e00ff */
[----:B------:R-:W-:Y:S01]  /*b830*/  ULDC.64 UR8, c[0x0][0xad8] ;  /* 0x0002b60000087ab9 */ /* 0x000fe20000000a00 */
[----:B------:R-:W-:Y:S01]  /*b840*/  IMAD.U32 R3, RZ, RZ, UR4 ;  /* 0x00000004ff037e24 */ /* 0x000fe2000f8e00ff */
[----:B------:R-:W5:Y:S01]  /*b850*/  LD.E.128 R32, desc[UR36][R32.64] ;  /* 0x0000002420207980 */ /* 0x000f62000c101d00 */
[C---:B------:R-:W-:Y:S01]  /*b860*/  IMAD R41, R21.reuse, UR11, R0 ;  /* 0x0000000b15297c24 */ /* 0x040fe2000f8e0200 */
[----:B------:R-:W-:Y:S02]  /*b870*/  SHF.R.S32.HI R0, RZ, 0x1f, R37 ;  /* 0x0000001fff007819 */ /* 0x000fe40000011425 */
[----:B------:R-:W5:Y:S01]  /*b880*/  LD.E.128 R24, desc[UR36][R24.64] ;  /* 0x0000002418187980 */ /* 0x000f62000c101d00 */
[----:B------:R-:W-:-:S03]  /*b890*/  IMAD.WIDE.U32 R2, R21, UR10, R2 ;  /* 0x0000000a15027c25 */ /* 0x000fc6000f8e0002 */
[----:B------:R-:W5:Y:S04]  /*b8a0*/  LD.E.128 R64, desc[UR36][R64.64] ;  /* 0x0000002440407980 */ /* 0x000f68000c101d00 */
[----:B------:R-:W5:Y:S04]  /*b8b0*/  LD.E.128 R60, desc[UR36][R60.64] ;  /* 0x000000243c3c7980 */ /* 0x000f68000c101d00 */
[----:B------:R-:W5:Y:S04]  /*b8c0*/  LD.E.128 R56, desc[UR36][R56.64] ;  /* 0x0000002438387980 */ /* 0x000f68000c101d00 */
[----:B------:R-:W5:Y:S01]  /*b8d0*/  LD.E.128 R48, desc[UR36][R48.64] ;  /* 0x0000002430307980 */ /* 0x000f62000c101d00 */
[----:B------:R-:W-:Y:S01]  /*b8e0*/  @!PT LDS RZ, [RZ] ;  /* 0x00000000fffff984 */ /* 0x000fe20000000800 */
[----:B------:R-:W-:Y:S01]  /*b8f0*/  @!PT LDS RZ, [RZ] ;  /* 0x00000000fffff984 */ /* 0x000fe20000000800 */
[----:B------:R-:W-:Y:S01]  /*b900*/  @!PT LDS RZ, [RZ] ;  /* 0x00000000fffff984 */ /* 0x000fe20000000800 */
[----:B------:R-:W-:Y:S01]  /*b910*/  @!PT LDS RZ, [RZ] ;  /* 0x00000000fffff984 */ /* 0x000fe20000000800 */
[----:B------:R0:W-:Y:S06]  /*b920*/  MEMBAR.ALL.CTA ;  /* 0x0000000000007992 */ /* 0x0001ec0000008000 */
[----:B0-----:R-:W0:Y:S01]  /*b930*/  FENCE.VIEW.ASYNC.S ;  /* 0x00000000000073c6 */ /* 0x001e220000000000 */
[----:B------:R-:W-:Y:S01]  /*b940*/  IMAD.IADD R3, R3, 0x1, R41 ;  /* 0x0000000103037824 */ /* 0x000fe200078e0229 */
[----:B------:R-:W-:Y:S01]  /*b950*/  IADD3 R68, R193, UR41, RZ ;  /* 0x00000029c1447c10 */ /* 0x000fe2000fffe0ff */
[----:B------:R-:W-:-:S02]  /*b960*/  IMAD R20, R0, UR8, RZ ;  /* 0x0000000800147c24 */ /* 0x000fc4000f8e02ff */
[----:B------:R-:W-:Y:S01]  /*b970*/  IMAD.WIDE.U32 R2, R37, UR8, R2 ;  /* 0x0000000825027c25 */ /* 0x000fe2000f8e0002 */
[----:B------:R-:W-:-:S03]  /*b980*/  ISETP.GE.AND P2, PT, R68, R43, PT ;  /* 0x0000002b4400720c */ /* 0x000fc60003f46270 */
[----:B------:R-:W-:Y:S01]  /*b990*/  IMAD R21, R37, UR9, R20 ;  /* 0x0000000925157c24 */ /* 0x000fe2000f8e0214 */
[----:B------:R-:W-:Y:S01]  /*b9a0*/  ULDC.64 UR8, c[0x0][0xa80] ;  /* 0x0002a00000087ab9 */ /* 0x000fe20000000a00 */
[----:B------:R-:W-:Y:S01]  /*b9b0*/  VIADD R0, R68, 0x20 ;  /* 0x0000002044007836 */ /* 0x000fe20000000000 */
[----:B------:R-:W-:Y:S01]  /*b9c0*/  LEA R38, P3, R2, UR8, 0x1 ;  /* 0x0000000802267c11 */ /* 0x000fe2000f8608ff */
[----:B------:R-:W-:Y:S01]  /*b9d0*/  VIADD R42, R42, 0x30820 ;  /* 0x000308202a2a7836 */ /* 0x000fe20000000000 */
[----:B------:R-:W-:Y:S02]  /*b9e0*/  IADD3 R3, R3, R21, RZ ;  /* 0x0000001503037210 */ /* 0x000fe40007ffe0ff */
[-C--:B------:R-:W-:Y:S01]  /*b9f0*/  ISETP.GE.AND P1, PT, R0, R43.reuse, PT ;  /* 0x0000002b0000720c */ /* 0x080fe20003f26270 */
[----:B------:R-:W-:Y:S01]  /*ba00*/  VIADD R0, R68, 0x40 ;  /* 0x0000004044007836 */ /* 0x000fe20000000000 */
        /* <DEDUP_REMOVED lines=21> */
.L_x_2463:
[----:B------:R-:W-:Y:S05]  /*bb60*/  BSYNC B1 ;  /* 0x0000000000017941 */ /* 0x000fea0003800000 */
.L_x_2462:
        /* <DEDUP_REMOVED lines=17> */
.L_x_2465:
[----:B------:R-:W-:Y:S05]  /*bc80*/  BSYNC B1 ;  /* 0x0000000000017941 */ /* 0x000fea0003800000 */
.L_x_2464:
        /* <DEDUP_REMOVED lines=17> */
.L_x_2467:
[----:B------:R-:W-:Y:S05]  /*bda0*/  BSYNC B1 ;  /* 0x0000000000017941 */ /* 0x000fea0003800000 */
.L_x_2466:
        /* <DEDUP_REMOVED lines=20> */
.L_x_2460:
[----:B------:R-:W-:Y:S01]  /*bef0*/  ULDC.64 UR8, c[0x0][0xc00] ;  /* 0x0003000000087ab9 */ /* 0x000fe20000000a00 */
[----:B------:R-:W-:Y:S01]  /*bf00*/  ULDC UR4, c[0x0][0xa88] ;  /* 0x0002a20000047ab9 */ /* 0x000fe20000000800 */
[----:B------:R-:W-:Y:S01]  /*bf10*/  UISETP.NE.U32.AND UP0, UPT, UR8, URZ, UPT ;  /* 0x0000003f0800728c */ /* 0x000fe2000bf05070 */
[----:B------:R-:W0:Y:S01]  /*bf20*/  LDC R11, c[0x0][0xbe8] ;  /* 0x0002fa00ff0b7b82 */ /* 0x000e220000000800 */
[----:B------:R-:W-:Y:S02]  /*bf30*/  R2UR UR7, R192 ;  /* 0x00000000c00772ca */ /* 0x000fe400000e0000 */
        /* <DEDUP_REMOVED lines=10> */
[----:B------:R-:W-:-:S05]  /*bfe0*/  IMAD.U32 R0, RZ, RZ, UR4 ;  /* 0x00000004ff007e24 */ /* 0x000fca000f8e00ff */
[----:B------:R-:W-:-:S05]  /*bff0*/  PLOP3.LUT P3, PT, PT, PT, UP1, 0x80, 0x0 ;  /* 0x000000000000781c */ /* 0x000fca0003f6f018 */
[----:B------:R-:W-:Y:S02]  /*c000*/  @UP1 ULDC.64 UR8, c[0x0][0xc08] ;  /* 0x0003020000081ab9 */ /* 0x000fe40000000a00 */
[----:B------:R-:W-:-:S06]  /*c010*/  @UP1 UIMAD.WIDE UR8, UR61, 0x4, UR8 ;  /* 0x000000043d0818a5 */ /* 0x000fcc000f8e0208 */
[----:B------:R-:W-:Y:S01]  /*c020*/  MOV R4, UR8 ;  /* 0x0000000800047c02 */ /* 0x000fe20008000f00 */
        /* <DEDUP_REMOVED lines=14> */
.L_x_2469:
[----:B------:R-:W-:Y:S01]  /*c110*/  R2UR UR7, R194 ;  /* 0x00000000c20772ca */ /* 0x000fe200000e0000 */
[----:B------:R-:W-:Y:S01]  /*c120*/  USEL UR61, UR61, URZ, !UP0 ;  /* 0x0000003f3d3d7287 */ /* 0x000fe2000c000000 */
[----:B------:R-:W-:Y:S11]  /*c130*/  BSSY B1, `(.L_x_2470) ;  /* 0x000002d000017945 */ /* 0x000ff60003800000 */
[----:B------:R-:W-:Y:S01]  /*c140*/  USEL UR12, UR7, URZ, !UP0 ;  /* 0x0000003f070c7287 */ /* 0x000fe2000c000000 */
[----:B------:R-:W-:Y:S11]  /*c150*/  @P1 BRA `(.L_x_2471) ;  /* 0x0000000000a81947 */ /* 0x000ff60003800000 */
[----:B------:R-:W0:Y:S01]  /*c160*/  S2R R3, SR_TID.X ;  /* 0x0000000000037919 */ /* 0x000e220000002100 */
[----:B------:R-:W1:Y:S01]  /*c170*/  LDC R7, c[0x0][0xbe8] ;  /* 0x0002fa00ff077b82 */ /* 0x000e620000000800 */
[----:B------:R-:W-:Y:S02]  /*c180*/  IMAD.U32 R4, RZ, RZ, UR41 ;  /* 0x00000029ff047e24 */ /* 0x000fe4000f8e00ff */
[----:B-1---5:R-:W-:-:S03]  /*c190*/  IMAD R2, R0, R7, RZ ;  /* 0x0000000700027224 */ /* 0x022fc600078e02ff */
[----:B0-----:R-:W-:-:S04]  /*c1a0*/  IADD3 R4, R4, -0x80, R3 ;  /* 0xffffff8004047810 */ /* 0x001fc80007ffe003 */
[----:B------:R-:W-:-:S13]  /*c1b0*/  ISETP.GE.AND P1, PT, R4, R2, PT ;  /* 0x000000020400720c */ /* 0x000fda0003f26270 */
[----:B------:R-:W-:Y:S05]  /*c1c0*/  @P1 BRA `(.L_x_2471) ;  /* 0x00000000008c1947 */ /* 0x000fea0003800000 */
[----:B------:R-:W-:Y:S01]  /*c1d0*/  ISETP.NE.AND P1, PT, R7, 0x1, PT ;  /* 0x000000010700780c */ /* 0x000fe20003f25270 */
[----:B------:R-:W-:Y:S01]  /*c1e0*/  ULDC.64 UR14, c[0x0][0xb90] ;  /* 0x0002e400000e7ab9 */ /* 0x000fe20000000a00 */
[----:B------:R-:W-:Y:S01]  /*c1f0*/  R2UR UR13, R192 ;  /* 0x00000000c00d72ca */ /* 0x000fe200000e0000 */
[----:B------:R-:W-:Y:S01]  /*c200*/  UIMAD UR7, UR11, UR14, URZ ;  /* 0x0000000e0b0772a4 */ /* 0x000fe2000f8e023f */
[----:B------:R-:W-:Y:S01]  /*c210*/  IMAD.MOV.U32 R2, RZ, RZ, R4 ;  /* 0x000000ffff027224 */ /* 0x000fe200078e0004 */
[----:B------:R-:W-:Y:S01]  /*c220*/  UMOV UR8, UR4 ;  /* 0x0000000400087c82 */ /* 0x000fe20008000000 */
[----:B------:R-:W-:-:S07]  /*c230*/  UMOV UR9, UR10 ;  /* 0x0000000a00097c82 */ /* 0x000fce0008000000 */
[----:B------:R-:W0:Y:S02]  /*c240*/  @P1 LDC R3, c[0x0][0xbec] ;  /* 0x0002fb00ff031b82 */ /* 0x000e240000000800 */
[----:B------:R-:W-:Y:S02]  /*c250*/  UIMAD.WIDE.U32 UR8, UR13, UR14, UR8 ;  /* 0x0000000e0d0872a5 */ /* 0x000fe4000f8e0008 */
[----:B------:R-:W-:-:S03]  /*c260*/  UIMAD UR7, UR13, UR15, UR7 ;  /* 0x0000000f0d0772a4 */ /* 0x000fc6000f8e0207 */
[----:B------:R-:W-:Y:S01]  /*c270*/  ULDC.64 UR14, c[0x0][0xb98] ;  /* 0x0002e600000e7ab9 */ /* 0x000fe20000000a00 */
[----:B------:R-:W1:Y:S01]  /*c280*/  @P1 LDC R6, c[0x0][0xbf0] ;  /* 0x0002fc00ff061b82 */ /* 0x000e620000000800 */
[----:B------:R-:W-:Y:S02]  /*c290*/  UIADD3 UR9, UR9, UR7, URZ ;  /* 0x0000000709097290 */ /* 0x000fe4000fffe03f */
[----:B------:R-:W-:Y:S02]  /*c2a0*/  UIMAD UR7, UR12, UR14, URZ ;  /* 0x0000000e0c0772a4 */ /* 0x000fe4000f8e023f */
[----:B------:R-:W-:Y:S02]  /*c2b0*/  UIMAD.WIDE.U32 UR8, UR61, UR14, UR8 ;  /* 0x0000000e3d0872a5 */ /* 0x000fe4000f8e0008 */
[----:B------:R-:W-:-:S03]  /*c2c0*/  UIMAD UR7, UR61, UR15, UR7 ;  /* 0x0000000f3d0772a4 */ /* 0x000fc6000f8e0207 */
[----:B------:R-:W-:Y:S01]  /*c2d0*/  ULDC.64 UR14, c[0x0][0xb88] ;  /* 0x0002e200000e7ab9 */ /* 0x000fe20000000a00 */
[----:B0-----:R-:W-:-:S05]  /*c2e0*/  @P1 IMAD.HI.U32 R3, R4, R3, RZ ;  /* 0x0000000304031227 */ /* 0x001fca00078e00ff */
[----:B-1----:R-:W-:Y:S01]  /*c2f0*/  @P1 SHF.R.U32.HI R2, RZ, R6, R3 ;  /* 0x00000006ff021219 */ /* 0x002fe20000011603 */
[----:B------:R-:W-:-:S03]  /*c300*/  IMAD.U32 R6, RZ, RZ, UR7 ;  /* 0x00000007ff067e24 */ /* 0x000fc6000f8e00ff */
[C---:B------:R-:W-:Y:S02]  /*c310*/  IADD3 R5, -R2.reuse, RZ, RZ ;  /* 0x000000ff02057210 */ /* 0x040fe40007ffe1ff */
[----:B------:R-:W-:Y:S02]  /*c320*/  SHF.R.S32.HI R3, RZ, 0x1f, R2 ;  /* 0x0000001fff037819 */ /* 0x000fe40000011402 */
[----:B------:R-:W-:Y:S01]  /*c330*/  IADD3 R2, P1, R2, UR8, RZ ;  /* 0x0000000802027c10 */ /* 0x000fe2000ff3e0ff */
[----:B------:R-:W-:-:S03]  /*c340*/  IMAD R5, R7, R5, R4 ;  /* 0x0000000507057224 */ /* 0x000fc600078e0204 */
[----:B------:R-:W-:Y:S01]  /*c350*/  IADD3.X R3, R3, UR9, R6, P1, !PT ;  /* 0x0000000903037c10 */ /* 0x000fe20008ffe406 */
[----:B------:R-:W-:Y:S01]  /*c360*/  ULDC.64 UR8, c[0x0][0xb50] ;  /* 0x0002d40000087ab9 */ /* 0x000fe20000000a00 */
[----:B------:R-:W-:Y:S01]  /*c370*/  SHF.R.S32.HI R4, RZ, 0x1f, R5 ;  /* 0x0000001fff047819 */ /* 0x000fe20000011405 */
[----:B------:R-:W-:-:S04]  /*c380*/  IMAD.WIDE.U32 R2, R5, UR14, R2 ;  /* 0x0000000e05027c25 */ /* 0x000fc8000f8e0002 */
[----:B------:R-:W-:-:S04]  /*c390*/  IMAD R4, R4, UR14, RZ ;  /* 0x0000000e04047c24 */ /* 0x000fc8000f8e02ff */
[----:B------:R-:W-:Y:S01]  /*c3a0*/  IMAD R7, R5, UR15, R4 ;  /* 0x0000000f05077c24 */ /* 0x000fe2000f8e0204 */
[----:B------:R-:W-:-:S03]  /*c3b0*/  LEA R4, P1, R2, UR8, 0x2 ;  /* 0x0000000802047c11 */ /* 0x000fc6000f8210ff */
[----:B------:R-:W-:-:S05]  /*c3c0*/  IMAD.IADD R3, R3, 0x1, R7 ;  /* 0x0000000103037824 */ /* 0x000fca00078e0207 */
[----:B------:R-:W-:Y:S01]  /*c3d0*/  LEA.HI.X R5, R2, UR9, R3, 0x2, P1 ;  /* 0x0000000902057c11 */ /* 0x000fe200088f1403 */
[----:B------:R-:W-:-:S05]  /*c3e0*/  IMAD.MOV.U32 R3, RZ, RZ, -0x800000 ;  /* 0xff800000ff037424 */ /* 0x000fca00078e00ff */
[----:B------:R0:W-:Y:S02]  /*c3f0*/  STG.E desc[UR36][R4.64], R3 ;  /* 0x0000000304007986 */ /* 0x0001e4000c101924 */
.L_x_2471:
[----:B------:R-:W-:Y:S05]  /*c400*/  BSYNC B1 ;  /* 0x0000000000017941 */ /* 0x000fea0003800000 */
.L_x_2470:
[----:B0-----:R-:W0:Y:S01]  /*c410*/  @P0 LDC R3, c[0x0][0xbf0] ;  /* 0x0002fc00ff030b82 */ /* 0x001e220000000800 */
[----:B------:R-:W-:Y:S01]  /*c420*/  ULDC.64 UR14, c[0x0][0xaa0] ;  /* 0x0002a800000e7ab9 */ /* 0x000fe20000000a00 */
[----:B------:R-:W-:Y:S01]  /*c430*/  R2UR UR13, R192 ;  /* 0x00000000c00d72ca */ /* 0x000fe200000e0000 */
[----:B------:R-:W-:Y:S01]  /*c440*/  UIMAD UR7, UR10, UR14, URZ ;  /* 0x0000000e0a0772a4 */ /* 0x000fe2000f8e023f */
[----:B------:R-:W-:Y:S01]  /*c450*/  IMAD R2, R23, 0x20, R193 ;  /* 0x0000002017027824 */ /* 0x000fe200078e02c1 */
[----:B------:R-:W-:Y:S01]  /*c460*/  UIMAD.WIDE.U32 UR8, UR4, UR14, URZ ;  /* 0x0000000e040872a5 */ /* 0x000fe2000f8e003f */
[----:B------:R-:W-:Y:S01]  /*c470*/  BSSY B1, `(.L_x_2472) ;  /* 0x000003c000017945 */ /* 0x000fe20003800000 */
[----:B------:R-:W-:Y:S02]  /*c480*/  UIMAD UR7, UR4, UR15, UR7 ;  /* 0x0000000f040772a4 */ /* 0x000fe4000f8e0207 */
[----:B------:R-:W-:Y:S01]  /*c490*/  IADD3 R6, R2, UR41, RZ ;  /* 0x0000002902067c10 */ /* 0x000fe2000fffe0ff */
[----:B------:R-:W-:Y:S01]  /*c4a0*/  ULDC.64 UR14, c[0x0][0xae8] ;  /* 0x0002ba00000e7ab9 */ /* 0x000fe20000000a00 */
[----:B------:R-:W-:-:S02]  /*c4b0*/  UIADD3 UR9, UR9, UR7, URZ ;  /* 0x0000000709097290 */ /* 0x000fc4000fffe03f */
[----:B------:R-:W-:Y:S01]  /*c4c0*/  UIMAD UR4, UR11, UR14, URZ ;  /* 0x0000000e0b0472a4 */ /* 0x000fe2000f8e023f */
[----:B------:R-:W-:Y:S01]  /*c4d0*/  @P0 IMAD.HI.U32 R2, R6, R9, RZ ;  /* 0x0000000906020227 */ /* 0x000fe200078e00ff */
[----:B------:R-:W-:Y:S02]  /*c4e0*/  UIMAD.WIDE.U32 UR8, UR13, UR14, UR8 ;  /* 0x0000000e0d0872a5 */ /* 0x000fe4000f8e0008 */
[----:B------:R-:W-:Y:S01]  /*c4f0*/  UIMAD UR4, UR13, UR15, UR4 ;  /* 0x0000000f0d0472a4 */ /* 0x000fe2000f8e0204 */
[----:B------:R-:W-:Y:S01]  /*c500*/  IMAD.MOV.U32 R5, RZ, RZ, R6 ;  /* 0x000000ffff057224 */ /* 0x000fe200078e0006 */
[----:B------:R-:W-:Y:S02]  /*c510*/  ULDC.64 UR10, c[0x0][0xaf0] ;  /* 0x0002bc00000a7ab9 */ /* 0x000fe40000000a00 */
[----:B------:R-:W-:Y:S02]  /*c520*/  UIADD3 UR9, UR9, UR4, URZ ;  /* 0x0000000409097290 */ /* 0x000fe4000fffe03f */
[----:B------:R-:W-:Y:S01]  /*c530*/  UIMAD UR4, UR12, UR10, URZ ;  /* 0x0000000a0c0472a4 */ /* 0x000fe2000f8e023f */
[----:B0-----:R-:W-:Y:S01]  /*c540*/  @P0 SHF.R.U32.HI R5, RZ, R3, R2 ;  /* 0x00000003ff050219 */ /* 0x001fe20000011602 */
[----:B------:R-:W-:-:S02]  /*c550*/  UIMAD.WIDE.U32 UR8, UR61, UR10, UR8 ;  /* 0x0000000a3d0872a5 */ /* 0x000fc4000f8e0008 */
[----:B------:R-:W-:Y:S01]  /*c560*/  UIMAD UR4, UR61, UR11, UR4 ;  /* 0x0000000b3d0472a4 */ /* 0x000fe2000f8e0204 */
[--C-:B------:R-:W-:Y:S01]  /*c570*/  SHF.R.S32.HI R2, RZ, 0x1f, R5.reuse ;  /* 0x0000001fff027819 */ /* 0x100fe20000011405 */
[----:B------:R-:W-:Y:S01]  /*c580*/  IMAD.MOV R7, RZ, RZ, -R5 ;  /* 0x000000ffff077224 */ /* 0x000fe200078e0a05 */
[----:B------:R-:W-:Y:S01]  /*c590*/  ULDC.64 UR10, c[0x0][0xae0] ;  /* 0x0002b800000a7ab9 */ /* 0x000fe20000000a00 */
[----:B------:R-:W-:Y:S02]  /*c5a0*/  UIADD3 UR4, UR9, UR4, URZ ;  /* 0x0000000409047290 */ /* 0x000fe4000fffe03f */
[----:B------:R-:W-:Y:S02]  /*c5b0*/  IMAD.U32 R3, RZ, RZ, UR9 ;  /* 0x00000009ff037e24 */ /* 0x000fe4000f8e00ff */
[----:B------:R-:W-:Y:S02]  /*c5c0*/  IMAD R4, R2, UR10, RZ ;  /* 0x0000000a02047c24 */ /* 0x000fe4000f8e02ff */
[----:B------:R-:W-:Y:S01]  /*c5d0*/  IMAD R7, R11, R7, R6 ;  /* 0x000000070b077224 */ /* 0x000fe200078e0206 */
[----:B------:R-:W-:Y:S01]  /*c5e0*/  MOV R3, UR4 ;  /* 0x0000000400037c02 */ /* 0x000fe20008000f00 */
[----:B------:R-:W-:Y:S01]  /*c5f0*/  IMAD.U32 R2, RZ, RZ, UR8 ;  /* 0x00000008ff027e24 */ /* 0x000fe2000f8e00ff */
[----:B------:R-:W-:Y:S01]  /*c600*/  ULDC.64 UR8, c[0x0][0xad8] ;  /* 0x0002b60000087ab9 */ /* 0x000fe20000000a00 */
[C---:B------:R-:W-:Y:S01]  /*c610*/  IMAD R9, R5.reuse, UR11, R4 ;  /* 0x0000000b05097c24 */ /* 0x040fe2000f8e0204 */
[----:B------:R-:W-:Y:S01]  /*c620*/  SHF.R.S32.HI R4, RZ, 0x1f, R7 ;  /* 0x0000001fff047819 */ /* 0x000fe20000011407 */
[----:B------:R-:W-:-:S04]  /*c630*/  IMAD.WIDE.U32 R2, R5, UR10, R2 ;  /* 0x0000000a05027c25 */ /* 0x000fc8000f8e0002 */
[----:B------:R-:W-:Y:S02]  /*c640*/  IMAD.IADD R3, R3, 0x1, R9 ;  /* 0x0000000103037824 */ /* 0x000fe400078e0209 */
[----:B------:R-:W-:Y:S02]  /*c650*/  IMAD R4, R4, UR8, RZ ;  /* 0x0000000804047c24 */ /* 0x000fe4000f8e02ff */
[----:B------:R-:W-:Y:S02]  /*c660*/  VIADD R6, R193, UR41 ;  /* 0x00000029c1067c36 */ /* 0x000fe40008000000 */
        /* <DEDUP_REMOVED lines=28> */
.L_x_2473:
[----:B------:R-:W-:Y:S05]  /*c830*/  BSYNC B1 ;  /* 0x0000000000017941 */ /* 0x000fea0003800000 */
.L_x_2472:
        /* <DEDUP_REMOVED lines=17> */
.L_x_2475:
[----:B------:R-:W-:Y:S05]  /*c950*/  BSYNC B1 ;  /* 0x0000000000017941 */ /* 0x000fea0003800000 */
.L_x_2474:
        /* <DEDUP_REMOVED lines=17> */
.L_x_2477:
[----:B------:R-:W-:Y:S05]  /*ca70*/  BSYNC B1 ;  /* 0x0000000000017941 */ /* 0x000fea0003800000 */
.L_x_2476:
        /* <DEDUP_REMOVED lines=18> */
.L_x_2468:
[----:B------:R-:W-:Y:S05]  /*cba0*/  BSYNC B0 ;  /* 0x0000000000007941 */ /* 0x000fea0003800000 */
.L_x_2459:
[----:B------:R-:W-:Y:S02]  /*cbb0*/  ULDC UR4, c[0x0][0xc3c] ;  /* 0x00030f0000047ab9 */ /* 0x000fe40000000800 */
[----:B------:R-:W-:-:S13]  /*cbc0*/  ISETP.GE.AND P0, PT, R39, UR4, PT ;  /* 0x0000000427007c0c */ /* 0x000fda000bf06270 */
[----:B------:R-:W-:Y:S05]  /*cbd0*/  @!P0 BRA `(.L_x_2478) ;  /* 0xffffff4000688947 */ /* 0x000fea000383ffff */
[----:B------:R-:W-:Y:S05]  /*cbe0*/  EXIT ;  /* 0x000000000000794d */ /* 0x000fea0003800000 */
.L_x_2417:
        /* <DEDUP_REMOVED lines=16> */
.L_x_2479:
        /* <DEDUP_REMOVED lines=40> */
.L_x_2485:
        /* <DEDUP_REMOVED lines=12> */
.L_x_2484:
[----:B------:R-:W-:Y:S05]  /*d030*/  BSYNC B0 ;  /* 0x0000000000007941 */ /* 0x000fea0003800000 */
.L_x_2483:
        /* <DEDUP_REMOVED lines=20> */
.L_x_2481:
        /* <DEDUP_REMOVED lines=20> */
.L_x_2486:
[----:B-1----:R-:W-:Y:S02]  /*d2c0*/  IMAD.MOV R2, RZ, RZ, -R3 ;  /* 0x000000ffff027224 */ /* 0x002fe400078e0a03 */
[----:B---3--:R-:W-:Y:S02]  /*d2d0*/  IMAD R16, R16, UR5, R11 ;  /* 0x0000000510107c24 */ /* 0x008fe4000f8e020b */
[----:B------:R-:W-:Y:S01]  /*d2e0*/  IMAD.MOV.U32 R11, RZ, RZ, R2 ;  /* 0x000000ffff0b7224 */ /* 0x000fe200078e0002 */
[----:B------:R-:W-:Y:S02]  /*d2f0*/  IABS R2, R4 ;  /* 0x0000000400027213 */ /* 0x000fe40000000000 */
        /* <DEDUP_REMOVED lines=18> */
[----:B------:R-:W-:Y:S01]  /*d420*/  @!P2 IMAD.MOV R2, RZ, RZ, -R2 ;  /* 0x000000ffff02a224 */ /* 0x000fe200078e0a02 */
[----:B------:R-:W-:-:S05]  /*d430*/  @!P1 LOP3.LUT R2, RZ, R4, RZ, 0x33, !PT ;  /* 0x00000004ff029212 */ /* 0x000fca00078e33ff */
[----:B------:R-:W-:Y:S01]  /*d440*/  IMAD R11, R7, R2, RZ ;  /* 0x00000002070b7224 */ /* 0x000fe200078e02ff */
[----:B------:R-:W-:-:S03]  /*d450*/  IADD3 R2, -R2, RZ, RZ ;  /* 0x000000ff02027210 */ /* 0x000fc60007ffe1ff */
[----:B------:R-:W-:Y:S02]  /*d460*/  IMAD.MOV R6, RZ, RZ, -R11 ;  /* 0x000000ffff067224 */ /* 0x000fe400078e0a0b */
[----:B------:R-:W-:Y:S02]  /*d470*/  IMAD R4, R4, R2, R9 ;  /* 0x0000000204047224 */ /* 0x000fe400078e0209 */
[----:B------:R-:W-:Y:S01]  /*d480*/  IMAD.MOV.U32 R2, RZ, RZ, RZ ;  /* 0x000000ffff027224 */ /* 0x000fe200078e00ff */
[----:B------:R-:W-:Y:S02]  /*d490*/  VIADDMNMX R13, R6, UR5, R7, PT ;  /* 0x00000005060d7c46 */ /* 0x000fe4000b800107 */
[----:B------:R-:W-:Y:S02]  /*d4a0*/  IABS R9, R4 ;  /* 0x0000000400097213 */ /* 0x000fe40000000000 */
[-C--:B------:R-:W-:Y:S01]  /*d4b0*/  IABS R8, R13.reuse ;  /* 0x0000000d00087213 */ /* 0x080fe20000000000 */
[----:B------:R-:W-:Y:S01]  /*d4c0*/  IMAD.MOV R18, RZ, RZ, -R13 ;  /* 0x000000ffff127224 */ /* 0x000fe200078e0a0d */
[----:B0-----:R-:W-:-:S02]  /*d4d0*/  IABS R10, R13 ;  /* 0x0000000d000a7213 */ /* 0x001fc40000000000 */
[----:B------:R-:W0:Y:S08]  /*d4e0*/  I2F.RP R6, R8 ;  /* 0x0000000800067306 */ /* 0x000e300000209400 */
[----:B0-----:R-:W0:Y:S02]  /*d4f0*/  MUFU.RCP R6, R6 ;  /* 0x0000000600067308 */ /* 0x001e240000001000 */
[----:B0-----:R-:W-:-:S06]  /*d500*/  VIADD R3, R6, 0xffffffe ;  /* 0x0ffffffe06037836 */ /* 0x001fcc0000000000 */
[----:B------:R-:W0:Y:S02]  /*d510*/  F2I.FTZ.U32.TRUNC.NTZ R3, R3 ;  /* 0x0000000300037305 */ /* 0x000e24000021f000 */
[----:B0-----:R-:W-:-:S04]  /*d520*/  IMAD.MOV R7, RZ, RZ, -R3 ;  /* 0x000000ffff077224 */ /* 0x001fc800078e0a03 */
        /* <DEDUP_REMOVED lines=17> */
[----:B------:R-:W-:-:S03]  /*d640*/  IMAD R18, R2, R18, R3 ;  /* 0x0000001202127224 */ /* 0x000fc600078e0203 */
[----:B------:R-:W-:Y:S01]  /*d650*/  IADD3 R17, R0, R17, RZ ;  /* 0x0000001100117210 */ /* 0x000fe20007ffe0ff */
[----:B------:R-:W-:Y:S06]  /*d660*/  BRA `(.L_x_2487) ;  /* 0x0000000000147947 */ /* 0x000fec0003800000 */
.L_x_2482:
[----:B------:R-:W-:Y:S01]  /*d670*/  ULDC UR4, c[0x0][0xc3c] ;  /* 0x00030f0000047ab9 */ /* 0x000fe20000000800 */
[----:B------:R-:W-:Y:S02]  /*d680*/  IMAD.MOV.U32 R17, RZ, RZ, RZ ;  /* 0x000000ffff117224 */ /* 0x000fe400078e00ff */
[----:B------:R-:W-:Y:S02]  /*d690*/  IMAD.U32 R16, RZ, RZ, UR6 ;  /* 0x00000006ff107e24 */ /* 0x000fe4000f8e00ff */
[----:B------:R-:W-:Y:S02]  /*d6a0*/  IMAD.MOV.U32 R18, RZ, RZ, RZ ;  /* 0x000000ffff127224 */ /* 0x000fe400078e00ff */
[----:B------:R-:W-:-:S07]  /*d6b0*/  IMAD.U32 R19, RZ, RZ, UR4 ;  /* 0x00000004ff137e24 */ /* 0x000fce000f8e00ff */
.L_x_2487:
[----:B------:R-:W-:-:S13]  /*d6c0*/  ISETP.NE.AND P0, PT, R5, RZ, PT ;  /* 0x000000ff0500720c */ /* 0x000fda0003f05270 */
[----:B------:R-:W0:Y:S01]  /*d6d0*/  @!P0 S2R R3, SR_CgaCtaId ;  /* 0x0000000000038919 */ /* 0x000e220000008800 */
[----:B------:R-:W-:-:S04]  /*d6e0*/  @!P0 MOV R0, 0x400 ;  /* 0x0000040000008802 */ /* 0x000fc80000000f00 */
[----:B0-----:R-:W-:-:S05]  /*d6f0*/  @!P0 LEA R0, R3, R0, 0x18 ;  /* 0x0000000003008211 */ /* 0x001fca00078ec0ff */
[----:B------:R1:W-:Y:S01]  /*d700*/  @!P0 STS.128 [R0+0x308d0], R16 ;  /* 0x0308d01000008388 */ /* 0x0003e20000000c00 */
[----:B------:R-:W-:Y:S06]  /*d710*/  BAR.ARV 0x5, 0x180 ;  /* 0x0146000000007b1d */ /* 0x000fec0000002000 */
.L_x_2480:
[----:B------:R2:W-:Y:S01]  /*d720*/  STL [R1+0x20], RZ ;  /* 0x000020ff01007387 */ /* 0x0005e20000100800 */
[----:B------:R-:W-:Y:S01]  /*d730*/  ULDC UR4, c[0x0][0xc3c] ;  /* 0x00030f0000047ab9 */ /* 0x000fe20000000800 */
[----:B------:R-:W-:Y:S01]  /*d740*/  MOV R28, 0x1 ;  /* 0x00000001001c7802 */ /* 0x000fe20000000f00 */
[----:B------:R-:W-:Y:S01]  /*d750*/  IMAD.MOV.U32 R27, RZ, RZ, RZ ;  /* 0x000000ffff1b7224 */ /* 0x000fe200078e00ff */
[----:B0-----:R-:W-:-:S13]  /*d760*/  ISETP.GE.AND P0, PT, R19, UR4, PT ;  /* 0x0000000413007c0c */ /* 0x001fda000bf06270 */
[----:B--2---:R-:W-:Y:S05]  /*d770*/  @P0 BRA `(.L_x_2488) ;  /* 0x0000004800900947 */ /* 0x004fea0003800000 */
[----:B-1----:R-:W2:Y:S01]  /*d780*/  LDL R0, [R1+0x28] ;  /* 0x0000280001007983 */ /* 0x002ea20000100800 */
[----:B------:R-:W0:Y:S01]  /*d790*/  S2UR UR5, SR_CgaCtaId ;  /* 0x00000000000579c3 */ /* 0x000e220000008800 */
[----:B------:R-:W-:Y:S01]  /*d7a0*/  BSSY B8, `(.L_x_2488) ;  /* 0x00004a1000087945 */ /* 0x000fe20003800000 */
[----:B------:R-:W-:Y:S01]  /*d7b0*/  IMAD.MOV.U32 R28, RZ, RZ, 0x1 ;  /* 0x00000001ff1c7424 */ /* 0x000fe200078e00ff */
[----:B------:R-:W1:Y:S01]  /*d7c0*/  S2R R4, SR_TID.X ;  /* 0x0000000000047919 */ /* 0x000e620000002100 */
[----:B------:R-:W-:Y:S01]  /*d7d0*/  MOV R27, RZ ;  /* 0x000000ff001b7202 */ /* 0x000fe20000000f00 */
        /* <DEDUP_REMOVED lines=17> */
[----:B------:R-:W-:-:S04]  /*d8f0*/  IMAD.U32 R22, RZ, RZ, UR4 ;  /* 0x00000004ff167e24 */ /* 0x000fc8000f8e00ff */
[----:B---3--:R-:W-:-:S07]  /*d900*/  IMAD R37, R36, 0x2, R22 ;  /* 0x0000000224257824 */ /* 0x008fce00078e0216 */
.L_x_2551:
[----:B0-----:R-:W0:Y:S02]  /*d910*/  LDC.64 R2, c[0x0][0xc88] ;  /* 0x00032200ff027b82 */ /* 0x001e240000000a00 */
[----:B0-----:R-:W-:-:S05]  /*d920*/  IMAD.WIDE R2, R19, 0x4, R2 ;  /* 0x0000000413027825 */ /* 0x001fca00078e0202 */
[----:B--2---:R-:W2:Y:S01]  /*d930*/  LDG.E R29, desc[UR36][R2.64] ;  /* 0x00000024021d7981 */ /* 0x004ea2000c1e1900 */
[----:B------:R-:W-:Y:S05]  /*d940*/  YIELD ;  /* 0x0000000000007946 */ /* 0x000fea0003800000 */
[----:B------:R-:W-:Y:S01]  /*d950*/  ULDC.64 UR4, c[0x0][0xa28] ;  /* 0x00028a0000047ab9 */ /* 0x000fe20000000a00 */
[----:B------:R-:W-:Y:S01]  /*d960*/  IMAD.MOV.U32 R30, RZ, RZ, RZ ;  /* 0x000000ffff1e7224 */ /* 0x000fe200078e00ff */
[----:B------:R-:W-:Y:S01]  /*d970*/  ISETP.NE.U32.AND P0, PT, RZ, UR4, PT ;  /* 0x00000004ff007c0c */ /* 0x000fe2000bf05070 */
[----:B------:R-:W-:-:S03]  /*d980*/  ULDC.64 UR6, c[0x0][0xa18] ;  /* 0x0002860000067ab9 */ /* 0x000fc60000000a00 */
[----:B------:R-:W-:Y:S02]  /*d990*/  ISETP.NE.AND.EX P0, PT, RZ, UR5, PT, P0 ;  /* 0x00000005ff007c0c */ /* 0x000fe4000bf05300 */
[----:B------:R-:W-:Y:S02]  /*d9a0*/  MOV R35, RZ ;  /* 0x000000ff00237202 */ /* 0x000fe40000000f00 */
[----:B--2---:R-:W-:-:S09]  /*d9b0*/  SHF.R.S32.HI R0, RZ, 0x1f, R29 ;  /* 0x0000001fff007819 */ /* 0x004fd2000001141d */
[C---:B------:R-:W-:Y:S01]  /*d9c0*/  @P0 LEA R2, P1, R29.reuse, UR4, 0x2 ;  /* 0x000000041d020c11 */ /* 0x040fe2000f8210ff */
[C---:B------:R-:W-:Y:S01]  /*d9d0*/  IMAD.SHL.U32 R24, R29.reuse, 0x4, RZ ;  /* 0x000000041d187824 */ /* 0x040fe200078e00ff */
[C-C-:B------:R-:W-:Y:S01]  /*d9e0*/  SHF.L.U64.HI R25, R29.reuse, 0x2, R0.reuse ;  /* 0x000000021d197819 */ /* 0x140fe20000010200 */
[----:B------:R0:W-:Y:S01]  /*d9f0*/  STL [R1+0x18], R0 ;  /* 0x0000180001007387 */ /* 0x0001e20000100800 */
[----:B------:R-:W-:Y:S01]  /*da00*/  @P0 LEA.HI.X R3, R29, UR5, R0, 0x2, P1 ;  /* 0x000000051d030c11 */ /* 0x000fe200088f1400 */
[----:B------:R-:W-:-:S04]  /*da10*/  ULDC.64 UR4, c[0x0][0xa00] ;  /* 0x0002800000047ab9 */ /* 0x000fc80000000a00 */
[----:B------:R1:W2:Y:S01]  /*da20*/  @P0 LDG.E R30, desc[UR36][R2.64] ;  /* 0x00000024021e0981 */ /* 0x0002a2000c1e1900 */
        /* <DEDUP_REMOVED lines=12> */
[----:B------:R-:W3:Y:S01]  /*daf0*/  @P0 LDG.E R4, desc[UR36][R4.64] ;  /* 0x0000002404040981 */ /* 0x000ee2000c1e1900 */
[----:B------:R-:W-:-:S03]  /*db00*/  UISETP.NE.U32.AND UP0, UPT, UR4, URZ, UPT ;  /* 0x0000003f0400728c */ /* 0x000fc6000bf05070 */
[----:B------:R-:W-:Y:S01]  /*db10*/  ULDC UR4, c[0x0][0x424] ;  /* 0x0001090000047ab9 */ /* 0x000fe20000000800 */
[----:B------:R-:W-:-:S03]  /*db20*/  UISETP.NE.AND.EX UP0, UPT, UR5, URZ, UPT, UP0 ;  /* 0x0000003f0500728c */ /* 0x000fc6000bf05300 */
[----:B------:R-:W-:Y:S01]  /*db30*/  ULDC UR5, c[0x0][0x2f0] ;  /* 0x0000bc0000057ab9 */ /* 0x000fe20000000800 */
[----:B------:R-:W-:-:S04]  /*db40*/  USEL UR4, UR4, 0x1, UP0 ;  /* 0x0000000104047887 */ /* 0x000fc80008000000 */
[----:B------:R-:W-:-:S06]  /*db50*/  UIMAD UR4, UR4, UR5, URZ ;  /* 0x00000005040472a4 */ /* 0x000fcc000f8e023f */
[----:B0-----:R-:W-:Y:S01]  /*db60*/  IMAD.U32 R0, RZ, RZ, UR4 ;  /* 0x00000004ff007e24 */ /* 0x001fe2000f8e00ff */
        /* <DEDUP_REMOVED lines=11> */
.L_x_2489:
        /* <DEDUP_REMOVED lines=9> */
.L_x_2490:
        /* <DEDUP_REMOVED lines=8> */
[----:B--2---:R-:W-:-:S07]  /*dd30*/  IADD3 R0, -R0, R5, RZ ;  /* 0x0000000500007210 */ /* 0x004fce0007ffe1ff */
.L_x_2491:
[----:B------:R-:W3:Y:S01]  /*dd40*/  LDL R5, [R1+0xc] ;  /* 0x00000c0001057983 */ /* 0x000ee20000100800 */
[----:B-12---:R-:W1:Y:S01]  /*dd50*/  LDC R2, c[0x0][0x448] ;  /* 0x00011200ff027b82 */ /* 0x006e620000000800 */
[----:B-----5:R-:W-:Y:S01]  /*dd60*/  IMAD.IADD R0, R0, 0x1, -R30 ;  /* 0x0000000100007824 */ /* 0x020fe200078e0a1e */
[----:B------:R-:W-:Y:S01]  /*dd70*/  LOP3.LUT R23, R23, 0xffffff7f, RZ, 0xc0, !PT ;  /* 0xffffff7f17177812 */ /* 0x000fe200078ec0ff */
[----:B------:R-:W-:Y:S03]  /*dd80*/  BSSY B7, `(.L_x_2492) ;  /* 0x0000381000077945 */ /* 0x000fe60003800000 */
[----:B------:R2:W-:Y:S01]  /*dd90*/  STL [R1], R0 ;  /* 0x0000000001007387 */ /* 0x0005e20000100800 */
[----:B-1----:R-:W-:Y:S01]  /*dda0*/  ISETP.NE.AND P0, PT, R2, 0x1, PT ;  /* 0x000000010200780c */ /* 0x002fe20003f05270 */
[----:B------:R-:W-:-:S04]  /*ddb0*/  IMAD.SHL.U32 R2, R17, 0x80, RZ ;  /* 0x0000008011027824 */ /* 0x000fc800078e00ff */
[----:B------:R-:W-:-:S08]  /*ddc0*/  VIADD R2, R2, 0x7f ;  /* 0x0000007f02027836 */ /* 0x000fd00000000000 */
[----:B------:R-:W1:Y:S01]  /*ddd0*/  @P0 LDC R3, c[0x0][0x44c] ;  /* 0x00011300ff030b82 */ /* 0x000e620000000800 */
[----:B------:R-:W-:-:S07]  /*dde0*/  @P0 LOP3.LUT R23, R23, 0x80, RZ, 0xfc, !PT ;  /* 0x0000008017170812 */ /* 0x000fce00078efcff */
[----:B0-----:R-:W0:Y:S01]  /*ddf0*/  @P0 LDC R4, c[0x0][0x450] ;  /* 0x00011400ff040b82 */ /* 0x001e220000000800 */
[----:B-1----:R-:W-:-:S05]  /*de00*/  @P0 IMAD.HI.U32 R3, R2, R3, RZ ;  /* 0x0000000302030227 */ /* 0x002fca00078e00ff */
[----:B0-----:R-:W-:Y:S02]  /*de10*/  @P0 SHF.R.U32.HI R2, RZ, R4, R3 ;  /* 0x00000004ff020219 */ /* 0x001fe40000011603 */
[C---:B---3--:R-:W-:Y:S01]  /*de20*/  IADD3 R3, R0.reuse, 0x60, -R5 ;  /* 0x0000006000037810 */ /* 0x048fe20007ffe805 */
[----:B--2---:R-:W-:-:S03]  /*de30*/  VIADD R0, R0, 0x5f ;  /* 0x0000005f00007836 */ /* 0x004fc60000000000 */
[----:B------:R-:W-:Y:S01]  /*de40*/  IADD3 R2, R3, R2, RZ ;  /* 0x0000000203027210 */ /* 0x000fe20007ffe0ff */
[----:B------:R-:W-:-:S04]  /*de50*/  IMAD.HI R0, R0, 0x2aaaaaab, RZ ;  /* 0x2aaaaaab00007827 */ /* 0x000fc800078e02ff */
[----:B------:R-:W-:Y:S01]  /*de60*/  IMAD.HI R2, R2, 0x2aaaaaab, RZ ;  /* 0x2aaaaaab02027827 */ /* 0x000fe200078e02ff */
[----:B------:R-:W-:-:S04]  /*de70*/  SHF.R.U32.HI R3, RZ, 0x1f, R0 ;  /* 0x0000001fff037819 */ /* 0x000fc80000011600 */
[----:B------:R-:W-:Y:S02]  /*de80*/  SHF.R.U32.HI R5, RZ, 0x1f, R2 ;  /* 0x0000001fff057819 */ /* 0x000fe40000011602 */
[----:B------:R-:W-:Y:S02]  /*de90*/  LEA.HI.SX32 R3, R0, R3, 0x1c ;  /* 0x0000000300037211 */ /* 0x000fe400078fe2ff */
[----:B------:R-:W-:-:S04]  /*dea0*/  LEA.HI.SX32 R2, R2, R5, 0x1c ;  /* 0x0000000502027211 */ /* 0x000fc800078fe2ff */
[----:B------:R-:W-:-:S04]  /*deb0*/  VIMNMX R4, R3, R2, PT ;  /* 0x0000000203047248 */ /* 0x000fc80003fe0100 */
[----:B------:R-:W-:Y:S01]  /*dec0*/  ISETP.GT.AND P0, PT, R4, RZ, PT ;  /* 0x000000ff0400720c */ /* 0x000fe20003f04270 */
[----:B------:R0:W-:-:S12]  /*ded0*/  STL [R1+0x10], R4 ;  /* 0x0000100401007387 */ /* 0x0001d80000100800 */
        /* <DEDUP_REMOVED lines=18> */
.L_x_2493:
        /* <DEDUP_REMOVED lines=8> */
[----:B------:R-:W-:Y:S01]  /*e080*/  IMAD.U32 R4, RZ, RZ, UR6 ;  /* 0x00000006ff047e24 */ /* 0x000fe2000f8e00ff */
[----:B------:R-:W-:Y:S01]  /*e090*/  MOV R7, UR9 ;  /* 0x0000000900077c02 */ /* 0x000fe20008000f00 */
[----:B------:R-:W0:Y:S01]  /*e0a0*/  LDC.64 R2, c[0x4][R2] ;  /* 0x0100000002027b82 */ /* 0x000e220000000a00 */
[----:B------:R-:W-:Y:S01]  /*e0b0*/  IMAD.U32 R5, RZ, RZ, UR7 ;  /* 0x00000007ff057e24 */ /* 0x000fe2000f8e00ff */
[----:B------:R-:W-:Y:S01]  /*e0c0*/  MOV R13, RZ ;  /* 0x000000ff000d7202 */ /* 0x000fe20000000f00 */
[----:B------:R-:W-:Y:S02]  /*e0d0*/  IMAD.U32 R6, RZ, RZ, UR8 ;  /* 0x00000008ff067e24 */ /* 0x000fe4000f8e00ff */
[----:B------:R-:W-:-:S02]  /*e0e0*/  IMAD.U32 R10, RZ, RZ, UR4 ;  /* 0x00000004ff0a7e24 */ /* 0x000fc4000f8e00ff */
[----:B------:R-:W-:Y:S02]  /*e0f0*/  IMAD.U32 R11, RZ, RZ, UR5 ;  /* 0x00000005ff0b7e24 */ /* 0x000fe4000f8e00ff */
[----:B------:R-:W-:Y:S02]  /*e100*/  IMAD.MOV.U32 R8, RZ, RZ, 0x70 ;  /* 0x00000070ff087424 */ /* 0x000fe400078e00ff */
[----:B------:R-:W-:-:S07]  /*e110*/  IMAD.MOV.U32 R12, RZ, RZ, 0x1 ;  /* 0x00000001ff0c7424 */ /* 0x000fce00078e00ff */
[----:B------:R-:W-:-:S07]  /*e120*/  LEPC R20, `(.L_x_2496) ;  /* 0x000000001014794e */ /* 0x000fce0000000000 */
[----:B0-----:R-:W-:Y:S05]  /*e130*/  CALL.ABS.NOINC R2 ;  /* 0x0000000002007343 */ /* 0x001fea0003c00000 */
.L_x_2496:
[----:B------:R-:W-:Y:S05]  /*e140*/  BSYNC B6 ;  /* 0x0000000000067941 */ /* 0x000fea0003800000 */
.L_x_2495:
        /* <DEDUP_REMOVED lines=8> */
[----:B------:R0:W1:Y:S01]  /*e1d0*/  LDC.64 R2, c[0x4][R26] ;  /* 0x010000001a027b82 */ /* 0x0000620000000a00 */
        /* <DEDUP_REMOVED lines=11> */
.L_x_2499:
[----:B------:R0:W1:Y:S01]  /*e290*/  LDC.64 R2, c[0x4][R26] ;  /* 0x010000001a027b82 */ /* 0x0000620000000a00 */
[----:B------:R-:W-:Y:S01]  /*e2a0*/  ULDC.64 UR6, c[0x4][0x88] ;  /* 0x0100220000067ab9 */ /* 0x000fe20000000a00 */
[----:B------:R-:W-:Y:S01]  /*e2b0*/  ULDC.64 UR8, c[0x4][0x90] ;  /* 0x0100240000087ab9 */ /* 0x000fe20000000a00 */
[----:B------:R-:W-:Y:S01]  /*e2c0*/  ULDC.64 UR4, c[0x4][0x18] ;  /* 0x0100060000047ab9 */ /* 0x000fe20000000a00 */
        /* <DEDUP_REMOVED lines=11> */
.L_x_2498:
[----:B------:R-:W-:Y:S05]  /*e380*/  BSYNC B6 ;  /* 0x0000000000067941 */ /* 0x000fea0003800000 */
.L_x_2497:
[----:B------:R-:W2:Y:S01]  /*e390*/  LDL R26, [R1+0x10] ;  /* 0x00001000011a7983 */ /* 0x000ea20000100800 */
[----:B------:R-:W-:Y:S01]  /*e3a0*/  ULDC.64 UR4, c[0x0][0x9f8] ;  /* 0x00027e0000047ab9 */ /* 0x000fe20000000a00 */
[----:B------:R-:W0:Y:S02]  /*e3b0*/  LDC R6, c[0x0][0x430] ;  /* 0x00010c00ff067b82 */ /* 0x000e240000000800 */
[----:B------:R-:W3:Y:S01]  /*e3c0*/  LDL R2, [R1] ;  /* 0x0000000001027983 */ /* 0x000ee20000100800 */
[----:B------:R-:W-:Y:S01]  /*e3d0*/  ISETP.NE.U32.AND P0, PT, RZ, UR4, PT ;  /* 0x00000004ff007c0c */ /* 0x000fe2000bf05070 */
[----:B------:R-:W1:Y:S03]  /*e3e0*/  S2R R20, SR_TID.X ;  /* 0x0000000000147919 */ /* 0x000e660000002100 */
[----:B------:R-:W-:-:S13]  /*e3f0*/  ISETP.NE.AND.EX P0, PT, RZ, UR5, PT, P0 ;  /* 0x00000005ff007c0c */ /* 0x000fda000bf05300 */
[----:B------:R-:W-:Y:S01]  /*e400*/  @P0 IADD3 R24, P1, R24, UR4, RZ ;  /* 0x0000000418180c10 */ /* 0x000fe2000ff3e0ff */
[----:B------:R-:W4:Y:S01]  /*e410*/  S2R R21, SR_TID.X ;  /* 0x0000000000157919 */ /* 0x000f220000002100 */
[----:B------:R-:W-:Y:S01]  /*e420*/  LOP3.LUT R23, R23, 0xffffffdf, RZ, 0xc0, !PT ;  /* 0xffffffdf17177812 */ /* 0x000fe200078ec0ff */
[----:B------:R-:W-:Y:S01]  /*e430*/  ULDC UR4, c[0x0][0x2f4] ;  /* 0x0000bd0000047ab9 */ /* 0x000fe20000000800 */
[----:B------:R-:W-:-:S05]  /*e440*/  @P0 IADD3.X R25, R25, UR5, RZ, P1, !PT ;  /* 0x0000000519190c10 */ /* 0x000fca0008ffe4ff */
[----:B------:R-:W3:Y:S01]  /*e450*/  @P0 LDG.E R31, desc[UR36][R24.64] ;  /* 0x00000024181f0981 */ /* 0x000ee2000c1e1900 */
[----:B0-----:R-:W-:Y:S02]  /*e460*/  ISETP.NE.AND P2, PT, R6, 0x1, PT ;  /* 0x000000010600780c */ /* 0x001fe40003f45270 */
[----:B-1----:R-:W-:-:S04]  /*e470*/  LOP3.LUT R20, R20, 0x7f, RZ, 0xc0, !PT ;  /* 0x0000007f14147812 */ /* 0x002fc800078ec0ff */
[----:B------:R-:W-:-:S07]  /*e480*/  SHF.R.U32.HI R0, RZ, 0x3, R20 ;  /* 0x00000003ff007819 */ /* 0x000fce0000011614 */
[----:B------:R-:W0:Y:S01]  /*e490*/  @P2 LDC R4, c[0x0][0x434] ;  /* 0x00010d00ff042b82 */ /* 0x000e220000000800 */
[----:B----4-:R-:W-:-:S04]  /*e4a0*/  SHF.L.U32 R20, R21, 0x4, RZ ;  /* 0x0000000415147819 */ /* 0x010fc800000006ff */
[----:B------:R-:W-:-:S03]  /*e4b0*/  LOP3.LUT R20, R0, 0x70, R20, 0xf8, !PT ;  /* 0x0000007000147812 */ /* 0x000fc600078ef814 */
[----:B------:R-:W1:Y:S01]  /*e4c0*/  @P2 LDC R0, c[0x0][0x438] ;  /* 0x00010e00ff002b82 */ /* 0x000e620000000800 */
        /* <DEDUP_REMOVED lines=8> */
[----:B0-----:R-:W-:-:S08]  /*e550*/  @P2 IMAD.HI.U32 R7, R5, R4, RZ ;  /* 0x0000000405072227 */ /* 0x001fd000078e00ff */
[----:B------:R-:W0:Y:S01]  /*e560*/  @!P0 LDC.64 R2, c[0x0][0x428] ;  /* 0x00010a00ff028b82 */ /* 0x000e220000000a00 */
[----:B------:R-:W-:Y:S01]  /*e570*/  IMAD.MOV.U32 R4, RZ, RZ, R5 ;  /* 0x000000ffff047224 */ /* 0x000fe200078e0005 */
[----:B-1----:R-:W-:-:S05]  /*e580*/  @P2 SHF.R.U32.HI R4, RZ, R0, R7 ;  /* 0x00000000ff042219 */ /* 0x002fca0000011607 */
[----:B------:R-:W-:-:S04]  /*e590*/  IMAD.MOV R0, RZ, RZ, -R4 ;  /* 0x000000ffff007224 */ /* 0x000fc800078e0a04 */
[----:B------:R-:W-:Y:S01]  /*e5a0*/  IMAD R0, R6, R0, R5 ;  /* 0x0000000006007224 */ /* 0x000fe200078e0205 */
[----:B------:R-:W-:Y:S02]  /*e5b0*/  SHF.R.S32.HI R6, RZ, 0x1f, R31 ;  /* 0x0000001fff067819 */ /* 0x000fe4000001141f */
[----:B------:R-:W-:-:S03]  /*e5c0*/  @!P0 SHF.R.S32.HI R5, RZ, 0x1f, R4 ;  /* 0x0000001fff058819 */ /* 0x000fc60000011404 */
[----:B------:R0:W-:Y:S02]  /*e5d0*/  STL [R1+0x8], R6 ;  /* 0x0000080601007387 */ /* 0x0001e40000100800 */
[-C--:B0-----:R-:W-:Y:S02]  /*e5e0*/  @!P0 IMAD R6, R6, R2.reuse, RZ ;  /* 0x0000000206068224 */ /* 0x081fe400078e02ff */
[----:B------:R-:W-:-:S04]  /*e5f0*/  @!P0 IMAD.WIDE.U32 R4, R31, R2, R4 ;  /* 0x000000021f048225 */ /* 0x000fc800078e0004 */
[----:B------:R-:W-:Y:S02]  /*e600*/  @!P0 IMAD R6, R31, R3, R6 ;  /* 0x000000031f068224 */ /* 0x000fe400078e0206 */
[----:B------:R-:W0:Y:S01]  /*e610*/  @!P0 LDC.64 R2, c[0x0][0x418] ;  /* 0x00010600ff028b82 */ /* 0x000e220000000a00 */
[----:B------:R-:W-:Y:S02]  /*e620*/  ISETP.GE.AND P2, PT, R32, UR4, PT ;  /* 0x0000000420007c0c */ /* 0x000fe4000bf46270 */
[----:B------:R-:W-:-:S11]  /*e630*/  @!P0 IADD3 R6, R5, R6, RZ ;  /* 0x0000000605068210 */ /* 0x000fd60007ffe0ff */
[----:B------:R-:W-:Y:S02]  /*e640*/  @P2 LOP3.LUT R23, R23, 0x4, RZ, 0xfc, !PT ;  /* 0x0000000417172812 */ /* 0x000fe400078efcff */
[----:B0-----:R-:W-:-:S04]  /*e650*/  @!P0 LEA R2, P1, R4, R2, 0x2 ;  /* 0x0000000204028211 */ /* 0x001fc800078210ff */
[----:B------:R-:W-:Y:S01]  /*e660*/  @!P0 LEA.HI.X R3, R4, R3, R6, 0x2, P1 ;  /* 0x0000000304038211 */ /* 0x000fe200008f1406 */
[----:B------:R-:W-:Y:S01]  /*e670*/  IMAD.MOV.U32 R4, RZ, RZ, RZ ;  /* 0x000000ffff047224 */ /* 0x000fe200078e00ff */
[----:B------:R-:W-:Y:S02]  /*e680*/  ISETP.GE.AND P1, PT, R34, UR4, PT ;  /* 0x0000000422007c0c */ /* 0x000fe4000bf26270 */
[----:B------:R-:W-:-:S03]  /*e690*/  LOP3.LUT R23, R23, 0xfffffffd, RZ, 0xc0, !PT ;  /* 0xfffffffd17177812 */ /* 0x000fc600078ec0ff */
[----:B------:R0:W5:Y:S01]  /*e6a0*/  @!P0 LDG.E R4, desc[UR36][R2.64] ;  /* 0x0000002402048981 */ /* 0x000162000c1e1900 */
[----:B------:R-:W-:-:S07]  /*e6b0*/  ISETP.GE.AND P0, PT, R33, UR4, PT ;  /* 0x0000000421007c0c */ /* 0x000fce000bf06270 */
[----:B------:R-:W-:-:S04]  /*e6c0*/  @P1 LOP3.LUT R23, R23, 0x2, RZ, 0xfc, !PT ;  /* 0x0000000217171812 */ /* 0x000fc800078efcff */
[----:B------:R-:W-:Y:S01]  /*e6d0*/  LOP3.LUT R23, R23, 0xfffffffe, RZ, 0xc0, !PT ;  /* 0xfffffffe17177812 */ /* 0x000fe200078ec0ff */
[----:B0-----:R-:W-:-:S03]  /*e6e0*/  IMAD.U32 R2, RZ, RZ, UR38 ;  /* 0x00000026ff027e24 */ /* 0x001fc6000f8e00ff */
[----:B------:R-:W-:Y:S01]  /*e6f0*/  @P0 LOP3.LUT R23, R23, 0x1, RZ, 0xfc, !PT ;  /* 0x0000000117170812 */ /* 0x000fe200078efcff */
[----:B------:R-:W-:Y:S06]  /*e700*/  BRA.DIV UR5, `(.L_x_2500) ;  /* 0x0000004205407947 */ /* 0x000fec000b800000 */
.L_x_2568:
[----:B------:R-:W-:Y:S02]  /*e710*/  ISETP.NE.AND P0, PT, R2, 0x3, PT ;  /* 0x000000030200780c */ /* 0x000fe40003f05270 */
[----:B------:R-:W-:Y:S02]  /*e720*/  ISETP.GT.U32.AND P1, PT, R20, 0x5f, PT ;  /* 0x0000005f1400780c */ /* 0x000fe40003f24070 */
[----:B------:R-:W-:Y:S02]  /*e730*/  LOP3.LUT R23, R23, 0xffffffef, RZ, 0xc0, !PT ;  /* 0xffffffef17177812 */ /* 0x000fe400078ec0ff */
[----:B------:R-:W-:-:S07]  /*e740*/  SHF.R.S32.HI R30, RZ, 0x1f, R18 ;  /* 0x0000001fff1e7819 */ /* 0x000fce0000011412 */
[----:B------:R-:W-:-:S04]  /*e750*/  @P0 LOP3.LUT R23, R23, 0x10, RZ, 0xfc, !PT ;  /* 0x0000001017170812 */ /* 0x000fc800078efcff */
[----:B------:R-:W-:-:S04]  /*e760*/  LOP3.LUT R23, R23, 0xfffffff7, RZ, 0xc0, !PT ;  /* 0xfffffff717177812 */ /* 0x000fc800078ec0ff */
[----:B------:R-:W-:Y:S01]  /*e770*/  @P1 LOP3.LUT R23, R23, 0x8, RZ, 0xfc, !PT ;  /* 0x0000000817171812 */ /* 0x000fe200078efcff */
[----:B------:R-:W-:Y:S06]  /*e780*/  @!P0 BRA `(.L_x_2501) ;  /* 0x0000000000048947 */ /* 0x000fec0003800000 */
[----:B------:R-:W-:Y:S01]  /*e790*/  BPT.TRAP 0x1 ;  /* 0x000000040000795c */ /* 0x000fe20000300000 */
.L_x_2501:
        /* <DEDUP_REMOVED lines=18> */
[----:B------:R-:W-:Y:S02]  /*e8c0*/  LEA R24, P0, R2, UR4, 0x1 ;  /* 0x0000000402187c11 */ /* 0x000fe4000f8008ff */
[----:B------:R-:W-:-:S04]  /*e8d0*/  IADD3 R7, R3, R7, RZ ;  /* 0x0000000703077210 */ /* 0x000fc80007ffe0ff */
[----:B------:R-:W-:Y:S01]  /*e8e0*/  LEA.HI.X R25, R2, UR5, R7, 0x1, P0 ;  /* 0x0000000502197c11 */ /* 0x000fe200080f0c07 */
[----:B------:R-:W-:Y:S01]  /*e8f0*/  IMAD R7, R27, 0x8, R22 ;  /* 0x000000081b077824 */ /* 0x000fe200078e0216 */
[----:B------:R-:W-:-:S04]  /*e900*/  SHF.L.U32 R2, R28, 0x1f, RZ ;  /* 0x0000001f1c027819 */ /* 0x000fc800000006ff */
[----:B------:R-:W0:Y:S02]  /*e910*/  SYNCS.PHASECHK.TRANS64.TRYWAIT P0, [R7+URZ+0x30840], R2 ;  /* 0x03084002070075a7 */ /* 0x000e24000800017f */
[----:B0-----:R-:W-:Y:S05]  /*e920*/  @!P0 BRA `(.L_x_2503) ;  /* 0x0000003c00e88947 */ /* 0x001fea0003800000 */
.L_x_2569:
[----:B------:R-:W-:Y:S05]  /*e930*/  BSYNC B0 ;  /* 0x0000000000007941 */ /* 0x000fea0003800000 */
.L_x_2502:
        /* <DEDUP_REMOVED lines=27> */
[----:B--2---:R-:W-:-:S05]  /*eaf0*/  IMAD R6, R26, -0x60, R9 ;  /* 0xffffffa01a067824 */ /* 0x004fca00078e0209 */
        /* <DEDUP_REMOVED lines=31> */
[----:B0-----:R-:W-:-:S04]  /*ecf0*/  @P1 LEA R3, P0, R32, R3, 0x1 ;  /* 0x0000000320031211 */ /* 0x001fc800078008ff */
[----:B-1----:R-:W-:-:S04]  /*ed00*/  @P1 IADD3.X R2, RZ, R2, RZ, P0, !PT ;  /* 0x00000002ff021210 */ /* 0x002fc800007fe4ff */
        /* <DEDUP_REMOVED lines=32> */
.L_x_2583:
        /* <DEDUP_REMOVED lines=12> */
.L_x_2505:
        /* <DEDUP_REMOVED lines=10> */
.L_x_2506:
        /* <DEDUP_REMOVED lines=15> */
[----:B0-----:R-:W-:Y:S02]  /*f160*/  VIADD R2, R22, 0x12400 ;  /* 0x0001240016027836 */ /* 0x001fe40000000000 */
[----:B------:R-:W-:-:S03]  /*f170*/  IMAD.IADD R35, R5, 0x1, R0 ;  /* 0x0000000105237824 */ /* 0x000fc600078e0200 */
[----:B------:R-:W-:-:S13]  /*f180*/  LOP3.LUT P0, RZ, R2, 0x3ff, RZ, 0xc0, !PT ;  /* 0x000003ff02ff7812 */ /* 0x000fda000780c0ff */
[----:B-1----:R-:W-:Y:S05]  /*f190*/  @!P0 BRA `(.L_x_2508) ;  /* 0x0000000000408947 */ /* 0x002fea0003800000 */
[----:B------:R-:W-:Y:S01]  /*f1a0*/  MOV R2, 0x0 ;  /* 0x0000000000027802 */ /* 0x000fe20000000f00 */
        /* <DEDUP_REMOVED lines=15> */
.L_x_2508:
[----:B------:R-:W-:Y:S05]  /*f2a0*/  BSYNC B6 ;  /* 0x0000000000067941 */ /* 0x000fea0003800000 */
.L_x_2507:
[----:B------:R-:W3:Y:S01]  /*f2b0*/  LDL.LU.64 R2, [R1+0x18] ;  /* 0x0000180001027983 */ /* 0x000ee20000300a00 */
[----:B------:R-:W0:Y:S01]  /*f2c0*/  LDC R21, c[0x0][0x448] ;  /* 0x00011200ff157b82 */ /* 0x000e220000000800 */
[----:B------:R-:W-:Y:S02]  /*f2d0*/  ULDC.64 UR4, c[0x0][0x2d8] ;  /* 0x0000b60000047ab9 */ /* 0x000fe40000000a00 */
[----:B------:R-:W4:Y:S01]  /*f2e0*/  LDL.LU R20, [R1+0x24] ;  /* 0x0000240001147983 */ /* 0x000f220000300800 */
[----:B------:R-:W-:-:S03]  /*f2f0*/  IMAD R0, R30, UR4, RZ ;  /* 0x000000041e007c24 */ /* 0x000fc6000f8e02ff */
[----:B------:R1:W5:Y:S01]  /*f300*/  LDL R9, [R1+0xc] ;  /* 0x00000c0001097983 */ /* 0x0003620000100800 */
[----:B------:R-:W-:Y:S01]  /*f310*/  IMAD R5, R18, UR5, R0 ;  /* 0x0000000512057c24 */ /* 0x000fe2000f8e0200 */
[----:B------:R-:W2:Y:S01]  /*f320*/  S2R R4, SR_TID.X ;  /* 0x0000000000047919 */ /* 0x000ea20000002100 */
[----:B0-----:R-:W-:Y:S02]  /*f330*/  ISETP.NE.AND P6, PT, R21, 0x1, PT ;  /* 0x000000011500780c */ /* 0x001fe40003fc5270 */
[----:B------:R-:W0:Y:S11]  /*f340*/  S2R R21, SR_TID.X ;  /* 0x0000000000157919 */ /* 0x000e360000002100 */
[----:B------:R-:W1:Y:S01]  /*f350*/  @P6 LDC R6, c[0x0][0x44c] ;  /* 0x00011300ff066b82 */ /* 0x000e620000000800 */
[----:B--2---:R-:W-:-:S04]  /*f360*/  LOP3.LUT R4, R4, 0x7f, RZ, 0xc0, !PT ;  /* 0x0000007f04047812 */ /* 0x004fc800078ec0ff */
[----:B------:R-:W-:Y:S01]  /*f370*/  SHF.R.U32.HI R4, RZ, 0x3, R4 ;  /* 0x00000003ff047819 */ /* 0x000fe20000011604 */
[----:B0-----:R-:W-:-:S05]  /*f380*/  IMAD.SHL.U32 R21, R21, 0x10, RZ ;  /* 0x0000001015157824 */ /* 0x001fca00078e00ff */
[----:B------:R-:W-:-:S05]  /*f390*/  LOP3.LUT R21, R4, 0x70, R21, 0xf8, !PT ;  /* 0x0000007004157812 */ /* 0x000fca00078ef815 */
[----:B------:R-:W-:-:S04]  /*f3a0*/  IMAD R0, R17, 0x80, R21 ;  /* 0x0000008011007824 */ /* 0x000fc800078e0215 */
[----:B-1----:R-:W-:-:S04]  /*f3b0*/  @P6 IMAD.HI.U32 R6, R0, R6, RZ ;  /* 0x0000000600066227 */ /* 0x002fc800078e00ff */
[----:B------:R-:W-:Y:S02]  /*f3c0*/  IMAD.MOV.U32 R4, RZ, RZ, R0 ;  /* 0x000000ffff047224 */ /* 0x000fe400078e0000 */
[----:B---3--:R-:W-:Y:S02]  /*f3d0*/  IMAD.MOV.U32 R3, RZ, RZ, R35 ;  /* 0x000000ffff037224 */ /* 0x008fe400078e0023 */
[----:B------:R-:W-:Y:S01]  /*f3e0*/  IMAD.WIDE.U32 R2, R18, UR4, R2 ;  /* 0x0000000412027c25 */ /* 0x000fe2000f8e0002 */
[----:B------:R-:W-:-:S04]  /*f3f0*/  ULDC.64 UR4, c[0x0][0x2e0] ;  /* 0x0000b80000047ab9 */ /* 0x000fc80000000a00 */
[----:B------:R-:W-:Y:S02]  /*f400*/  IADD3 R3, R3, R5, RZ ;  /* 0x0000000503037210 */ /* 0x000fe40007ffe0ff */
[----:B------:R-:W0:Y:S01]  /*f410*/  @P6 LDC R5, c[0x0][0x450] ;  /* 0x00011400ff056b82 */ /* 0x000e220000000800 */
[----:B------:R-:W-:Y:S01]  /*f420*/  IMAD.WIDE.U32 R2, R29, UR4, R2 ;  /* 0x000000041d027c25 */ /* 0x000fe2000f8e0002 */
[----:B0-----:R-:W-:-:S03]  /*f430*/  @P6 SHF.R.U32.HI R4, RZ, R5, R6 ;  /* 0x00000005ff046219 */ /* 0x001fc60000011606 */
[----:B----4-:R-:W-:-:S04]  /*f440*/  IMAD R5, R20, UR4, RZ ;  /* 0x0000000414057c24 */ /* 0x010fc8000f8e02ff */
[----:B------:R-:W-:Y:S01]  /*f450*/  IMAD R5, R29, UR5, R5 ;  /* 0x000000051d057c24 */ /* 0x000fe2000f8e0205 */
[C---:B------:R-:W-:Y:S01]  /*f460*/  IADD3 R6, -R4.reuse, RZ, RZ ;  /* 0x000000ff04067210 */ /* 0x040fe20007ffe1ff */
[----:B------:R-:W0:Y:S01]  /*f470*/  S2R R20, SR_TID.X ;  /* 0x0000000000147919 */ /* 0x000e220000002100 */
[----:B------:R-:W-:Y:S01]  /*f480*/  ULDC.64 UR4, c[0x0][0x2d0] ;  /* 0x0000b40000047ab9 */ /* 0x000fe20000000a00 */
[----:B------:R-:W-:Y:S02]  /*f490*/  IMAD.IADD R3, R3, 0x1, R5 ;  /* 0x0000000103037824 */ /* 0x000fe400078e0205 */
[----:B------:R-:W1:Y:S01]  /*f4a0*/  LDC R5, c[0x0][0x448] ;  /* 0x00011200ff057b82 */ /* 0x000e620000000800 */
[----:B------:R-:W-:-:S04]  /*f4b0*/  IMAD.WIDE.U32 R2, R4, UR4, R2 ;  /* 0x0000000404027c25 */ /* 0x000fc8000f8e0002 */
[----:B-1----:R-:W-:Y:S01]  /*f4c0*/  IMAD R0, R5, R6, R0 ;  /* 0x0000000605007224 */ /* 0x002fe200078e0200 */
[----:B------:R-:W-:-:S05]  /*f4d0*/  SHF.R.S32.HI R6, RZ, 0x1f, R4 ;  /* 0x0000001fff067819 */ /* 0x000fca0000011404 */
        /* <DEDUP_REMOVED lines=19> */
[----:B------:R-:W-:Y:S10]  /*f610*/  BRA.DIV UR5, `(.L_x_2509) ;  /* 0x0000003a05f47947 */ /* 0x000ff4000b800000 */
[----:B------:R-:W0:Y:S01]  /*f620*/  SHFL.IDX PT, R14, R0, RZ, 0x181f ;  /* 0x00181fff000e7589 */ /* 0x000e2200000e0000 */
[----:B-----5:R-:W-:Y:S02]  /*f630*/  IMAD R5, R9, R5, RZ ;  /* 0x0000000509057224 */ /* 0x020fe400078e02ff */
[----:B------:R-:W-:Y:S01]  /*f640*/  IMAD R17, R17, 0x80, R8 ;  /* 0x0000008011117824 */ /* 0x000fe200078e0208 */
[----:B------:R-:W1:Y:S03]  /*f650*/  SHFL.IDX PT, R2, R4, RZ, 0x181f ;  /* 0x00181fff04027589 */ /* 0x000e6600000e0000 */
[C---:B------:R-:W-:Y:S01]  /*f660*/  VIADD R6, R17.reuse, 0x10 ;  /* 0x0000001011067836 */ /* 0x040fe20000000000 */
[----:B------:R-:W-:-:S13]  /*f670*/  ISETP.GE.AND P1, PT, R17, R5, PT ;  /* 0x000000051100720c */ /* 0x000fda0003f26270 */
[----:B0-----:R-:W-:-:S05]  /*f680*/  @!P1 LEA R14, P4, R32, R14, 0x1 ;  /* 0x0000000e200e9211 */ /* 0x001fca00078808ff */
[----:B-1----:R-:W-:Y:S01]  /*f690*/  @!P1 IMAD.X R3, RZ, RZ, R2, P4 ;  /* 0x000000ffff039224 */ /* 0x002fe200020e0602 */
[----:B------:R-:W-:Y:S02]  /*f6a0*/  @!P1 MOV R2, R14 ;  /* 0x0000000e00029202 */ /* 0x000fe40000000f00 */
[----:B------:R-:W0:Y:S04]  /*f6b0*/  SHFL.IDX PT, R14, R0, 0x1, 0x181f ;  /* 0x00381f00000e7f89 */ /* 0x000e2800000e0000 */
[----:B------:R-:W-:Y:S04]  /*f6c0*/  @!P1 LDGSTS.E.BYPASS.LTC128B.128 [R37+0x12400], desc[UR36][R2.64], !P3 ;  /* 0x1240000002259fae */ /* 0x000fe8000d901d64 */
[----:B------:R-:W-:Y:S04]  /*f6d0*/  @!P1 LDGSTS.E.BYPASS.LTC128B.128 [R37+0x16400], desc[UR36][R2.64+0x80], !P2 ;  /* 0x1640008002259fae */ /* 0x000fe8000d101d64 */
[----:B------:R1:W-:Y:S01]  /*f6e0*/  @!P1 LDGSTS.E.BYPASS.LTC128B.128 [R37+0x1a400], desc[UR36][R2.64+0x100], !P0 ;  /* 0x1a40010002259fae */ /* 0x0003e2000c101d64 */
[----:B------:R-:W-:-:S02]  /*f6f0*/  ISETP.GE.AND P1, PT, R6, R5, PT ;  /* 0x000000050600720c */ /* 0x000fc40003f26270 */
[----:B------:R-:W-:Y:S01]  /*f700*/  IADD3 R6, R17, 0x20, RZ ;  /* 0x0000002011067810 */ /* 0x000fe20007ffe0ff */
[----:B-1----:R-:W1:Y:S10]  /*f710*/  SHFL.IDX PT, R2, R4, 0x1, 0x181f ;  /* 0x00381f0004027f89 */ /* 0x002e7400000e0000 */
[----:B0-----:R-:W-:-:S05]  /*f720*/  @!P1 LEA R14, P4, R32, R14, 0x1 ;  /* 0x0000000e200e9211 */ /* 0x001fca00078808ff */
[----:B-1----:R-:W-:Y:S02]  /*f730*/  @!P1 IMAD.X R7, RZ, RZ, R2, P4 ;  /* 0x000000ffff079224 */ /* 0x002fe400020e0602 */
[----:B------:R-:W-:Y:S02]  /*f740*/  @!P1 IMAD.MOV.U32 R2, RZ, RZ, R14 ;  /* 0x000000ffff029224 */ /* 0x000fe400078e000e */
[----:B------:R-:W-:Y:S01]  /*f750*/  @!P1 IMAD.MOV.U32 R3, RZ, RZ, R7 ;  /* 0x000000ffff039224 */ /* 0x000fe200078e0007 */
[----:B------:R-:W0:Y:S04]  /*f760*/  SHFL.IDX PT, R14, R0, 0x2, 0x181f ;  /* 0x00581f00000e7f89 */ /* 0x000e2800000e0000 */
[----:B------:R-:W-:Y:S04]  /*f770*/  @!P1 LDGSTS.E.BYPASS.LTC128B.128 [R37+0x12c00], desc[UR36][R2.64], !P3 ;  /* 0x12c0000002259fae */ /* 0x000fe8000d901d64 */
[----:B------:R-:W-:Y:S04]  /*f780*/  @!P1 LDGSTS.E.BYPASS.LTC128B.128 [R37+0x16c00], desc[UR36][R2.64+0x80], !P2 ;  /* 0x16c0008002259fae */ /* 0x000fe8000d101d64 */
[----:B------:R1:W-:Y:S01]  /*f790*/  @!P1 LDGSTS.E.BYPASS.LTC128B.128 [R37+0x1ac00], desc[UR36][R2.64+0x100], !P0 ;  /* 0x1ac0010002259fae */ /* 0x0003e2000c101d64 */
[----:B------:R-:W-:Y:S01]  /*f7a0*/  ISETP.GE.AND P1, PT, R6, R5, PT ;  /* 0x000000050600720c */ /* 0x000fe20003f26270 */
[----:B------:R-:W-:-:S02]  /*f7b0*/  VIADD R6, R17, 0x30 ;  /* 0x0000003011067836 */ /* 0x000fc40000000000 */
        /* <DEDUP_REMOVED lines=12> */
[----:B0-----:R-:W-:-:S04]  /*f880*/  @!P1 LEA R14, P4, R32, R14, 0x1 ;  /* 0x0000000e200e9211 */ /* 0x001fc800078808ff */
[----:B-1----:R-:W-:Y:S01]  /*f890*/  @!P1 IADD3.X R7, RZ, R2, RZ, P4, !PT ;  /* 0x00000002ff079210 */ /* 0x002fe200027fe4ff */
[----:B------:R-:W-:Y:S02]  /*f8a0*/  @!P1 IMAD.MOV.U32 R2, RZ, RZ, R14 ;  /* 0x000000ffff029224 */ /* 0x000fe400078e000e */
[----:B------:R-:W0:Y:S02]  /*f8b0*/  SHFL.IDX PT, R14, R0, 0x4, 0x181f ;  /* 0x00981f00000e7f89 */ /* 0x000e2400000e0000 */
[----:B------:R-:W-:-:S05]  /*f8c0*/  @!P1 IMAD.MOV.U32 R3, RZ, RZ, R7 ;  /* 0x000000ffff039224 */ /* 0x000fca00078e0007 */
[----:B------:R-:W-:Y:S04]  /*f8d0*/  @!P1 LDGSTS.E.BYPASS.LTC128B.128 [R37+0x13c00], desc[UR36][R2.64], !P3 ;  /* 0x13c0000002259fae */ /* 0x000fe8000d901d64 */
[----:B------:R-:W-:Y:S04]  /*f8e0*/  @!P1 LDGSTS.E.BYPASS.LTC128B.128 [R37+0x17c00], desc[UR36][R2.64+0x80], !P2 ;  /* 0x17c0008002259fae */ /* 0x000fe8000d101d64 */
[----:B------:R1:W-:Y:S01]  /*f8f0*/  @!P1 LDGSTS.E.BYPASS.LTC128B.128 [R37+0x1bc00], desc[UR36][R2.64+0x100], !P0 ;  /* 0x1bc0010002259fae */ /* 0x0003e2000c101d64 */
[----:B------:R-:W-:Y:S01]  /*f900*/  ISETP.GE.AND P1, PT, R6, R5, PT ;  /* 0x000000050600720c */ /* 0x000fe20003f26270 */
[----:B------:R-:W-:-:S02]  /*f910*/  VIADD R6, R17, 0x50 ;  /* 0x0000005011067836 */ /* 0x000fc40000000000 */
[----:B-1----:R-:W1:Y:S10]  /*f920*/  SHFL.IDX PT, R2, R4, 0x4, 0x181f ;  /* 0x00981f0004027f89 */ /* 0x002e7400000e0000 */
[----:B0-----:R-:W-:-:S05]  /*f930*/  @!P1 LEA R14, P4, R32, R14, 0x1 ;  /* 0x0000000e200e9211 */ /* 0x001fca00078808ff */
[----:B-1----:R-:W-:Y:S01]  /*f940*/  @!P1 IMAD.X R7, RZ, RZ, R2, P4 ;  /* 0x000000ffff079224 */ /* 0x002fe200020e0602 */
[----:B------:R-:W-:Y:S02]  /*f950*/  @!P1 MOV R2, R14 ;  /* 0x0000000e00029202 */ /* 0x000fe40000000f00 */
[----:B------:R-:W0:Y:S01]  /*f960*/  SHFL.IDX PT, R14, R0, 0x5, 0x181f ;  /* 0x00b81f00000e7f89 */ /* 0x000e2200000e0000 */
        /* <DEDUP_REMOVED lines=10> */
[----:B------:R-:W0:Y:S01]  /*fa10*/  SHFL.IDX PT, R14, R0, 0x6, 0x181f ;  /* 0x00d81f00000e7f89 */ /* 0x000e2200000e0000 */
[----:B------:R-:W-:-:S05]  /*fa20*/  @!P1 MOV R3, R7 ;  /* 0x0000000700039202 */ /* 0x000fca0000000f00 */
[----:B------:R-:W-:Y:S04]  /*fa30*/  @!P1 LDGSTS.E.BYPASS.LTC128B.128 [R37+0x14c00], desc[UR36][R2.64], !P3 ;  /* 0x14c0000002259fae */ /* 0x000fe8000d901d64 */
[----:B------:R-:W-:Y:S04]  /*fa40*/  @!P1 LDGSTS.E.BYPASS.LTC128B.128 [R37+0x18c00], desc[UR36][R2.64+0x80], !P2 ;  /* 0x18c0008002259fae */ /* 0x000fe8000d101d64 */
[----:B------:R1:W-:Y:S01]  /*fa50*/  @!P1 LDGSTS.E.BYPASS.LTC128B.128 [R37+0x1cc00], desc[UR36][R2.64+0x100], !P0 ;  /* 0x1cc0010002259fae */ /* 0x0003e2000c101d64 */
[----:B------:R-:W-:-:S03]  /*fa60*/  ISETP.GE.AND P1, PT, R6, R5, PT ;  /* 0x000000050600720c */ /* 0x000fc60003f26270 */
[----:B-1----:R-:W1:Y:S10]  /*fa70*/  SHFL.IDX PT, R2, R4, 0x6, 0x181f ;  /* 0x00d81f0004027f89 */ /* 0x002e7400000e0000 */
[----:B0-----:R-:W-:Y:S01]  /*fa80*/  @!P1 LEA R14, P4, R32, R14, 0x1 ;  /* 0x0000000e200e9211 */ /* 0x001fe200078808ff */
[----:B------:R-:W0:Y:S04]  /*fa90*/  SHFL.IDX PT, R4, R4, 0x7, 0x181f ;  /* 0x00f81f0004047f89 */ /* 0x000e2800000e0000 */
[----:B-1----:R-:W-:-:S02]  /*faa0*/  @!P1 IMAD.X R7, RZ, RZ, R2, P4 ;  /* 0x000000ffff079224 */ /* 0x002fc400020e0602 */
[----:B------:R-:W-:Y:S02]  /*fab0*/  @!P1 IMAD.MOV.U32 R2, RZ, RZ, R14 ;  /* 0x000000ffff029224 */ /* 0x000fe400078e000e */
[----:B------:R-:W-:Y:S01]  /*fac0*/  @!P1 IMAD.MOV.U32 R3, RZ, RZ, R7 ;  /* 0x000000ffff039224 */ /* 0x000fe200078e0007 */
[----:B------:R1:W2:Y:S04]  /*fad0*/  SHFL.IDX PT, R14, R0, 0x7, 0x181f ;  /* 0x00f81f00000e7f89 */ /* 0x0002a800000e0000 */
[----:B------:R1:W-:Y:S04]  /*fae0*/  @!P1 LDGSTS.E.BYPASS.LTC128B.128 [R37+0x15400], desc[UR36][R2.64], !P3 ;  /* 0x1540000002259fae */ /* 0x0003e8000d901d64 */
[----:B------:R1:W-:Y:S04]  /*faf0*/  @!P1 LDGSTS.E.BYPASS.LTC128B.128 [R37+0x19400], desc[UR36][R2.64+0x80], !P2 ;  /* 0x1940008002259fae */ /* 0x0003e8000d101d64 */
[----:B0-----:R1:W-:Y:S02]  /*fb00*/  @!P1 LDGSTS.E.BYPASS.LTC128B.128 [R37+0x1d400], desc[UR36][R2.64+0x100], !P0 ;  /* 0x1d40010002259fae */ /* 0x0013e4000c101d64 */
.L_x_2600:
        /* <DEDUP_REMOVED lines=12> */
.L_x_2511:
[----:B------:R-:W-:Y:S05]  /*fbd0*/  BSYNC B0 ;  /* 0x0000000000007941 */ /* 0x000fea0003800000 */
.L_x_2510:
[----:B------:R-:W-:Y:S01]  /*fbe0*/  NOP ;  /* 0x0000000000007918 */ /* 0x000fe20000000000 */
[----:B------:R-:W-:-:S13]  /*fbf0*/  PLOP3.LUT P0, PT, PT, PT, PT, 0x80, 0x0 ;  /* 0x000000000000781c */ /* 0x000fda0003f0f070 */
.L_x_2512:
        /* <DEDUP_REMOVED lines=18> */
.L_x_2601:
[----:B------:R-:W-:Y:S05]  /*fd20*/  BSYNC B0 ;  /* 0x0000000000007941 */ /* 0x000fea0003800000 */
.L_x_2513:
[----:B------:R-:W3:Y:S01]  /*fd30*/  LDL R0, [R1+0x10] ;  /* 0x0000100001007983 */ /* 0x000ee20000100800 */
[----:B------:R-:W-:Y:S01]  /*fd40*/  BSSY B0, `(.L_x_2515) ;  /* 0x0000109000007945 */ /* 0x000fe20003800000 */
[----:B---3--:R-:W-:-:S13]  /*fd50*/  ISETP.GE.AND P0, PT, R0, 0x2, PT ;  /* 0x000000020000780c */ /* 0x008fda0003f06270 */
[----:B------:R-:W-:Y:S05]  /*fd60*/  @!P0 BRA `(.L_x_2516) ;  /* 0x0000001000188947 */ /* 0x000fea0003800000 */
[----:B------:R-:W-:Y:S01]  /*fd70*/  ULDC UR4, c[0x0][0x2f4] ;  /* 0x0000bd0000047ab9 */ /* 0x000fe20000000800 */
[----:B------:R-:W-:Y:S01]  /*fd80*/  VIADD R8, R0, 0xfffffffe ;  /* 0xfffffffe00087836 */ /* 0x000fe20000000000 */
[----:B------:R-:W-:Y:S01]  /*fd90*/  MOV R17, R28 ;  /* 0x0000001c00117202 */ /* 0x000fe20000000f00 */
[----:B------:R-:W-:Y:S01]  /*fda0*/  IMAD.MOV.U32 R10, RZ, RZ, R27 ;  /* 0x000000ffff0a7224 */ /* 0x000fe200078e001b */
[----:B------:R-:W-:Y:S01]  /*fdb0*/  ISETP.GE.AND P3, PT, R32, UR4, PT ;  /* 0x0000000420007c0c */ /* 0x000fe2000bf66270 */
[----:B------:R-:W-:Y:S01]  /*fdc0*/  IMAD.MOV.U32 R29, RZ, RZ, R26 ;  /* 0x000000ffff1d7224 */ /* 0x000fe200078e001a */
[----:B------:R-:W-:Y:S02]  /*fdd0*/  ISETP.GE.AND P2, PT, R34, UR4, PT ;  /* 0x0000000422007c0c */ /* 0x000fe4000bf46270 */
[----:B------:R-:W-:-:S13]  /*fde0*/  ISETP.GE.AND P1, PT, R33, UR4, PT ;  /* 0x0000000421007c0c */ /* 0x000fda000bf26270 */
.L_x_2529:
[----:B------:R-:W3:Y:S04]  /*fdf0*/  LDL R5, [R1+0x4] ;  /* 0x0000040001057983 */ /* 0x000ee80000100800 */
[----:B------:R-:W4:Y:S01]  /*fe00*/  LDL R12, [R1+0x8] ;  /* 0x00000800010c7983 */ /* 0x000f220000100800 */
[----:B------:R-:W1:Y:S01]  /*fe10*/  S2R R0, SR_TID.X ;  /* 0x0000000000007919 */ /* 0x000e620000002100 */
[----:B------:R-:W2:Y:S01]  /*fe20*/  S2R R4, SR_TID.X ;  /* 0x0000000000047919 */ /* 0x000ea20000002100 */
[----:B-1----:R-:W-:-:S04]  /*fe30*/  LOP3.LUT R0, R0, 0x7f, RZ, 0xc0, !PT ;  /* 0x0000007f00007812 */ /* 0x002fc800078ec0ff */
[----:B0-----:R-:W-:Y:S02]  /*fe40*/  SHF.R.U32.HI R3, RZ, 0x3, R0 ;  /* 0x00000003ff037819 */ /* 0x001fe40000011600 */
[----:B------:R-:W0:Y:S01]  /*fe50*/  LDC R0, c[0x0][0x430] ;  /* 0x00010c00ff007b82 */ /* 0x000e220000000800 */
[----:B--2---:R-:W-:-:S05]  /*fe60*/  IMAD.SHL.U32 R4, R4, 0x10, RZ ;  /* 0x0000001004047824 */ /* 0x004fca00078e00ff */
        /* <DEDUP_REMOVED lines=9> */
[----:B0-----:R-:W-:Y:S01]  /*ff00*/  @P0 IMAD.HI.U32 R0, R9, R0, RZ ;  /* 0x0000000009000227 */ /* 0x001fe200078e00ff */
[----:B------:R-:W-:-:S04]  /*ff10*/  MOV R11, R9 ;  /* 0x00000009000b7202 */ /* 0x000fc80000000f00 */
        /* <DEDUP_REMOVED lines=11> */
[----:B------:R-:W-:Y:S01]  /*ffd0*/  LOP3.LUT P4, RZ, R23, 0x10, RZ, 0xc0, !PT ;  /* 0x0000001017ff7812 */ /* 0x000fe2000788c0ff */
[----:B------:R-:W-:Y:S01]  /*ffe0*/  VIADD R27, R10, 0x1 ;  /* 0x000000010a1b7836 */ /* 0x000fe20000000000 */
[----:B------:R-:W-:Y:S01]  /*fff0*/  IADD3 R2, -R11, RZ, RZ ;  /* 0x000000ff0b027210 */ /* 0x000fe20007ffe1ff */
        /* <DEDUP_REMOVED lines=10> */
.L_x_2517:
[----:B------:R-:W-:Y:S01]  /*100a0*/  IMAD R7, R27, 0x8, R22 ;  /* 0x000000081b077824 */ /* 0x000fe200078e0216 */
[----:B------:R-:W-:Y:S01]  /*100b0*/  SHF.L.U32 R2, R28, 0x1f, RZ ;  /* 0x0000001f1c027819 */ /* 0x000fe200000006ff */
[----:B------:R-:W-:Y:S03]  /*100c0*/  BSSY B1, `(.L_x_2518) ;  /* 0x0000003000017945 */ /* 0x000fe60003800000 */
[----:B------:R-:W0:Y:S02]  /*100d0*/  SYNCS.PHASECHK.TRANS64.TRYWAIT P0, [R7+URZ+0x30840], R2 ;  /* 0x03084002070075a7 */ /* 0x000e24000800017f */
[----:B0-----:R-:W-:Y:S05]  /*100e0*/  @!P0 BRA `(.L_x_2519) ;  /* 0x0000003800f08947 */ /* 0x001fea0003800000 */
.L_x_2602:
[----:B------:R-:W-:Y:S05]  /*100f0*/  BSYNC B1 ;  /* 0x0000000000017941 */ /* 0x000fea0003800000 */
.L_x_2518:
        /* <DEDUP_REMOVED lines=65> */
.L_x_2616:
        /* <DEDUP_REMOVED lines=11> */
.L_x_2521:
        /* <DEDUP_REMOVED lines=10> */
.L_x_2522:
[----:B------:R2:W-:Y:S01]  /*10660*/  SYNCS.ARRIVE.TRANS64.A1T0 RZ, [R7+URZ+0x30830], RZ ;  /* 0x030830ff07ff79a7 */ /* 0x0005e2000810003f */
[----:B------:R-:W-:Y:S05]  /*10670*/  @!P5 BRA `(.L_x_2523) ;  /* 0x000000000004d947 */ /* 0x000fea0003800000 */
[----:B------:R-:W-:Y:S01]  /*10680*/  BPT.TRAP 0x1 ;  /* 0x000000040000795c */ /* 0x000fe20000300000 */
.L_x_2523:
[----:B-1----:R-:W2:Y:S01]  /*10690*/  LDL R3, [R1] ;  /* 0x0000000001037983 */ /* 0x002ea20000100800 */
[----:B------:R-:W-:Y:S01]  /*106a0*/  SHF.L.U32 R2, R17, 0x1f, RZ ;  /* 0x0000001f11027819 */ /* 0x000fe200000006ff */
[----:B0-----:R-:W-:Y:S01]  /*106b0*/  IMAD R6, R10, 0x8, R22 ;  /* 0x000000080a067824 */ /* 0x001fe200078e0216 */
[----:B------:R-:W-:Y:S03]  /*106c0*/  BSSY B1, `(.L_x_2524) ;  /* 0x0000004000017945 */ /* 0x000fe60003800000 */
[----:B------:R-:W0:Y:S01]  /*106d0*/  SYNCS.PHASECHK.TRANS64.TRYWAIT P0, [R6+URZ+0x30860], R2 ;  /* 0x03086002060075a7 */ /* 0x000e22000800017f */
[----:B--2---:R-:W-:Y:S01]  /*106e0*/  IMAD R7, R29, -0x60, R3 ;  /* 0xffffffa01d077824 */ /* 0x004fe200078e0203 */
[----:B0-----:R-:W-:Y:S06]  /*106f0*/  @!P0 BRA `(.L_x_2525) ;  /* 0x0000003c00608947 */ /* 0x001fec0003800000 */
.L_x_2617:
[----:B------:R-:W-:Y:S05]  /*10700*/  BSYNC B1 ;  /* 0x0000000000017941 */ /* 0x000fea0003800000 */
.L_x_2524:
[----:B------:R-:W1:Y:S01]  /*10710*/  S2R R3, SR_TID.X ;  /* 0x0000000000037919 */ /* 0x000e620000002100 */
[----:B------:R-:W-:Y:S01]  /*10720*/  UMOV UR4, 0xffffffff ;  /* 0xffffffff00047882 */ /* 0x000fe20000000000 */
[----:B------:R-:W-:Y:S01]  /*10730*/  IMAD R5, R10, 0x4800, R36 ;  /* 0x000048000a057824 */ /* 0x000fe200078e0224 */
[----:B-1----:R-:W-:-:S04]  /*10740*/  LOP3.LUT R3, R3, 0x7f, RZ, 0xc0, !PT ;  /* 0x0000007f03037812 */ /* 0x002fc800078ec0ff */
[----:B------:R-:W-:-:S04]  /*10750*/  SHF.R.U32.HI R3, RZ, 0x3, R3 ;  /* 0x00000003ff037819 */ /* 0x000fc80000011603 */
[----:B------:R-:W-:Y:S01]  /*10760*/  IADD3 R7, -R3, R7, RZ ;  /* 0x0000000703077210 */ /* 0x000fe20007ffe1ff */
        /* <DEDUP_REMOVED lines=54> */
.L_x_2631:
        /* <DEDUP_REMOVED lines=28> */
[----:B------:R-:W-:-:S04]  /*10c90*/  LEA R24, P0, R2, UR4, 0x1 ;  /* 0x0000000402187c11 */ /* 0x000fc8000f8008ff */
[----:B------:R-:W-:Y:S02]  /*10ca0*/  LEA.HI.X R25, R2, UR5, R3, 0x1, P0 ;  /* 0x0000000502197c11 */ /* 0x000fe400080f0c03 */
[----:B------:R-:W-:-:S13]  /*10cb0*/  PLOP3.LUT P0, PT, PT, PT, PT, 0x80, 0x0 ;  /* 0x000000000000781c */ /* 0x000fda0003f0f070 */
.L_x_2527:
        /* <DEDUP_REMOVED lines=10> */
.L_x_2528:
[C---:B------:R-:W-:Y:S01]  /*10d60*/  ISETP.GT.AND P0, PT, R26.reuse, RZ, PT ;  /* 0x000000ff1a00720c */ /* 0x040fe20003f04270 */
[----:B------:R1:W-:Y:S01]  /*10d70*/  SYNCS.ARRIVE.TRANS64.A1T0 RZ, [R6+URZ+0x30850], RZ ;  /* 0x030850ff06ff79a7 */ /* 0x0003e2000810003f */
[----:B------:R-:W-:Y:S02]  /*10d80*/  VIADD R8, R26, 0xffffffff ;  /* 0xffffffff1a087836 */ /* 0x000fe40000000000 */
[----:B------:R-:W-:Y:S02]  /*10d90*/  IMAD.MOV.U32 R17, RZ, RZ, R28 ;  /* 0x000000ffff117224 */ /* 0x000fe400078e001c */
[----:B------:R-:W-:Y:S02]  /*10da0*/  IMAD.MOV.U32 R10, RZ, RZ, R27 ;  /* 0x000000ffff0a7224 */ /* 0x000fe400078e001b */
[----:B------:R-:W-:-:S05]  /*10db0*/  IMAD.MOV.U32 R29, RZ, RZ, R26 ;  /* 0x000000ffff1d7224 */ /* 0x000fca00078e001a */
[----:B-1----:R-:W-:Y:S05]  /*10dc0*/  @P0 BRA `(.L_x_2529) ;  /* 0xfffffff000080947 */ /* 0x002fea000383ffff */
.L_x_2516:
[----:B------:R-:W-:Y:S05]  /*10dd0*/  BSYNC B0 ;  /* 0x0000000000007941 */ /* 0x000fea0003800000 */
.L_x_2515:
        /* <DEDUP_REMOVED lines=17> */
.L_x_2531:
[----:B------:R-:W-:Y:S05]  /*10ef0*/  BSYNC B0 ;  /* 0x0000000000007941 */ /* 0x000fea0003800000 */
.L_x_2530:
[----:B------:R-:W-:-:S13]  /*10f00*/  LOP3.LUT P0, RZ, R23, 0x10, RZ, 0xc0, !PT ;  /* 0x0000001017ff7812 */ /* 0x000fda000780c0ff */
[----:B------:R-:W-:Y:S05]  /*10f10*/  @!P0 BRA `(.L_x_2532) ;  /* 0x0000000000048947 */ /* 0x000fea0003800000 */
[----:B------:R-:W-:Y:S01]  /*10f20*/  BPT.TRAP 0x1 ;  /* 0x000000040000795c */ /* 0x000fe20000300000 */
.L_x_2532:
[----:B------:R-:W3:Y:S01]  /*10f30*/  LDL.LU R2, [R1] ;  /* 0x0000000001027983 */ /* 0x000ee20000300800 */
[----:B------:R-:W-:Y:S01]  /*10f40*/  LEA R0, R27, R22, 0x3 ;  /* 0x000000161b007211 */ /* 0x000fe200078e18ff */
[----:B------:R-:W-:Y:S01]  /*10f50*/  BSSY B0, `(.L_x_2533) ;  /* 0x0000005000007945 */ /* 0x000fe20003800000 */
[----:B0-----:R-:W-:-:S04]  /*10f60*/  SHF.L.U32 R3, R28, 0x1f, RZ ;  /* 0x0000001f1c037819 */ /* 0x001fc800000006ff */
[----:B------:R-:W0:Y:S01]  /*10f70*/  SYNCS.PHASECHK.TRANS64.TRYWAIT P0, [R0+URZ+0x30860], R3 ;  /* 0x03086003000075a7 */ /* 0x000e22000800017f */
[----:B---3--:R-:W-:Y:S01]  /*10f80*/  IMAD R6, R26, -0x60, R2 ;  /* 0xffffffa01a067824 */ /* 0x008fe200078e0202 */
[----:B0-----:R-:W-:Y:S06]  /*10f90*/  @!P0 BRA `(.L_x_2534) ;  /* 0x0000003c005c8947 */ /* 0x001fec0003800000 */
.L_x_2632:
[----:B------:R-:W-:Y:S05]  /*10fa0*/  BSYNC B0 ;  /* 0x0000000000007941 */ /* 0x000fea0003800000 */
.L_x_2533:
[----:B------:R-:W1:Y:S01]  /*10fb0*/  S2R R2, SR_TID.X ;  /* 0x0000000000027919 */ /* 0x000e620000002100 */
[----:B------:R-:W-:Y:S01]  /*10fc0*/  UMOV UR4, 0xffffffff ;  /* 0xffffffff00047882 */ /* 0x000fe20000000000 */
[----:B------:R-:W-:Y:S01]  /*10fd0*/  IMAD R7, R27, 0x4800, R36 ;  /* 0x000048001b077824 */ /* 0x000fe200078e0224 */
[----:B-1----:R-:W-:-:S04]  /*10fe0*/  LOP3.LUT R2, R2, 0x7f, RZ, 0xc0, !PT ;  /* 0x0000007f02027812 */ /* 0x002fc800078ec0ff */
[----:B------:R-:W-:-:S05]  /*10ff0*/  SHF.R.U32.HI R2, RZ, 0x3, R2 ;  /* 0x00000003ff027819 */ /* 0x000fca0000011602 */
[----:B------:R-:W-:Y:S01]  /*11000*/  IMAD.IADD R6, R6, 0x1, -R2 ;  /* 0x0000000106067824 */ /* 0x000fe200078e0a02 */
        /* <DEDUP_REMOVED lines=59> */
.L_x_2646:
        /* <DEDUP_REMOVED lines=13> */
.L_x_2536:
        /* <DEDUP_REMOVED lines=10> */
.L_x_2537:
[----:B------:R1:W-:Y:S01]  /*11530*/  SYNCS.ARRIVE.TRANS64.A1T0 RZ, [R0+URZ+0x30850], RZ ;  /* 0x030850ff00ff79a7 */ /* 0x0003e2000810003f */
[----:B------:R-:W-:-:S04]  /*11540*/  IADD3 R27, R27, 0x1, RZ ;  /* 0x000000011b1b7810 */ /* 0x000fc80007ffe0ff */
[----:B------:R-:W-:-:S04]  /*11550*/  ISETP.NE.AND P0, PT, R27, 0x2, PT ;  /* 0x000000021b00780c */ /* 0x000fc80003f05270 */
[----:B0-----:R-:W-:Y:S02]  /*11560*/  SEL R3, RZ, 0x1, P0 ;  /* 0x00000001ff037807 */ /* 0x001fe40000000000 */
[----:B------:R-:W-:Y:S02]  /*11570*/  SEL R27, R27, RZ, P0 ;  /* 0x000000ff1b1b7207 */ /* 0x000fe40000000000 */
[----:B-1----:R-:W-:-:S07]  /*11580*/  LOP3.LUT R28, R28, R3, RZ, 0x3c, !PT ;  /* 0x000000031c1c7212 */ /* 0x002fce00078e3cff */
.L_x_2494:
[----:B------:R-:W-:Y:S05]  /*11590*/  BSYNC B7 ;  /* 0x0000000000077941 */ /* 0x000fea0003800000 */
.L_x_2492:
        /* <DEDUP_REMOVED lines=8> */
[----:B------:R0:W1:Y:S01]  /*11620*/  LDS.128 R16, [R22+0x308d0] ;  /* 0x0308d00016107984 */ /* 0x0000620000000c00 */
[----:B------:R-:W-:Y:S06]  /*11630*/  BAR.ARV 0x4, 0x180 ;  /* 0x0106000000007b1d */ /* 0x000fec0000002000 */
[----:B------:R-:W-:Y:S05]  /*11640*/  BRA `(.L_x_2539) ;  /* 0x0000000800cc7947 */ /* 0x000fea0003800000 */
.L_x_2538:
[----:B------:R-:W0:Y:S01]  /*11650*/  S2R R0, SR_TID.X ;  /* 0x0000000000007919 */ /* 0x000e220000002100 */
[----:B------:R-:W-:Y:S01]  /*11660*/  UMOV UR4, 0xffffffff ;  /* 0xffffffff00047882 */ /* 0x000fe20000000000 */
[----:B0-----:R-:W-:-:S04]  /*11670*/  LOP3.LUT R8, R0, 0x1f, RZ, 0xc0, !PT ;  /* 0x0000001f00087812 */ /* 0x001fc800078ec0ff */
[----:B------:R-:W-:Y:S01]  /*11680*/  ISETP.NE.AND P0, PT, R8, 0x1f, PT ;  /* 0x0000001f0800780c */ /* 0x000fe20003f05270 */
[----:B------:R-:W-:-:S12]  /*11690*/  BRA.DIV UR4, `(.L_x_2540) ;  /* 0x0000003e04b47947 */ /* 0x000fd8000b800000 */
[----:B------:R-:W-:Y:S01]  /*116a0*/  IMAD.IADD R5, R19, 0x1, R8 ;  /* 0x0000000113057824 */ /* 0x000fe200078e0208 */
[----:B------:R-:W-:-:S04]  /*116b0*/  ULDC UR4, c[0x0][0xc3c] ;  /* 0x00030f0000047ab9 */ /* 0x000fc80000000800 */
[----:B------:R-:W-:-:S13]  /*116c0*/  ISETP.GE.OR P1, PT, R5, UR4, !P0 ;  /* 0x0000000405007c0c */ /* 0x000fda000c726670 */
[----:B------:R-:W0:Y:S02]  /*116d0*/  @!P1 LDC.64 R2, c[0x0][0xc80] ;  /* 0x00032000ff029b82 */ /* 0x000e240000000a00 */
        /* <DEDUP_REMOVED lines=26> */
[----:B------:R0:W1:Y:S02]  /*11880*/  SHFL.IDX PT, R14, R6, 0x1f, 0x1f ;  /* 0x03e01f00060e7f89 */ /* 0x00006400000e0000 */
.L_x_2656:
[----:B------:R-:W-:Y:S02]  /*11890*/  ULDC UR4, c[0x0][0xc38] ;  /* 0x00030e0000047ab9 */ /* 0x000fe40000000800 */
[----:B------:R-:W-:-:S05]  /*118a0*/  MOV R7, UR4 ;  /* 0x0000000400077c02 */ /* 0x000fca0008000f00 */
[----:B-1----:R-:W-:-:S04]  /*118b0*/  IMAD R14, R14, R7, RZ ;  /* 0x000000070e0e7224 */ /* 0x002fc800078e02ff */
[----:B------:R-:W-:-:S05]  /*118c0*/  IMAD.IADD R9, R4, 0x1, R14 ;  /* 0x0000000104097824 */ /* 0x000fca00078e020e */
[----:B------:R-:W-:-:S13]  /*118d0*/  ISETP.GT.AND P6, PT, R9, R0, PT ;  /* 0x000000000900720c */ /* 0x000fda0003fc4270 */
[----:B------:R-:W-:Y:S05]  /*118e0*/  @P6 BRA `(.L_x_2541) ;  /* 0x00000000009c6947 */ /* 0x000fea0003800000 */
.L_x_2546:
        /* <DEDUP_REMOVED lines=14> */
.L_x_2544:
[----:B------:R-:W-:Y:S05]  /*119d0*/  BSYNC B0 ;  /* 0x0000000000007941 */ /* 0x000fea0003800000 */
.L_x_2543:
[----:B------:R-:W-:-:S03]  /*119e0*/  UMOV UR4, 0xffffffff ;  /* 0xffffffff00047882 */ /* 0x000fc60000000000 */
[----:B------:R-:W-:Y:S05]  /*119f0*/  BRA.DIV UR4, `(.L_x_2545) ;  /* 0x0000004204007947 */ /* 0x000fea000b800000 */
[----:B-----5:R-:W2:Y:S02]  /*11a00*/  SHFL.UP PT, R14, R5, 0x1, RZ ;  /* 0x04200000050e7989 */ /* 0x020ea400000e00ff */
[----:B--2---:R-:W-:-:S04]  /*11a10*/  SEL R14, R14, RZ, P1 ;  /* 0x000000ff0e0e7207 */ /* 0x004fc80000800000 */
[----:B------:R-:W-:-:S05]  /*11a20*/  IADD3 R13, R5, R14, RZ ;  /* 0x0000000e050d7210 */ /* 0x000fca0007ffe0ff */
        /* <DEDUP_REMOVED lines=11> */
[----:B0-----:R-:W-:-:S05]  /*11ae0*/  IMAD.IADD R6, R4, 0x1, R7 ;  /* 0x0000000104067824 */ /* 0x001fca00078e0207 */
[----:B------:R0:W1:Y:S02]  /*11af0*/  SHFL.IDX PT, R14, R6, 0x1f, 0x1f ;  /* 0x03e01f00060e7f89 */ /* 0x00006400000e0000 */
.L_x_2664:
[----:B------:R-:W-:Y:S02]  /*11b00*/  ULDC UR4, c[0x0][0xc38] ;  /* 0x00030e0000047ab9 */ /* 0x000fe40000000800 */
[----:B------:R-:W-:-:S05]  /*11b10*/  MOV R7, UR4 ;  /* 0x0000000400077c02 */ /* 0x000fca0008000f00 */
[----:B-1----:R-:W-:-:S04]  /*11b20*/  IMAD R14, R14, R7, RZ ;  /* 0x000000070e0e7224 */ /* 0x002fc800078e02ff */
[----:B------:R-:W-:-:S05]  /*11b30*/  IMAD.IADD R9, R14, 0x1, R9 ;  /* 0x000000010e097824 */ /* 0x000fca00078e0209 */
[----:B------:R-:W-:-:S13]  /*11b40*/  ISETP.GT.AND P6, PT, R9, R0, PT ;  /* 0x000000000900720c */ /* 0x000fda0003fc4270 */
[----:B------:R-:W-:Y:S05]  /*11b50*/  @!P6 BRA `(.L_x_2546) ;  /* 0xfffffffc0064e947 */ /* 0x000fea000383ffff */
.L_x_2541:
        /* <DEDUP_REMOVED lines=8> */
.L_x_2668:
[----:B------:R-:W-:Y:S01]  /*11be0*/  ISETP.NE.AND P0, PT, R2, RZ, PT ;  /* 0x000000ff0200720c */ /* 0x000fe20003f05270 */
[----:B------:R-:W-:-:S12]  /*11bf0*/  IMAD.MOV.U32 R14, RZ, RZ, RZ ;  /* 0x000000ffff0e7224 */ /* 0x000fd800078e00ff */
[----:B------:R-:W-:Y:S05]  /*11c00*/  @!P0 BRA `(.L_x_2548) ;  /* 0x0000000000108947 */ /* 0x000fea0003800000 */
[----:B------:R-:W-:Y:S01]  /*11c10*/  UMOV UR4, 0xffffffff ;  /* 0xffffffff00047882 */ /* 0x000fe20000000000 */
[----:B------:R-:W-:Y:S02]  /*11c20*/  VIADD R12, R4, 0xffffffff ;  /* 0xffffffff040c7836 */ /* 0x000fe40000000000 */
[----:B------:R-:W-:Y:S05]  /*11c30*/  BRA.DIV UR4, `(.L_x_2549) ;  /* 0x0000004204747947 */ /* 0x000fea000b800000 */
[----:B------:R3:W4:Y:S02]  /*11c40*/  SHFL.IDX PT, R14, R6, R12, 0x1f ;  /* 0x00001f0c060e7589 */ /* 0x00072400000e0000 */
.L_x_2548:
[----:B------:R-:W5:Y:S01]  /*11c50*/  LDC.64 R2, c[0x0][0xc90] ;  /* 0x00032400ff027b82 */ /* 0x000f620000000a00 */
[----:B------:R-:W-:-:S05]  /*11c60*/  IADD3 R19, R4, R19, RZ ;  /* 0x0000001304137210 */ /* 0x000fca0007ffe0ff */
[----:B-----5:R-:W-:-:S05]  /*11c70*/  IMAD.WIDE R2, R19, 0x4, R2 ;  /* 0x0000000413027825 */ /* 0x020fca00078e0202 */
[----:B0--3--:R0:W1:Y:S01]  /*11c80*/  LDG.E R6, desc[UR36][R2.64] ;  /* 0x0000002402067981 */ /* 0x009062000c1e1900 */
[----:B----4-:R-:W-:Y:S02]  /*11c90*/  IMAD R16, R14, R7, R16 ;  /* 0x000000070e107224 */ /* 0x010fe400078e0210 */
[----:B0-----:R-:W-:Y:S02]  /*11ca0*/  IMAD.MOV.U32 R2, RZ, RZ, RZ ;  /* 0x000000ffff027224 */ /* 0x001fe400078e00ff */
[----:B-12---:R-:W-:-:S05]  /*11cb0*/  IMAD R4, R5, R6, RZ ;  /* 0x0000000605047224 */ /* 0x006fca00078e02ff */
        /* <DEDUP_REMOVED lines=25> */
[----:B------:R-:W-:-:S03]  /*11e50*/  IMAD.MOV R2, RZ, RZ, -R2 ;  /* 0x000000ffff027224 */ /* 0x000fc600078e0a02 */
[----:B------:R-:W-:Y:S01]  /*11e60*/  IADD3 R3, -R0, RZ, RZ ;  /* 0x000000ff00037210 */ /* 0x000fe20007ffe1ff */
[----:B------:R-:W-:-:S03]  /*11e70*/  IMAD R9, R4, R2, R9 ;  /* 0x0000000204097224 */ /* 0x000fc600078e0209 */
[----:B------:R-:W-:-:S04]  /*11e80*/  VIADDMNMX R6, R3, R7, R6, PT ;  /* 0x0000000703067246 */ /* 0x000fc80003800106 */
[-C--:B------:R-:W-:Y:S02]  /*11e90*/  IABS R7, R6.reuse ;  /* 0x0000000600077213 */ /* 0x080fe40000000000 */
[----:B------:R-:W-:Y:S02]  /*11ea0*/  IABS R4, R6 ;  /* 0x0000000600047213 */ /* 0x000fe40000000000 */
[----:B------:R-:W0:Y:S02]  /*11eb0*/  I2F.RP R8, R7 ;  /* 0x0000000700087306 */ /* 0x000e240000209400 */
[----:B------:R-:W-:-:S06]  /*11ec0*/  IADD3 R4, RZ, -R4, RZ ;  /* 0x80000004ff047210 */ /* 0x000fcc0007ffe0ff */
        /* <DEDUP_REMOVED lines=26> */
.L_x_2542:
[----:B------:R-:W-:Y:S01]  /*12070*/  UMOV UR4, URZ ;  /* 0x0000003f00047c82 */ /* 0x000fe20008000000 */
[----:B------:R-:W-:Y:S01]  /*12080*/  UMOV UR5, URZ ;  /* 0x0000003f00057c82 */ /* 0x000fe20008000000 */
[----:B------:R-:W-:Y:S01]  /*12090*/  ULDC UR6, c[0x0][0xc3c] ;  /* 0x00030f0000067ab9 */ /* 0x000fe20000000800 */
[----:B------:R-:W-:Y:S01]  /*120a0*/  IMAD.MOV.U32 R16, RZ, RZ, R0 ;  /* 0x000000ffff107224 */ /* 0x000fe200078e0000 */
[----:B------:R-:W-:Y:S01]  /*120b0*/  MOV R18, UR5 ;  /* 0x0000000500127c02 */ /* 0x000fe20008000f00 */
[----:B------:R-:W-:Y:S02]  /*120c0*/  IMAD.U32 R17, RZ, RZ, UR4 ;  /* 0x00000004ff117e24 */ /* 0x000fe4000f8e00ff */
[----:B------:R-:W-:-:S07]  /*120d0*/  IMAD.U32 R19, RZ, RZ, UR6 ;  /* 0x00000006ff137e24 */ /* 0x000fce000f8e00ff */
.L_x_2550:
[----:B------:R-:W1:Y:S01]  /*120e0*/  S2R R0, SR_TID.X ;  /* 0x0000000000007919 */ /* 0x000e620000002100 */
        /* <DEDUP_REMOVED lines=9> */
.L_x_2539:
[----:B------:R-:W-:Y:S02]  /*12180*/  ULDC UR4, c[0x0][0xc3c] ;  /* 0x00030f0000047ab9 */ /* 0x000fe40000000800 */
[----:B-1----:R-:W-:-:S13]  /*12190*/  ISETP.GE.AND P0, PT, R19, UR4, PT ;  /* 0x0000000413007c0c */ /* 0x002fda000bf06270 */
[----:B------:R-:W-:Y:S05]  /*121a0*/  @!P0 BRA `(.L_x_2551) ;  /* 0xffffffb400d88947 */ /* 0x000fea000383ffff */
[----:B------:R-:W-:Y:S05]  /*121b0*/  BSYNC B8 ;  /* 0x0000000000087941 */ /* 0x000fea0003800000 */
.L_x_2488:
[----:B-1----:R-:W3:Y:S01]  /*121c0*/  LDL.LU R0, [R1+0x20] ;  /* 0x0000200001007983 */ /* 0x002ee20000300800 */
[----:B------:R-:W-:Y:S01]  /*121d0*/  BSSY B0, `(.L_x_2552) ;  /* 0x000000b000007945 */ /* 0x000fe20003800000 */
[----:B------:R-:W1:Y:S01]  /*121e0*/  S2R R5, SR_CgaCtaId ;  /* 0x0000000000057919 */ /* 0x000e620000008800 */
[----:B---3--:R-:W-:-:S05]  /*121f0*/  VIADD R0, R0, 0x1 ;  /* 0x0000000100007836 */ /* 0x008fca0000000000 */
        /* <DEDUP_REMOVED lines=8> */
.L_x_2671:
[----:B------:R-:W-:Y:S05]  /*12280*/  BSYNC B0 ;  /* 0x0000000000007941 */ /* 0x000fea0003800000 */
.L_x_2552:
[----:B------:R-:W-:-:S03]  /*12290*/  UMOV UR4, 0xffffffff ;  /* 0xffffffff00047882 */ /* 0x000fc60000000000 */
[----:B------:R-:W-:Y:S05]  /*122a0*/  BRA.DIV UR4, `(.L_x_2554) ;  /* 0x0000003e04107947 */ /* 0x000fea000b800000 */
[----:B-1----:R-:W1:Y:S02]  /*122b0*/  S2R R0, SR_TID.X ;  /* 0x0000000000007919 */ /* 0x002e640000002100 */
[----:B-1----:R-:W-:-:S04]  /*122c0*/  SHF.R.U32.HI R0, RZ, 0x5, R0 ;  /* 0x00000005ff007819 */ /* 0x002fc80000011600 */
[----:B------:R-:W-:-:S05]  /*122d0*/  LOP3.LUT R0, R0, 0x3, RZ, 0xc0, !PT ;  /* 0x0000000300007812 */ /* 0x000fca00078ec0ff */
[----:B------:R1:W3:Y:S02]  /*122e0*/  SHFL.IDX PT, R14, R0, RZ, 0x1f ;  /* 0x00001fff000e7589 */ /* 0x0002e400000e0000 */
.L_x_2674:
[----:B---3--:R-:W-:Y:S01]  /*122f0*/  ISETP.NE.AND P0, PT, R14, RZ, PT ;  /* 0x000000ff0e00720c */ /* 0x008fe20003f05270 */
[----:B------:R-:W-:-:S12]  /*12300*/  BSSY B0, `(.L_x_2555) ;  /* 0x0000026000007945 */ /* 0x000fd80003800000 */
[----:B------:R-:W-:Y:S05]  /*12310*/  @P0 BRA `(.L_x_2556) ;  /* 0x0000000000900947 */ /* 0x000fea0003800000 */
[----:B------:R-:W-:-:S03]  /*12320*/  UMOV UR4, 0xffffffff ;  /* 0xffffffff00047882 */ /* 0x000fc60000000000 */
[----:B------:R-:W-:Y:S05]  /*12330*/  BRA.DIV UR4, `(.L_x_2557) ;  /* 0x0000003e04207947 */ /* 0x000fea000b800000 */
[----:B------:R-:W-:-:S13]  /*12340*/  ELECT P6, URZ, PT ;  /* 0x00000000003f782f */ /* 0x000fda00038c0000 */
.L_x_2677:
        /* <DEDUP_REMOVED lines=8> */
.L_x_2558:
[C---:B------:R-:W-:Y:S01]  /*123d0*/  LEA R5, R27.reuse, R4, 0x3 ;  /* 0x000000041b057211 */ /* 0x040fe200078e18ff */
[----:B------:R-:W-:Y:S01]  /*123e0*/  VIADD R27, R27, 0x1 ;  /* 0x000000011b1b7836 */ /* 0x000fe20000000000 */
[----:B------:R-:W-:-:S04]  /*123f0*/  SHF.L.U32 R0, R28, 0x1f, RZ ;  /* 0x0000001f1c007819 */ /* 0x000fc800000006ff */
[----:B------:R-:W1:Y:S01]  /*12400*/  SYNCS.PHASECHK.TRANS64.TRYWAIT P1, [R5+URZ+0x30840], R0 ;  /* 0x03084000050075a7 */ /* 0x000e62000802017f */
[----:B------:R-:W-:-:S04]  /*12410*/  ISETP.NE.AND P2, PT, R27, 0x2, PT ;  /* 0x000000021b00780c */ /* 0x000fc80003f45270 */
[----:B------:R-:W-:Y:S01]  /*12420*/  SEL R3, RZ, 0x1, P2 ;  /* 0x00000001ff037807 */ /* 0x000fe20001000000 */
[----:B-1----:R-:W-:Y:S08]  /*12430*/  @!P1 BRA `(.L_x_2559) ;  /* 0x0000003c00009947 */ /* 0x002ff00003800000 */
.L_x_2678:
[----:B------:R-:W-:Y:S02]  /*12440*/  SEL R27, R27, RZ, P2 ;  /* 0x000000ff1b1b7207 */ /* 0x000fe40001000000 */
[----:B------:R-:W-:Y:S01]  /*12450*/  LOP3.LUT R2, R28, R3, RZ, 0x3c, !PT ;  /* 0x000000031c027212 */ /* 0x000fe200078e3cff */
[----:B------:R-:W-:Y:S06]  /*12460*/  @!P0 BRA `(.L_x_2560) ;  /* 0x0000000000048947 */ /* 0x000fec0003800000 */
[----:B------:R-:W-:Y:S01]  /*12470*/  BPT.TRAP 0x1 ;  /* 0x000000040000795c */ /* 0x000fe20000300000 */
.L_x_2560:
[----:B------:R-:W-:Y:S01]  /*12480*/  IMAD R27, R27, 0x8, R4 ;  /* 0x000000081b1b7824 */ /* 0x000fe200078e0204 */
[----:B------:R-:W-:-:S04]  /*12490*/  SHF.L.U32 R2, R2, 0x1f, RZ ;  /* 0x0000001f02027819 */ /* 0x000fc800000006ff */
[----:B------:R-:W3:Y:S02]  /*124a0*/  SYNCS.PHASECHK.TRANS64.TRYWAIT P1, [R27+URZ+0x30840], R2 ;  /* 0x030840021b0075a7 */ /* 0x000ee4000802017f */
[----:B---3--:R-:W-:Y:S05]  /*124b0*/  @!P1 BRA `(.L_x_2561) ;  /* 0x0000003800f49947 */ /* 0x008fea0003800000 */
.L_x_2679:
[----:B------:R-:W-:Y:S05]  /*124c0*/  @!P0 BRA `(.L_x_2562) ;  /* 0x0000000000048947 */ /* 0x000fea0003800000 */
[----:B------:R-:W-:Y:S01]  /*124d0*/  BPT.TRAP 0x1 ;  /* 0x000000040000795c */ /* 0x000fe20000300000 */
.L_x_2562:
[----:B------:R-:W4:Y:S02]  /*124e0*/  SYNCS.PHASECHK.TRANS64.TRYWAIT P1, [R5+URZ+0x30860], R0 ;  /* 0x03086000050075a7 */ /* 0x000f24000802017f */
[----:B----4-:R-:W-:Y:S05]  /*124f0*/  @!P1 BRA `(.L_x_2563) ;  /* 0x0000003800f89947 */ /* 0x010fea0003800000 */
.L_x_2680:
[----:B------:R-:W-:Y:S05]  /*12500*/  @!P0 BRA `(.L_x_2564) ;  /* 0x0000000000048947 */ /* 0x000fea0003800000 */
[----:B------:R-:W-:Y:S01]  /*12510*/  BPT.TRAP 0x1 ;  /* 0x000000040000795c */ /* 0x000fe20000300000 */
.L_x_2564:
[----:B------:R0:W0:Y:S02]  /*12520*/  SYNCS.PHASECHK.TRANS64.TRYWAIT P0, [R27+URZ+0x30860], R2 ;  /* 0x030860021b0075a7 */ /* 0x000024000800017f */
[----:B0-----:R-:W-:Y:S05]  /*12530*/  @!P0 NANOSLEEP.SYNCS 0x989680 ;  /* 0x009896800000895d */ /* 0x001fea0003900000 */
[----:B------:R-:W0:Y:S02]  /*12540*/  @!P0 SYNCS.PHASECHK.TRANS64 P0, [R27+URZ+0x30860], R2 ;  /* 0x030860021b0085a7 */ /* 0x000e24000800007f */
[----:B0-----:R-:W-:Y:S05]  /*12550*/  @!P0 BRA `(.L_x_2564) ;  /* 0xfffffffc00f08947 */ /* 0x001fea000383ffff */
.L_x_2556:
[----:B------:R-:W-:Y:S05]  /*12560*/  BSYNC B0 ;  /* 0x0000000000007941 */ /* 0x000fea0003800000 */
.L_x_2555:
[----:B------:R-:W-:Y:S05]  /*12570*/  EXIT ;  /* 0x000000000000794d */ /* 0x000fea0003800000 */
.L_x_2424:
[----:B0-----:R-:W-:-:S04]  /*12580*/  IMAD.U32 R3, RZ, RZ, UR40 ;  /* 0x00000028ff037e24 */ /* 0x001fc8000f8e00ff */
[----:B------:R0:W1:Y:S03]  /*12590*/  SYNCS.PHASECHK.TRANS64.TRYWAIT P1, [R3+URZ+0x30800], R0 ;  /* 0x03080000030075a7 */ /* 0x000066000802017f */
[----:B-1----:R-:W-:Y:S05]  /*125a0*/  @!P1 NANOSLEEP.SYNCS 0x989680 ;  /* 0x009896800000995d */ /* 0x002fea0003900000 */
[----:B------:R-:W1:Y:S02]  /*125b0*/  @!P1 SYNCS.PHASECHK.TRANS64 P1, [R3+URZ+0x30800], R0 ;  /* 0x03080000030095a7 */ /* 0x000e64000802007f */
[----:B-1----:R-:W-:Y:S05]  /*125c0*/  @!P1 BRA `(.L_x_2424) ;  /* 0xfffffffc00ec9947 */ /* 0x002fea000383ffff */
[----:B------:R-:W-:Y:S05]  /*125d0*/  BRA `(.L_x_2565) ;  /* 0xfffffef000f07947 */ /* 0x000fea000383ffff */
.L_x_2428:
[----:B-1----:R1:W2:Y:S02]  /*125e0*/  SYNCS.PHASECHK.TRANS64.TRYWAIT P1, [R0+URZ+0x30830], R3 ;  /* 0x03083003000075a7 */ /* 0x0022a4000802017f */
[----:B--2---:R-:W-:Y:S05]  /*125f0*/  @!P1 NANOSLEEP.SYNCS 0x989680 ;  /* 0x009896800000995d */ /* 0x004fea0003900000 */
[----:B------:R-:W2:Y:S02]  /*12600*/  @!P1 SYNCS.PHASECHK.TRANS64 P1, [R0+URZ+0x30830], R3 ;  /* 0x03083003000095a7 */ /* 0x000ea4000802007f */
[----:B--2---:R-:W-:Y:S05]  /*12610*/  @!P1 BRA `(.L_x_2428) ;  /* 0xfffffffc00f09947 */ /* 0x004fea000383ffff */
[----:B------:R-:W-:Y:S05]  /*12620*/  BRA `(.L_x_2427) ;  /* 0xfffffef4000c7947 */ /* 0x000fea000383ffff */
.L_x_2434:
[----:B-1----:R-:W-:-:S04]  /*12630*/  IMAD.U32 R12, RZ, RZ, UR8 ;  /* 0x00000008ff0c7e24 */ /* 0x002fc8000f8e00ff */
[----:B------:R1:W2:Y:S03]  /*12640*/  SYNCS.PHASECHK.TRANS64.TRYWAIT P1, [R12+URZ+0x30830], R11 ;  /* 0x0308300b0c0075a7 */ /* 0x0002a6000802017f */
[----:B--2---:R-:W-:Y:S05]  /*12650*/  @!P1 NANOSLEEP.SYNCS 0x989680 ;  /* 0x009896800000995d */ /* 0x004fea0003900000 */
[----:B------:R-:W2:Y:S02]  /*12660*/  @!P1 SYNCS.PHASECHK.TRANS64 P1, [R12+URZ+0x30830], R11 ;  /* 0x0308300b0c0095a7 */ /* 0x000ea4000802007f */
[----:B--2---:R-:W-:Y:S05]  /*12670*/  @!P1 BRA `(.L_x_2434) ;  /* 0xfffffffc00ec9947 */ /* 0x004fea000383ffff */
[----:B------:R-:W-:Y:S05]  /*12680*/  BRA `(.L_x_2433) ;  /* 0xffffff1800f87947 */ /* 0x000fea000383ffff */
.L_x_2438:
[----:B01----:R-:W-:-:S04]  /*12690*/  MOV R11, UR9 ;  /* 0x00000009000b7c02 */ /* 0x003fc80008000f00 */
[----:B------:R0:W1:Y:S03]  /*126a0*/  SYNCS.PHASECHK.TRANS64.TRYWAIT P1, [R11+URZ+0x30850], R0 ;  /* 0x030850000b0075a7 */ /* 0x000066000802017f */
[----:B-1----:R-:W-:Y:S05]  /*126b0*/  @!P1 NANOSLEEP.SYNCS 0x989680 ;  /* 0x009896800000995d */ /* 0x002fea0003900000 */
[----:B------:R-:W1:Y:S02]  /*126c0*/  @!P1 SYNCS.PHASECHK.TRANS64 P1, [R11+URZ+0x30850], R0 ;  /* 0x030850000b0095a7 */ /* 0x000e64000802007f */
[----:B-1----:R-:W-:Y:S05]  /*126d0*/  @!P1 BRA `(.L_x_2438) ;  /* 0xfffffffc00ec9947 */ /* 0x002fea000383ffff */
[----:B------:R-:W-:Y:S05]  /*126e0*/  BRA `(.L_x_2437) ;  /* 0xffffff2400c07947 */ /* 0x000fea000383ffff */
.L_x_2446:
[----:B-1----:R-:W-:-:S04]  /*126f0*/  IMAD.U32 R12, RZ, RZ, UR8 ;  /* 0x00000008ff0c7e24 */ /* 0x002fc8000f8e00ff */
[----:B------:R1:W2:Y:S03]  /*12700*/  SYNCS.PHASECHK.TRANS64.TRYWAIT P1, [R12+URZ+0x30830], R11 ;  /* 0x0308300b0c0075a7 */ /* 0x0002a6000802017f */
[----:B--2---:R-:W-:Y:S05]  /*12710*/  @!P1 NANOSLEEP.SYNCS 0x989680 ;  /* 0x009896800000995d */ /* 0x004fea0003900000 */
[----:B------:R-:W2:Y:S02]  /*12720*/  @!P1 SYNCS.PHASECHK.TRANS64 P1, [R12+URZ+0x30830], R11 ;  /* 0x0308300b0c0095a7 */ /* 0x000ea4000802007f */
[----:B--2---:R-:W-:Y:S05]  /*12730*/  @!P1 BRA `(.L_x_2446) ;  /* 0xfffffffc00ec9947 */ /* 0x004fea000383ffff */
[----:B------:R-:W-:Y:S05]  /*12740*/  BRA `(.L_x_2445) ;  /* 0xffffff4400ec7947 */ /* 0x000fea000383ffff */
.L_x_2450:
[----:B01----:R-:W-:-:S04]  /*12750*/  IMAD.U32 R11, RZ, RZ, UR8 ;  /* 0x00000008ff0b7e24 */ /* 0x003fc8000f8e00ff */
[----:B------:R0:W1:Y:S03]  /*12760*/  SYNCS.PHASECHK.TRANS64.TRYWAIT P1, [R11+URZ+0x30850], R0 ;  /* 0x030850000b0075a7 */ /* 0x000066000802017f */
[----:B-1----:R-:W-:Y:S05]  /*12770*/  @!P1 NANOSLEEP.SYNCS 0x989680 ;  /* 0x009896800000995d */ /* 0x002fea0003900000 */
[----:B------:R-:W1:Y:S02]  /*12780*/  @!P1 SYNCS.PHASECHK.TRANS64 P1, [R11+URZ+0x30850], R0 ;  /* 0x030850000b0095a7 */ /* 0x000e64000802007f */
[----:B-1----:R-:W-:Y:S05]  /*12790*/  @!P1 BRA `(.L_x_2450) ;  /* 0xfffffffc00ec9947 */ /* 0x002fea000383ffff */
[----:B------:R-:W-:Y:S05]  /*127a0*/  BRA `(.L_x_2449) ;  /* 0xffffff5000b47947 */ /* 0x000fea000383ffff */
.L_x_2457:
[----:B-1----:R-:W-:-:S04]  /*127b0*/  IMAD.U32 R5, RZ, RZ, UR5 ;  /* 0x00000005ff057e24 */ /* 0x002fc8000f8e00ff */
[----:B------:R1:W2:Y:S03]  /*127c0*/  SYNCS.PHASECHK.TRANS64.TRYWAIT P1, [R5+URZ+0x30850], R0 ;  /* 0x03085000050075a7 */ /* 0x0002a6000802017f */
[----:B--2---:R-:W-:Y:S05]  /*127d0*/  @!P1 NANOSLEEP.SYNCS 0x989680 ;  /* 0x009896800000995d */ /* 0x004fea0003900000 */
[----:B------:R-:W2:Y:S02]  /*127e0*/  @!P1 SYNCS.PHASECHK.TRANS64 P1, [R5+URZ+0x30850], R0 ;  /* 0x03085000050095a7 */ /* 0x000ea4000802007f */
[----:B--2---:R-:W-:Y:S05]  /*127f0*/  @!P1 BRA `(.L_x_2457) ;  /* 0xfffffffc00ec9947 */ /* 0x004fea000383ffff */
[----:B------:R-:W-:Y:S05]  /*12800*/  BRA `(.L_x_2456) ;  /* 0xffffff70004c7947 */ /* 0x000fea000383ffff */
.L_x_2500:
[----:B------:R-:W-:Y:S01]  /*12810*/  SHF.R.U32.HI R8, RZ, 0x5, R21 ;  /* 0x00000005ff087819 */ /* 0x000fe20000011615 */
[----:B------:R-:W-:Y:S01]  /*12820*/  BSSY B0, `(.L_x_2566) ;  /* 0x0000009000007945 */ /* 0x000fe20003800000 */
[----:B------:R-:W-:Y:S01]  /*12830*/  MOV R12, RZ ;  /* 0x000000ff000c7202 */ /* 0x000fe20000000f00 */
[----:B------:R-:W-:Y:S01]  /*12840*/  IMAD.MOV.U32 R11, RZ, RZ, 0x1f ;  /* 0x0000001fff0b7424 */ /* 0x000fe200078e00ff */
[----:B------:R-:W-:Y:S01]  /*12850*/  LOP3.LUT R8, R8, 0x3, RZ, 0xc0, !PT ;  /* 0x0000000308087812 */ /* 0x000fe200078ec0ff */
[----:B------:R-:W-:-:S04]  /*12860*/  IMAD.MOV.U32 R15, RZ, RZ, -0x1 ;  /* 0xffffffffff0f7424 */ /* 0x000fc800078e00ff */
[----:B------:R-:W-:-:S07]  /*12870*/  IMAD.MOV.U32 R13, RZ, RZ, R8 ;  /* 0x000000ffff0d7224 */ /* 0x000fce00078e0008 */
[----:B-----5:R-:W-:Y:S05]  /*12880*/  WARPSYNC.COLLECTIVE R15, `(.L_x_2567) ;  /* 0x000000000f087348 */ /* 0x020fea0003c00000 */
[----:B------:R0:W1:Y:S02]  /*12890*/  SHFL.IDX P6, R14, R13, R12, R11 ;  /* 0x0000000c0d0e7389 */ /* 0x00006400000c000b */
[----:B01---5:R-:W-:Y:S01]  /*128a0*/  ENDCOLLECTIVE ;  /* 0x000000000000791b */ /* 0x023fe20003800000 */
.L_x_2567:
[----:B------:R-:W-:Y:S05]  /*128b0*/  BSYNC B0 ;  /* 0x0000000000007941 */ /* 0x000fea0003800000 */
.L_x_2566:
[----:B------:R-:W-:Y:S05]  /*128c0*/  BRA `(.L_x_2568) ;  /* 0xffffffbc00907947 */ /* 0x000fea000383ffff */
.L_x_2503:
[----:B0-----:R0:W1:Y:S02]  /*128d0*/  SYNCS.PHASECHK.TRANS64.TRYWAIT P0, [R7+URZ+0x30840], R2 ;  /* 0x03084002070075a7 */ /* 0x001064000800017f */
[----:B-1----:R-:W-:Y:S05]  /*128e0*/  @!P0 NANOSLEEP.SYNCS 0x989680 ;  /* 0x009896800000895d */ /* 0x002fea0003900000 */
[----:B------:R-:W1:Y:S02]  /*128f0*/  @!P0 SYNCS.PHASECHK.TRANS64 P0, [R7+URZ+0x30840], R2 ;  /* 0x03084002070085a7 */ /* 0x000e64000800007f */
[----:B-1----:R-:W-:Y:S05]  /*12900*/  @!P0 BRA `(.L_x_2503) ;  /* 0xfffffffc00f08947 */ /* 0x002fea000383ffff */
[----:B------:R-:W-:Y:S05]  /*12910*/  BRA `(.L_x_2569) ;  /* 0xffffffc000047947 */ /* 0x000fea000383ffff */
.L_x_2504:
        /* <DEDUP_REMOVED lines=8> */
.L_x_2571:
[----:B------:R-:W-:Y:S05]  /*129a0*/  BSYNC B0 ;  /* 0x0000000000007941 */ /* 0x000fea0003800000 */
.L_x_2570:
        /* <DEDUP_REMOVED lines=9> */
.L_x_2572:
[----:B------:R-:W-:Y:S01]  /*12a40*/  MOV R13, R0 ;  /* 0x00000000000d7202 */ /* 0x000fe20000000f00 */
[----:B------:R-:W-:Y:S02]  /*12a50*/  IMAD.MOV.U32 R12, RZ, RZ, 0x1 ;  /* 0x00000001ff0c7424 */ /* 0x000fe400078e00ff */
[----:B------:R-:W-:-:S07]  /*12a60*/  IMAD.MOV.U32 R3, RZ, RZ, R14 ;  /* 0x000000ffff037224 */ /* 0x000fce00078e000e */
[----:B------:R-:W-:Y:S05]  /*12a70*/  WARPSYNC.COLLECTIVE R15, `(.L_x_2573) ;  /* 0x000000000f087348 */ /* 0x000fea0003c00000 */
[----:B------:R0:W1:Y:S02]  /*12a80*/  SHFL.IDX P6, R14, R13, R12, R11 ;  /* 0x0000000c0d0e7389 */ /* 0x00006400000c000b */
[----:B01----:R-:W-:Y:S01]  /*12a90*/  ENDCOLLECTIVE ;  /* 0x000000000000791b */ /* 0x003fe20003800000 */
.L_x_2573:
        /* <DEDUP_REMOVED lines=17> */
.L_x_2574:
[----:B------:R-:W-:Y:S02]  /*12bb0*/  @P1 IMAD R8, R5, 0x2, R22 ;  /* 0x0000000205081824 */ /* 0x000fe400078e0216 */
[----:B------:R-:W-:Y:S02]  /*12bc0*/  IMAD.MOV.U32 R13, RZ, RZ, R0 ;  /* 0x000000ffff0d7224 */ /* 0x000fe400078e0000 */
[----:B------:R-:W-:Y:S02]  /*12bd0*/  IMAD.MOV.U32 R12, RZ, RZ, 0x2 ;  /* 0x00000002ff0c7424 */ /* 0x000fe400078e00ff */
[----:B------:R-:W-:-:S07]  /*12be0*/  IMAD.MOV.U32 R3, RZ, RZ, R14 ;  /* 0x000000ffff037224 */ /* 0x000fce00078e000e */
[----:B------:R-:W-:Y:S05]  /*12bf0*/  WARPSYNC.COLLECTIVE R15, `(.L_x_2575) ;  /* 0x000000000f087348 */ /* 0x000fea0003c00000 */
[----:B------:R0:W1:Y:S02]  /*12c00*/  SHFL.IDX P6, R14, R13, R12, R11 ;  /* 0x0000000c0d0e7389 */ /* 0x00006400000c000b */
[----:B01----:R-:W-:Y:S01]  /*12c10*/  ENDCOLLECTIVE ;  /* 0x000000000000791b */ /* 0x003fe20003800000 */
.L_x_2575:
[----:B------:R-:W-:-:S04]  /*12c20*/  @P1 LEA R3, P0, R32, R3, 0x1 ;  /* 0x0000000320031211 */ /* 0x000fc800078008ff */
[----:B------:R-:W-:-:S04]  /*12c30*/  @P1 IADD3.X R2, RZ, R2, RZ, P0, !PT ;  /* 0x00000002ff021210 */ /* 0x000fc800007fe4ff */
        /* <DEDUP_REMOVED lines=15> */
.L_x_2576:
[----:B------:R-:W-:Y:S02]  /*12d30*/  @P1 IMAD R8, R5, 0x2, R22 ;  /* 0x0000000205081824 */ /* 0x000fe400078e0216 */
[----:B------:R-:W-:Y:S01]  /*12d40*/  IMAD.MOV.U32 R13, RZ, RZ, R0 ;  /* 0x000000ffff0d7224 */ /* 0x000fe200078e0000 */
[----:B------:R-:W-:Y:S01]  /*12d50*/  MOV R12, 0x3 ;  /* 0x00000003000c7802 */ /* 0x000fe20000000f00 */
[----:B------:R-:W-:-:S07]  /*12d60*/  IMAD.MOV.U32 R3, RZ, RZ, R14 ;  /* 0x000000ffff037224 */ /* 0x000fce00078e000e */
[----:B------:R-:W-:Y:S05]  /*12d70*/  WARPSYNC.COLLECTIVE R15, `(.L_x_2577) ;  /* 0x000000000f087348 */ /* 0x000fea0003c00000 */
[----:B------:R0:W1:Y:S02]  /*12d80*/  SHFL.IDX P6, R14, R13, R12, R11 ;  /* 0x0000000c0d0e7389 */ /* 0x00006400000c000b */
[----:B01----:R-:W-:Y:S01]  /*12d90*/  ENDCOLLECTIVE ;  /* 0x000000000000791b */ /* 0x003fe20003800000 */
.L_x_2577:
        /* <DEDUP_REMOVED lines=17> */
.L_x_2578:
[----:B------:R-:W-:Y:S01]  /*12eb0*/  @P1 LEA R8, R5, R22, 0x1 ;  /* 0x0000001605081211 */ /* 0x000fe200078e08ff */
[----:B------:R-:W-:Y:S02]  /*12ec0*/  IMAD.MOV.U32 R13, RZ, RZ, R0 ;  /* 0x000000ffff0d7224 */ /* 0x000fe400078e0000 */
[----:B------:R-:W-:Y:S02]  /*12ed0*/  IMAD.MOV.U32 R12, RZ, RZ, 0x4 ;  /* 0x00000004ff0c7424 */ /* 0x000fe400078e00ff */
[----:B------:R-:W-:-:S07]  /*12ee0*/  IMAD.MOV.U32 R3, RZ, RZ, R14 ;  /* 0x000000ffff037224 */ /* 0x000fce00078e000e */
[----:B------:R-:W-:Y:S05]  /*12ef0*/  WARPSYNC.COLLECTIVE R15, `(.L_x_2579) ;  /* 0x000000000f087348 */ /* 0x000fea0003c00000 */
[----:B------:R0:W1:Y:S02]  /*12f00*/  SHFL.IDX P6, R14, R13, R12, R11 ;  /* 0x0000000c0d0e7389 */ /* 0x00006400000c000b */
[----:B01----:R-:W-:Y:S01]  /*12f10*/  ENDCOLLECTIVE ;  /* 0x000000000000791b */ /* 0x003fe20003800000 */
.L_x_2579:
        /* <DEDUP_REMOVED lines=17> */
.L_x_2580:
[----:B------:R-:W-:Y:S02]  /*13030*/  @P1 IMAD R8, R5, 0x2, R22 ;  /* 0x0000000205081824 */ /* 0x000fe400078e0216 */
[----:B------:R-:W-:Y:S02]  /*13040*/  IMAD.MOV.U32 R13, RZ, RZ, R0 ;  /* 0x000000ffff0d7224 */ /* 0x000fe400078e0000 */
[----:B------:R-:W-:Y:S01]  /*13050*/  IMAD.MOV.U32 R12, RZ, RZ, 0x5 ;  /* 0x00000005ff0c7424 */ /* 0x000fe200078e00ff */
[----:B------:R-:W-:-:S07]  /*13060*/  MOV R3, R14 ;  /* 0x0000000e00037202 */ /* 0x000fce0000000f00 */
[----:B------:R-:W-:Y:S05]  /*13070*/  WARPSYNC.COLLECTIVE R15, `(.L_x_2581) ;  /* 0x000000000f087348 */ /* 0x000fea0003c00000 */
[----:B------:R0:W1:Y:S02]  /*13080*/  SHFL.IDX P6, R14, R13, R12, R11 ;  /* 0x0000000c0d0e7389 */ /* 0x00006400000c000b */
[----:B01----:R-:W-:Y:S01]  /*13090*/  ENDCOLLECTIVE ;  /* 0x000000000000791b */ /* 0x003fe20003800000 */
.L_x_2581:
[----:B------:R-:W-:-:S05]  /*130a0*/  @P1 LEA R3, P0, R32, R3, 0x1 ;  /* 0x0000000320031211 */ /* 0x000fca00078008ff */
[----:B------:R-:W-:-:S05]  /*130b0*/  @P1 IMAD.X R2, RZ, RZ, R2, P0 ;  /* 0x000000ffff021224 */ /* 0x000fca00000e0602 */
        /* <DEDUP_REMOVED lines=12> */
.L_x_2582:
[----:B------:R-:W-:Y:S01]  /*13180*/  @!PT LDS RZ, [RZ] ;  /* 0x00000000fffff984 */ /* 0x000fe20000000800 */
[----:B------:R-:W-:Y:S01]  /*13190*/  @!PT LDS RZ, [RZ] ;  /* 0x00000000fffff984 */ /* 0x000fe20000000800 */
[----:B------:R-:W-:Y:S01]  /*131a0*/  @!PT LDS RZ, [RZ] ;  /* 0x00000000fffff984 */ /* 0x000fe20000000800 */
[----:B------:R-:W-:Y:S04]  /*131b0*/  @P1 LDGSTS.E.BYPASS.LTC128B.128 [R8+0x23400], desc[UR36][R2.64+0x80], !P3 ;  /* 0x2340008002081fae */ /* 0x000fe8000d901d64 */
[----:B------:R0:W-:Y:S02]  /*131c0*/  @P1 LDGSTS.E.BYPASS.LTC128B.128 [R8+0x26400], desc[UR36][R2.64+0x100], !P2 ;  /* 0x2640010002081fae */ /* 0x0001e4000d101d64 */
[----:B0-----:R-:W-:Y:S01]  /*131d0*/  IMAD.MOV.U32 R2, RZ, RZ, R14 ;  /* 0x000000ffff027224 */ /* 0x001fe200078e000e */
[----:B------:R-:W-:Y:S06]  /*131e0*/  BRA `(.L_x_2583) ;  /* 0xffffffbc00487947 */ /* 0x000fec000383ffff */
.L_x_2509:
[----:B------:R-:W-:Y:S01]  /*131f0*/  IMAD.MOV.U32 R13, RZ, RZ, R4 ;  /* 0x000000ffff0d7224 */ /* 0x000fe200078e0004 */
[----:B------:R-:W-:Y:S01]  /*13200*/  MOV R11, 0x181f ;  /* 0x0000181f000b7802 */ /* 0x000fe20000000f00 */
[----:B------:R-:W-:Y:S02]  /*13210*/  IMAD.MOV.U32 R12, RZ, RZ, RZ ;  /* 0x000000ffff0c7224 */ /* 0x000fe400078e00ff */
[----:B------:R-:W-:Y:S02]  /*13220*/  IMAD.MOV.U32 R15, RZ, RZ, -0x1 ;  /* 0xffffffffff0f7424 */ /* 0x000fe400078e00ff */
[----:B-----5:R-:W-:Y:S02]  /*13230*/  IMAD R5, R9, R5, RZ ;  /* 0x0000000509057224 */ /* 0x020fe400078e02ff */
[----:B------:R-:W-:-:S07]  /*13240*/  IMAD R17, R17, 0x80, R8 ;  /* 0x0000008011117824 */ /* 0x000fce00078e0208 */
[----:B------:R-:W-:Y:S05]  /*13250*/  WARPSYNC.COLLECTIVE R15, `(.L_x_2584) ;  /* 0x000000000f087348 */ /* 0x000fea0003c00000 */
[----:B------:R0:W1:Y:S02]  /*13260*/  SHFL.IDX P6, R14, R13, R12, R11 ;  /* 0x0000000c0d0e7389 */ /* 0x00006400000c000b */
[----:B01----:R-:W-:Y:S01]  /*13270*/  ENDCOLLECTIVE ;  /* 0x000000000000791b */ /* 0x003fe20003800000 */
.L_x_2584:
[C---:B------:R-:W-:Y:S01]  /*13280*/  VIADD R6, R17.reuse, 0x10 ;  /* 0x0000001011067836 */ /* 0x040fe20000000000 */
[----:B------:R-:W-:Y:S01]  /*13290*/  ISETP.GE.AND P1, PT, R17, R5, PT ;  /* 0x000000051100720c */ /* 0x000fe20003f26270 */
[----:B------:R-:W-:Y:S02]  /*132a0*/  IMAD.MOV.U32 R13, RZ, RZ, R0 ;  /* 0x000000ffff0d7224 */ /* 0x000fe400078e0000 */
[----:B------:R-:W-:-:S10]  /*132b0*/  IMAD.MOV.U32 R2, RZ, RZ, R14 ;  /* 0x000000ffff027224 */ /* 0x000fd400078e000e */
[----:B------:R-:W-:Y:S05]  /*132c0*/  WARPSYNC.COLLECTIVE R15, `(.L_x_2585) ;  /* 0x000000000f087348 */ /* 0x000fea0003c00000 */
[----:B------:R0:W1:Y:S02]  /*132d0*/  SHFL.IDX P6, R14, R13, R12, R11 ;  /* 0x0000000c0d0e7389 */ /* 0x00006400000c000b */
[----:B01----:R-:W-:Y:S01]  /*132e0*/  ENDCOLLECTIVE ;  /* 0x000000000000791b */ /* 0x003fe20003800000 */
.L_x_2585:
[----:B------:R-:W-:Y:S02]  /*132f0*/  IMAD.MOV.U32 R13, RZ, RZ, R4 ;  /* 0x000000ffff0d7224 */ /* 0x000fe400078e0004 */
[----:B------:R-:W-:Y:S01]  /*13300*/  IMAD.MOV.U32 R12, RZ, RZ, 0x1 ;  /* 0x00000001ff0c7424 */ /* 0x000fe200078e00ff */
[----:B------:R-:W-:-:S04]  /*13310*/  @!P1 LEA R14, P4, R32, R14, 0x1 ;  /* 0x0000000e200e9211 */ /* 0x000fc800078808ff */
[----:B------:R-:W-:Y:S01]  /*13320*/  @!P1 IADD3.X R3, RZ, R2, RZ, P4, !PT ;  /* 0x00000002ff039210 */ /* 0x000fe200027fe4ff */
[----:B------:R-:W-:-:S08]  /*13330*/  @!P1 IMAD.MOV.U32 R2, RZ, RZ, R14 ;  /* 0x000000ffff029224 */ /* 0x000fd000078e000e */
[----:B------:R-:W-:Y:S05]  /*13340*/  WARPSYNC.COLLECTIVE R15, `(.L_x_2586) ;  /* 0x000000000f087348 */ /* 0x000fea0003c00000 */
[----:B------:R0:W1:Y:S02]  /*13350*/  SHFL.IDX P6, R14, R13, R12, R11 ;  /* 0x0000000c0d0e7389 */ /* 0x00006400000c000b */
[----:B01----:R-:W-:Y:S01]  /*13360*/  ENDCOLLECTIVE ;  /* 0x000000000000791b */ /* 0x003fe20003800000 */
.L_x_2586:
[----:B------:R-:W-:Y:S01]  /*13370*/  @!PT LDS RZ, [RZ] ;  /* 0x00000000fffff984 */ /* 0x000fe20000000800 */
[----:B------:R-:W-:Y:S01]  /*13380*/  @!PT LDS RZ, [RZ] ;  /* 0x00000000fffff984 */ /* 0x000fe20000000800 */
[----:B------:R-:W-:Y:S01]  /*13390*/  @!PT LDS RZ, [RZ] ;  /* 0x00000000fffff984 */ /* 0x000fe20000000800 */
[----:B------:R-:W-:Y:S04]  /*133a0*/  @!P1 LDGSTS.E.BYPASS.LTC128B.128 [R37+0x12400], desc[UR36][R2.64], !P3 ;  /* 0x1240000002259fae */ /* 0x000fe8000d901d64 */
[----:B------:R-:W-:Y:S04]  /*133b0*/  @!P1 LDGSTS.E.BYPASS.LTC128B.128 [R37+0x16400], desc[UR36][R2.64+0x80], !P2 ;  /* 0x1640008002259fae */ /* 0x000fe8000d101d64 */
[----:B------:R0:W-:Y:S01]  /*133c0*/  @!P1 LDGSTS.E.BYPASS.LTC128B.128 [R37+0x1a400], desc[UR36][R2.64+0x100], !P0 ;  /* 0x1a40010002259fae */ /* 0x0001e2000c101d64 */
[----:B------:R-:W-:Y:S01]  /*133d0*/  ISETP.GE.AND P1, PT, R6, R5, PT ;  /* 0x000000050600720c */ /* 0x000fe20003f26270 */
[----:B------:R-:W-:Y:S01]  /*133e0*/  IMAD.MOV.U32 R13, RZ, RZ, R0 ;  /* 0x000000ffff0d7224 */ /* 0x000fe200078e0000 */
[----:B------:R-:W-:-:S02]  /*133f0*/  IADD3 R6, R17, 0x20, RZ ;  /* 0x0000002011067810 */ /* 0x000fc40007ffe0ff */
[----:B0-----:R-:W-:-:S09]  /*13400*/  MOV R2, R14 ;  /* 0x0000000e00027202 */ /* 0x001fd20000000f00 */
[----:B------:R-:W-:Y:S05]  /*13410*/  WARPSYNC.COLLECTIVE R15, `(.L_x_2587) ;  /* 0x000000000f087348 */ /* 0x000fea0003c00000 */
[----:B------:R0:W1:Y:S02]  /*13420*/  SHFL.IDX P6, R14, R13, R12, R11 ;  /* 0x0000000c0d0e7389 */ /* 0x00006400000c000b */
[----:B01----:R-:W-:Y:S01]  /*13430*/  ENDCOLLECTIVE ;  /* 0x000000000000791b */ /* 0x003fe20003800000 */
.L_x_2587:
        /* <DEDUP_REMOVED lines=8> */
.L_x_2588:
[----:B------:R-:W-:-:S05]  /*134c0*/  @!P1 IMAD.MOV.U32 R3, RZ, RZ, R7 ;  /* 0x000000ffff039224 */ /* 0x000fca00078e0007 */
        /* <DEDUP_REMOVED lines=8> */
[----:B------:R-:W-:Y:S02]  /*13550*/  VIADD R6, R17, 0x30 ;  /* 0x0000003011067836 */ /* 0x000fe40000000000 */
[----:B0-----:R-:W-:-:S10]  /*13560*/  IMAD.MOV.U32 R2, RZ, RZ, R14 ;  /* 0x000000ffff027224 */ /* 0x001fd400078e000e */
[----:B------:R-:W-:Y:S05]  /*13570*/  WARPSYNC.COLLECTIVE R15, `(.L_x_2589) ;  /* 0x000000000f087348 */ /* 0x000fea0003c00000 */
[----:B------:R0:W1:Y:S02]  /*13580*/  SHFL.IDX P6, R14, R13, R12, R11 ;  /* 0x0000000c0d0e7389 */ /* 0x00006400000c000b */
[----:B01----:R-:W-:Y:S01]  /*13590*/  ENDCOLLECTIVE ;  /* 0x000000000000791b */ /* 0x003fe20003800000 */
.L_x_2589:
        /* <DEDUP_REMOVED lines=8> */
.L_x_2590:
        /* <DEDUP_REMOVED lines=14> */
.L_x_2591:
        /* <DEDUP_REMOVED lines=8> */
.L_x_2592:
[----:B------:R-:W-:-:S05]  /*13780*/  @!P1 MOV R3, R7 ;  /* 0x0000000700039202 */ /* 0x000fca0000000f00 */
        /* <DEDUP_REMOVED lines=8> */
[----:B------:R-:W-:Y:S02]  /*13810*/  VIADD R6, R17, 0x50 ;  /* 0x0000005011067836 */ /* 0x000fe40000000000 */
[----:B0-----:R-:W-:-:S10]  /*13820*/  IMAD.MOV.U32 R2, RZ, RZ, R14 ;  /* 0x000000ffff027224 */ /* 0x001fd400078e000e */
[----:B------:R-:W-:Y:S05]  /*13830*/  WARPSYNC.COLLECTIVE R15, `(.L_x_2593) ;  /* 0x000000000f087348 */ /* 0x000fea0003c00000 */
[----:B------:R0:W1:Y:S02]  /*13840*/  SHFL.IDX P6, R14, R13, R12, R11 ;  /* 0x0000000c0d0e7389 */ /* 0x00006400000c000b */
[----:B01----:R-:W-:Y:S01]  /*13850*/  ENDCOLLECTIVE ;  /* 0x000000000000791b */ /* 0x003fe20003800000 */
.L_x_2593:
        /* <DEDUP_REMOVED lines=8> */
.L_x_2594:
        /* <DEDUP_REMOVED lines=14> */
.L_x_2595:
        /* <DEDUP_REMOVED lines=8> */
.L_x_2596:
        /* <DEDUP_REMOVED lines=8> */
[----:B------:R-:W-:Y:S02]  /*13ac0*/  ISETP.GE.AND P1, PT, R6, R5, PT ;  /* 0x000000050600720c */ /* 0x000fe40003f26270 */
[----:B0-----:R-:W-:-:S11]  /*13ad0*/  MOV R2, R14 ;  /* 0x0000000e00027202 */ /* 0x001fd60000000f00 */
[----:B------:R-:W-:Y:S05]  /*13ae0*/  WARPSYNC.COLLECTIVE R15, `(.L_x_2597) ;  /* 0x000000000f087348 */ /* 0x000fea0003c00000 */
[----:B------:R0:W1:Y:S02]  /*13af0*/  SHFL.IDX P6, R14, R13, R12, R11 ;  /* 0x0000000c0d0e7389 */ /* 0x00006400000c000b */
[----:B01----:R-:W-:Y:S01]  /*13b00*/  ENDCOLLECTIVE ;  /* 0x000000000000791b */ /* 0x003fe20003800000 */
.L_x_2597:
        /* <DEDUP_REMOVED lines=8> */
.L_x_2598:
        /* <DEDUP_REMOVED lines=12> */
.L_x_2599:
[----:B------:R-:W-:Y:S05]  /*13c50*/  BRA `(.L_x_2600) ;  /* 0xffffffbc00ac7947 */ /* 0x000fea000383ffff */
.L_x_2514:
[----:B0-----:R0:W1:Y:S02]  /*13c60*/  SYNCS.PHASECHK.TRANS64.TRYWAIT P0, [R22+URZ+0x30820], R3 ;  /* 0x03082003160075a7 */ /* 0x001064000800017f */
[----:B-1----:R-:W-:Y:S05]  /*13c70*/  @!P0 NANOSLEEP.SYNCS 0x989680 ;  /* 0x009896800000895d */ /* 0x002fea0003900000 */
[----:B------:R-:W1:Y:S02]  /*13c80*/  @!P0 SYNCS.PHASECHK.TRANS64 P0, [R22+URZ+0x30820], R3 ;  /* 0x03082003160085a7 */ /* 0x000e64000800007f */
[----:B-1----:R-:W-:Y:S05]  /*13c90*/  @!P0 BRA `(.L_x_2514) ;  /* 0xfffffffc00f08947 */ /* 0x002fea000383ffff */
[----:B------:R-:W-:Y:S05]  /*13ca0*/  BRA `(.L_x_2601) ;  /* 0xffffffc0001c7947 */ /* 0x000fea000383ffff */
.L_x_2519:
[----:B0-----:R0:W1:Y:S02]  /*13cb0*/  SYNCS.PHASECHK.TRANS64.TRYWAIT P0, [R7+URZ+0x30840], R2 ;  /* 0x03084002070075a7 */ /* 0x001064000800017f */
[----:B-1----:R-:W-:Y:S05]  /*13cc0*/  @!P0 NANOSLEEP.SYNCS 0x989680 ;  /* 0x009896800000895d */ /* 0x002fea0003900000 */
[----:B------:R-:W1:Y:S02]  /*13cd0*/  @!P0 SYNCS.PHASECHK.TRANS64 P0, [R7+URZ+0x30840], R2 ;  /* 0x03084002070085a7 */ /* 0x000e64000800007f */
[----:B-1----:R-:W-:Y:S05]  /*13ce0*/  @!P0 BRA `(.L_x_2519) ;  /* 0xfffffffc00f08947 */ /* 0x002fea000383ffff */
[----:B------:R-:W-:Y:S05]  /*13cf0*/  BRA `(.L_x_2602) ;  /* 0xffffffc000fc7947 */ /* 0x000fea000383ffff */
.L_x_2520:
        /* <DEDUP_REMOVED lines=8> */
.L_x_2604:
[----:B------:R-:W-:Y:S05]  /*13d80*/  BSYNC B1 ;  /* 0x0000000000017941 */ /* 0x000fea0003800000 */
.L_x_2603:
[----:B------:R-:W-:Y:S01]  /*13d90*/  IMAD.MOV.U32 R13, RZ, RZ, R8 ;  /* 0x000000ffff0d7224 */ /* 0x000fe200078e0008 */
[----:B------:R-:W-:Y:S01]  /*13da0*/  MOV R12, RZ ;  /* 0x000000ff000c7202 */ /* 0x000fe20000000f00 */
[----:B------:R-:W-:Y:S01]  /*13db0*/  IMAD.MOV.U32 R11, RZ, RZ, 0x181f ;  /* 0x0000181fff0b7424 */ /* 0x000fe200078e00ff */
        /* <DEDUP_REMOVED lines=8> */
.L_x_2605:
        /* <DEDUP_REMOVED lines=8> */
.L_x_2606:
[----:B------:R-:W-:-:S04]  /*13ec0*/  IADD3 R2, P0, R2, R4, RZ ;  /* 0x0000000402027210 */ /* 0x000fc80007f1e0ff */
[----:B------:R-:W-:-:S05]  /*13ed0*/  IADD3.X R3, RZ, R3, RZ, P0, !PT ;  /* 0x00000003ff037210 */ /* 0x000fca00007fe4ff */
[----:B------:R-:W-:Y:S01]  /*13ee0*/  @!PT LDS RZ, [RZ] ;  /* 0x00000000fffff984 */ /* 0x000fe20000000800 */
[----:B------:R-:W-:Y:S01]  /*13ef0*/  @!PT LDS RZ, [RZ] ;  /* 0x00000000fffff984 */ /* 0x000fe20000000800 */
[----:B------:R-:W-:Y:S01]  /*13f00*/  @!PT LDS RZ, [RZ] ;  /* 0x00000000fffff984 */ /* 0x000fe20000000800 */
[----:B------:R-:W-:Y:S01]  /*13f10*/  LDGSTS.E.BYPASS.LTC128B.128 [R5+0x1e400], desc[UR36][R2.64], !P1 ;  /* 0x1e40000002057fae */ /* 0x000fe2000c901d64 */
[----:B------:R-:W-:-:S03]  /*13f20*/  MOV R13, R8 ;  /* 0x00000008000d7202 */ /* 0x000fc60000000f00 */
[----:B------:R-:W-:Y:S04]  /*13f30*/  LDGSTS.E.BYPASS.LTC128B.128 [R5+0x21400], desc[UR36][R2.64+0x80], !P5 ;  /* 0x2140008002057fae */ /* 0x000fe8000e901d64 */
[----:B------:R0:W-:Y:S02]  /*13f40*/  LDGSTS.E.BYPASS.LTC128B.128 [R5+0x24400], desc[UR36][R2.64+0x100], !P4 ;  /* 0x2440010002057fae */ /* 0x0001e4000e101d64 */
[----:B0-----:R-:W-:-:S07]  /*13f50*/  IMAD.MOV.U32 R3, RZ, RZ, R14 ;  /* 0x000000ffff037224 */ /* 0x001fce00078e000e */
[----:B------:R-:W-:Y:S05]  /*13f60*/  WARPSYNC.COLLECTIVE R15, `(.L_x_2607) ;  /* 0x000000000f087348 */ /* 0x000fea0003c00000 */
[----:B------:R0:W1:Y:S02]  /*13f70*/  SHFL.IDX P6, R14, R13, R12, R11 ;  /* 0x0000000c0d0e7389 */ /* 0x00006400000c000b */
[----:B01----:R-:W-:Y:S01]  /*13f80*/  ENDCOLLECTIVE ;  /* 0x000000000000791b */ /* 0x003fe20003800000 */
.L_x_2607:
[----:B------:R-:W-:Y:S02]  /*13f90*/  IMAD.MOV.U32 R13, RZ, RZ, R6 ;  /* 0x000000ffff0d7224 */ /* 0x000fe400078e0006 */
[----:B------:R-:W-:Y:S02]  /*13fa0*/  IMAD.MOV.U32 R12, RZ, RZ, 0x2 ;  /* 0x00000002ff0c7424 */ /* 0x000fe400078e00ff */
[----:B------:R-:W-:-:S07]  /*13fb0*/  IMAD.MOV.U32 R2, RZ, RZ, R14 ;  /* 0x000000ffff027224 */ /* 0x000fce00078e000e */
[----:B------:R-:W-:Y:S05]  /*13fc0*/  WARPSYNC.COLLECTIVE R15, `(.L_x_2608) ;  /* 0x000000000f087348 */ /* 0x000fea0003c00000 */
[----:B------:R0:W1:Y:S02]  /*13fd0*/  SHFL.IDX P6, R14, R13, R12, R11 ;  /* 0x0000000c0d0e7389 */ /* 0x00006400000c000b */
[----:B01----:R-:W-:Y:S01]  /*13fe0*/  ENDCOLLECTIVE ;  /* 0x000000000000791b */ /* 0x003fe20003800000 */
.L_x_2608:
        /* <DEDUP_REMOVED lines=13> */
.L_x_2609:
[----:B------:R-:W-:Y:S01]  /*140c0*/  IMAD.MOV.U32 R13, RZ, RZ, R6 ;  /* 0x000000ffff0d7224 */ /* 0x000fe200078e0006 */
[----:B------:R-:W-:Y:S01]  /*140d0*/  MOV R12, 0x3 ;  /* 0x00000003000c7802 */ /* 0x000fe20000000f00 */
[----:B------:R-:W-:-:S07]  /*140e0*/  IMAD.MOV.U32 R2, RZ, RZ, R14 ;  /* 0x000000ffff027224 */ /* 0x000fce00078e000e */
[----:B------:R-:W-:Y:S05]  /*140f0*/  WARPSYNC.COLLECTIVE R15, `(.L_x_2610) ;  /* 0x000000000f087348 */ /* 0x000fea0003c00000 */
[----:B------:R0:W1:Y:S02]  /*14100*/  SHFL.IDX P6, R14, R13, R12, R11 ;  /* 0x0000000c0d0e7389 */ /* 0x00006400000c000b */
[----:B01----:R-:W-:Y:S01]  /*14110*/  ENDCOLLECTIVE ;  /* 0x000000000000791b */ /* 0x003fe20003800000 */
.L_x_2610:
        /* <DEDUP_REMOVED lines=13> */
.L_x_2611:
[----:B------:R-:W-:Y:S01]  /*141f0*/  MOV R13, R6 ;  /* 0x00000006000d7202 */ /* 0x000fe20000000f00 */
[----:B------:R-:W-:Y:S02]  /*14200*/  IMAD.MOV.U32 R12, RZ, RZ, 0x4 ;  /* 0x00000004ff0c7424 */ /* 0x000fe400078e00ff */
[----:B------:R-:W-:-:S07]  /*14210*/  IMAD.MOV.U32 R2, RZ, RZ, R14 ;  /* 0x000000ffff027224 */ /* 0x000fce00078e000e */
[----:B------:R-:W-:Y:S05]  /*14220*/  WARPSYNC.COLLECTIVE R15, `(.L_x_2612) ;  /* 0x000000000f087348 */ /* 0x000fea0003c00000 */
[----:B------:R0:W1:Y:S02]  /*14230*/  SHFL.IDX P6, R14, R13, R12, R11 ;  /* 0x0000000c0d0e7389 */ /* 0x00006400000c000b */
[----:B01----:R-:W-:Y:S01]  /*14240*/  ENDCOLLECTIVE ;  /* 0x000000000000791b */ /* 0x003fe20003800000 */
.L_x_2612:
        /* <DEDUP_REMOVED lines=13> */
.L_x_2613:
[----:B------:R-:W-:Y:S02]  /*14320*/  IMAD.MOV.U32 R13, RZ, RZ, R6 ;  /* 0x000000ffff0d7224 */ /* 0x000fe400078e0006 */
[----:B------:R-:W-:Y:S02]  /*14330*/  IMAD.MOV.U32 R12, RZ, RZ, 0x5 ;  /* 0x00000005ff0c7424 */ /* 0x000fe400078e00ff */
[----:B------:R-:W-:-:S07]  /*14340*/  IMAD.MOV.U32 R2, RZ, RZ, R14 ;  /* 0x000000ffff027224 */ /* 0x000fce00078e000e */
[----:B------:R-:W-:Y:S05]  /*14350*/  WARPSYNC.COLLECTIVE R15, `(.L_x_2614) ;  /* 0x000000000f087348 */ /* 0x000fea0003c00000 */
[----:B------:R0:W1:Y:S02]  /*14360*/  SHFL.IDX P6, R14, R13, R12, R11 ;  /* 0x0000000c0d0e7389 */ /* 0x00006400000c000b */
[----:B01----:R-:W-:Y:S01]  /*14370*/  ENDCOLLECTIVE ;  /* 0x000000000000791b */ /* 0x003fe20003800000 */
.L_x_2614:
[----:B------:R-:W-:-:S04]  /*14380*/  IADD3 R2, P0, R2, R4, RZ ;  /* 0x0000000402027210 */ /* 0x000fc80007f1e0ff */
[----:B------:R-:W-:-:S05]  /*14390*/  IADD3.X R3, RZ, R35, RZ, P0, !PT ;  /* 0x00000023ff037210 */ /* 0x000fca00007fe4ff */
        /* <DEDUP_REMOVED lines=8> */
[----:B------:R-:W-:-:S07]  /*14420*/  IMAD.MOV.U32 R35, RZ, RZ, R14 ;  /* 0x000000ffff237224 */ /* 0x000fce00078e000e */
[----:B0-----:R-:W-:Y:S05]  /*14430*/  WARPSYNC.COLLECTIVE R15, `(.L_x_2615) ;  /* 0x000000000f087348 */ /* 0x001fea0003c00000 */
[----:B------:R1:W2:Y:S02]  /*14440*/  SHFL.IDX P6, R14, R13, R12, R11 ;  /* 0x0000000c0d0e7389 */ /* 0x0002a400000c000b */
[----:B012---:R-:W-:Y:S01]  /*14450*/  ENDCOLLECTIVE ;  /* 0x000000000000791b */ /* 0x007fe20003800000 */
.L_x_2615:
[----:B------:R-:W-:Y:S01]  /*14460*/  MOV R2, R14 ;  /* 0x0000000e00027202 */ /* 0x000fe20000000f00 */
[----:B------:R-:W-:Y:S06]  /*14470*/  BRA `(.L_x_2616) ;  /* 0xffffffc000247947 */ /* 0x000fec000383ffff */
.L_x_2525:
[----:B0-----:R0:W1:Y:S02]  /*14480*/  SYNCS.PHASECHK.TRANS64.TRYWAIT P0, [R6+URZ+0x30860], R2 ;  /* 0x03086002060075a7 */ /* 0x001064000800017f */
[----:B-1----:R-:W-:Y:S05]  /*14490*/  @!P0 NANOSLEEP.SYNCS 0x989680 ;  /* 0x009896800000895d */ /* 0x002fea0003900000 */
[----:B------:R-:W1:Y:S02]  /*144a0*/  @!P0 SYNCS.PHASECHK.TRANS64 P0, [R6+URZ+0x30860], R2 ;  /* 0x03086002060085a7 */ /* 0x000e64000800007f */
[----:B-1----:R-:W-:Y:S05]  /*144b0*/  @!P0 BRA `(.L_x_2525) ;  /* 0xfffffffc00f08947 */ /* 0x002fea000383ffff */
[----:B------:R-:W-:Y:S05]  /*144c0*/  BRA `(.L_x_2617) ;  /* 0xffffffc0008c7947 */ /* 0x000fea000383ffff */
.L_x_2526:
        /* <DEDUP_REMOVED lines=8> */
.L_x_2619:
[----:B------:R-:W-:Y:S05]  /*14550*/  BSYNC B1 ;  /* 0x0000000000017941 */ /* 0x000fea0003800000 */
.L_x_2618:
[----:B------:R-:W-:Y:S01]  /*14560*/  IMAD.MOV.U32 R13, RZ, RZ, R24 ;  /* 0x000000ffff0d7224 */ /* 0x000fe200078e0018 */
[----:B------:R-:W-:Y:S01]  /*14570*/  MOV R3, R14 ;  /* 0x0000000e00037202 */ /* 0x000fe20000000f00 */
[----:B------:R-:W-:Y:S02]  /*14580*/  IMAD.MOV.U32 R12, RZ, RZ, RZ ;  /* 0x000000ffff0c7224 */ /* 0x000fe400078e00ff */
[----:B------:R-:W-:Y:S02]  /*14590*/  IMAD.MOV.U32 R11, RZ, RZ, 0x181f ;  /* 0x0000181fff0b7424 */ /* 0x000fe400078e00ff */
[----:B------:R-:W-:Y:S02]  /*145a0*/  IMAD.MOV.U32 R15, RZ, RZ, -0x1 ;  /* 0xffffffffff0f7424 */ /* 0x000fe400078e00ff */
[----:B------:R-:W-:-:S07]  /*145b0*/  IMAD R5, R5, 0x2, R22 ;  /* 0x0000000205057824 */ /* 0x000fce00078e0216 */
[----:B------:R-:W-:Y:S05]  /*145c0*/  WARPSYNC.COLLECTIVE R15, `(.L_x_2620) ;  /* 0x000000000f087348 */ /* 0x000fea0003c00000 */
[----:B------:R0:W1:Y:S02]  /*145d0*/  SHFL.IDX P6, R14, R13, R12, R11 ;  /* 0x0000000c0d0e7389 */ /* 0x00006400000c000b */
[----:B01----:R-:W-:Y:S01]  /*145e0*/  ENDCOLLECTIVE ;  /* 0x000000000000791b */ /* 0x003fe20003800000 */
.L_x_2620:
[----:B------:R-:W-:Y:S02]  /*145f0*/  IMAD.MOV.U32 R13, RZ, RZ, R25 ;  /* 0x000000ffff0d7224 */ /* 0x000fe400078e0019 */
[----:B------:R-:W-:Y:S01]  /*14600*/  IMAD.MOV.U32 R12, RZ, RZ, 0x1 ;  /* 0x00000001ff0c7424 */ /* 0x000fe200078e00ff */
[----:B------:R-:W-:-:S07]  /*14610*/  MOV R2, R14 ;  /* 0x0000000e00027202 */ /* 0x000fce0000000f00 */
[----:B------:R-:W-:Y:S05]  /*14620*/  WARPSYNC.COLLECTIVE R15, `(.L_x_2621) ;  /* 0x000000000f087348 */ /* 0x000fea0003c00000 */
[----:B------:R0:W1:Y:S02]  /*14630*/  SHFL.IDX P6, R14, R13, R12, R11 ;  /* 0x0000000c0d0e7389 */ /* 0x00006400000c000b */
[----:B01----:R-:W-:Y:S01]  /*14640*/  ENDCOLLECTIVE ;  /* 0x000000000000791b */ /* 0x003fe20003800000 */
.L_x_2621:
        /* <DEDUP_REMOVED lines=16> */
.L_x_2622:
[----:B------:R-:W-:Y:S01]  /*14750*/  IMAD.MOV.U32 R13, RZ, RZ, R25 ;  /* 0x000000ffff0d7224 */ /* 0x000fe200078e0019 */
[----:B------:R-:W-:Y:S01]  /*14760*/  MOV R12, 0x2 ;  /* 0x00000002000c7802 */ /* 0x000fe20000000f00 */
[----:B------:R-:W-:-:S07]  /*14770*/  IMAD.MOV.U32 R2, RZ, RZ, R14 ;  /* 0x000000ffff027224 */ /* 0x000fce00078e000e */
[----:B------:R-:W-:Y:S05]  /*14780*/  WARPSYNC.COLLECTIVE R15, `(.L_x_2623) ;  /* 0x000000000f087348 */ /* 0x000fea0003c00000 */
[----:B------:R0:W1:Y:S02]  /*14790*/  SHFL.IDX P6, R14, R13, R12, R11 ;  /* 0x0000000c0d0e7389 */ /* 0x00006400000c000b */
[----:B01----:R-:W-:Y:S01]  /*147a0*/  ENDCOLLECTIVE ;  /* 0x000000000000791b */ /* 0x003fe20003800000 */
.L_x_2623:
        /* <DEDUP_REMOVED lines=16> */
.L_x_2624:
[----:B------:R-:W-:Y:S01]  /*148b0*/  MOV R13, R25 ;  /* 0x00000019000d7202 */ /* 0x000fe20000000f00 */
[----:B------:R-:W-:Y:S02]  /*148c0*/  IMAD.MOV.U32 R12, RZ, RZ, 0x3 ;  /* 0x00000003ff0c7424 */ /* 0x000fe400078e00ff */
[----:B------:R-:W-:-:S07]  /*148d0*/  IMAD.MOV.U32 R2, RZ, RZ, R14 ;  /* 0x000000ffff027224 */ /* 0x000fce00078e000e */
[----:B------:R-:W-:Y:S05]  /*148e0*/  WARPSYNC.COLLECTIVE R15, `(.L_x_2625) ;  /* 0x000000000f087348 */ /* 0x000fea0003c00000 */
[----:B------:R0:W1:Y:S02]  /*148f0*/  SHFL.IDX P6, R14, R13, R12, R11 ;  /* 0x0000000c0d0e7389 */ /* 0x00006400000c000b */
[----:B01----:R-:W-:Y:S01]  /*14900*/  ENDCOLLECTIVE ;  /* 0x000000000000791b */ /* 0x003fe20003800000 */
.L_x_2625:
        /* <DEDUP_REMOVED lines=16> */
.L_x_2626:
[----:B------:R-:W-:Y:S02]  /*14a10*/  IMAD.MOV.U32 R13, RZ, RZ, R25 ;  /* 0x000000ffff0d7224 */ /* 0x000fe400078e0019 */
[----:B------:R-:W-:Y:S02]  /*14a20*/  IMAD.MOV.U32 R12, RZ, RZ, 0x4 ;  /* 0x00000004ff0c7424 */ /* 0x000fe400078e00ff */
[----:B------:R-:W-:-:S07]  /*14a30*/  IMAD.MOV.U32 R2, RZ, RZ, R14 ;  /* 0x000000ffff027224 */ /* 0x000fce00078e000e */
[----:B------:R-:W-:Y:S05]  /*14a40*/  WARPSYNC.COLLECTIVE R15, `(.L_x_2627) ;  /* 0x000000000f087348 */ /* 0x000fea0003c00000 */
[----:B------:R0:W1:Y:S02]  /*14a50*/  SHFL.IDX P6, R14, R13, R12, R11 ;  /* 0x0000000c0d0e7389 */ /* 0x00006400000c000b */
[----:B01----:R-:W-:Y:S01]  /*14a60*/  ENDCOLLECTIVE ;  /* 0x000000000000791b */ /* 0x003fe20003800000 */
.L_x_2627:
        /* <DEDUP_REMOVED lines=16> */
.L_x_2628:
[----:B------:R-:W-:Y:S02]  /*14b70*/  IMAD.MOV.U32 R13, RZ, RZ, R25 ;  /* 0x000000ffff0d7224 */ /* 0x000fe400078e0019 */
[----:B------:R-:W-:Y:S01]  /*14b80*/  IMAD.MOV.U32 R12, RZ, RZ, 0x5 ;  /* 0x00000005ff0c7424 */ /* 0x000fe200078e00ff */
[----:B------:R-:W-:-:S07]  /*14b90*/  MOV R2, R14 ;  /* 0x0000000e00027202 */ /* 0x000fce0000000f00 */
[----:B------:R-:W-:Y:S05]  /*14ba0*/  WARPSYNC.COLLECTIVE R15, `(.L_x_2629) ;  /* 0x000000000f087348 */ /* 0x000fea0003c00000 */
[----:B------:R0:W1:Y:S02]  /*14bb0*/  SHFL.IDX P6, R14, R13, R12, R11 ;  /* 0x0000000c0d0e7389 */ /* 0x00006400000c000b */
[----:B01----:R-:W-:Y:S01]  /*14bc0*/  ENDCOLLECTIVE ;  /* 0x000000000000791b */ /* 0x003fe20003800000 */
.L_x_2629:
[----:B------:R-:W-:-:S05]  /*14bd0*/  IADD3 R2, P0, R2, R4, RZ ;  /* 0x0000000402027210 */ /* 0x000fca0007f1e0ff */
        /* <DEDUP_REMOVED lines=12> */
.L_x_2630:
[----:B------:R-:W-:Y:S01]  /*14ca0*/  @!PT LDS RZ, [RZ] ;  /* 0x00000000fffff984 */ /* 0x000fe20000000800 */
[----:B------:R-:W-:Y:S01]  /*14cb0*/  @!PT LDS RZ, [RZ] ;  /* 0x00000000fffff984 */ /* 0x000fe20000000800 */
[----:B------:R-:W-:Y:S01]  /*14cc0*/  @!PT LDS RZ, [RZ] ;  /* 0x00000000fffff984 */ /* 0x000fe20000000800 */
[----:B------:R1:W-:Y:S01]  /*14cd0*/  LDGSTS.E.BYPASS.LTC128B.128 [R5+0x5400], desc[UR36][R2.64+0x80], !P0 ;  /* 0x0540008002057fae */ /* 0x0003e2000c101d64 */
[----:B------:R-:W-:-:S13]  /*14ce0*/  ISETP.LT.OR P0, PT, R7, 0x41, P1 ;  /* 0x000000410700780c */ /* 0x000fda0000f01670 */
[----:B------:R1:W-:Y:S01]  /*14cf0*/  LDGSTS.E.BYPASS.LTC128B.128 [R5+0x8400], desc[UR36][R2.64+0x100], !P0 ;  /* 0x0840010002057fae */ /* 0x0003e2000c101d64 */
[----:B------:R-:W-:Y:S05]  /*14d00*/  BRA `(.L_x_2631) ;  /* 0xffffffbc00707947 */ /* 0x000fea000383ffff */
.L_x_2534:
[----:B0-----:R0:W1:Y:S02]  /*14d10*/  SYNCS.PHASECHK.TRANS64.TRYWAIT P0, [R0+URZ+0x30860], R3 ;  /* 0x03086003000075a7 */ /* 0x001064000800017f */
[----:B-1----:R-:W-:Y:S05]  /*14d20*/  @!P0 NANOSLEEP.SYNCS 0x989680 ;  /* 0x009896800000895d */ /* 0x002fea0003900000 */
[----:B------:R-:W1:Y:S02]  /*14d30*/  @!P0 SYNCS.PHASECHK.TRANS64 P0, [R0+URZ+0x30860], R3 ;  /* 0x03086003000085a7 */ /* 0x000e64000800007f */
[----:B-1----:R-:W-:Y:S05]  /*14d40*/  @!P0 BRA `(.L_x_2534) ;  /* 0xfffffffc00f08947 */ /* 0x002fea000383ffff */
[----:B------:R-:W-:Y:S05]  /*14d50*/  BRA `(.L_x_2632) ;  /* 0xffffffc000907947 */ /* 0x000fea000383ffff */
.L_x_2535:
[----:B------:R-:W-:Y:S01]  /*14d60*/  BSSY B0, `(.L_x_2633) ;  /* 0x0000008000007945 */ /* 0x000fe20003800000 */
[----:B------:R-:W-:Y:S02]  /*14d70*/  IMAD.MOV.U32 R13, RZ, RZ, R25 ;  /* 0x000000ffff0d7224 */ /* 0x000fe400078e0019 */
[----:B------:R-:W-:Y:S02]  /*14d80*/  IMAD.MOV.U32 R12, RZ, RZ, RZ ;  /* 0x000000ffff0c7224 */ /* 0x000fe400078e00ff */
[----:B------:R-:W-:Y:S02]  /*14d90*/  IMAD.MOV.U32 R11, RZ, RZ, 0x181f ;  /* 0x0000181fff0b7424 */ /* 0x000fe400078e00ff */
[----:B------:R-:W-:-:S07]  /*14da0*/  IMAD.MOV.U32 R15, RZ, RZ, -0x1 ;  /* 0xffffffffff0f7424 */ /* 0x000fce00078e00ff */
[----:B0-2---:R-:W-:Y:S05]  /*14db0*/  WARPSYNC.COLLECTIVE R15, `(.L_x_2634) ;  /* 0x000000000f087348 */ /* 0x005fea0003c00000 */
[----:B--2---:R1:W2:Y:S02]  /*14dc0*/  SHFL.IDX P6, R14, R13, R12, R11 ;  /* 0x0000000c0d0e7389 */ /* 0x0042a400000c000b */
[----:B012---:R-:W-:Y:S01]  /*14dd0*/  ENDCOLLECTIVE ;  /* 0x000000000000791b */ /* 0x007fe20003800000 */
.L_x_2634:
[----:B------:R-:W-:Y:S05]  /*14de0*/  BSYNC B0 ;  /* 0x0000000000007941 */ /* 0x000fea0003800000 */
.L_x_2633:
[----:B------:R-:W-:Y:S01]  /*14df0*/  IMAD.MOV.U32 R13, RZ, RZ, R24 ;  /* 0x000000ffff0d7224 */ /* 0x000fe200078e0018 */
[----:B------:R-:W-:Y:S01]  /*14e00*/  MOV R3, R14 ;  /* 0x0000000e00037202 */ /* 0x000fe20000000f00 */
[----:B------:R-:W-:Y:S01]  /*14e10*/  IMAD.MOV.U32 R12, RZ, RZ, RZ ;  /* 0x000000ffff0c7224 */ /* 0x000fe200078e00ff */
[----:B------:R-:W-:Y:S01]  /*14e20*/  SHF.L.U32 R5, R32, 0x1, RZ ;  /* 0x0000000120057819 */ /* 0x000fe200000006ff */
[----:B------:R-:W-:Y:S02]  /*14e30*/  IMAD.MOV.U32 R11, RZ, RZ, 0x181f ;  /* 0x0000181fff0b7424 */ /* 0x000fe400078e00ff */
[----:B------:R-:W-:Y:S02]  /*14e40*/  IMAD.MOV.U32 R15, RZ, RZ, -0x1 ;  /* 0xffffffffff0f7424 */ /* 0x000fe400078e00ff */
[----:B------:R-:W-:-:S07]  /*14e50*/  IMAD R4, R7, 0x2, R22 ;  /* 0x0000000207047824 */ /* 0x000fce00078e0216 */
[----:B------:R-:W-:Y:S05]  /*14e60*/  WARPSYNC.COLLECTIVE R15, `(.L_x_2635) ;  /* 0x000000000f087348 */ /* 0x000fea0003c00000 */
[----:B------:R0:W1:Y:S02]  /*14e70*/  SHFL.IDX P6, R14, R13, R12, R11 ;  /* 0x0000000c0d0e7389 */ /* 0x00006400000c000b */
[----:B01----:R-:W-:Y:S01]  /*14e80*/  ENDCOLLECTIVE ;  /* 0x000000000000791b */ /* 0x003fe20003800000 */
.L_x_2635:
[----:B------:R-:W-:Y:S02]  /*14e90*/  ULDC UR4, c[0x0][0x2f4] ;  /* 0x0000bd0000047ab9 */ /* 0x000fe40000000800 */
        /* <DEDUP_REMOVED lines=12> */
.L_x_2636:
        /* <DEDUP_REMOVED lines=13> */
.L_x_2637:
[----:B------:R-:W-:Y:S02]  /*15030*/  IMAD.MOV.U32 R13, RZ, RZ, R25 ;  /* 0x000000ffff0d7224 */ /* 0x000fe400078e0019 */
[----:B------:R-:W-:Y:S01]  /*15040*/  IMAD.MOV.U32 R12, RZ, RZ, 0x2 ;  /* 0x00000002ff0c7424 */ /* 0x000fe200078e00ff */
[----:B------:R-:W-:-:S13]  /*15050*/  IADD3 R2, P4, R14, R5, RZ ;  /* 0x000000050e027210 */ /* 0x000fda0007f9e0ff */
[----:B------:R-:W-:Y:S05]  /*15060*/  WARPSYNC.COLLECTIVE R15, `(.L_x_2638) ;  /* 0x000000000f087348 */ /* 0x000fea0003c00000 */
[----:B------:R0:W1:Y:S02]  /*15070*/  SHFL.IDX P6, R14, R13, R12, R11 ;  /* 0x0000000c0d0e7389 */ /* 0x00006400000c000b */
[----:B01----:R-:W-:Y:S01]  /*15080*/  ENDCOLLECTIVE ;  /* 0x000000000000791b */ /* 0x003fe20003800000 */
.L_x_2638:
        /* <DEDUP_REMOVED lines=15> */
.L_x_2639:
[----:B------:R-:W-:Y:S02]  /*15180*/  IMAD.MOV.U32 R13, RZ, RZ, R25 ;  /* 0x000000ffff0d7224 */ /* 0x000fe400078e0019 */
[----:B------:R-:W-:Y:S01]  /*15190*/  IMAD.MOV.U32 R12, RZ, RZ, 0x3 ;  /* 0x00000003ff0c7424 */ /* 0x000fe200078e00ff */
[----:B------:R-:W-:-:S13]  /*151a0*/  IADD3 R2, P4, R14, R5, RZ ;  /* 0x000000050e027210 */ /* 0x000fda0007f9e0ff */
[----:B------:R-:W-:Y:S05]  /*151b0*/  WARPSYNC.COLLECTIVE R15, `(.L_x_2640) ;  /* 0x000000000f087348 */ /* 0x000fea0003c00000 */
[----:B------:R0:W1:Y:S02]  /*151c0*/  SHFL.IDX P6, R14, R13, R12, R11 ;  /* 0x0000000c0d0e7389 */ /* 0x00006400000c000b */
[----:B01----:R-:W-:Y:S01]  /*151d0*/  ENDCOLLECTIVE ;  /* 0x000000000000791b */ /* 0x003fe20003800000 */
.L_x_2640:
        /* <DEDUP_REMOVED lines=15> */
.L_x_2641:
[----:B------:R-:W-:Y:S02]  /*152d0*/  IMAD.MOV.U32 R13, RZ, RZ, R25 ;  /* 0x000000ffff0d7224 */ /* 0x000fe400078e0019 */
[----:B------:R-:W-:Y:S01]  /*152e0*/  IMAD.MOV.U32 R12, RZ, RZ, 0x4 ;  /* 0x00000004ff0c7424 */ /* 0x000fe200078e00ff */
[----:B------:R-:W-:-:S13]  /*152f0*/  IADD3 R2, P4, R14, R5, RZ ;  /* 0x000000050e027210 */ /* 0x000fda0007f9e0ff */
[----:B------:R-:W-:Y:S05]  /*15300*/  WARPSYNC.COLLECTIVE R15, `(.L_x_2642) ;  /* 0x000000000f087348 */ /* 0x000fea0003c00000 */
[----:B------:R0:W1:Y:S02]  /*15310*/  SHFL.IDX P6, R14, R13, R12, R11 ;  /* 0x0000000c0d0e7389 */ /* 0x00006400000c000b */
[----:B01----:R-:W-:Y:S01]  /*15320*/  ENDCOLLECTIVE ;  /* 0x000000000000791b */ /* 0x003fe20003800000 */
.L_x_2642:
        /* <DEDUP_REMOVED lines=15> */
.L_x_2643:
[----:B------:R-:W-:Y:S02]  /*15420*/  IMAD.MOV.U32 R13, RZ, RZ, R25 ;  /* 0x000000ffff0d7224 */ /* 0x000fe400078e0019 */
[----:B------:R-:W-:Y:S01]  /*15430*/  IMAD.MOV.U32 R12, RZ, RZ, 0x5 ;  /* 0x00000005ff0c7424 */ /* 0x000fe200078e00ff */
[----:B------:R-:W-:-:S13]  /*15440*/  IADD3 R2, P4, R14, R5, RZ ;  /* 0x000000050e027210 */ /* 0x000fda0007f9e0ff */
[----:B------:R-:W-:Y:S05]  /*15450*/  WARPSYNC.COLLECTIVE R15, `(.L_x_2644) ;  /* 0x000000000f087348 */ /* 0x000fea0003c00000 */
[----:B------:R0:W1:Y:S02]  /*15460*/  SHFL.IDX P6, R14, R13, R12, R11 ;  /* 0x0000000c0d0e7389 */ /* 0x00006400000c000b */
[----:B01----:R-:W-:Y:S01]  /*15470*/  ENDCOLLECTIVE ;  /* 0x000000000000791b */ /* 0x003fe20003800000 */
.L_x_2644:
        /* <DEDUP_REMOVED lines=14> */
.L_x_2645:
[----:B------:R-:W-:Y:S05]  /*15560*/  BRA `(.L_x_2646) ;  /* 0xffffffbc00947947 */ /* 0x000fea000383ffff */
.L_x_2540:
        /* <DEDUP_REMOVED lines=8> */
.L_x_2648:
[----:B------:R-:W-:Y:S05]  /*155f0*/  BSYNC B0 ;  /* 0x0000000000007941 */ /* 0x000fea0003800000 */
.L_x_2647:
[----:B------:R-:W-:Y:S01]  /*15600*/  IMAD.MOV.U32 R13, RZ, RZ, R16 ;  /* 0x000000ffff0d7224 */ /* 0x000fe200078e0010 */
[----:B------:R-:W-:Y:S01]  /*15610*/  MOV R15, 0xffffffff ;  /* 0xffffffff000f7802 */ /* 0x000fe20000000f00 */
[----:B------:R-:W-:Y:S02]  /*15620*/  IMAD.MOV.U32 R12, RZ, RZ, 0x1 ;  /* 0x00000001ff0c7424 */ /* 0x000fe400078e00ff */
[----:B------:R-:W-:Y:S02]  /*15630*/  IMAD.MOV.U32 R11, RZ, RZ, 0x1f ;  /* 0x0000001fff0b7424 */ /* 0x000fe400078e00ff */
[----:B------:R-:W-:Y:S02]  /*15640*/  IMAD.IADD R5, R19, 0x1, R8 ;  /* 0x0000000113057824 */ /* 0x000fe400078e0208 */
[----:B------:R-:W-:-:S07]  /*15650*/  IMAD.MOV.U32 R0, RZ, RZ, R14 ;  /* 0x000000ffff007224 */ /* 0x000fce00078e000e */
[----:B------:R-:W-:Y:S05]  /*15660*/  WARPSYNC.COLLECTIVE R15, `(.L_x_2649) ;  /* 0x000000000f087348 */ /* 0x000fea0003c00000 */
[----:B------:R0:W1:Y:S02]  /*15670*/  SHFL.IDX P6, R14, R13, R12, R11 ;  /* 0x0000000c0d0e7389 */ /* 0x00006400000c000b */
[----:B01----:R-:W-:Y:S01]  /*15680*/  ENDCOLLECTIVE ;  /* 0x000000000000791b */ /* 0x003fe20003800000 */
.L_x_2649:
        /* <DEDUP_REMOVED lines=13> */
[----:B------:R-:W-:-:S04]  /*15760*/  ISETP.NE.AND P1, PT, R8, RZ, PT ;  /* 0x000000ff0800720c */ /* 0x000fc80003f25270 */
[----:B------:R-:W-:-:S09]  /*15770*/  MOV R13, R5 ;  /* 0x00000005000d7202 */ /* 0x000fd20000000f00 */
[----:B------:R-:W-:Y:S05]  /*15780*/  WARPSYNC.COLLECTIVE R15, `(.L_x_2650) ;  /* 0x000000000f087348 */ /* 0x000fea0003c00000 */
[----:B------:R0:W1:Y:S02]  /*15790*/  SHFL.UP P6, R14, R13, R12, R11 ;  /* 0x0400000c0d0e7389 */ /* 0x00006400000c000b */
[----:B01----:R-:W-:Y:S01]  /*157a0*/  ENDCOLLECTIVE ;  /* 0x000000000000791b */ /* 0x003fe20003800000 */
.L_x_2650:
[----:B------:R-:W-:Y:S01]  /*157b0*/  IMAD.MOV.U32 R12, RZ, RZ, 0x2 ;  /* 0x00000002ff0c7424 */ /* 0x000fe200078e00ff */
[----:B------:R-:W-:-:S05]  /*157c0*/  SEL R6, R14, RZ, P1 ;  /* 0x000000ff0e067207 */ /* 0x000fca0000800000 */
[----:B------:R-:W-:-:S04]  /*157d0*/  IMAD.IADD R6, R5, 0x1, R6 ;  /* 0x0000000105067824 */ /* 0x000fc800078e0206 */
[----:B------:R-:W-:-:S07]  /*157e0*/  IMAD.MOV.U32 R13, RZ, RZ, R6 ;  /* 0x000000ffff0d7224 */ /* 0x000fce00078e0006 */
[----:B------:R-:W-:Y:S05]  /*157f0*/  WARPSYNC.COLLECTIVE R15, `(.L_x_2651) ;  /* 0x000000000f087348 */ /* 0x000fea0003c00000 */
[----:B------:R0:W1:Y:S02]  /*15800*/  SHFL.UP P6, R14, R13, R12, R11 ;  /* 0x0400000c0d0e7389 */ /* 0x00006400000c000b */
[----:B01----:R-:W-:Y:S01]  /*15810*/  ENDCOLLECTIVE ;  /* 0x000000000000791b */ /* 0x003fe20003800000 */
.L_x_2651:
[----:B------:R-:W-:Y:S01]  /*15820*/  IMAD.MOV.U32 R12, RZ, RZ, 0x4 ;  /* 0x00000004ff0c7424 */ /* 0x000fe200078e00ff */
[----:B------:R-:W-:-:S04]  /*15830*/  SEL R7, R14, RZ, P2 ;  /* 0x000000ff0e077207 */ /* 0x000fc80001000000 */
[----:B------:R-:W-:-:S05]  /*15840*/  IADD3 R7, R6, R7, RZ ;  /* 0x0000000706077210 */ /* 0x000fca0007ffe0ff */
[----:B------:R-:W-:-:S07]  /*15850*/  IMAD.MOV.U32 R13, RZ, RZ, R7 ;  /* 0x000000ffff0d7224 */ /* 0x000fce00078e0007 */
[----:B------:R-:W-:Y:S05]  /*15860*/  WARPSYNC.COLLECTIVE R15, `(.L_x_2652) ;  /* 0x000000000f087348 */ /* 0x000fea0003c00000 */
[----:B------:R0:W1:Y:S02]  /*15870*/  SHFL.UP P6, R14, R13, R12, R11 ;  /* 0x0400000c0d0e7389 */ /* 0x00006400000c000b */
[----:B01----:R-:W-:Y:S01]  /*15880*/  ENDCOLLECTIVE ;  /* 0x000000000000791b */ /* 0x003fe20003800000 */
.L_x_2652:
[----:B------:R-:W-:Y:S02]  /*15890*/  MOV R12, 0x8 ;  /* 0x00000008000c7802 */ /* 0x000fe40000000f00 */
[----:B------:R-:W-:-:S05]  /*158a0*/  SEL R2, R14, RZ, P3 ;  /* 0x000000ff0e027207 */ /* 0x000fca0001800000 */
[----:B------:R-:W-:-:S04]  /*158b0*/  IMAD.IADD R2, R7, 0x1, R2 ;  /* 0x0000000107027824 */ /* 0x000fc800078e0202 */
[----:B------:R-:W-:-:S07]  /*158c0*/  IMAD.MOV.U32 R13, RZ, RZ, R2 ;  /* 0x000000ffff0d7224 */ /* 0x000fce00078e0002 */
[----:B------:R-:W-:Y:S05]  /*158d0*/  WARPSYNC.COLLECTIVE R15, `(.L_x_2653) ;  /* 0x000000000f087348 */ /* 0x000fea0003c00000 */
[----:B------:R0:W1:Y:S02]  /*158e0*/  SHFL.UP P6, R14, R13, R12, R11 ;  /* 0x0400000c0d0e7389 */ /* 0x00006400000c000b */
[----:B01----:R-:W-:Y:S01]  /*158f0*/  ENDCOLLECTIVE ;  /* 0x000000000000791b */ /* 0x003fe20003800000 */
.L_x_2653:
[----:B------:R-:W-:Y:S01]  /*15900*/  IMAD.MOV.U32 R12, RZ, RZ, 0x10 ;  /* 0x00000010ff0c7424 */ /* 0x000fe200078e00ff */
[----:B------:R-:W-:-:S05]  /*15910*/  SEL R3, R14, RZ, P4 ;  /* 0x000000ff0e037207 */ /* 0x000fca0002000000 */
[----:B------:R-:W-:-:S04]  /*15920*/  IMAD.IADD R3, R2, 0x1, R3 ;  /* 0x0000000102037824 */ /* 0x000fc800078e0203 */
[----:B------:R-:W-:-:S07]  /*15930*/  IMAD.MOV.U32 R13, RZ, RZ, R3 ;  /* 0x000000ffff0d7224 */ /* 0x000fce00078e0003 */
[----:B------:R-:W-:Y:S05]  /*15940*/  WARPSYNC.COLLECTIVE R15, `(.L_x_2654) ;  /* 0x000000000f087348 */ /* 0x000fea0003c00000 */
[----:B------:R0:W1:Y:S02]  /*15950*/  SHFL.UP P6, R14, R13, R12, R11 ;  /* 0x0400000c0d0e7389 */ /* 0x00006400000c000b */
[----:B01----:R-:W-:Y:S01]  /*15960*/  ENDCOLLECTIVE ;  /* 0x000000000000791b */ /* 0x003fe20003800000 */
.L_x_2654:
        /* <DEDUP_REMOVED lines=8> */
.L_x_2655:
[----:B------:R-:W-:Y:S05]  /*159f0*/  BRA `(.L_x_2656) ;  /* 0xffffffbc00a47947 */ /* 0x000fea000383ffff */
.L_x_2545:
[----:B------:R-:W-:Y:S01]  /*15a00*/  BSSY B0, `(.L_x_2657) ;  /* 0x0000008000007945 */ /* 0x000fe20003800000 */
[----:B-----5:R-:W-:Y:S01]  /*15a10*/  IMAD.MOV.U32 R13, RZ, RZ, R5 ;  /* 0x000000ffff0d7224 */ /* 0x020fe200078e0005 */
[----:B------:R-:W-:Y:S01]  /*15a20*/  MOV R11, RZ ;  /* 0x000000ff000b7202 */ /* 0x000fe20000000f00 */
[----:B------:R-:W-:Y:S02]  /*15a30*/  IMAD.MOV.U32 R12, RZ, RZ, 0x1 ;  /* 0x00000001ff0c7424 */ /* 0x000fe400078e00ff */
[----:B------:R-:W-:-:S07]  /*15a40*/  IMAD.MOV.U32 R15, RZ, RZ, -0x1 ;  /* 0xffffffffff0f7424 */ /* 0x000fce00078e00ff */
[----:B01----:R-:W-:Y:S05]  /*15a50*/  WARPSYNC.COLLECTIVE R15, `(.L_x_2658) ;  /* 0x000000000f087348 */ /* 0x003fea0003c00000 */
[----:B------:R2:W3:Y:S02]  /*15a60*/  SHFL.UP P6, R14, R13, R12, R11 ;  /* 0x0400000c0d0e7389 */ /* 0x0004e400000c000b */
[----:B0123--:R-:W-:Y:S01]  /*15a70*/  ENDCOLLECTIVE ;  /* 0x000000000000791b */ /* 0x00ffe20003800000 */
.L_x_2658:
[----:B------:R-:W-:Y:S05]  /*15a80*/  BSYNC B0 ;  /* 0x0000000000007941 */ /* 0x000fea0003800000 */
.L_x_2657:
[----:B------:R-:W-:Y:S01]  /*15a90*/  SEL R14, R14, RZ, P1 ;  /* 0x000000ff0e0e7207 */ /* 0x000fe20000800000 */
[----:B------:R-:W-:Y:S01]  /*15aa0*/  IMAD.MOV.U32 R12, RZ, RZ, 0x2 ;  /* 0x00000002ff0c7424 */ /* 0x000fe200078e00ff */
[----:B------:R-:W-:Y:S01]  /*15ab0*/  MOV R15, 0xffffffff ;  /* 0xffffffff000f7802 */ /* 0x000fe20000000f00 */
[----:B------:R-:W-:Y:S02]  /*15ac0*/  IMAD.MOV.U32 R11, RZ, RZ, RZ ;  /* 0x000000ffff0b7224 */ /* 0x000fe400078e00ff */
[----:B------:R-:W-:-:S07]  /*15ad0*/  IMAD.IADD R13, R5, 0x1, R14 ;  /* 0x00000001050d7824 */ /* 0x000fce00078e020e */
[----:B------:R-:W-:Y:S05]  /*15ae0*/  WARPSYNC.COLLECTIVE R15, `(.L_x_2659) ;  /* 0x000000000f087348 */ /* 0x000fea0003c00000 */
[----:B------:R0:W1:Y:S02]  /*15af0*/  SHFL.UP P6, R14, R13, R12, R11 ;  /* 0x0400000c0d0e7389 */ /* 0x00006400000c000b */
[----:B01----:R-:W-:Y:S01]  /*15b00*/  ENDCOLLECTIVE ;  /* 0x000000000000791b */ /* 0x003fe20003800000 */
.L_x_2659:
[----:B------:R-:W-:Y:S01]  /*15b10*/  IMAD.MOV.U32 R12, RZ, RZ, 0x4 ;  /* 0x00000004ff0c7424 */ /* 0x000fe200078e00ff */
[----:B------:R-:W-:-:S05]  /*15b20*/  SEL R2, R14, RZ, P2 ;  /* 0x000000ff0e027207 */ /* 0x000fca0001000000 */
[----:B------:R-:W-:-:S04]  /*15b30*/  IMAD.IADD R2, R13, 0x1, R2 ;  /* 0x000000010d027824 */ /* 0x000fc800078e0202 */
[----:B------:R-:W-:-:S07]  /*15b40*/  IMAD.MOV.U32 R13, RZ, RZ, R2 ;  /* 0x000000ffff0d7224 */ /* 0x000fce00078e0002 */
[----:B------:R-:W-:Y:S05]  /*15b50*/  WARPSYNC.COLLECTIVE R15, `(.L_x_2660) ;  /* 0x000000000f087348 */ /* 0x000fea0003c00000 */
[----:B------:R0:W1:Y:S02]  /*15b60*/  SHFL.UP P6, R14, R13, R12, R11 ;  /* 0x0400000c0d0e7389 */ /* 0x00006400000c000b */
[----:B01----:R-:W-:Y:S01]  /*15b70*/  ENDCOLLECTIVE ;  /* 0x000000000000791b */ /* 0x003fe20003800000 */
.L_x_2660:
[----:B------:R-:W-:Y:S01]  /*15b80*/  IMAD.MOV.U32 R12, RZ, RZ, 0x8 ;  /* 0x00000008ff0c7424 */ /* 0x000fe200078e00ff */
[----:B------:R-:W-:-:S05]  /*15b90*/  SEL R3, R14, RZ, P3 ;  /* 0x000000ff0e037207 */ /* 0x000fca0001800000 */
[----:B------:R-:W-:-:S05]  /*15ba0*/  IMAD.IADD R3, R2, 0x1, R3 ;  /* 0x0000000102037824 */ /* 0x000fca00078e0203 */
[----:B------:R-:W-:-:S07]  /*15bb0*/  MOV R13, R3 ;  /* 0x00000003000d7202 */ /* 0x000fce0000000f00 */
[----:B------:R-:W-:Y:S05]  /*15bc0*/  WARPSYNC.COLLECTIVE R15, `(.L_x_2661) ;  /* 0x000000000f087348 */ /* 0x000fea0003c00000 */
[----:B------:R0:W1:Y:S02]  /*15bd0*/  SHFL.UP P6, R14, R13, R12, R11 ;  /* 0x0400000c0d0e7389 */ /* 0x00006400000c000b */
[----:B01----:R-:W-:Y:S01]  /*15be0*/  ENDCOLLECTIVE ;  /* 0x000000000000791b */ /* 0x003fe20003800000 */
.L_x_2661:
[----:B------:R-:W-:Y:S01]  /*15bf0*/  IMAD.MOV.U32 R12, RZ, RZ, 0x10 ;  /* 0x00000010ff0c7424 */ /* 0x000fe200078e00ff */
[----:B------:R-:W-:-:S05]  /*15c00*/  SEL R4, R14, RZ, P4 ;  /* 0x000000ff0e047207 */ /* 0x000fca0002000000 */
[----:B------:R-:W-:-:S04]  /*15c10*/  IMAD.IADD R4, R3, 0x1, R4 ;  /* 0x0000000103047824 */ /* 0x000fc800078e0204 */
[----:B------:R-:W-:-:S07]  /*15c20*/  IMAD.MOV.U32 R13, RZ, RZ, R4 ;  /* 0x000000ffff0d7224 */ /* 0x000fce00078e0004 */
[----:B------:R-:W-:Y:S05]  /*15c30*/  WARPSYNC.COLLECTIVE R15, `(.L_x_2662) ;  /* 0x000000000f087348 */ /* 0x000fea0003c00000 */
[----:B------:R0:W1:Y:S02]  /*15c40*/  SHFL.UP P6, R14, R13, R12, R11 ;  /* 0x0400000c0d0e7389 */ /* 0x00006400000c000b */
[----:B01----:R-:W-:Y:S01]  /*15c50*/  ENDCOLLECTIVE ;  /* 0x000000000000791b */ /* 0x003fe20003800000 */
.L_x_2662:
        /* <DEDUP_REMOVED lines=8> */
.L_x_2663:
[----:B------:R-:W-:Y:S05]  /*15ce0*/  BRA `(.L_x_2664) ;  /* 0xffffffbc00847947 */ /* 0x000fea000383ffff */
.L_x_2547:
[----:B------:R-:W-:Y:S01]  /*15cf0*/  BSSY B0, `(.L_x_2665) ;  /* 0x0000006000007945 */ /* 0x000fe20003800000 */
[----:B------:R-:W-:Y:S01]  /*15d00*/  PLOP3.LUT P6, PT, P6, PT, PT, 0x8, 0x0 ;  /* 0x000000000000781c */ /* 0x000fe200037ce170 */
[----:B------:R-:W-:-:S12]  /*15d10*/  IMAD.MOV.U32 R15, RZ, RZ, -0x1 ;  /* 0xffffffffff0f7424 */ /* 0x000fd800078e00ff */
[----:B0-----:R-:W-:Y:S05]  /*15d20*/  WARPSYNC.COLLECTIVE R15, `(.L_x_2666) ;  /* 0x000000000f087348 */ /* 0x001fea0003c00000 */
[----:B------:R-:W-:Y:S01]  /*15d30*/  VOTE.ANY R14, PT, P6 ;  /* 0x00000000000e7806 */ /* 0x000fe200030e0100 */
[----:B0-----:R-:W-:Y:S06]  /*15d40*/  ENDCOLLECTIVE ;  /* 0x000000000000791b */ /* 0x001fec0003800000 */
.L_x_2666:
[----:B------:R-:W-:Y:S05]  /*15d50*/  BSYNC B0 ;  /* 0x0000000000007941 */ /* 0x000fea0003800000 */
.L_x_2665:
[----:B------:R-:W-:Y:S01]  /*15d60*/  MOV R2, R14 ;  /* 0x0000000e00027202 */ /* 0x000fe20000000f00 */
[----:B------:R-:W-:Y:S02]  /*15d70*/  IMAD.MOV.U32 R13, RZ, RZ, R5 ;  /* 0x000000ffff0d7224 */ /* 0x000fe400078e0005 */
[----:B------:R-:W-:Y:S01]  /*15d80*/  IMAD.MOV.U32 R11, RZ, RZ, 0x1f ;  /* 0x0000001fff0b7424 */ /* 0x000fe200078e00ff */
[----:B------:R-:W0:Y:S01]  /*15d90*/  POPC R4, R2 ;  /* 0x0000000200047309 */ /* 0x000e220000000000 */
[----:B------:R-:W-:Y:S02]  /*15da0*/  IMAD.MOV.U32 R15, RZ, RZ, -0x1 ;  /* 0xffffffffff0f7424 */ /* 0x000fe400078e00ff */
[----:B0-----:R-:W-:-:S07]  /*15db0*/  IMAD.MOV.U32 R12, RZ, RZ, R4 ;  /* 0x000000ffff0c7224 */ /* 0x001fce00078e0004 */
[----:B------:R-:W-:Y:S05]  /*15dc0*/  WARPSYNC.COLLECTIVE R15, `(.L_x_2667) ;  /* 0x000000000f087348 */ /* 0x000fea0003c00000 */
[----:B------:R0:W1:Y:S02]  /*15dd0*/  SHFL.IDX P6, R14, R13, R12, R11 ;  /* 0x0000000c0d0e7389 */ /* 0x00006400000c000b */
[----:B01----:R-:W-:Y:S01]  /*15de0*/  ENDCOLLECTIVE ;  /* 0x000000000000791b */ /* 0x003fe20003800000 */
.L_x_2667:
[----:B------:R-:W-:Y:S01]  /*15df0*/  MOV R5, R14 ;  /* 0x0000000e00057202 */ /* 0x000fe20000000f00 */
[----:B------:R-:W-:Y:S06]  /*15e00*/  BRA `(.L_x_2668) ;  /* 0xffffffbc00747947 */ /* 0x000fec000383ffff */
.L_x_2549:
[----:B------:R-:W-:Y:S01]  /*15e10*/  BSSY B0, `(.L_x_2669) ;  /* 0x0000007000007945 */ /* 0x000fe20003800000 */
[----:B------:R-:W-:Y:S02]  /*15e20*/  IMAD.MOV.U32 R13, RZ, RZ, R6 ;  /* 0x000000ffff0d7224 */ /* 0x000fe400078e0006 */
[----:B------:R-:W-:Y:S02]  /*15e30*/  IMAD.MOV.U32 R11, RZ, RZ, 0x1f ;  /* 0x0000001fff0b7424 */ /* 0x000fe400078e00ff */
[----:B------:R-:W-:-:S07]  /*15e40*/  IMAD.MOV.U32 R15, RZ, RZ, -0x1 ;  /* 0xffffffffff0f7424 */ /* 0x000fce00078e00ff */
[----:B012---:R-:W-:Y:S05]  /*15e50*/  WARPSYNC.COLLECTIVE R15, `(.L_x_2670) ;  /* 0x000000000f087348 */ /* 0x007fea0003c00000 */
[----:B------:R3:W4:Y:S02]  /*15e60*/  SHFL.IDX P6, R14, R13, R12, R11 ;  /* 0x0000000c0d0e7389 */ /* 0x00072400000c000b */
[----:B01234-:R-:W-:Y:S01]  /*15e70*/  ENDCOLLECTIVE ;  /* 0x000000000000791b */ /* 0x01ffe20003800000 */
.L_x_2670:
[----:B------:R-:W-:Y:S05]  /*15e80*/  BSYNC B0 ;  /* 0x0000000000007941 */ /* 0x000fea0003800000 */
.L_x_2669:
[----:B------:R-:W-:Y:S05]  /*15e90*/  BRA `(.L_x_2548) ;  /* 0xffffffbc006c7947 */ /* 0x000fea000383ffff */
.L_x_2553:
[----:B-1----:R1:W3:Y:S02]  /*15ea0*/  SYNCS.PHASECHK.TRANS64.TRYWAIT P0, [R4+URZ+0x30820], R0 ;  /* 0x03082000040075a7 */ /* 0x0022e4000800017f */
[----:B---3--:R-:W-:Y:S05]  /*15eb0*/  @!P0 NANOSLEEP.SYNCS 0x989680 ;  /* 0x009896800000895d */ /* 0x008fea0003900000 */
[----:B------:R-:W3:Y:S02]  /*15ec0*/  @!P0 SYNCS.PHASECHK.TRANS64 P0, [R4+URZ+0x30820], R0 ;  /* 0x03082000040085a7 */ /* 0x000ee4000800007f */
[----:B---3--:R-:W-:Y:S05]  /*15ed0*/  @!P0 BRA `(.L_x_2553) ;  /* 0xfffffffc00f08947 */ /* 0x008fea000383ffff */
[----:B------:R-:W-:Y:S05]  /*15ee0*/  BRA `(.L_x_2671) ;  /* 0xffffffc000e47947 */ /* 0x000fea000383ffff */
.L_x_2554:
[----:B------:R-:W3:Y:S01]  /*15ef0*/  S2R R2, SR_TID.X ;  /* 0x0000000000027919 */ /* 0x000ee20000002100 */
[----:B------:R-:W-:Y:S01]  /*15f00*/  BSSY B0, `(.L_x_2672) ;  /* 0x000000a000007945 */ /* 0x000fe20003800000 */
[----:B------:R-:W-:Y:S01]  /*15f10*/  MOV R12, RZ ;  /* 0x000000ff000c7202 */ /* 0x000fe20000000f00 */
[----:B------:R-:W-:Y:S02]  /*15f20*/  IMAD.MOV.U32 R11, RZ, RZ, 0x1f ;  /* 0x0000001fff0b7424 */ /* 0x000fe400078e00ff */
[----:B------:R-:W-:Y:S01]  /*15f30*/  IMAD.MOV.U32 R15, RZ, RZ, -0x1 ;  /* 0xffffffffff0f7424 */ /* 0x000fe200078e00ff */
[----:B---3--:R-:W-:-:S04]  /*15f40*/  SHF.R.U32.HI R2, RZ, 0x5, R2 ;  /* 0x00000005ff027819 */ /* 0x008fc80000011602 */
[----:B------:R-:W-:-:S05]  /*15f50*/  LOP3.LUT R2, R2, 0x3, RZ, 0xc0, !PT ;  /* 0x0000000302027812 */ /* 0x000fca00078ec0ff */
[----:B------:R-:W-:-:S07]  /*15f60*/  IMAD.MOV.U32 R13, RZ, RZ, R2 ;  /* 0x000000ffff0d7224 */ /* 0x000fce00078e0002 */
[----:B012---:R-:W-:Y:S05]  /*15f70*/  WARPSYNC.COLLECTIVE R15, `(.L_x_2673) ;  /* 0x000000000f087348 */ /* 0x007fea0003c00000 */
[----:B------:R3:W4:Y:S02]  /*15f80*/  SHFL.IDX P6, R14, R13, R12, R11 ;  /* 0x0000000c0d0e7389 */ /* 0x00072400000c000b */
[----:B01234-:R-:W-:Y:S01]  /*15f90*/  ENDCOLLECTIVE ;  /* 0x000000000000791b */ /* 0x01ffe20003800000 */
.L_x_2673:
[----:B------:R-:W-:Y:S05]  /*15fa0*/  BSYNC B0 ;  /* 0x0000000000007941 */ /* 0x000fea0003800000 */
.L_x_2672:
[----:B------:R-:W-:Y:S05]  /*15fb0*/  BRA `(.L_x_2674) ;  /* 0xffffffc000cc7947 */ /* 0x000fea000383ffff */
.L_x_2557:
[----:B------:R-:W-:Y:S01]  /*15fc0*/  BSSY B1, `(.L_x_2675) ;  /* 0x0000006000017945 */ /* 0x000fe20003800000 */
[----:B------:R-:W-:-:S07]  /*15fd0*/  IMAD.MOV.U32 R15, RZ, RZ, -0x1 ;  /* 0xffffffffff0f7424 */ /* 0x000fce00078e00ff */
[----:B012---:R-:W-:Y:S05]  /*15fe0*/  WARPSYNC.COLLECTIVE R15, `(.L_x_2676) ;  /* 0x000000000f0c7348 */ /* 0x007fea0003c00000 */
[----:B------:R-:W-:Y:S02]  /*15ff0*/  ELECT P6, UR62, PT ;  /* 0x00000000003e782f */ /* 0x000fe400038c0000 */
[----:B------:R-:W-:Y:S01]  /*16000*/  MOV R14, UR62 ;  /* 0x0000003e000e7c02 */ /* 0x000fe20008000f00 */
[----:B012---:R-:W-:Y:S10]  /*16010*/  ENDCOLLECTIVE ;  /* 0x000000000000791b */ /* 0x007ff40003800000 */
.L_x_2676:
[----:B------:R-:W-:Y:S05]  /*16020*/  BSYNC B1 ;  /* 0x0000000000017941 */ /* 0x000fea0003800000 */
.L_x_2675:
[----:B------:R-:W-:Y:S05]  /*16030*/  BRA `(.L_x_2677) ;  /* 0xffffffc000c47947 */ /* 0x000fea000383ffff */
.L_x_2559:
[----:B-1----:R1:W3:Y:S02]  /*16040*/  SYNCS.PHASECHK.TRANS64.TRYWAIT P1, [R5+URZ+0x30840], R0 ;  /* 0x03084000050075a7 */ /* 0x0022e4000802017f */
[----:B---3--:R-:W-:Y:S05]  /*16050*/  @!P1 NANOSLEEP.SYNCS 0x989680 ;  /* 0x009896800000995d */ /* 0x008fea0003900000 */
[----:B------:R-:W3:Y:S02]  /*16060*/  @!P1 SYNCS.PHASECHK.TRANS64 P1, [R5+URZ+0x30840], R0 ;  /* 0x03084000050095a7 */ /* 0x000ee4000802007f */
[----:B---3--:R-:W-:Y:S05]  /*16070*/  @!P1 BRA `(.L_x_2559) ;  /* 0xfffffffc00f09947 */ /* 0x008fea000383ffff */
[----:B------:R-:W-:Y:S05]  /*16080*/  BRA `(.L_x_2678) ;  /* 0xffffffc000ec7947 */ /* 0x000fea000383ffff */
.L_x_2561:
[----:B---3--:R3:W4:Y:S02]  /*16090*/  SYNCS.PHASECHK.TRANS64.TRYWAIT P1, [R27+URZ+0x30840], R2 ;  /* 0x030840021b0075a7 */ /* 0x008724000802017f */
[----:B----4-:R-:W-:Y:S05]  /*160a0*/  @!P1 NANOSLEEP.SYNCS 0x989680 ;  /* 0x009896800000995d */ /* 0x010fea0003900000 */
[----:B------:R-:W4:Y:S02]  /*160b0*/  @!P1 SYNCS.PHASECHK.TRANS64 P1, [R27+URZ+0x30840], R2 ;  /* 0x030840021b0095a7 */ /* 0x000f24000802007f */
[----:B----4-:R-:W-:Y:S05]  /*160c0*/  @!P1 BRA `(.L_x_2561) ;  /* 0xfffffffc00f09947 */ /* 0x010fea000383ffff */
[----:B------:R-:W-:Y:S05]  /*160d0*/  BRA `(.L_x_2679) ;  /* 0xffffffc000f87947 */ /* 0x000fea000383ffff */
.L_x_2563:
[----:B----4-:R4:W0:Y:S02]  /*160e0*/  SYNCS.PHASECHK.TRANS64.TRYWAIT P1, [R5+URZ+0x30860], R0 ;  /* 0x03086000050075a7 */ /* 0x010824000802017f */
[----:B0-----:R-:W-:Y:S05]  /*160f0*/  @!P1 NANOSLEEP.SYNCS 0x989680 ;  /* 0x009896800000995d */ /* 0x001fea0003900000 */
[----:B------:R-:W0:Y:S02]  /*16100*/  @!P1 SYNCS.PHASECHK.TRANS64 P1, [R5+URZ+0x30860], R0 ;  /* 0x03086000050095a7 */ /* 0x000e24000802007f */
[----:B0-----:R-:W-:Y:S05]  /*16110*/  @!P1 BRA `(.L_x_2563) ;  /* 0xfffffffc00f09947 */ /* 0x001fea000383ffff */
[----:B------:R-:W-:Y:S05]  /*16120*/  BRA `(.L_x_2680) ;  /* 0xffffffc000f47947 */ /* 0x000fea000383ffff */
.L_x_2681:
        /* <DEDUP_REMOVED lines=13> */
.L_x_3240:


//--------------------- .text._ZN7cutlass13device_kernelIN5flash11enable_sm90INS1_16FlashAttnFwdSm90INS1_25CollectiveMainloopFwdSm90ILi2EN4cute5tupleIJNS5_1CILi1EEES8_S8_EEENS6_IJNS7_ILi128EEENS7_ILi96EEENS7_ILi192EEEEEELi192ENS_6half_tEfNS_4arch4Sm90ELb1ELb0ELb1ELb1ELb1ELb1ELb0ELb1ELb1ELb1ELb0ELb0EEENS1_21CollectiveEpilogueFwdINS6_IJSA_SC_SB_EEES9_SE_SG_Li256ELb1ELb1ELb0ELb0EEENS1_36VarlenDynamicPersistentTileSchedulerILi128ELi96ELi256ELi128ELb0ELb1ELb1ELb1ELb1ELb1EEEEEEEEEvNT_6ParamsE --------------------------
	.section	.text._ZN7cutlass13device_kernelIN5flash11enable_sm90INS1_16FlashAttnFwdSm90INS1_25CollectiveMainloopFwdSm90ILi2EN4cute5tupleIJNS5_1CILi1EEES8_S8_EEENS6_IJNS7_ILi128EEENS7_ILi96EEENS7_ILi192EEEEEELi192ENS_6half_tEfNS_4arch4Sm90ELb1ELb0ELb1ELb1ELb1ELb1ELb0ELb1ELb1ELb1ELb0ELb0EEENS1_21CollectiveEpilogueFwdINS6_IJSA_SC_SB_EEES9_SE_SG_Li256ELb1ELb1ELb0ELb0EEENS1_36VarlenDynamicPersistentTileSchedulerILi128ELi96ELi256ELi128ELb0ELb1ELb1ELb1ELb1ELb1EEEEEEEEEvNT_6ParamsE,"ax",@progbits
	.align	128
.text._ZN7cutlass13device_kernelIN5flash11enable_sm90INS1_16FlashAttnFwdSm90INS1_25CollectiveMainloopFwdSm90ILi2EN4cute5tupleIJNS5_1CILi1EEES8_S8_EEENS6_IJNS7_ILi128EEENS7_ILi96EEENS7_ILi192EEEEEELi192ENS_6half_tEfNS_4arch4Sm90ELb1ELb0ELb1ELb1ELb1ELb1ELb0ELb1ELb1ELb1ELb0ELb0EEENS1_21CollectiveEpilogueFwdINS6_IJSA_SC_SB_EEES9_SE_SG_Li256ELb1ELb1ELb0ELb0EEENS1_36VarlenDynamicPersistentTileSchedulerILi128ELi96ELi256ELi128ELb0ELb1ELb1ELb1ELb1ELb1EEEEEEEEEvNT_6ParamsE:
        .type           _ZN7cutlass13device_kernelIN5flash11enable_sm90INS1_16FlashAttnFwdSm90INS1_25CollectiveMainloopFwdSm90ILi2EN4cute5tupleIJNS5_1CILi1EEES8_S8_EEENS6_IJNS7_ILi128EEENS7_ILi96EEENS7_ILi192EEEEEELi192ENS_6half_tEfNS_4arch4Sm90ELb1ELb0ELb1ELb1ELb1ELb1ELb0ELb1ELb1ELb1ELb0ELb0EEENS1_21CollectiveEpilogueFwdINS6_IJSA_SC_SB_EEES9_SE_SG_Li256ELb1ELb1ELb0ELb0EEENS1_36VarlenDynamicPersistentTileSchedulerILi128ELi96ELi256ELi128ELb0ELb1ELb1ELb1ELb1ELb1EEEEEEEEEvNT_6ParamsE,@function
        .size           _ZN7cutlass13device_kernelIN5flash11enable_sm90INS1_16FlashAttnFwdSm90INS1_25CollectiveMainloopFwdSm90ILi2EN4cute5tupleIJNS5_1CILi1EEES8_S8_EEENS6_IJNS7_ILi128EEENS7_ILi96EEENS7_ILi192EEEEEELi192ENS_6half_tEfNS_4arch4Sm90ELb1ELb0ELb1ELb1ELb1ELb1ELb0ELb1ELb1ELb1ELb0ELb0EEENS1_21CollectiveEpilogueFwdINS6_IJSA_SC_SB_EEES9_SE_SG_Li256ELb1ELb1ELb0ELb0EEENS1_36VarlenDynamicPersistentTileSchedulerILi128ELi96ELi256ELi128ELb0ELb1ELb1ELb1ELb1ELb1EEEEEEEEEvNT_6ParamsE,(.L_x_3241 - _ZN7cutlass13device_kernelIN5flash11enable_sm90INS1_16FlashAttnFwdSm90INS1_25CollectiveMainloopFwdSm90ILi2EN4cute5tupleIJNS5_1CILi1EEES8_S8_EEENS6_IJNS7_ILi128EEENS7_ILi96EEENS7_ILi192EEEEEELi192ENS_6half_tEfNS_4arch4Sm90ELb1ELb0ELb1ELb1ELb1ELb1ELb0ELb1ELb1ELb1ELb0ELb0EEENS1_21CollectiveEpilogueFwdINS6_IJSA_SC_SB_EEES9_SE_SG_Li256ELb1ELb1ELb0ELb0EEENS1_36VarlenDynamicPersistentTileSchedulerILi128ELi96ELi256ELi128ELb0ELb1ELb1ELb1ELb1ELb1EEEEEEEEEvNT_6ParamsE)
        .other          _ZN7cutlass13device_kernelIN5flash11enable_sm90INS1_16FlashAttnFwdSm90INS1_25CollectiveMainloopFwdSm90ILi2EN4cute5tupleIJNS5_1CILi1EEES8_S8_EEENS6_IJNS7_ILi128EEENS7_ILi96EEENS7_ILi192EEEEEELi192ENS_6half_tEfNS_4arch4Sm90ELb1ELb0ELb1ELb1ELb1ELb1ELb0ELb1ELb1ELb1ELb0ELb0EEENS1_21CollectiveEpilogueFwdINS6_IJSA_SC_SB_EEES9_SE_SG_Li256ELb1ELb1ELb0ELb0EEENS1_36VarlenDynamicPersistentTileSchedulerILi128ELi96ELi256ELi128ELb0ELb1ELb1ELb1ELb1ELb1EEEEEEEEEvNT_6ParamsE,@"STO_CUDA_ENTRY STV_DEFAULT"
_ZN7cutlass13device_kernelIN5flash11enable_sm90INS1_16FlashAttnFwdSm90INS1_25CollectiveMainloopFwdSm90ILi2EN4cute5tupleIJNS5_1CILi1EEES8_S8_EEENS6_IJNS7_ILi128EEENS7_ILi96EEENS7_ILi192EEEEEELi192ENS_6half_tEfNS_4arch4Sm90ELb1ELb0ELb1ELb1ELb1ELb1ELb0ELb1ELb1ELb1ELb0ELb0EEENS1_21CollectiveEpilogueFwdINS6_IJSA_SC_SB_EEES9_SE_SG_Li256ELb1ELb1ELb0ELb0EEENS1_36VarlenDynamicPersistentTileSchedulerILi128ELi96ELi256ELi128ELb0ELb1ELb1ELb1ELb1ELb1EEEEEEEEEvNT_6ParamsE:
        /* <DEDUP_REMOVED lines=18> */
.L_x_2683:
[----:B------:R-:W-:Y:S05]  /*0120*/  BSYNC B0 ;  /* 0x0000000000007941 */ /* 0x000fea0003800000 */
.L_x_2682:
        /* <DEDUP_REMOVED lines=41> */
.L_x_2684:
        /* <DEDUP_REMOVED lines=22> */
.L_x_2685:
        /* <DEDUP_REMOVED lines=18> */
.L_x_2686:
        /* <DEDUP_REMOVED lines=22> */
.L_x_2687:
        /* <DEDUP_REMOVED lines=22> */
.L_x_2688:
        /* <DEDUP_REMOVED lines=10> */
.L_x_2691:
        /* <DEDUP_REMOVED lines=8> */
[----:B-1----:R-:W-:-:S05]  /*0a20*/  MOV R217, UR4 ;  /* 0x0000000400d97c02 */ /* 0x002fca0008000f00 */
        /* <DEDUP_REMOVED lines=9> */
[----:B------:R-:W-:Y:S01]  /*0ac0*/  IMAD.MOV.U32 R18, RZ, RZ, RZ ;  /* 0x000000ffff127224 */ /* 0x000fe200078e00ff */
[----:B------:R-:W-:Y:S01]  /*0ad0*/  MOV R196, RZ ;  /* 0x000000ff00c47202 */ /* 0x000fe20000000f00 */
[----:B------:R-:W-:Y:S02]  /*0ae0*/  IMAD.MOV.U32 R204, RZ, RZ, RZ ;  /* 0x000000ffffcc7224 */ /* 0x000fe400078e00ff */
[----:B------:R-:W-:-:S08]  /*0af0*/  IMAD.MOV.U32 R199, RZ, RZ, RZ ;  /* 0x000000ffffc77224 */ /* 0x000fd000078e00ff */
[----:B------:R-:W-:Y:S01]  /*0b00*/  UIADD3 UR4, UR4, 0x12400, URZ ;  /* 0x0001240004047890 */ /* 0x000fe2000fffe03f */
[----:B--2---:R-:W-:Y:S02]  /*0b10*/  R2UR UR5, R3 ;  /* 0x00000000030572ca */ /* 0x004fe400000e0000 */
[----:B------:R-:W-:-:S04]  /*0b20*/  SHF.R.S32.HI R3, RZ, 0x1f, R0 ;  /* 0x0000001fff037819 */ /* 0x000fc80000011400 */
[----:B------:R-:W-:-:S04]  /*0b30*/  LEA.HI R4, R3, R0, RZ, 0x7 ;  /* 0x0000000003047211 */ /* 0x000fc800078f38ff */
[----:B------:R-:W-:Y:S02]  /*0b40*/  LOP3.LUT R5, R4, 0xffffff80, RZ, 0xc0, !PT ;  /* 0xffffff8004057812 */ /* 0x000fe400078ec0ff */
[----:B------:R-:W-:Y:S01]  /*0b50*/  SHF.R.S32.HI R14, RZ, 0x7, R4 ;  /* 0x00000007ff0e7819 */ /* 0x000fe20000011404 */
[----:B------:R-:W-:Y:S02]  /*0b60*/  ULOP3.LUT UR5, UR5, 0x1, URZ, 0xfc, !UPT ;  /* 0x0000000105057892 */ /* 0x000fe4000f8efc3f */
[----:B------:R-:W-:Y:S01]  /*0b70*/  IMAD.IADD R15, R0, 0x1, -R5 ;  /* 0x00000001000f7824 */ /* 0x000fe200078e0a05 */
[----:B------:R-:W-:Y:S02]  /*0b80*/  LEA.HI R5, R3, R0, RZ, 0x4 ;  /* 0x0000000003057211 */ /* 0x000fe400078f20ff */
[----:B------:R-:W-:Y:S02]  /*0b90*/  LEA.HI R4, R4, R14, RZ, 0x1 ;  /* 0x0000000e04047211 */ /* 0x000fe400078f08ff */
[----:B------:R-:W-:Y:S01]  /*0ba0*/  SHF.R.S32.HI R8, RZ, 0x1f, R15 ;  /* 0x0000001fff087819 */ /* 0x000fe2000001140f */
[----:B------:R-:W-:Y:S01]  /*0bb0*/  STL [R1+0x60], R15 ;  /* 0x0000600f01007387 */ /* 0x000fe20000100800 */
[----:B------:R-:W-:-:S02]  /*0bc0*/  SHF.R.S32.HI R6, RZ, 0x4, R5 ;  /* 0x00000004ff067819 */ /* 0x000fc40000011405 */
[CC--:B------:R-:W-:Y:S01]  /*0bd0*/  LEA.HI R9, R8.reuse, R15.reuse, RZ, 0x2 ;  /* 0x0000000f08097211 */ /* 0x0c0fe200078f10ff */
[----:B------:R0:W-:Y:S01]  /*0be0*/  STL [R1+0x7c], R14 ;  /* 0x00007c0e01007387 */ /* 0x0001e20000100800 */
[----:B------:R-:W-:Y:S02]  /*0bf0*/  LEA.HI R8, R8, R15, RZ, 0x5 ;  /* 0x0000000f08087211 */ /* 0x000fe400078f28ff */
[--C-:B------:R-:W-:Y:S02]  /*0c00*/  SHF.R.S32.HI R10, RZ, 0x2, R9.reuse ;  /* 0x00000002ff0a7819 */ /* 0x100fe40000011409 */
[----:B------:R-:W-:Y:S02]  /*0c10*/  SHF.R.S32.HI R7, RZ, 0x1f, R9 ;  /* 0x0000001fff077819 */ /* 0x000fe40000011409 */
[----:B------:R-:W-:Y:S02]  /*0c20*/  SHF.R.S32.HI R8, RZ, 0x5, R8 ;  /* 0x00000005ff087819 */ /* 0x000fe40000011408 */
[----:B------:R-:W-:-:S02]  /*0c30*/  LEA.HI R11, R7, R10, RZ, 0x3 ;  /* 0x0000000a070b7211 */ /* 0x000fc400078f18ff */
[----:B------:R-:W-:Y:S02]  /*0c40*/  LEA.HI R7, R5, R6, RZ, 0x1 ;  /* 0x0000000605077211 */ /* 0x000fe400078f08ff */
[----:B------:R-:W-:Y:S02]  /*0c50*/  LOP3.LUT R11, R11, 0xfffffff8, RZ, 0xc0, !PT ;  /* 0xfffffff80b0b7812 */ /* 0x000fe400078ec0ff */
[----:B------:R-:W-:Y:S02]  /*0c60*/  LOP3.LUT R7, R7, 0x1ffffffe, RZ, 0xc0, !PT ;  /* 0x1ffffffe07077812 */ /* 0x000fe400078ec0ff */
[----:B------:R-:W-:Y:S02]  /*0c70*/  IADD3 R11, R10, -R11, RZ ;  /* 0x8000000b0a0b7210 */ /* 0x000fe40007ffe0ff */
[CC--:B------:R-:W-:Y:S01]  /*0c80*/  LEA.HI R10, R3.reuse, R0.reuse, RZ, 0x2 ;  /* 0x00000000030a7211 */ /* 0x0c0fe200078f10ff */
[----:B------:R-:W-:Y:S01]  /*0c90*/  IMAD.IADD R7, R6, 0x1, -R7 ;  /* 0x0000000106077824 */ /* 0x000fe200078e0a07 */
[----:B------:R-:W-:Y:S01]  /*0ca0*/  LEA.HI R6, R3, R0, RZ, 0x5 ;  /* 0x0000000003067211 */ /* 0x000fe200078f28ff */
[----:B------:R-:W-:Y:S01]  /*0cb0*/  IMAD R11, R8, 0x10, R11 ;  /* 0x00000010080b7824 */ /* 0x000fe200078e020b */
[----:B------:R-:W-:-:S02]  /*0cc0*/  LOP3.LUT R5, R5, 0x3fffff0, RZ, 0xc0, !PT ;  /* 0x03fffff005057812 */ /* 0x000fc400078ec0ff */
[----:B------:R-:W-:Y:S02]  /*0cd0*/  LOP3.LUT R13, R10, 0xfffffffc, RZ, 0xc0, !PT ;  /* 0xfffffffc0a0d7812 */ /* 0x000fe400078ec0ff */
[----:B------:R-:W-:Y:S02]  /*0ce0*/  SHF.R.S32.HI R6, RZ, 0x5, R6 ;  /* 0x00000005ff067819 */ /* 0x000fe40000011406 */
[C---:B------:R-:W-:Y:S01]  /*0cf0*/  IADD3 R5, R0.reuse, -R5, RZ ;  /* 0x8000000500057210 */ /* 0x040fe20007ffe0ff */
[----:B------:R-:W-:Y:S01]  /*0d00*/  IMAD.IADD R20, R0, 0x1, -R13 ;  /* 0x0000000100147824 */ /* 0x000fe200078e0a0d */
[--C-:B------:R-:W-:Y:S01]  /*0d10*/  SHF.R.S32.HI R203, RZ, 0x2, R10.reuse ;  /* 0x00000002ffcb7819 */ /* 0x100fe2000001140a */
[C---:B------:R-:W-:Y:S01]  /*0d20*/  IMAD.SHL.U32 R222, R6.reuse, 0x200, RZ ;  /* 0x0000020006de7824 */ /* 0x040fe200078e00ff */
[----:B------:R-:W-:Y:S01]  /*0d30*/  LEA.HI R8, R3, R0, RZ, 0x3 ;  /* 0x0000000003087211 */ /* 0x000fe200078f18ff */
[----:B------:R-:W-:Y:S01]  /*0d40*/  IMAD R12, R6, 0x10, R5 ;  /* 0x00000010060c7824 */ /* 0x000fe200078e0205 */
[----:B------:R-:W-:Y:S01]  /*0d50*/  SHF.R.S32.HI R10, RZ, 0x1f, R10 ;  /* 0x0000001fff0a7819 */ /* 0x000fe2000001140a */
[----:B------:R-:W-:Y:S01]  /*0d60*/  VIADD R5, R203, 0x40 ;  /* 0x00000040cb057836 */ /* 0x000fe20000000000 */
[----:B------:R-:W-:Y:S01]  /*0d70*/  LOP3.LUT R3, R8, 0xfffffff8, RZ, 0xc0, !PT ;  /* 0xfffffff808037812 */ /* 0x000fe200078ec0ff */
[----:B------:R-:W-:Y:S01]  /*0d80*/  IMAD R12, R12, 0x8, R7 ;  /* 0x000000080c0c7824 */ /* 0x000fe200078e0207 */
[----:B------:R-:W-:Y:S01]  /*0d90*/  SHF.L.U32 R192, R20, 0x2, RZ ;  /* 0x0000000214c07819 */ /* 0x000fe200000006ff */
[----:B------:R-:W-:Y:S01]  /*0da0*/  IMAD.SHL.U32 R216, R5, 0x40, RZ ;  /* 0x0000004005d87824 */ /* 0x000fe200078e00ff */
[----:B------:R-:W-:Y:S01]  /*0db0*/  LEA.HI R10, R10, R203, RZ, 0x3 ;  /* 0x000000cb0a0a7211 */ /* 0x000fe200078f18ff */
[----:B------:R-:W-:Y:S01]  /*0dc0*/  STL [R1+0x54], R20 ;  /* 0x0000541401007387 */ /* 0x000fe20000100800 */
[----:B------:R-:W-:Y:S01]  /*0dd0*/  IADD3 R19, R0, -R3, RZ ;  /* 0x8000000300137210 */ /* 0x000fe20007ffe0ff */
[----:B------:R-:W-:Y:S01]  /*0de0*/  VIADD R205, R192, 0x40 ;  /* 0x00000040c0cd7836 */ /* 0x000fe20000000000 */
[----:B------:R-:W-:Y:S01]  /*0df0*/  SHF.R.S32.HI R0, RZ, 0x1f, R5 ;  /* 0x0000001fff007819 */ /* 0x000fe20000011405 */
[----:B------:R-:W-:Y:S01]  /*0e00*/  IMAD.SHL.U32 R16, R20, 0x8, RZ ;  /* 0x0000000814107824 */ /* 0x000fe200078e00ff */
[----:B------:R-:W-:Y:S01]  /*0e10*/  LOP3.LUT R10, R10, 0xfffffff8, RZ, 0xc0, !PT ;  /* 0xfffffff80a0a7812 */ /* 0x000fe200078ec0ff */
[C---:B------:R-:W-:Y:S01]  /*0e20*/  IMAD.IADD R194, R192.reuse, 0x1, R205 ;  /* 0x00000001c0c27824 */ /* 0x040fe200078e02cd */
[----:B------:R-:W-:Y:S01]  /*0e30*/  IADD3 R206, R192, 0x20, RZ ;  /* 0x00000020c0ce7810 */ /* 0x000fe20007ffe0ff */
[----:B------:R1:W-:Y:S01]  /*0e40*/  STL [R1+0x3c], R19 ;  /* 0x00003c1301007387 */ /* 0x0003e20000100800 */
[----:B------:R-:W-:Y:S01]  /*0e50*/  LEA.HI R0, R0, R5, RZ, 0x3 ;  /* 0x0000000500007211 */ /* 0x000fe200078f18ff */
[----:B------:R-:W-:Y:S01]  /*0e60*/  IMAD.IADD R228, R203, 0x1, -R10 ;  /* 0x00000001cbe47824 */ /* 0x000fe200078e0a0a */
[----:B------:R-:W-:Y:S01]  /*0e70*/  IADD3 R195, R192, R206, RZ ;  /* 0x000000cec0c37210 */ /* 0x000fe20007ffe0ff */
[----:B------:R-:W-:Y:S01]  /*0e80*/  VIADD R22, R16, 0x60 ;  /* 0x0000006010167836 */ /* 0x000fe20000000000 */
[----:B------:R-:W-:Y:S01]  /*0e90*/  LOP3.LUT R4, R4, 0x3fffffe, RZ, 0xc0, !PT ;  /* 0x03fffffe04047812 */ /* 0x000fe200078ec0ff */
[----:B------:R-:W-:Y:S01]  /*0ea0*/  IMAD.SHL.U32 R223, R0, 0x40, RZ ;  /* 0x0000004000df7824 */ /* 0x000fe200078e00ff */
[----:B------:R-:W-:Y:S01]  /*0eb0*/  SHF.R.S32.HI R0, RZ, 0x1f, R195 ;  /* 0x0000001fff007819 */ /* 0x000fe200000114c3 */
[----:B------:R-:W-:Y:S01]  /*0ec0*/  IMAD.SHL.U32 R219, R228, 0x40, RZ ;  /* 0x00000040e4db7824 */ /* 0x000fe200078e00ff */
[----:B------:R-:W-:Y:S01]  /*0ed0*/  SHF.R.S32.HI R3, RZ, 0x1f, R194 ;  /* 0x0000001fff037819 */ /* 0x000fe200000114c2 */
[----:B------:R-:W-:Y:S01]  /*0ee0*/  IMAD.IADD R4, R14, 0x1, -R4 ;  /* 0x000000010e047824 */ /* 0x000fe200078e0a04 */
[-C--:B------:R-:W-:Y:S01]  /*0ef0*/  LEA.HI R197, R0, R195.reuse, RZ, 0x3 ;  /* 0x000000c300c57211 */ /* 0x080fe200078f18ff */
[C---:B------:R-:W-:Y:S01]  /*0f00*/  VIADD R208, R192.reuse, 0x10 ;  /* 0x00000010c0d07836 */ /* 0x040fe20000000000 */
[-C--:B------:R-:W-:Y:S01]  /*0f10*/  LEA.HI R5, R3, R194.reuse, RZ, 0x6 ;  /* 0x000000c203057211 */ /* 0x080fe200078f30ff */
[----:B------:R-:W-:Y:S01]  /*0f20*/  VIADD R207, R192, 0x30 ;  /* 0x00000030c0cf7836 */ /* 0x000fe20000000000 */
[----:B------:R-:W-:Y:S01]  /*0f30*/  LEA.HI R0, R0, R195, RZ, 0x6 ;  /* 0x000000c300007211 */ /* 0x000fe200078f30ff */
[----:B------:R-:W-:Y:S01]  /*0f40*/  VIADD R215, R192, 0x50 ;  /* 0x00000050c0d77836 */ /* 0x000fe20000000000 */
[----:B------:R-:W-:Y:S01]  /*0f50*/  LOP3.LUT R219, R219, 0x1c0, RZ, 0xc0, !PT ;  /* 0x000001c0dbdb7812 */ /* 0x000fe200078ec0ff */
[----:B------:R-:W-:Y:S01]  /*0f60*/  IMAD.SHL.U32 R7, R5, 0x80, RZ ;  /* 0x0000008005077824 */ /* 0x000fe200078e00ff */
[----:B------:R-:W-:-:S02]  /*0f70*/  LEA.HI R3, R3, R194, RZ, 0x3 ;  /* 0x000000c203037211 */ /* 0x000fc400078f18ff */
[----:B------:R-:W-:Y:S02]  /*0f80*/  LOP3.LUT R216, R216, 0x1c0, RZ, 0xc0, !PT ;  /* 0x000001c0d8d87812 */ /* 0x000fe400078ec0ff */
[----:B0-----:R-:W-:Y:S02]  /*0f90*/  LEA R14, R4, R11, 0x6 ;  /* 0x0000000b040e7211 */ /* 0x001fe400078e30ff */
[----:B------:R-:W-:Y:S02]  /*0fa0*/  SHF.L.U32 R4, R0, 0x7, RZ ;  /* 0x0000000700047819 */ /* 0x000fe400000006ff */
[----:B------:R-:W-:Y:S01]  /*0fb0*/  SHF.R.U32.HI R221, RZ, 0x3, R219 ;  /* 0x00000003ffdd7819 */ /* 0x000fe200000116db */
[----:B------:R-:W-:Y:S01]  /*0fc0*/  STL [R1+0x80], R14 ;  /* 0x0000800e01007387 */ /* 0x000fe20000100800 */
[C---:B------:R-:W-:Y:S02]  /*0fd0*/  LOP3.LUT R0, R219.reuse, 0x38, R197, 0xf8, !PT ;  /* 0x00000038db007812 */ /* 0x040fe400078ef8c5 */
[----:B------:R-:W-:Y:S01]  /*0fe0*/  LOP3.LUT R6, R219, 0x38, R3, 0xf8, !PT ;  /* 0x00000038db067812 */ /* 0x000fe200078ef803 */
[----:B------:R-:W-:Y:S01]  /*0ff0*/  STL [R1+0x50], RZ ;  /* 0x000050ff01007387 */ /* 0x000fe20000100800 */
[----:B------:R-:W-:-:S02]  /*1000*/  SHF.R.U32.HI R13, RZ, 0x3, R216 ;  /* 0x00000003ff0d7819 */ /* 0x000fc400000116d8 */
[C---:B------:R-:W-:Y:S02]  /*1010*/  LOP3.LUT R11, R216.reuse, 0x38, R3, 0xf8, !PT ;  /* 0x00000038d80b7812 */ /* 0x040fe400078ef803 */
[----:B------:R-:W-:Y:S02]  /*1020*/  LOP3.LUT R10, R216, 0x38, R197, 0xf8, !PT ;  /* 0x00000038d80a7812 */ /* 0x000fe400078ef8c5 */
[-C--:B------:R-:W-:Y:S02]  /*1030*/  LOP3.LUT R5, R0, R221.reuse, RZ, 0x3c, !PT ;  /* 0x000000dd00057212 */ /* 0x080fe400078e3cff */
[----:B------:R-:W-:Y:S02]  /*1040*/  LOP3.LUT R7, R7, 0xffffe000, RZ, 0xc0, !PT ;  /* 0xffffe00007077812 */ /* 0x000fe400078ec0ff */
[----:B------:R-:W-:Y:S02]  /*1050*/  LOP3.LUT R6, R6, R221, RZ, 0x3c, !PT ;  /* 0x000000dd06067212 */ /* 0x000fe400078e3cff */
[----:B------:R-:W-:-:S02]  /*1060*/  LOP3.LUT R223, R223, 0xfffffe00, RZ, 0xc0, !PT ;  /* 0xfffffe00dfdf7812 */ /* 0x000fc400078ec0ff */
[-C--:B------:R-:W-:Y:S02]  /*1070*/  LOP3.LUT R0, R11, R13.reuse, RZ, 0x3c, !PT ;  /* 0x0000000d0b007212 */ /* 0x080fe400078e3cff */
[----:B------:R-:W-:Y:S02]  /*1080*/  LOP3.LUT R4, R4, 0xffffe000, RZ, 0xc0, !PT ;  /* 0xffffe00004047812 */ /* 0x000fe400078ec0ff */
[----:B------:R-:W-:Y:S02]  /*1090*/  LOP3.LUT R10, R10, R13, RZ, 0x3c, !PT ;  /* 0x0000000d0a0a7212 */ /* 0x000fe400078e3cff */
[-C--:B------:R-:W-:Y:S02]  /*10a0*/  IADD3 R6, R6, R7.reuse, R222 ;  /* 0x0000000706067210 */ /* 0x080fe40007ffe0de */
[----:B------:R-:W-:Y:S02]  /*10b0*/  IADD3 R7, R0, R7, R223 ;  /* 0x0000000700077210 */ /* 0x000fe40007ffe0df */
[----:B------:R-:W-:-:S02]  /*10c0*/  MOV R0, UR5 ;  /* 0x0000000500007c02 */ /* 0x000fc40008000f00 */
[-C--:B------:R-:W-:Y:S02]  /*10d0*/  IADD3 R5, R5, R4.reuse, R222 ;  /* 0x0000000405057210 */ /* 0x080fe40007ffe0de */
[----:B------:R-:W-:Y:S01]  /*10e0*/  IADD3 R10, R10, R4, R223 ;  /* 0x000000040a0a7210 */ /* 0x000fe20007ffe0df */
[----:B------:R-:W-:Y:S01]  /*10f0*/  IMAD.U32 R4, RZ, RZ, UR4 ;  /* 0x00000004ff047e24 */ /* 0x000fe2000f8e00ff */
[----:B------:R-:W-:Y:S01]  /*1100*/  SHF.R.S32.HI R8, RZ, 0x3, R8 ;  /* 0x00000003ff087819 */ /* 0x000fe20000011408 */
[----:B------:R0:W-:Y:S01]  /*1110*/  STL [R1+0x4], R0 ;  /* 0x0000040001007387 */ /* 0x0001e20000100800 */
[----:B------:R-:W-:Y:S01]  /*1120*/  SHF.L.U32 R224, R19, 0x3, RZ ;  /* 0x0000000313e07819 */ /* 0x000fe200000006ff */
[----:B-1----:R-:W-:Y:S01]  /*1130*/  VIADD R19, R16, 0x80 ;  /* 0x0000008010137836 */ /* 0x002fe20000000000 */
[----:B------:R-:W-:Y:S01]  /*1140*/  SHF.R.S32.HI R198, RZ, 0x3, R3 ;  /* 0x00000003ffc67819 */ /* 0x000fe20000011403 */
[----:B------:R1:W-:Y:S01]  /*1150*/  STL [R1+0x5c], R8 ;  /* 0x00005c0801007387 */ /* 0x0003e20000100800 */
[----:B------:R-:W-:-:S02]  /*1160*/  LEA R3, R5, UR4, 0x1 ;  /* 0x0000000405037c11 */ /* 0x000fc4000f8e08ff */
[----:B------:R-:W-:Y:S01]  /*1170*/  LEA R5, R10, UR4, 0x1 ;  /* 0x000000040a057c11 */ /* 0x000fe2000f8e08ff */
[----:B------:R2:W-:Y:S01]  /*1180*/  STL [R1+0x78], R4 ;  /* 0x0000780401007387 */ /* 0x0005e20000100800 */
[----:B------:R-:W-:Y:S02]  /*1190*/  LOP3.LUT R229, R9, 0x7ffffffc, RZ, 0xc0, !PT ;  /* 0x7ffffffc09e57812 */ /* 0x000fe400078ec0ff */
[----:B0-----:R-:W-:Y:S02]  /*11a0*/  LEA.HI R0, R20, R20, RZ, 0x1 ;  /* 0x0000001414007211 */ /* 0x001fe400078f08ff */
[----:B------:R-:W-:Y:S01]  /*11b0*/  IADD3 R23, R16, 0xa0, RZ ;  /* 0x000000a010177810 */ /* 0x000fe20007ffe0ff */
[----:B------:R-:W-:Y:S01]  /*11c0*/  IMAD.IADD R229, R15, 0x1, -R229 ;  /* 0x000000010fe57824 */ /* 0x000fe200078e0ae5 */
[----:B-1----:R-:W-:Y:S02]  /*11d0*/  IADD3 R8, R224, 0x80, RZ ;  /* 0x00000080e0087810 */ /* 0x002fe40007ffe0ff */
[----:B------:R-:W-:Y:S01]  /*11e0*/  LOP3.LUT R0, R0, 0x1ffffffe, RZ, 0xc0, !PT ;  /* 0x1ffffffe00007812 */ /* 0x000fe200078ec0ff */
[----:B--2---:R-:W-:Y:S01]  /*11f0*/  VIADD R4, R224, 0x40 ;  /* 0x00000040e0047836 */ /* 0x004fe20000000000 */
[----:B------:R-:W-:-:S02]  /*1200*/  LOP3.LUT R4, R216, 0x38, R16, 0xf8, !PT ;  /* 0x00000038d8047812 */ /* 0x000fc400078ef810 */
[----:B------:R-:W-:Y:S01]  /*1210*/  SHF.R.S32.HI R8, RZ, 0x1f, R8 ;  /* 0x0000001fff087819 */ /* 0x000fe20000011408 */
[----:B------:R-:W-:Y:S01]  /*1220*/  IMAD.SHL.U32 R8, R12, 0x8, RZ ;  /* 0x000000080c087824 */ /* 0x000fe200078e00ff */
[----:B------:R-:W-:Y:S02]  /*1230*/  LOP3.LUT R4, R223, R4, R13, 0xf6, !PT ;  /* 0x00000004df047212 */ /* 0x000fe400078ef60d */
[----:B------:R-:W-:Y:S02]  /*1240*/  IADD3 R0, R20, -R0, RZ ;  /* 0x8000000014007210 */ /* 0x000fe40007ffe0ff */
[----:B------:R-:W-:Y:S01]  /*1250*/  LEA R4, R4, UR4, 0x1 ;  /* 0x0000000404047c11 */ /* 0x000fe2000f8e08ff */
[----:B------:R-:W-:Y:S01]  /*1260*/  STL [R1+0x84], R8 ;  /* 0x0000840801007387 */ /* 0x000fe20000100800 */
[----:B------:R-:W-:Y:S02]  /*1270*/  LEA R0, R0, R14, 0x3 ;  /* 0x0000000e00007211 */ /* 0x000fe400078e18ff */
[----:B------:R-:W-:Y:S01]  /*1280*/  SHF.R.S32.HI R17, RZ, 0x1f, R16 ;  /* 0x0000001fff117819 */ /* 0x000fe20000011410 */
[----:B------:R0:W-:Y:S01]  /*1290*/  STL [R1+0x70], R4 ;  /* 0x0000700401007387 */ /* 0x0001e20000100800 */
[----:B------:R-:W-:-:S02]  /*12a0*/  SHF.R.S32.HI R202, RZ, 0x1f, R22 ;  /* 0x0000001fffca7819 */ /* 0x000fc40000011416 */
[----:B------:R-:W-:Y:S01]  /*12b0*/  SHF.R.S32.HI R201, RZ, 0x1f, R19 ;  /* 0x0000001fffc97819 */ /* 0x000fe20000011413 */
[----:B------:R1:W-:Y:S01]  /*12c0*/  STL [R1+0x74], R3 ;  /* 0x0000740301007387 */ /* 0x0003e20000100800 */
[----:B------:R-:W-:Y:S02]  /*12d0*/  SHF.R.S32.HI R200, RZ, 0x1f, R23 ;  /* 0x0000001fffc87819 */ /* 0x000fe40000011417 */
[----:B------:R-:W-:Y:S01]  /*12e0*/  SHF.R.S32.HI R197, RZ, 0x3, R197 ;  /* 0x00000003ffc57819 */ /* 0x000fe200000114c5 */
[----:B------:R2:W-:Y:S01]  /*12f0*/  STL [R1+0x68], R5 ;  /* 0x0000680501007387 */ /* 0x0005e20000100800 */
[----:B0-----:R-:W-:Y:S02]  /*1300*/  LEA R4, R6, UR4, 0x1 ;  /* 0x0000000406047c11 */ /* 0x001fe4000f8e08ff */
[----:B-1----:R-:W-:-:S03]  /*1310*/  LEA R3, R7, UR4, 0x1 ;  /* 0x0000000407037c11 */ /* 0x002fc6000f8e08ff */
[----:B------:R2:W-:Y:S04]  /*1320*/  STL [R1+0x6c], R4 ;  /* 0x00006c0401007387 */ /* 0x0005e80000100800 */
[----:B------:R2:W-:Y:S04]  /*1330*/  STL [R1+0x38], R0 ;  /* 0x0000380001007387 */ /* 0x0005e80000100800 */
[----:B------:R2:W-:Y:S02]  /*1340*/  STL [R1+0x64], R3 ;  /* 0x0000640301007387 */ /* 0x0005e40000100800 */
.L_x_2928:
[----:B0-234-:R-:W0:Y:S01]  /*1350*/  LDC.64 R4, c[0x0][0xc88] ;  /* 0x00032200ff047b82 */ /* 0x01de220000000a00 */
[----:B------:R-:W-:Y:S01]  /*1360*/  ULDC.64 UR4, c[0x0][0xa28] ;  /* 0x00028a0000047ab9 */ /* 0x000fe20000000a00 */
[----:B------:R-:W-:Y:S01]  /*1370*/  ULDC.64 UR8, c[0x0][0xa18] ;  /* 0x0002860000087ab9 */ /* 0x000fe20000000a00 */
[----:B------:R-:W-:Y:S01]  /*1380*/  ULDC.64 UR6, c[0x0][0xa08] ;  /* 0x0002820000067ab9 */ /* 0x000fe20000000a00 */
[----:B0-----:R-:W-:-:S05]  /*1390*/  IMAD.WIDE R4, R31, 0x4, R4 ;  /* 0x000000041f047825 */ /* 0x001fca00078e0204 */
[----:B------:R-:W2:Y:S01]  /*13a0*/  LDG.E R3, desc[UR60][R4.64] ;  /* 0x0000003c04037981 */ /* 0x000ea2000c1e1900 */
        /* <DEDUP_REMOVED lines=15> */
[----:B------:R-:W-:Y:S01]  /*14a0*/  IADD3 R8, P4, R32, UR6, RZ ;  /* 0x0000000620087c10 */ /* 0x000fe2000ff9e0ff */
[----:B-1----:R1:W-:Y:S01]  /*14b0*/  STL [R1+0x44], R32 ;  /* 0x0000442001007387 */ /* 0x0023e20000100800 */
[----:B0-----:R-:W-:-:S02]  /*14c0*/  IMAD.MOV.U32 R0, RZ, RZ, RZ ;  /* 0x000000ffff007224 */ /* 0x001fc400078e00ff */
[----:B------:R-:W-:Y:S01]  /*14d0*/  IADD3.X R9, R28, UR7, RZ, P4, !PT ;  /* 0x000000071c097c10 */ /* 0x000fe2000a7fe4ff */
[----:B------:R-:W-:Y:S01]  /*14e0*/  IMAD.U32 R226, RZ, RZ, UR4 ;  /* 0x00000004ffe27e24 */ /* 0x000fe2000f8e00ff */
[----:B------:R1:W-:Y:S01]  /*14f0*/  STL [R1+0x48], R28 ;  /* 0x0000481c01007387 */ /* 0x0003e20000100800 */
[----:B------:R-:W-:-:S03]  /*1500*/  ULDC.64 UR4, c[0x0][0x418] ;  /* 0x0001060000047ab9 */ /* 0x000fc60000000a00 */
[----:B------:R1:W5:Y:S01]  /*1510*/  @P2 LDG.E R0, desc[UR60][R4.64] ;  /* 0x0000003c04002981 */ /* 0x000362000c1e1900 */
[----:B------:R-:W-:-:S03]  /*1520*/  @P1 IADD3 R6, P2, R32, UR8, RZ ;  /* 0x0000000820061c10 */ /* 0x000fc6000ff5e0ff */
[----:B------:R1:W5:Y:S01]  /*1530*/  @P0 LDG.E R124, desc[UR60][R8.64] ;  /* 0x0000003c087c0981 */ /* 0x000362000c1e1900 */
[----:B------:R-:W-:-:S03]  /*1540*/  @P1 IADD3.X R7, R28, UR9, RZ, P2, !PT ;  /* 0x000000091c071c10 */ /* 0x000fc600097fe4ff */
[----:B------:R1:W-:Y:S01]  /*1550*/  STL [R1+0x40], R30 ;  /* 0x0000401e01007387 */ /* 0x0003e20000100800 */
[----:B------:R-:W-:Y:S01]  /*1560*/  UISETP.NE.U32.AND UP0, UPT, UR4, URZ, UPT ;  /* 0x0000003f0400728c */ /* 0x000fe2000bf05070 */
[----:B------:R-:W-:Y:S02]  /*1570*/  ULDC.64 UR8, c[0x0][0xa20] ;  /* 0x0002880000087ab9 */ /* 0x000fe40000000a00 */
[----:B------:R1:W5:Y:S01]  /*1580*/  @P1 LDG.E R226, desc[UR60][R6.64] ;  /* 0x0000003c06e21981 */ /* 0x000362000c1e1900 */
[----:B------:R-:W-:Y:S01]  /*1590*/  UISETP.NE.AND.EX UP0, UPT, UR5, URZ, UPT, UP0 ;  /* 0x0000003f0500728c */ /* 0x000fe2000bf05300 */
[----:B------:R-:W-:Y:S01]  /*15a0*/  ISETP.NE.U32.AND P2, PT, RZ, UR8, PT ;  /* 0x00000008ff007c0c */ /* 0x000fe2000bf45070 */
[----:B------:R-:W-:Y:S01]  /*15b0*/  ULDC UR4, c[0x0][0x424] ;  /* 0x0001090000047ab9 */ /* 0x000fe20000000800 */
[----:B------:R-:W-:Y:S01]  /*15c0*/  ULDC UR5, c[0x0][0x2f0] ;  /* 0x0000bc0000057ab9 */ /* 0x000fe20000000800 */
[----:B------:R-:W-:Y:S01]  /*15d0*/  USEL UR4, UR4, 0x1, UP0 ;  /* 0x0000000104047887 */ /* 0x000fe20008000000 */
[----:B------:R-:W-:Y:S01]  /*15e0*/  ISETP.NE.AND.EX P2, PT, RZ, UR9, PT, P2 ;  /* 0x00000009ff007c0c */ /* 0x000fe2000bf45320 */
[----:B------:R-:W-:-:S02]  /*15f0*/  IMAD.MOV.U32 R25, RZ, RZ, R3 ;  /* 0x000000ffff197224 */ /* 0x000fc400078e0003 */
[----:B------:R-:W-:-:S03]  /*1600*/  UIMAD UR4, UR4, UR5, URZ ;  /* 0x00000005040472a4 */ /* 0x000fc6000f8e023f */
[----:B------:R-:W-:Y:S01]  /*1610*/  ULDC UR5, c[0x0][0x348] ;  /* 0x0000d20000057ab9 */ /* 0x000fe20000000800 */
[----:B-1----:R-:W-:Y:S08]  /*1620*/  @P1 BRA `(.L_x_2693) ;  /* 0x0000000000241947 */ /* 0x002ff00003800000 */
        /* <DEDUP_REMOVED lines=8> */
[----:B--2---:R-:W-:-:S07]  /*16b0*/  IADD3 R226, -R226, R3, RZ ;  /* 0x00000003e2e27210 */ /* 0x004fce0007ffe1ff */
.L_x_2693:
[----:B------:R-:W-:Y:S02]  /*16c0*/  IMAD.U32 R24, RZ, RZ, UR5 ;  /* 0x00000005ff187e24 */ /* 0x000fe4000f8e00ff */
[----:B------:R-:W-:Y:S01]  /*16d0*/  IMAD.U32 R27, RZ, RZ, UR4 ;  /* 0x00000004ff1b7e24 */ /* 0x000fe2000f8e00ff */
[----:B------:R-:W-:Y:S06]  /*16e0*/  @!P2 BRA `(.L_x_2694) ;  /* 0x000000000010a947 */ /* 0x000fec0003800000 */
[----:B------:R-:W-:-:S04]  /*16f0*/  IADD3 R4, P0, R32, UR8, RZ ;  /* 0x0000000820047c10 */ /* 0x000fc8000ff1e0ff */
[----:B------:R-:W-:-:S05]  /*1700*/  IADD3.X R5, R28, UR9, RZ, P0, !PT ;  /* 0x000000091c057c10 */ /* 0x000fca00087fe4ff */
[----:B------:R0:W5:Y:S01]  /*1710*/  LDG.E R27, desc[UR60][R4.64] ;  /* 0x0000003c041b7981 */ /* 0x000162000c1e1900 */
[----:B------:R-:W-:Y:S05]  /*1720*/  BRA `(.L_x_2695) ;  /* 0x0000000000107947 */ /* 0x000fea0003800000 */
.L_x_2694:
[----:B------:R-:W-:Y:S05]  /*1730*/  @!P0 BRA `(.L_x_2695) ;  /* 0x00000000000c8947 */ /* 0x000fea0003800000 */
[----:B------:R-:W2:Y:S04]  /*1740*/  LDG.E R4, desc[UR60][R8.64] ;  /* 0x0000003c08047981 */ /* 0x000ea8000c1e1900 */
[----:B------:R-:W2:Y:S02]  /*1750*/  LDG.E R27, desc[UR60][R8.64+0x4] ;  /* 0x0000043c081b7981 */ /* 0x000ea4000c1e1900 */
[----:B--2---:R-:W-:-:S07]  /*1760*/  IADD3 R27, -R4, R27, RZ ;  /* 0x0000001b041b7210 */ /* 0x004fce0007ffe1ff */
.L_x_2695:
[----:B------:R-:W-:Y:S01]  /*1770*/  ULDC.64 UR4, c[0x0][0xa10] ;  /* 0x0002840000047ab9 */ /* 0x000fe20000000a00 */
[----:B------:R-:W1:Y:S01]  /*1780*/  LDC R9, c[0x0][0x448] ;  /* 0x00011200ff097b82 */ /* 0x000e620000000800 */
        /* <DEDUP_REMOVED lines=13> */
[----:B-1----:R-:W-:Y:S01]  /*1860*/  ISETP.NE.AND P1, PT, R9, 0x1, PT ;  /* 0x000000010900780c */ /* 0x002fe20003f25270 */
[----:B------:R-:W-:Y:S01]  /*1870*/  IMAD.SHL.U32 R225, R29, 0x80, RZ ;  /* 0x000000801de17824 */ /* 0x000fe200078e00ff */
[----:B------:R-:W-:-:S04]  /*1880*/  PLOP3.LUT P2, PT, PT, PT, PT, 0x80, 0x0 ;  /* 0x000000000000781c */ /* 0x000fc80003f4f070 */
[----:B0-----:R-:W-:-:S07]  /*1890*/  IADD3 R4, R225, 0x7f, RZ ;  /* 0x0000007fe1047810 */ /* 0x001fce0007ffe0ff */
[----:B------:R-:W0:Y:S08]  /*18a0*/  @P1 LDC R9, c[0x0][0x44c] ;  /* 0x00011300ff091b82 */ /* 0x000e300000000800 */
[----:B------:R-:W1:Y:S01]  /*18b0*/  @P1 LDC R5, c[0x0][0x450] ;  /* 0x00011400ff051b82 */ /* 0x000e620000000800 */
[----:B--2---:R-:W-:Y:S02]  /*18c0*/  @P0 IMAD.IADD R24, R8, 0x1, -R3 ;  /* 0x0000000108180824 */ /* 0x004fe400078e0a03 */
[----:B------:R-:W-:-:S02]  /*18d0*/  IMAD.IADD R8, R27, 0x1, -R0 ;  /* 0x000000011b087824 */ /* 0x000fc400078e0a00 */
[----:B0-----:R-:W-:-:S03]  /*18e0*/  @P1 IMAD.HI.U32 R0, R4, R9, RZ ;  /* 0x0000000904001227 */ /* 0x001fc600078e00ff */
[C---:B------:R-:W-:Y:S02]  /*18f0*/  IADD3 R227, R8.reuse, R24, RZ ;  /* 0x0000001808e37210 */ /* 0x040fe40007ffe0ff */
[----:B-1----:R-:W-:Y:S02]  /*1900*/  @P1 SHF.R.U32.HI R4, RZ, R5, R0 ;  /* 0x00000005ff041219 */ /* 0x002fe40000011600 */
[C---:B------:R-:W-:Y:S01]  /*1910*/  IADD3 R137, R227.reuse, 0x60, -R226 ;  /* 0x00000060e3897810 */ /* 0x040fe20007ffe8e2 */
[----:B------:R-:W-:Y:S01]  /*1920*/  VIADD R0, R227, 0x5f ;  /* 0x0000005fe3007836 */ /* 0x000fe20000000000 */
[----:B------:R-:W-:-:S03]  /*1930*/  IADD3 R122, -R8, RZ, RZ ;  /* 0x000000ff087a7210 */ /* 0x000fc60007ffe1ff */
[----:B------:R-:W-:Y:S01]  /*1940*/  IMAD.IADD R4, R137, 0x1, R4 ;  /* 0x0000000189047824 */ /* 0x000fe200078e0204 */
[----:B------:R-:W-:Y:S01]  /*1950*/  VIMNMX R122, RZ, R122, !PT ;  /* 0x0000007aff7a7248 */ /* 0x000fe20007fe0100 */
[----:B------:R-:W-:-:S04]  /*1960*/  IMAD.HI R0, R0, 0x2aaaaaab, RZ ;  /* 0x2aaaaaab00007827 */ /* 0x000fc800078e02ff */
[----:B------:R-:W-:Y:S01]  /*1970*/  IMAD.HI R4, R4, 0x2aaaaaab, RZ ;  /* 0x2aaaaaab04047827 */ /* 0x000fe200078e02ff */
[----:B------:R-:W-:-:S04]  /*1980*/  SHF.R.U32.HI R3, RZ, 0x1f, R0 ;  /* 0x0000001fff037819 */ /* 0x000fc80000011600 */
[----:B------:R-:W-:Y:S02]  /*1990*/  SHF.R.U32.HI R5, RZ, 0x1f, R4 ;  /* 0x0000001fff057819 */ /* 0x000fe40000011604 */
[----:B------:R-:W-:Y:S02]  /*19a0*/  LEA.HI.SX32 R138, R0, R3, 0x1c ;  /* 0x00000003008a7211 */ /* 0x000fe400078fe2ff */
[----:B------:R-:W-:-:S04]  /*19b0*/  LEA.HI.SX32 R5, R4, R5, 0x1c ;  /* 0x0000000504057211 */ /* 0x000fc800078fe2ff */
[----:B------:R-:W-:-:S05]  /*19c0*/  VIMNMX R5, R138, R5, PT ;  /* 0x000000058a057248 */ /* 0x000fca0003fe0100 */
[----:B------:R-:W-:-:S05]  /*19d0*/  IMAD R5, R5, 0x60, -R8 ;  /* 0x0000006005057824 */ /* 0x000fca00078e0a08 */
        /* <DEDUP_REMOVED lines=8> */
[----:B------:R-:W-:-:S04]  /*1a60*/  @P0 LEA.HI.SX32 R26, R0, R3, 0x1c ;  /* 0x00000003001a0211 */ /* 0x000fc800078fe2ff */
[----:B------:R-:W-:-:S13]  /*1a70*/  ISETP.GT.AND P0, PT, R26, R122, PT ;  /* 0x0000007a1a00720c */ /* 0x000fda0003f04270 */
[----:B---3--:R-:W-:Y:S05]  /*1a80*/  @!P0 BRA `(.L_x_2696) ;  /* 0x0000008c009c8947 */ /* 0x008fea0003800000 */
[----:B------:R-:W-:Y:S01]  /*1a90*/  IADD3 R0, R2, 0x1e400, RZ ;  /* 0x0001e40002007810 */ /* 0x000fe20007ffe0ff */
[----:B------:R-:W-:Y:S03]  /*1aa0*/  BSSY B6, `(.L_x_2697) ;  /* 0x0000013000067945 */ /* 0x000fe60003800000 */
        /* <DEDUP_REMOVED lines=12> */
[----:B------:R-:W-:Y:S01]  /*1b70*/  MOV R11, UR7 ;  /* 0x00000007000b7c02 */ /* 0x000fe20008000f00 */
[----:B------:R-:W-:Y:S01]  /*1b80*/  IMAD.MOV.U32 R8, RZ, RZ, 0x70 ;  /* 0x00000070ff087424 */ /* 0x000fe200078e00ff */
[----:B------:R-:W-:Y:S01]  /*1b90*/  MOV R13, RZ ;  /* 0x000000ff000d7202 */ /* 0x000fe20000000f00 */
[----:B0-----:R-:W-:-:S07]  /*1ba0*/  IMAD.MOV.U32 R12, RZ, RZ, 0x1 ;  /* 0x00000001ff0c7424 */ /* 0x001fce00078e00ff */
[----:B------:R-:W-:-:S07]  /*1bb0*/  LEPC R20, `(.L_x_2698) ;  /* 0x000000001014794e */ /* 0x000fce0000000000 */
[----:B-1---5:R-:W-:Y:S05]  /*1bc0*/  CALL.ABS.NOINC R14 ;  /* 0x000000000e007343 */ /* 0x022fea0003c00000 */
.L_x_2698:
[----:B------:R-:W-:Y:S05]  /*1bd0*/  BSYNC B6 ;  /* 0x0000000000067941 */ /* 0x000fea0003800000 */
.L_x_2697:
        /* <DEDUP_REMOVED lines=20> */
.L_x_2700:
[----:B------:R-:W-:Y:S05]  /*1d20*/  BSYNC B6 ;  /* 0x0000000000067941 */ /* 0x000fea0003800000 */
.L_x_2699:
[----:B------:R-:W2:Y:S01]  /*1d30*/  LDL R14, [R1+0x54] ;  /* 0x00005400010e7983 */ /* 0x000ea20000100800 */
[----:B------:R-:W-:Y:S01]  /*1d40*/  ULDC.64 UR4, c[0x0][0x9f8] ;  /* 0x00027e0000047ab9 */ /* 0x000fe20000000a00 */
[----:B------:R-:W0:Y:S01]  /*1d50*/  LDC.64 R96, c[0x0][0x3f8] ;  /* 0x0000fe00ff607b82 */ /* 0x000e220000000a00 */
[----:B------:R-:W-:Y:S01]  /*1d60*/  ISETP.NE.U32.AND P0, PT, RZ, UR4, PT ;  /* 0x00000004ff007c0c */ /* 0x000fe2000bf05070 */
[----:B------:R-:W3:Y:S03]  /*1d70*/  LDL.LU R13, [R1] ;  /* 0x00000000010d7983 */ /* 0x000ee60000300800 */
[----:B------:R-:W-:-:S03]  /*1d80*/  ISETP.NE.AND.EX P0, PT, RZ, UR5, PT, P0 ;  /* 0x00000005ff007c0c */ /* 0x000fc6000bf05300 */
[----:B------:R-:W1:Y:S08]  /*1d90*/  LDC R121, c[0x0][0x3f4] ;  /* 0x0000fd00ff797b82 */ /* 0x000e700000000800 */
[----:B------:R-:W4:Y:S02]  /*1da0*/  LDC.64 R90, c[0x0][0x408] ;  /* 0x00010200ff5a7b82 */ /* 0x000f240000000a00 */
[----:B------:R-:W-:Y:S01]  /*1db0*/  @P0 IADD3 R4, P1, R32, UR4, RZ ;  /* 0x0000000420040c10 */ /* 0x000fe2000ff3e0ff */
[----:B------:R-:W-:-:S03]  /*1dc0*/  ULDC UR4, c[0x0][0x2f4] ;  /* 0x0000bd0000047ab9 */ /* 0x000fc60000000800 */
[----:B------:R-:W-:-:S05]  /*1dd0*/  @P0 IADD3.X R5, R28, UR5, RZ, P1, !PT ;  /* 0x000000051c050c10 */ /* 0x000fca0008ffe4ff */
[----:B------:R0:W2:Y:S01]  /*1de0*/  @P0 LDG.E R25, desc[UR60][R4.64] ;  /* 0x0000003c04190981 */ /* 0x0000a2000c1e1900 */
[----:B------:R-:W-:Y:S02]  /*1df0*/  ISETP.GE.AND P1, PT, R195, UR4, PT ;  /* 0x00000004c3007c0c */ /* 0x000fe4000bf26270 */
[----:B------:R-:W-:Y:S02]  /*1e00*/  ISETP.GE.AND P0, PT, R16, UR4, PT ;  /* 0x0000000410007c0c */ /* 0x000fe4000bf06270 */
[----:B------:R-:W-:Y:S02]  /*1e10*/  SEL R3, RZ, 0xffffffff, P1 ;  /* 0xffffffffff037807 */ /* 0x000fe40000800000 */
[----:B------:R-:W-:-:S03]  /*1e20*/  SEL R0, RZ, 0x1, P0 ;  /* 0x00000001ff007807 */ /* 0x000fc60000000000 */
[----:B------:R-:W-:Y:S01]  /*1e30*/  IMAD.SHL.U32 R3, R3, 0x2, RZ ;  /* 0x0000000203037824 */ /* 0x000fe200078e00ff */
[----:B------:R-:W-:Y:S02]  /*1e40*/  ISETP.GE.AND P0, PT, R194, UR4, PT ;  /* 0x00000004c2007c0c */ /* 0x000fe4000bf06270 */
[----:B------:R-:W-:Y:S02]  /*1e50*/  ISETP.GE.AND P1, PT, R22, UR4, PT ;  /* 0x0000000416007c0c */ /* 0x000fe4000bf26270 */
[----:B------:R-:W-:Y:S02]  /*1e60*/  LOP3.LUT R0, R3, 0x2, R0, 0xe2, !PT ;  /* 0x0000000203007812 */ /* 0x000fe400078ee200 */
[----:B0-----:R-:W-:Y:S02]  /*1e70*/  SHF.R.S32.HI R5, RZ, 0x1f, R203 ;  /* 0x0000001fff057819 */ /* 0x001fe400000114cb */
[----:B------:R-:W-:Y:S02]  /*1e80*/  SEL R3, RZ, 0x4, P0 ;  /* 0x00000004ff037807 */ /* 0x000fe40000000000 */
[----:B------:R-:W-:-:S02]  /*1e90*/  SEL R4, RZ, 0x8, P1 ;  /* 0x00000008ff047807 */ /* 0x000fc40000800000 */
[----:B------:R-:W-:Y:S01]  /*1ea0*/  ISETP.GE.AND P2, PT, R19, UR4, PT ;  /* 0x0000000413007c0c */ /* 0x000fe2000bf46270 */
[----:B------:R-:W-:Y:S01]  /*1eb0*/  IMAD R6, R5, R96, RZ ;  /* 0x0000006005067224 */ /* 0x000fe200078e02ff */
[----:B------:R-:W-:Y:S02]  /*1ec0*/  SHF.R.S32.HI R193, RZ, 0x1f, R192 ;  /* 0x0000001fffc17819 */ /* 0x000fe400000114c0 */
[----:B------:R-:W-:Y:S02]  /*1ed0*/  LOP3.LUT R0, R4, R0, R3, 0xfe, !PT ;  /* 0x0000000004007212 */ /* 0x000fe400078efe03 */
[----:B------:R-:W-:Y:S02]  /*1ee0*/  SEL R3, RZ, 0x10, P2 ;  /* 0x00000010ff037807 */ /* 0x000fe40001000000 */
[----:B-1----:R-:W-:Y:S01]  /*1ef0*/  ISETP.GE.AND P0, PT, R16, R121, PT ;  /* 0x000000791000720c */ /* 0x002fe20003f06270 */
[C---:B------:R-:W-:Y:S01]  /*1f00*/  IMAD R7, R203.reuse, R97, R6 ;  /* 0x00000061cb077224 */ /* 0x040fe200078e0206 */
[----:B------:R-:W-:Y:S01]  /*1f10*/  LOP3.LUT R9, R0, R3, RZ, 0xfc, !PT ;  /* 0x0000000300097212 */ /* 0x000fe200078efcff */
[----:B------:R-:W-:Y:S01]  /*1f20*/  IMAD.WIDE.U32 R100, R203, R96, R192 ;  /* 0x00000060cb647225 */ /* 0x000fe200078e00c0 */
[----:B------:R-:W-:-:S03]  /*1f30*/  SEL R3, R121, RZ, P0 ;  /* 0x000000ff79037207 */ /* 0x000fc60000000000 */
[----:B------:R-:W-:Y:S01]  /*1f40*/  IMAD.WIDE.U32 R98, R203, R96, R16 ;  /* 0x00000060cb627225 */ /* 0x000fe200078e0010 */
[----:B------:R-:W-:-:S03]  /*1f50*/  ISETP.GE.AND P1, PT, R195, R121, PT ;  /* 0x00000079c300720c */ /* 0x000fc60003f26270 */
[----:B----4-:R-:W-:Y:S01]  /*1f60*/  IMAD R0, R5, R90, RZ ;  /* 0x0000005a05007224 */ /* 0x010fe200078e02ff */
[----:B------:R-:W-:Y:S01]  /*1f70*/  IADD3 R101, R101, R7, RZ ;  /* 0x0000000765657210 */ /* 0x000fe20007ffe0ff */
[----:B------:R-:W-:Y:S01]  /*1f80*/  IMAD.IADD R99, R7, 0x1, R99 ;  /* 0x0000000107637824 */ /* 0x000fe200078e0263 */
[----:B------:R-:W-:Y:S01]  /*1f90*/  ISETP.GE.AND P3, PT, R194, R121, PT ;  /* 0x00000079c200720c */ /* 0x000fe20003f66270 */
[----:B------:R-:W-:Y:S01]  /*1fa0*/  IMAD R7, R203, R91, R0 ;  /* 0x0000005bcb077224 */ /* 0x000fe200078e0200 */
[C---:B------:R-:W-:Y:S01]  /*1fb0*/  SEL R0, R121.reuse, RZ, P1 ;  /* 0x000000ff79007207 */ /* 0x040fe20000800000 */
[----:B------:R-:W-:Y:S01]  /*1fc0*/  IMAD.IADD R3, R16, 0x1, R3 ;  /* 0x0000000110037824 */ /* 0x000fe200078e0203 */
[----:B------:R-:W-:Y:S02]  /*1fd0*/  SEL R5, R121, RZ, P3 ;  /* 0x000000ff79057207 */ /* 0x000fe40001800000 */
[----:B------:R-:W-:Y:S01]  /*1fe0*/  IADD3 R4, R195, R0, RZ ;  /* 0x00000000c3047210 */ /* 0x000fe20007ffe0ff */
[----:B------:R-:W-:Y:S01]  /*1ff0*/  IMAD.WIDE.U32 R94, R203, R90, R192 ;  /* 0x0000005acb5e7225 */ /* 0x000fe200078e00c0 */
[----:B------:R-:W-:-:S03]  /*2000*/  SHF.R.S32.HI R0, RZ, 0x1f, R3 ;  /* 0x0000001fff007819 */ /* 0x000fc60000011403 */
[----:B------:R-:W-:Y:S01]  /*2010*/  IMAD.WIDE.U32 R92, R203, R90, R16 ;  /* 0x0000005acb5c7225 */ /* 0x000fe200078e0010 */
[----:B------:R-:W-:-:S03]  /*2020*/  LOP3.LUT P2, RZ, R228, 0x4, RZ, 0xc0, !PT ;  /* 0x00000004e4ff7812 */ /* 0x000fc6000784c0ff */
[----:B------:R-:W-:Y:S01]  /*2030*/  IMAD.IADD R10, R194, 0x1, R5 ;  /* 0x00000001c20a7824 */ /* 0x000fe200078e0205 */
[CC--:B------:R-:W-:Y:S01]  /*2040*/  LEA.HI R5, R0.reuse, R3.reuse, RZ, 0x3 ;  /* 0x0000000300057211 */ /* 0x0c0fe200078f18ff */
[----:B------:R-:W-:Y:S01]  /*2050*/  IMAD.IADD R93, R7, 0x1, R93 ;  /* 0x00000001075d7824 */ /* 0x000fe200078e025d */
[----:B------:R-:W-:Y:S02]  /*2060*/  LEA.HI R0, R0, R3, RZ, 0x6 ;  /* 0x0000000300007211 */ /* 0x000fe400078f30ff */
[----:B------:R-:W-:Y:S02]  /*2070*/  IADD3 R95, R95, R7, RZ ;  /* 0x000000075f5f7210 */ /* 0x000fe40007ffe0ff */
[----:B------:R-:W-:Y:S02]  /*2080*/  SHF.R.S32.HI R7, RZ, 0x1f, R4 ;  /* 0x0000001fff077819 */ /* 0x000fe40000011404 */
[----:B------:R-:W-:Y:S01]  /*2090*/  SHF.R.S32.HI R3, RZ, 0x6, R0 ;  /* 0x00000006ff037819 */ /* 0x000fe20000011400 */
[----:B------:R-:W0:Y:S01]  /*20a0*/  S2R R139, SR_TID.X ;  /* 0x00000000008b7919 */ /* 0x000e220000002100 */
[----:B------:R-:W-:-:S02]  /*20b0*/  LEA.HI R8, R7, R4, RZ, 0x6 ;  /* 0x0000000407087211 */ /* 0x000fc400078f30ff */
[----:B------:R-:W-:Y:S02]  /*20c0*/  LEA.HI R6, R7, R4, RZ, 0x3 ;  /* 0x0000000407067211 */ /* 0x000fe400078f18ff */
[--C-:B------:R-:W-:Y:S02]  /*20d0*/  LOP3.LUT R0, R219, 0x38, R5.reuse, 0xf8, !PT ;  /* 0x00000038db007812 */ /* 0x100fe400078ef805 */
[----:B------:R-:W-:Y:S01]  /*20e0*/  SHF.R.S32.HI R11, RZ, 0x1f, R10 ;  /* 0x0000001fff0b7819 */ /* 0x000fe2000001140a */
[C---:B------:R-:W-:Y:S01]  /*20f0*/  IMAD R134, R3.reuse, 0x1800, R222 ;  /* 0x0000180003867824 */ /* 0x040fe200078e02de */
[----:B------:R-:W-:Y:S01]  /*2100*/  LOP3.LUT R7, R216, 0x38, R5, 0xf8, !PT ;  /* 0x00000038d8077812 */ /* 0x000fe200078ef805 */
[----:B------:R-:W-:Y:S01]  /*2110*/  IMAD R131, R3, 0x1800, R223 ;  /* 0x0000180003837824 */ /* 0x000fe200078e02df */
[----:B------:R-:W-:Y:S02]  /*2120*/  SHF.R.U32.HI R15, RZ, 0x3, R216 ;  /* 0x00000003ff0f7819 */ /* 0x000fe400000116d8 */
[----:B------:R-:W-:-:S02]  /*2130*/  SHF.R.S32.HI R8, RZ, 0x6, R8 ;  /* 0x00000006ff087819 */ /* 0x000fc40000011408 */
[----:B------:R-:W-:Y:S02]  /*2140*/  LOP3.LUT R4, R219, 0x38, R6, 0xf8, !PT ;  /* 0x00000038db047812 */ /* 0x000fe400078ef806 */
[----:B------:R-:W-:Y:S02]  /*2150*/  LOP3.LUT R3, R0, R221, RZ, 0x3c, !PT ;  /* 0x000000dd00037212 */ /* 0x000fe400078e3cff */
[-C--:B------:R-:W-:Y:S02]  /*2160*/  LEA.HI R12, R11, R10.reuse, RZ, 0x3 ;  /* 0x0000000a0b0c7211 */ /* 0x080fe400078f18ff */
[----:B------:R-:W-:Y:S02]  /*2170*/  LOP3.LUT R0, R7, R15, RZ, 0x3c, !PT ;  /* 0x0000000f07007212 */ /* 0x000fe400078e3cff */
[----:B------:R-:W-:Y:S01]  /*2180*/  LEA.HI R10, R11, R10, RZ, 0x6 ;  /* 0x0000000a0b0a7211 */ /* 0x000fe200078f30ff */
[----:B------:R-:W-:Y:S01]  /*2190*/  IMAD R133, R8, 0x1800, R222 ;  /* 0x0000180008857824 */ /* 0x000fe200078e02de */
[----:B------:R-:W-:Y:S01]  /*21a0*/  LOP3.LUT R4, R4, R221, RZ, 0x3c, !PT ;  /* 0x000000dd04047212 */ /* 0x000fe200078e3cff */
[----:B------:R-:W-:Y:S01]  /*21b0*/  IMAD.IADD R134, R134, 0x1, R3 ;  /* 0x0000000186867824 */ /* 0x000fe200078e0203 */
[----:B------:R-:W-:-:S02]  /*21c0*/  IADD3 R131, R131, R0, RZ ;  /* 0x0000000083837210 */ /* 0x000fc40007ffe0ff */
[----:B------:R-:W-:Y:S02]  /*21d0*/  SHF.R.S32.HI R10, RZ, 0x6, R10 ;  /* 0x00000006ff0a7819 */ /* 0x000fe4000001140a */
[C---:B------:R-:W-:Y:S02]  /*21e0*/  LOP3.LUT R3, R216.reuse, 0x38, R6, 0xf8, !PT ;  /* 0x00000038d8037812 */ /* 0x040fe400078ef806 */
[----:B-----5:R-:W-:Y:S02]  /*21f0*/  SHF.R.S32.HI R11, RZ, 0x1f, R136 ;  /* 0x0000001fff0b7819 */ /* 0x020fe40000011488 */
[----:B------:R-:W-:Y:S01]  /*2200*/  LOP3.LUT R0, R219, 0x38, R12, 0xf8, !PT ;  /* 0x00000038db007812 */ /* 0x000fe200078ef80c */
[----:B------:R-:W-:Y:S01]  /*2210*/  IMAD.IADD R133, R133, 0x1, R4 ;  /* 0x0000000185857824 */ /* 0x000fe200078e0204 */
[----:B------:R-:W-:Y:S01]  /*2220*/  LOP3.LUT R7, R216, 0x38, R12, 0xf8, !PT ;  /* 0x00000038d8077812 */ /* 0x000fe200078ef80c */
[----:B------:R-:W-:Y:S01]  /*2230*/  IMAD R130, R10, 0x1800, R222 ;  /* 0x000018000a827824 */ /* 0x000fe200078e02de */
[----:B------:R-:W-:-:S02]  /*2240*/  LOP3.LUT R4, R3, R15, RZ, 0x3c, !PT ;  /* 0x0000000f03047212 */ /* 0x000fc400078e3cff */
[----:B------:R-:W-:Y:S01]  /*2250*/  LOP3.LUT R3, R0, R221, RZ, 0x3c, !PT ;  /* 0x000000dd00037212 */ /* 0x000fe200078e3cff */
[----:B------:R-:W-:Y:S01]  /*2260*/  IMAD R0, R11, R96, RZ ;  /* 0x000000600b007224 */ /* 0x000fe200078e02ff */
[----:B------:R-:W-:Y:S01]  /*2270*/  LOP3.LUT R7, R7, R15, RZ, 0x3c, !PT ;  /* 0x0000000f07077212 */ /* 0x000fe200078e3cff */
[--C-:B------:R-:W-:Y:S02]  /*2280*/  IMAD R128, R10, 0x1800, R223.reuse ;  /* 0x000018000a807824 */ /* 0x100fe400078e02df */
[----:B------:R-:W-:Y:S01]  /*2290*/  IMAD R11, R11, R90, RZ ;  /* 0x0000005a0b0b7224 */ /* 0x000fe200078e02ff */
[----:B------:R-:W-:Y:S01]  /*22a0*/  IADD3 R130, R130, R3, RZ ;  /* 0x0000000382827210 */ /* 0x000fe20007ffe0ff */
[----:B------:R-:W-:Y:S01]  /*22b0*/  IMAD R129, R8, 0x1800, R223 ;  /* 0x0000180008817824 */ /* 0x000fe200078e02df */
[----:B------:R-:W-:Y:S01]  /*22c0*/  SHF.L.U64.HI R106, R90, 0x6, R91 ;  /* 0x000000065a6a7819 */ /* 0x000fe2000001025b */
[----:B------:R-:W-:Y:S01]  /*22d0*/  IMAD.IADD R128, R128, 0x1, R7 ;  /* 0x0000000180807824 */ /* 0x000fe200078e0207 */
[----:B------:R-:W-:Y:S01]  /*22e0*/  SHF.L.U32 R107, R90, 0x6, RZ ;  /* 0x000000065a6b7819 */ /* 0x000fe200000006ff */
[----:B------:R-:W-:-:S02]  /*22f0*/  IMAD R3, R91, 0x60, RZ ;  /* 0x000000605b037824 */ /* 0x000fc400078e02ff */
[C---:B------:R-:W-:Y:S02]  /*2300*/  IMAD R11, R136.reuse, R91, R11 ;  /* 0x0000005b880b7224 */ /* 0x040fe400078e020b */
[----:B------:R-:W-:-:S04]  /*2310*/  IMAD.WIDE.U32 R94, R136, R90, R94 ;  /* 0x0000005a885e7225 */ /* 0x000fc800078e005e */
[----:B------:R-:W-:-:S04]  /*2320*/  IMAD.WIDE.U32 R92, R136, R90, R92 ;  /* 0x0000005a885c7225 */ /* 0x000fc800078e005c */
[C---:B------:R-:W-:Y:S02]  /*2330*/  IMAD R7, R136.reuse, R97, R0 ;  /* 0x0000006188077224 */ /* 0x040fe400078e0200 */
[----:B------:R-:W-:-:S04]  /*2340*/  IMAD.WIDE.U32 R100, R136, R96, R100 ;  /* 0x0000006088647225 */ /* 0x000fc800078e0064 */
[----:B------:R-:W-:-:S04]  /*2350*/  IMAD.WIDE.U32 R90, R90, 0x60, RZ ;  /* 0x000000605a5a7825 */ /* 0x000fc800078e00ff */
[----:B------:R-:W-:Y:S01]  /*2360*/  IMAD.IADD R129, R129, 0x1, R4 ;  /* 0x0000000181817824 */ /* 0x000fe200078e0204 */
[----:B------:R-:W-:Y:S01]  /*2370*/  LOP3.LUT R4, R219, 0x18, R16, 0xf8, !PT ;  /* 0x00000018db047812 */ /* 0x000fe200078ef810 */
[----:B------:R-:W-:Y:S01]  /*2380*/  IMAD.WIDE.U32 R98, R136, R96, R98 ;  /* 0x0000006088627225 */ /* 0x000fe200078e0062 */
[----:B------:R-:W-:Y:S02]  /*2390*/  SHF.L.U64.HI R104, R96, 0x6, R97 ;  /* 0x0000000660687819 */ /* 0x000fe40000010261 */
[----:B------:R-:W-:Y:S01]  /*23a0*/  IADD3 R103, R101, R7, RZ ;  /* 0x0000000765677210 */ /* 0x000fe20007ffe0ff */
[----:B------:R-:W-:Y:S01]  /*23b0*/  IMAD.IADD R124, R124, 0x1, R27 ;  /* 0x000000017c7c7824 */ /* 0x000fe200078e021b */
[----:B------:R-:W-:Y:S01]  /*23c0*/  SHF.R.S32.HI R114, RZ, 0x3, R5 ;  /* 0x00000003ff727819 */ /* 0x000fe20000011405 */
[----:B------:R-:W-:Y:S01]  /*23d0*/  IMAD.IADD R126, R91, 0x1, R3 ;  /* 0x000000015b7e7824 */ /* 0x000fe200078e0203 */
[----:B------:R-:W-:Y:S01]  /*23e0*/  SHF.R.S32.HI R113, RZ, 0x3, R6 ;  /* 0x00000003ff717819 */ /* 0x000fe20000011406 */
[----:B------:R-:W-:Y:S01]  /*23f0*/  IMAD R125, R97, 0x60, RZ ;  /* 0x00000060617d7824 */ /* 0x000fe200078e02ff */
[----:B------:R-:W-:Y:S01]  /*2400*/  LOP3.LUT R127, R4, R221, RZ, 0x3c, !PT ;  /* 0x000000dd047f7212 */ /* 0x000fe200078e3cff */
[----:B------:R-:W-:Y:S01]  /*2410*/  IMAD.SHL.U32 R105, R96, 0x40, RZ ;  /* 0x0000004060697824 */ /* 0x000fe200078e00ff */
[----:B------:R-:W-:Y:S01]  /*2420*/  LOP3.LUT R5, R5, 0xfffffff8, RZ, 0xc0, !PT ;  /* 0xfffffff805057812 */ /* 0x000fe200078ec0ff */
[----:B------:R-:W-:Y:S01]  /*2430*/  IMAD.IADD R3, R7, 0x1, R99 ;  /* 0x0000000107037824 */ /* 0x000fe200078e0263 */
[----:B------:R-:W-:Y:S01]  /*2440*/  LOP3.LUT R6, R6, 0xfffffff8, RZ, 0xc0, !PT ;  /* 0xfffffff806067812 */ /* 0x000fe200078ec0ff */
[----:B------:R-:W-:Y:S01]  /*2450*/  IMAD.WIDE.U32 R96, R96, 0x60, RZ ;  /* 0x0000006060607825 */ /* 0x000fe200078e00ff */
[----:B------:R-:W-:-:S02]  /*2460*/  LOP3.LUT R7, R12, 0xfffffff8, RZ, 0xc0, !PT ;  /* 0xfffffff80c077812 */ /* 0x000fc400078ec0ff */
[----:B------:R-:W-:Y:S01]  /*2470*/  SHF.R.S32.HI R0, RZ, 0x1f, R30 ;  /* 0x0000001fff007819 */ /* 0x000fe2000001141e */
[----:B------:R-:W-:Y:S01]  /*2480*/  IMAD.SHL.U32 R121, R121, 0x2, RZ ;  /* 0x0000000279797824 */ /* 0x000fe200078e00ff */
[----:B0-----:R-:W-:Y:S01]  /*2490*/  LEA.HI R139, R139, 0x8, RZ, 0x19 ;  /* 0x000000088b8b7811 */ /* 0x001fe200078fc8ff */
[----:B------:R-:W-:Y:S01]  /*24a0*/  IMAD.IADD R125, R97, 0x1, R125 ;  /* 0x00000001617d7824 */ /* 0x000fe200078e027d */
[----:B------:R-:W-:Y:S01]  /*24b0*/  IADD3 R127, R222, R127, RZ ;  /* 0x0000007fde7f7210 */ /* 0x000fe20007ffe0ff */
[----:B------:R-:W-:Y:S01]  /*24c0*/  IMAD.IADD R102, R95, 0x1, R11 ;  /* 0x000000015f667824 */ /* 0x000fe200078e020b */
[----:B------:R-:W-:Y:S02]  /*24d0*/  IADD3 R4, R11, R93, RZ ;  /* 0x0000005d0b047210 */ /* 0x000fe40007ffe0ff */
[----:B------:R-:W-:Y:S02]  /*24e0*/  SHF.R.S32.HI R112, RZ, 0x3, R12 ;  /* 0x00000003ff707819 */ /* 0x000fe4000001140c */
[----:B------:R-:W-:-:S02]  /*24f0*/  SHF.R.S32.HI R110, RZ, 0x1f, R5 ;  /* 0x0000001fff6e7819 */ /* 0x000fc40000011405 */
[----:B------:R-:W-:Y:S02]  /*2500*/  SHF.R.S32.HI R109, RZ, 0x1f, R6 ;  /* 0x0000001fff6d7819 */ /* 0x000fe40000011406 */
[----:B------:R-:W-:Y:S02]  /*2510*/  SHF.R.S32.HI R108, RZ, 0x1f, R7 ;  /* 0x0000001fff6c7819 */ /* 0x000fe40000011407 */
[----:B---3--:R-:W-:-:S04]  /*2520*/  LOP3.LUT R13, R13, 0xfffffffe, RZ, 0xc0, !PT ;  /* 0xfffffffe0d0d7812 */ /* 0x008fc800078ec0ff */
[----:B------:R-:W-:-:S04]  /*2530*/  @P3 LOP3.LUT R13, R13, 0x1, RZ, 0xfc, !PT ;  /* 0x000000010d0d3812 */ /* 0x000fc800078efcff */
[----:B------:R-:W-:-:S04]  /*2540*/  LOP3.LUT R13, R13, 0xfffffffb, RZ, 0xc0, !PT ;  /* 0xfffffffb0d0d7812 */ /* 0x000fc800078ec0ff */
[----:B------:R-:W-:-:S05]  /*2550*/  @P2 LOP3.LUT R13, R13, 0x4, RZ, 0xfc, !PT ;  /* 0x000000040d0d2812 */ /* 0x000fca00078efcff */
[----:B------:R0:W-:Y:S01]  /*2560*/  STL [R1], R13 ;  /* 0x0000000d01007387 */ /* 0x0001e20000100800 */
[----:B------:R-:W-:-:S04]  /*2570*/  ISETP.GE.AND P2, PT, R23, UR4, PT ;  /* 0x0000000417007c0c */ /* 0x000fc8000bf46270 */
[----:B------:R-:W-:-:S04]  /*2580*/  SEL R8, RZ, 0x20, P2 ;  /* 0x00000020ff087807 */ /* 0x000fc80001000000 */
[C---:B------:R-:W-:Y:S02]  /*2590*/  LOP3.LUT R27, R9.reuse, R8, RZ, 0xfc, !PT ;  /* 0x00000008091b7212 */ /* 0x040fe400078efcff */
[----:B------:R-:W-:Y:S01]  /*25a0*/  LOP3.LUT R8, R9, 0x1, RZ, 0xc0, !PT ;  /* 0x0000000109087812 */ /* 0x000fe200078ec0ff */
[----:B--2---:R-:W-:Y:S01]  /*25b0*/  IMAD R111, R14, 0x40, R203 ;  /* 0x000000400e6f7824 */ /* 0x004fe200078e02cb */
[C---:B------:R-:W-:Y:S02]  /*25c0*/  LOP3.LUT R9, R27.reuse, 0x2, RZ, 0xc0, !PT ;  /* 0x000000021b097812 */ /* 0x040fe400078ec0ff */
[C---:B------:R-:W-:Y:S02]  /*25d0*/  LOP3.LUT R10, R27.reuse, 0x4, RZ, 0xc0, !PT ;  /* 0x000000041b0a7812 */ /* 0x040fe400078ec0ff */
[C---:B------:R-:W-:Y:S02]  /*25e0*/  LOP3.LUT R20, R27.reuse, 0x8, RZ, 0xc0, !PT ;  /* 0x000000081b147812 */ /* 0x040fe400078ec0ff */
[----:B------:R-:W-:-:S02]  /*25f0*/  LOP3.LUT R21, R27, 0x10, RZ, 0xc0, !PT ;  /* 0x000000101b157812 */ /* 0x000fc400078ec0ff */
[----:B------:R-:W-:Y:S02]  /*2600*/  SHF.R.S32.HI R123, RZ, 0x1f, R25 ;  /* 0x0000001fff7b7819 */ /* 0x000fe40000011419 */
[----:B0-----:R-:W-:-:S07]  /*2610*/  LOP3.LUT R27, R27, 0x20, RZ, 0xc0, !PT ;  /* 0x000000201b1b7812 */ /* 0x001fce00078ec0ff */
.L_x_2806:
[----:B--2-4-:R-:W2:Y:S01]  /*2620*/  LDL.LU R34, [R1] ;  /* 0x0000000001227983 */ /* 0x014ea20000300800 */
[----:B------:R-:W0:Y:S01]  /*2630*/  LDC R32, c[0x0][0x430] ;  /* 0x00010c00ff207b82 */ /* 0x000e220000000800 */
[----:B------:R-:W-:-:S04]  /*2640*/  VIADD R26, R26, 0xffffffff ;  /* 0xffffffff1a1a7836 */ /* 0x000fc80000000000 */
        /* <DEDUP_REMOVED lines=15> */
[----:B------:R-:W-:Y:S02]  /*2740*/  @!P2 IMAD R31, R25, R15, R28 ;  /* 0x0000000f191fa224 */ /* 0x000fe400078e021c */
[----:B------:R-:W-:-:S04]  /*2750*/  @!P2 IMAD.MOV.U32 R28, RZ, RZ, R11 ;  /* 0x000000ffff1ca224 */ /* 0x000fc800078e000b */
[----:B------:R-:W-:Y:S01]  /*2760*/  @!P2 IMAD.WIDE.U32 R14, R25, R14, R28 ;  /* 0x0000000e190ea225 */ /* 0x000fe200078e001c */
[----:B------:R-:W-:-:S03]  /*2770*/  MOV R28, RZ ;  /* 0x000000ff001c7202 */ /* 0x000fc60000000f00 */
[----:B------:R-:W-:Y:S01]  /*2780*/  @!P2 IMAD.IADD R15, R15, 0x1, R31 ;  /* 0x000000010f0fa824 */ /* 0x000fe200078e021f */
[----:B---3--:R-:W-:-:S04]  /*2790*/  @!P2 LEA R12, P3, R14, R12, 0x2 ;  /* 0x0000000c0e0ca211 */ /* 0x008fc800078610ff */
[----:B------:R-:W-:-:S05]  /*27a0*/  @!P2 LEA.HI.X R13, R14, R13, R15, 0x2, P3 ;  /* 0x0000000d0e0da211 */ /* 0x000fca00018f140f */
[----:B------:R0:W5:Y:S01]  /*27b0*/  @!P2 LDG.E R28, desc[UR60][R12.64] ;  /* 0x0000003c0c1ca981 */ /* 0x000162000c1e1900 */
[----:B------:R-:W-:Y:S01]  /*27c0*/  ISETP.GT.AND P2, PT, R26, R122, PT ;  /* 0x0000007a1a00720c */ /* 0x000fe20003f44270 */
[----:B------:R-:W-:Y:S01]  /*27d0*/  IMAD R14, R18, 0x4800, R127 ;  /* 0x00004800120e7824 */ /* 0x000fe200078e027f */
[----:B------:R-:W-:Y:S01]  /*27e0*/  LOP3.LUT P4, RZ, R228, 0x4, RZ, 0xc0, !PT ;  /* 0x00000004e4ff7812 */ /* 0x000fe2000788c0ff */
[----:B------:R-:W-:Y:S01]  /*27f0*/  IMAD.MOV R29, RZ, RZ, -R11 ;  /* 0x000000ffff1d7224 */ /* 0x000fe200078e0a0b */
[----:B------:R-:W-:Y:S05]  /*2800*/  YIELD ;  /* 0x0000000000007946 */ /* 0x000fea0003800000 */
[----:B------:R-:W-:Y:S01]  /*2810*/  VIADD R84, R14, 0x20 ;  /* 0x000000200e547836 */ /* 0x000fe20000000000 */
[----:B------:R-:W-:Y:S01]  /*2820*/  BSSY B0, `(.L_x_2701) ;  /* 0x0000783000007945 */ /* 0x000fe20003800000 */
[----:B------:R-:W-:-:S02]  /*2830*/  IMAD R29, R32, R29, R33 ;  /* 0x0000001d201d7224 */ /* 0x000fc400078e0221 */
[C---:B------:R-:W-:Y:S02]  /*2840*/  IMAD R31, R14.reuse, 0x2, R115 ;  /* 0x000000020e1f7824 */ /* 0x040fe400078e0273 */
[----:B------:R-:W-:-:S05]  /*2850*/  @P4 IADD3 R84, R14, -0x20, RZ ;  /* 0xffffffe00e544810 */ /* 0x000fca0007ffe0ff */
        /* <DEDUP_REMOVED lines=13> */
[-C--:B------:R-:W-:Y:S02]  /*2930*/  IMAD R32, R126, R26.reuse, RZ ;  /* 0x0000001a7e207224 */ /* 0x080fe400078e02ff */
[----:B------:R-:W-:Y:S01]  /*2940*/  IMAD R11, R29, UR5, R14 ;  /* 0x000000051d0b7c24 */ /* 0x000fe2000f8e020e */
[----:B------:R-:W-:Y:S01]  /*2950*/  ULDC.64 UR4, c[0x0][0x310] ;  /* 0x0000c40000047ab9 */ /* 0x000fe20000000a00 */
[----:B------:R-:W-:-:S02]  /*2960*/  IMAD R14, R125, R26, RZ ;  /* 0x0000001a7d0e7224 */ /* 0x000fc400078e02ff */
[----:B------:R-:W-:Y:S01]  /*2970*/  IMAD R15, R86, UR4, RZ ;  /* 0x00000004560f7c24 */ /* 0x000fe2000f8e02ff */
[----:B------:R-:W-:Y:S01]  /*2980*/  IADD3 R13, R13, R11, RZ ;  /* 0x0000000b0d0d7210 */ /* 0x000fe20007ffe0ff */
[----:B------:R-:W-:Y:S01]  /*2990*/  IMAD R87, R26, -0x60, R24 ;  /* 0xffffffa01a577824 */ /* 0x000fe200078e0218 */
[----:B------:R-:W-:Y:S01]  /*29a0*/  SHF.R.S32.HI R11, RZ, 0x1f, R26 ;  /* 0x0000001fff0b7819 */ /* 0x000fe2000001141a */
[C---:B------:R-:W-:Y:S02]  /*29b0*/  IMAD R15, R28.reuse, UR5, R15 ;  /* 0x000000051c0f7c24 */ /* 0x040fe4000f8e020f */
[----:B------:R-:W-:Y:S01]  /*29c0*/  IMAD.WIDE.U32 R12, R28, UR4, R12 ;  /* 0x000000041c0c7c25 */ /* 0x000fe2000f8e000c */
[----:B------:R-:W-:Y:S01]  /*29d0*/  ULDC.64 UR4, c[0x0][0x308] ;  /* 0x0000c20000047ab9 */ /* 0x000fe20000000a00 */
[----:B------:R-:W-:Y:S02]  /*29e0*/  VIMNMX R87, R87, 0x60, PT ;  /* 0x0000006057577848 */ /* 0x000fe40003fe0100 */
[----:B------:R-:W-:-:S02]  /*29f0*/  IMAD.IADD R13, R13, 0x1, R15 ;  /* 0x000000010d0d7824 */ /* 0x000fc400078e020f */
[----:B------:R-:W-:Y:S02]  /*2a00*/  IMAD R15, R0, UR4, RZ ;  /* 0x00000004000f7c24 */ /* 0x000fe4000f8e02ff */
[----:B------:R-:W-:Y:S02]  /*2a10*/  IMAD R37, R11, R90, R32 ;  /* 0x0000005a0b257224 */ /* 0x000fe400078e0220 */
        /* <DEDUP_REMOVED lines=36> */
[----:B------:R-:W-:-:S04]  /*2c60*/  IADD3 R37, P2, R94, R12, RZ ;  /* 0x0000000c5e257210 */ /* 0x000fc80007f5e0ff */
[----:B------:R-:W-:Y:S02]  /*2c70*/  IADD3.X R38, R80, R102, RZ, P2, !PT ;  /* 0x0000006650267210 */ /* 0x000fe400017fe4ff */
        /* <DEDUP_REMOVED lines=30> */
.L_x_2705:
[----:B------:R-:W-:Y:S05]  /*2e60*/  BSYNC B1 ;  /* 0x0000000000017941 */ /* 0x000fea0003800000 */
.L_x_2704:
        /* <DEDUP_REMOVED lines=14> */
[----:B------:R-:W-:-:S02]  /*2f50*/  MOV R82, R57 ;  /* 0x0000003900527202 */ /* 0x000fc40000000f00 */
[----:B------:R-:W-:Y:S01]  /*2f60*/  CS2R R54, SRZ ;  /* 0x0000000000367805 */ /* 0x000fe2000001ff00 */
        /* <DEDUP_REMOVED lines=41> */
.L_x_2707:
[----:B------:R-:W-:Y:S05]  /*3200*/  BSYNC B1 ;  /* 0x0000000000017941 */ /* 0x000fea0003800000 */
.L_x_2706:
[----:B------:R-:W2:Y:S01]  /*3210*/  LDL R11, [R1+0x4] ;  /* 0x00000400010b7983 */ /* 0x000ea20000100800 */
[----:B0-----:R-:W-:Y:S01]  /*3220*/  IMAD.MOV.U32 R12, RZ, RZ, R61 ;  /* 0x000000ffff0c7224 */ /* 0x001fe200078e003d */
[----:B------:R-:W-:Y:S01]  /*3230*/  MOV R14, R69 ;  /* 0x00000045000e7202 */ /* 0x000fe20000000f00 */
[----:B------:R-:W-:Y:S01]  /*3240*/  IMAD.MOV.U32 R13, RZ, RZ, R68 ;  /* 0x000000ffff0d7224 */ /* 0x000fe200078e0044 */
[----:B------:R-:W-:-:S04]  /*3250*/  PRMT R150, R81, 0x5410, R82 ;  /* 0x0000541051967816 */ /* 0x000fc80000000052 */
        /* <DEDUP_REMOVED lines=13> */
[----:B-----5:R-:W-:Y:S01]  /*3330*/  IMAD.MOV.U32 R13, RZ, RZ, R36 ;  /* 0x000000ffff0d7224 */ /* 0x020fe200078e0024 */
[----:B------:R-:W-:Y:S01]  /*3340*/  PRMT R161, R14, 0x7610, R161 ;  /* 0x000076100ea17816 */ /* 0x000fe200000000a1 */
[----:B------:R-:W-:-:S05]  /*3350*/  IMAD.MOV.U32 R14, RZ, RZ, R37 ;  /* 0x000000ffff0e7224 */ /* 0x000fca00078e0025 */
[----:B------:R-:W-:Y:S01]  /*3360*/  PRMT R117, R13, 0x5410, R14 ;  /* 0x000054100d757816 */ /* 0x000fe2000000000e */
[----:B------:R-:W-:Y:S02]  /*3370*/  IMAD.MOV.U32 R13, RZ, RZ, R41 ;  /* 0x000000ffff0d7224 */ /* 0x000fe400078e0029 */
        /* <DEDUP_REMOVED lines=8> */
[----:B------:R-:W-:Y:S01]  /*3400*/  UISETP.NE.AND UP0, UPT, UR4, 0x3, UPT ;  /* 0x000000030400788c */ /* 0x000fe2000bf05270 */
[----:B------:R-:W-:-:S05]  /*3410*/  IMAD.MOV.U32 R12, RZ, RZ, R73 ;  /* 0x000000ffff0c7224 */ /* 0x000fca00078e0049 */
[----:B------:R-:W-:Y:S01]  /*3420*/  PRMT R157, R11, 0x5410, R12 ;  /* 0x000054100b9d7816 */ /* 0x000fe2000000000c */
[----:B------:R-:W-:Y:S01]  /*3430*/  IMAD.MOV.U32 R11, RZ, RZ, R58 ;  /* 0x000000ffff0b7224 */ /* 0x000fe200078e003a */
[----:B------:R-:W-:Y:S02]  /*3440*/  MOV R12, R59 ;  /* 0x0000003b000c7202 */ /* 0x000fe40000000f00 */
[----:B------:R-:W-:Y:S02]  /*3450*/  PLOP3.LUT P2, PT, PT, PT, UP0, 0x80, 0x0 ;  /* 0x000000000000781c */ /* 0x000fe40003f4f008 */
        /* <DEDUP_REMOVED lines=40> */
.L_x_2708:
[----:B------:R-:W-:Y:S01]  /*36e0*/  IMAD R88, R18, 0x8, R2 ;  /* 0x0000000812587824 */ /* 0x000fe200078e0202 */
[----:B------:R-:W-:Y:S01]  /*36f0*/  SHF.L.U32 R89, R204, 0x1f, RZ ;  /* 0x0000001fcc597819 */ /* 0x000fe200000006ff */
[----:B------:R-:W-:Y:S03]  /*3700*/  BSSY B1, `(.L_x_2709) ;  /* 0x0000003000017945 */ /* 0x000fe60003800000 */
[----:B------:R-:W0:Y:S02]  /*3710*/  SYNCS.PHASECHK.TRANS64.TRYWAIT P5, [R88+URZ+0x30890], R89 ;  /* 0x03089059580075a7 */ /* 0x000e2400080a017f */
[----:B0-----:R-:W-:Y:S05]  /*3720*/  @!P5 BRA `(.L_x_2710) ;  /* 0x000002140048d947 */ /* 0x001fea0003800000 */
.L_x_3053:
[----:B------:R-:W-:Y:S05]  /*3730*/  BSYNC B1 ;  /* 0x0000000000017941 */ /* 0x000fea0003800000 */
.L_x_2709:
[----:B------:R-:W-:-:S03]  /*3740*/  UMOV UR4, 0xffffffff ;  /* 0xffffffff00047882 */ /* 0x000fc60000000000 */
[----:B------:R-:W-:Y:S05]  /*3750*/  BRA.DIV UR4, `(.L_x_2711) ;  /* 0x0000021604507947 */ /* 0x000fea000b800000 */
[----:B------:R1:W2:Y:S04]  /*3760*/  SHFL.IDX PT, R82, R119, RZ, 0x1c1f ;  /* 0x001c1fff77527589 */ /* 0x0002a800000e0000 */
[----:B------:R1:W3:Y:S02]  /*3770*/  SHFL.IDX PT, R11, R120, RZ, 0x1c1f ;  /* 0x001c1fff780b7589 */ /* 0x0002e400000e0000 */
.L_x_3057:
        /* <DEDUP_REMOVED lines=12> */
[----:B------:R-:W-:Y:S01]  /*3840*/  HADD2.F32 R148, -RZ, R148.H0_H0 ;  /* 0x20000094ff947230 */ /* 0x000fe20000004100 */
[----:B0-----:R-:W-:Y:S02]  /*3850*/  MOV R78, R13 ;  /* 0x0000000d004e7202 */ /* 0x001fe40000000f00 */
[----:B------:R-:W-:Y:S01]  /*3860*/  SHF.R.U64 R76, R76, 0x10, R77 ;  /* 0x000000104c4c7819 */ /* 0x000fe2000000124d */
[----:B------:R-:W-:Y:S01]  /*3870*/  HADD2.F32 R146, -RZ, R146.H0_H0 ;  /* 0x20000092ff927230 */ /* 0x000fe20000004100 */
[----:B------:R-:W-:Y:S01]  /*3880*/  SHF.R.U32.HI R79, RZ, 0x10, R79 ;  /* 0x00000010ff4f7819 */ /* 0x000fe2000001164f */
[--C-:B------:R-:W-:Y:S01]  /*3890*/  HADD2.F32 R13, -RZ, R78.reuse.H1_H1 ;  /* 0x3000004eff0d7230 */ /* 0x100fe20000004100 */
[----:B------:R-:W-:Y:S01]  /*38a0*/  SHF.R.U32.HI R77, RZ, 0x10, R77 ;  /* 0x00000010ff4d7819 */ /* 0x000fe2000001164d */
[----:B------:R-:W-:Y:S02]  /*38b0*/  HADD2.F32 R145, -RZ, R78.H0_H0 ;  /* 0x2000004eff917230 */ /* 0x000fe40000004100 */
[----:B------:R-:W-:-:S02]  /*38c0*/  HADD2.F32 R76, -RZ, R76.H0_H0 ;  /* 0x2000004cff4c7230 */ /* 0x000fc40000004100 */
[-C--:B------:R-:W-:Y:S01]  /*38d0*/  FMUL.FTZ R78, R13, R146.reuse ;  /* 0x000000920d4e7220 */ /* 0x080fe20000410000 */
[----:B------:R-:W-:Y:S02]  /*38e0*/  HADD2.F32 R77, -RZ, R77.H0_H0 ;  /* 0x2000004dff4d7230 */ /* 0x000fe40000004100 */
[C---:B------:R-:W-:Y:S01]  /*38f0*/  FMUL.FTZ R146, R145.reuse, R146 ;  /* 0x0000009291927220 */ /* 0x040fe20000410000 */
[-C--:B------:R-:W-:Y:S01]  /*3900*/  FFMA.FTZ R78, R145, R76.reuse, -R78 ;  /* 0x0000004c914e7223 */ /* 0x080fe2000001084e */
[----:B------:R-:W-:Y:S02]  /*3910*/  IMAD.MOV.U32 R145, RZ, RZ, R15 ;  /* 0x000000ffff917224 */ /* 0x000fe400078e000f */
[----:B------:R-:W-:Y:S01]  /*3920*/  FFMA.FTZ R13, R13, R76, R146 ;  /* 0x0000004c0d0d7223 */ /* 0x000fe20000010092 */
[----:B------:R-:W-:Y:S02]  /*3930*/  IMAD.MOV.U32 R76, RZ, RZ, R12 ;  /* 0x000000ffff4c7224 */ /* 0x000fe400078e000c */
[----:B------:R-:W-:-:S02]  /*3940*/  HADD2.F32 R15, -RZ, R79.H0_H0 ;  /* 0x2000004fff0f7230 */ /* 0x000fc40000004100 */
[--C-:B------:R-:W-:Y:S01]  /*3950*/  HADD2.F32 R12, -RZ, R145.reuse.H1_H1 ;  /* 0x30000091ff0c7230 */ /* 0x100fe20000004100 */
[----:B------:R-:W-:Y:S01]  /*3960*/  F2FP.F16.F32.PACK_AB R13, R13, R78 ;  /* 0x0000004e0d0d723e */ /* 0x000fe200000000ff */
[----:B------:R-:W-:-:S03]  /*3970*/  HADD2.F32 R146, -RZ, R145.H0_H0 ;  /* 0x20000091ff927230 */ /* 0x000fc60000004100 */
[-C--:B------:R-:W-:Y:S02]  /*3980*/  FMUL.FTZ R79, R12, R15.reuse ;  /* 0x0000000f0c4f7220 */ /* 0x080fe40000410000 */
[C---:B------:R-:W-:Y:S02]  /*3990*/  FMUL.FTZ R145, R146.reuse, R15 ;  /* 0x0000000f92917220 */ /* 0x040fe40000410000 */
[-C--:B------:R-:W-:Y:S01]  /*39a0*/  FFMA.FTZ R15, R146, R77.reuse, -R79 ;  /* 0x0000004d920f7223 */ /* 0x080fe2000001084f */
[--C-:B------:R-:W-:Y:S02]  /*39b0*/  HADD2.F32 R79, -RZ, R76.reuse.H0_H0 ;  /* 0x2000004cff4f7230 */ /* 0x100fe40000004100 */
[----:B------:R-:W-:Y:S01]  /*39c0*/  FFMA.FTZ R12, R12, R77, R145 ;  /* 0x0000004d0c0c7223 */ /* 0x000fe20000010091 */
[----:B------:R-:W-:Y:S02]  /*39d0*/  HADD2.F32 R77, -RZ, R76.H1_H1 ;  /* 0x3000004cff4d7230 */ /* 0x000fe40000004100 */
[----:B------:R-:W-:-:S02]  /*39e0*/  HADD2.F32 R146, -RZ, R158.H0_H0 ;  /* 0x2000009eff927230 */ /* 0x000fc40000004100 */
[--C-:B------:R-:W-:Y:S02]  /*39f0*/  HADD2.F32 R145, -RZ, R14.reuse.H0_H0 ;  /* 0x2000000eff917230 */ /* 0x100fe40000004100 */
[-C--:B------:R-:W-:Y:S01]  /*3a00*/  FMUL.FTZ R76, R77, R148.reuse ;  /* 0x000000944d4c7220 */ /* 0x080fe20000410000 */
[C---:B------:R-:W-:Y:S01]  /*3a10*/  FMUL.FTZ R148, R79.reuse, R148 ;  /* 0x000000944f947220 */ /* 0x040fe20000410000 */
[----:B------:R-:W-:Y:S02]  /*3a20*/  F2FP.F16.F32.PACK_AB R15, R12, R15 ;  /* 0x0000000f0c0f723e */ /* 0x000fe400000000ff */
[-C--:B------:R-:W-:Y:S01]  /*3a30*/  FFMA.FTZ R76, R79, R146.reuse, -R76 ;  /* 0x000000924f4c7223 */ /* 0x080fe2000001084c */
[----:B------:R-:W-:Y:S01]  /*3a40*/  FFMA.FTZ R77, R77, R146, R148 ;  /* 0x000000924d4d7223 */ /* 0x000fe20000010094 */
[----:B------:R-:W-:Y:S02]  /*3a50*/  HADD2.F32 R146, -RZ, R161.H0_H0 ;  /* 0x200000a1ff927230 */ /* 0x000fe40000004100 */
[----:B------:R-:W-:-:S02]  /*3a60*/  HADD2.F32 R79, -RZ, R14.H1_H1 ;  /* 0x3000000eff4f7230 */ /* 0x000fc40000004100 */
[----:B------:R-:W-:Y:S01]  /*3a70*/  HADD2.F32 R14, -RZ, R158.H1_H1 ;  /* 0x3000009eff0e7230 */ /* 0x000fe20000004100 */
[----:B------:R-:W-:Y:S02]  /*3a80*/  F2FP.F16.F32.PACK_AB R12, R77, R76 ;  /* 0x0000004c4d0c723e */ /* 0x000fe400000000ff */
[-C--:B------:R-:W-:Y:S01]  /*3a90*/  FMUL.FTZ R148, R79, R146.reuse ;  /* 0x000000924f947220 */ /* 0x080fe20000410000 */
[----:B------:R-:W-:-:S03]  /*3aa0*/  FMUL.FTZ R146, R145, R146 ;  /* 0x0000009291927220 */ /* 0x000fc60000410000 */
[-C--:B------:R-:W-:Y:S01]  /*3ab0*/  FFMA.FTZ R148, R145, R14.reuse, -R148 ;  /* 0x0000000e91947223 */ /* 0x080fe20000010894 */
[----:B------:R-:W-:-:S05]  /*3ac0*/  FFMA.FTZ R79, R79, R14, R146 ;  /* 0x0000000e4f4f7223 */ /* 0x000fca0000010092 */
[----:B------:R-:W-:-:S07]  /*3ad0*/  F2FP.F16.F32.PACK_AB R14, R79, R148 ;  /* 0x000000944f0e723e */ /* 0x000fce00000000ff */
.L_x_2717:
[----:B------:R-:W-:Y:S05]  /*3ae0*/  BSYNC B3 ;  /* 0x0000000000037941 */ /* 0x000fea0003800000 */
.L_x_2716:
[----:B0-----:R4:W-:Y:S02]  /*3af0*/  ST.E.128 desc[UR60][R80.64], R12 ;  /* 0x0000000c50007985 */ /* 0x0019e4000c101d3c */
.L_x_2715:
[----:B------:R-:W-:Y:S05]  /*3b00*/  BSYNC B2 ;  /* 0x0000000000027941 */ /* 0x000fea0003800000 */
.L_x_2714:
        /* <DEDUP_REMOVED lines=11> */
[--C-:B------:R-:W-:Y:S01]  /*3bc0*/  SHF.R.U64 R78, R72, 0x10, R73.reuse ;  /* 0x00000010484e7819 */ /* 0x100fe20000001249 */
[----:B0-----:R-:W-:Y:S01]  /*3bd0*/  HADD2.F32 R80, -RZ, R15.H0_H0 ;  /* 0x2000000fff507230 */ /* 0x001fe20000004100 */
[----:B------:R-:W-:Y:S01]  /*3be0*/  SHF.R.U32.HI R72, RZ, 0x10, R73 ;  /* 0x00000010ff487819 */ /* 0x000fe20000011649 */
[----:B------:R-:W-:Y:S01]  /*3bf0*/  HADD2.F32 R145, -RZ, R157.H1_H1 ;  /* 0x3000009dff917230 */ /* 0x000fe20000004100 */
[--C-:B------:R-:W-:Y:S01]  /*3c00*/  SHF.R.U32.HI R79, RZ, 0x10, R75.reuse ;  /* 0x00000010ff4f7819 */ /* 0x100fe2000001164b */
[----:B------:R-:W-:Y:S01]  /*3c10*/  HADD2.F32 R78, -RZ, R78.H0_H0 ;  /* 0x2000004eff4e7230 */ /* 0x000fe20000004100 */
[----:B------:R-:W-:Y:S01]  /*3c20*/  SHF.R.U64 R73, R74, 0x10, R75 ;  /* 0x000000104a497819 */ /* 0x000fe2000000124b */
[----:B------:R-:W-:Y:S02]  /*3c30*/  HADD2.F32 R74, -RZ, R15.H1_H1 ;  /* 0x3000000fff4a7230 */ /* 0x000fe40000004100 */
[----:B------:R-:W-:Y:S02]  /*3c40*/  HADD2.F32 R79, -RZ, R79.H0_H0 ;  /* 0x2000004fff4f7230 */ /* 0x000fe40000004100 */
[----:B------:R-:W-:-:S02]  /*3c50*/  HADD2.F32 R146, -RZ, R73.H0_H0 ;  /* 0x20000049ff927230 */ /* 0x000fc40000004100 */
[--C-:B------:R-:W-:Y:S02]  /*3c60*/  HADD2.F32 R73, -RZ, R13.reuse.H1_H1 ;  /* 0x3000000dff497230 */ /* 0x100fe40000004100 */
[-C--:B------:R-:W-:Y:S01]  /*3c70*/  FMUL.FTZ R15, R74, R79.reuse ;  /* 0x0000004f4a0f7220 */ /* 0x080fe20000410000 */
[----:B------:R-:W-:Y:S02]  /*3c80*/  HADD2.F32 R13, -RZ, R13.H0_H0 ;  /* 0x2000000dff0d7230 */ /* 0x000fe40000004100 */
[C---:B------:R-:W-:Y:S01]  /*3c90*/  FMUL.FTZ R79, R80.reuse, R79 ;  /* 0x0000004f504f7220 */ /* 0x040fe20000410000 */
[----:B------:R-:W-:Y:S02]  /*3ca0*/  HADD2.F32 R75, -RZ, R72.H0_H0 ;  /* 0x20000048ff4b7230 */ /* 0x000fe40000004100 */
[-C--:B------:R-:W-:Y:S01]  /*3cb0*/  FMUL.FTZ R72, R73, R146.reuse ;  /* 0x0000009249487220 */ /* 0x080fe20000410000 */
[C---:B------:R-:W-:Y:S02]  /*3cc0*/  FMUL.FTZ R146, R13.reuse, R146 ;  /* 0x000000920d927220 */ /* 0x040fe40000410000 */
        /* <DEDUP_REMOVED lines=10> */
[--C-:B------:R-:W-:Y:S02]  /*3d70*/  HADD2.F32 R12, -RZ, R14.reuse.H1_H1 ;  /* 0x3000000eff0c7230 */ /* 0x100fe40000004100 */
[----:B------:R-:W-:Y:S01]  /*3d80*/  FMUL.FTZ R146, R80, R75 ;  /* 0x0000004b50927220 */ /* 0x000fe20000410000 */
[----:B------:R-:W-:Y:S01]  /*3d90*/  HADD2.F32 R14, -RZ, R14.H0_H0 ;  /* 0x2000000eff0e7230 */ /* 0x000fe20000004100 */
[----:B------:R-:W-:Y:S01]  /*3da0*/  F2FP.F16.F32.PACK_AB R13, R72, R13 ;  /* 0x0000000d480d723e */ /* 0x000fe200000000ff */
[----:B------:R-:W-:-:S02]  /*3db0*/  HADD2.F32 R78, -RZ, R157.H0_H0 ;  /* 0x2000009dff4e7230 */ /* 0x000fc40000004100 */
[-C--:B------:R-:W-:Y:S01]  /*3dc0*/  FMUL.FTZ R75, R12, R73.reuse ;  /* 0x000000490c4b7220 */ /* 0x080fe20000410000 */
[----:B------:R-:W-:Y:S02]  /*3dd0*/  FMUL.FTZ R73, R14, R73 ;  /* 0x000000490e497220 */ /* 0x000fe40000410000 */
[-C--:B------:R-:W-:Y:S01]  /*3de0*/  FFMA.FTZ R81, R80, R78.reuse, -R81 ;  /* 0x0000004e50517223 */ /* 0x080fe20000010851 */
[----:B------:R-:W-:Y:S01]  /*3df0*/  FFMA.FTZ R146, R79, R78, R146 ;  /* 0x0000004e4f927223 */ /* 0x000fe20000010092 */
[-C--:B------:R-:W-:Y:S01]  /*3e00*/  FFMA.FTZ R75, R14, R145.reuse, -R75 ;  /* 0x000000910e4b7223 */ /* 0x080fe2000001084b */
[----:B------:R-:W-:-:S03]  /*3e10*/  FFMA.FTZ R12, R12, R145, R73 ;  /* 0x000000910c0c7223 */ /* 0x000fc60000010049 */
[----:B------:R-:W-:Y:S02]  /*3e20*/  F2FP.F16.F32.PACK_AB R146, R146, R81 ;  /* 0x000000519292723e */ /* 0x000fe400000000ff */
[----:B------:R-:W-:Y:S02]  /*3e30*/  F2FP.F16.F32.PACK_AB R14, R12, R75 ;  /* 0x0000004b0c0e723e */ /* 0x000fe400000000ff */
[----:B------:R-:W-:-:S07]  /*3e40*/  MOV R12, R146 ;  /* 0x00000092000c7202 */ /* 0x000fce0000000f00 */
.L_x_2721:
[----:B------:R-:W-:Y:S05]  /*3e50*/  BSYNC B3 ;  /* 0x0000000000037941 */ /* 0x000fea0003800000 */
.L_x_2720:
[----:B0-----:R0:W-:Y:S02]  /*3e60*/  ST.E.128 desc[UR60][R76.64], R12 ;  /* 0x0000000c4c007985 */ /* 0x0011e4000c101d3c */
.L_x_2719:
[----:B------:R-:W-:Y:S05]  /*3e70*/  BSYNC B2 ;  /* 0x0000000000027941 */ /* 0x000fea0003800000 */
.L_x_2718:
        /* <DEDUP_REMOVED lines=52> */
.L_x_2725:
[----:B------:R-:W-:Y:S05]  /*41c0*/  BSYNC B3 ;  /* 0x0000000000037941 */ /* 0x000fea0003800000 */
.L_x_2724:
[----:B----4-:R0:W-:Y:S02]  /*41d0*/  ST.E.128 desc[UR60][R72.64], R12 ;  /* 0x0000000c48007985 */ /* 0x0101e4000c101d3c */
.L_x_2723:
[----:B------:R-:W-:Y:S05]  /*41e0*/  BSYNC B2 ;  /* 0x0000000000027941 */ /* 0x000fea0003800000 */
.L_x_2722:
        /* <DEDUP_REMOVED lines=50> */
.L_x_2729:
[----:B------:R-:W-:Y:S05]  /*4510*/  BSYNC B3 ;  /* 0x0000000000037941 */ /* 0x000fea0003800000 */
.L_x_2728:
[----:B----4-:R0:W-:Y:S02]  /*4520*/  ST.E.128 desc[UR60][R68.64], R12 ;  /* 0x0000000c44007985 */ /* 0x0101e4000c101d3c */
.L_x_2727:
[----:B------:R-:W-:Y:S05]  /*4530*/  BSYNC B2 ;  /* 0x0000000000027941 */ /* 0x000fea0003800000 */
.L_x_2726:
        /* <DEDUP_REMOVED lines=11> */
[----:B----4-:R-:W-:Y:S01]  /*45f0*/  MOV R68, R15 ;  /* 0x0000000f00447202 */ /* 0x010fe20000000f00 */
[----:B------:R-:W-:Y:S01]  /*4600*/  HADD2.F32 R70, -RZ, R70.H0_H0 ;  /* 0x20000046ff467230 */ /* 0x000fe20000004100 */
[--C-:B------:R-:W-:Y:S01]  /*4610*/  SHF.R.U64 R66, R60, 0x10, R61.reuse ;  /* 0x000000103c427819 */ /* 0x100fe2000000123d */
[--C-:B------:R-:W-:Y:S01]  /*4620*/  HADD2.F32 R15, -RZ, R13.reuse.H1_H1 ;  /* 0x3000000dff0f7230 */ /* 0x100fe20000004100 */
[----:B------:R-:W-:Y:S01]  /*4630*/  SHF.R.U32.HI R60, RZ, 0x10, R61 ;  /* 0x00000010ff3c7819 */ /* 0x000fe2000001163d */
[----:B------:R-:W-:Y:S02]  /*4640*/  HADD2.F32 R13, -RZ, R13.H0_H0 ;  /* 0x2000000dff0d7230 */ /* 0x000fe40000004100 */
[----:B------:R-:W-:-:S02]  /*4650*/  HADD2.F32 R63, -RZ, R63.H0_H0 ;  /* 0x2000003fff3f7230 */ /* 0x000fc40000004100 */
[----:B------:R-:W-:Y:S02]  /*4660*/  HADD2.F32 R62, -RZ, R68.H1_H1 ;  /* 0x30000044ff3e7230 */ /* 0x000fe40000004100 */
[----:B------:R-:W-:Y:S02]  /*4670*/  HADD2.F32 R66, -RZ, R66.H0_H0 ;  /* 0x20000042ff427230 */ /* 0x000fe40000004100 */
[----:B------:R-:W-:Y:S02]  /*4680*/  HADD2.F32 R61, -RZ, R60.H0_H0 ;  /* 0x2000003cff3d7230 */ /* 0x000fe40000004100 */
[-C--:B------:R-:W-:Y:S01]  /*4690*/  FMUL.FTZ R60, R15, R70.reuse ;  /* 0x000000460f3c7220 */ /* 0x080fe20000410000 */
[----:B------:R-:W-:Y:S02]  /*46a0*/  HADD2.F32 R68, -RZ, R68.H0_H0 ;  /* 0x20000044ff447230 */ /* 0x000fe40000004100 */
[C---:B------:R-:W-:Y:S01]  /*46b0*/  FMUL.FTZ R70, R13.reuse, R70 ;  /* 0x000000460d467220 */ /* 0x040fe20000410000 */
[----:B------:R-:W-:Y:S01]  /*46c0*/  FMUL.FTZ R67, R62, R63 ;  /* 0x0000003f3e437220 */ /* 0x000fe20000410000 */
[----:B------:R-:W-:-:S02]  /*46d0*/  FFMA.FTZ R13, R13, R66, -R60 ;  /* 0x000000420d0d7223 */ /* 0x000fc4000001083c */
[----:B------:R-:W-:Y:S01]  /*46e0*/  FFMA.FTZ R60, R15, R66, R70 ;  /* 0x000000420f3c7223 */ /* 0x000fe20000010046 */
[C---:B------:R-:W-:Y:S01]  /*46f0*/  FMUL.FTZ R63, R68.reuse, R63 ;  /* 0x0000003f443f7220 */ /* 0x040fe20000410000 */
[-C--:B------:R-:W-:Y:S01]  /*4700*/  FFMA.FTZ R15, R68, R61.reuse, -R67 ;  /* 0x0000003d440f7223 */ /* 0x080fe20000010843 */
[--C-:B------:R-:W-:Y:S02]  /*4710*/  HADD2.F32 R67, -RZ, R153.reuse.H0_H0 ;  /* 0x20000099ff437230 */ /* 0x100fe40000004100 */
[--C-:B------:R-:W-:Y:S02]  /*4720*/  HADD2.F32 R68, -RZ, R12.reuse.H1_H1 ;  /* 0x3000000cff447230 */ /* 0x100fe40000004100 */
[----:B------:R-:W-:Y:S01]  /*4730*/  FFMA.FTZ R62, R62, R61, R63 ;  /* 0x0000003d3e3e7223 */ /* 0x000fe2000001003f */
[----:B------:R-:W-:Y:S01]  /*4740*/  HADD2.F32 R66, -RZ, R12.H0_H0 ;  /* 0x2000000cff427230 */ /* 0x000fe20000004100 */
[----:B------:R-:W-:Y:S01]  /*4750*/  F2FP.F16.F32.PACK_AB R13, R60, R13 ;  /* 0x0000000d3c0d723e */ /* 0x000fe200000000ff */
[----:B------:R-:W-:-:S02]  /*4760*/  HADD2.F32 R153, -RZ, R153.H1_H1 ;  /* 0x30000099ff997230 */ /* 0x000fc40000004100 */
[-C--:B------:R-:W-:Y:S01]  /*4770*/  FMUL.FTZ R69, R68, R67.reuse ;  /* 0x0000004344457220 */ /* 0x080fe20000410000 */
[----:B------:R-:W-:Y:S02]  /*4780*/  HADD2.F32 R12, -RZ, R14.H1_H1 ;  /* 0x3000000eff0c7230 */ /* 0x000fe40000004100 */
[----:B------:R-:W-:Y:S01]  /*4790*/  FMUL.FTZ R67, R66, R67 ;  /* 0x0000004342437220 */ /* 0x000fe20000410000 */
[----:B------:R-:W-:Y:S01]  /*47a0*/  HADD2.F32 R61, -RZ, R152.H0_H0 ;  /* 0x20000098ff3d7230 */ /* 0x000fe20000004100 */
[----:B------:R-:W-:Y:S01]  /*47b0*/  F2FP.F16.F32.PACK_AB R15, R62, R15 ;  /* 0x0000000f3e0f723e */ /* 0x000fe200000000ff */
[----:B------:R-:W-:Y:S02]  /*47c0*/  HADD2.F32 R14, -RZ, R14.H0_H0 ;  /* 0x2000000eff0e7230 */ /* 0x000fe40000004100 */
[----:B------:R-:W-:Y:S01]  /*47d0*/  FMUL.FTZ R71, R12, R153 ;  /* 0x000000990c477220 */ /* 0x000fe20000410000 */
[----:B------:R-:W-:Y:S02]  /*47e0*/  HADD2.F32 R63, -RZ, R152.H1_H1 ;  /* 0x30000098ff3f7230 */ /* 0x000fe40000004100 */
        /* <DEDUP_REMOVED lines=8> */
.L_x_2733:
[----:B------:R-:W-:Y:S05]  /*4870*/  BSYNC B3 ;  /* 0x0000000000037941 */ /* 0x000fea0003800000 */
.L_x_2732:
[----:B----4-:R0:W-:Y:S02]  /*4880*/  ST.E.128 desc[UR60][R64.64], R12 ;  /* 0x0000000c40007985 */ /* 0x0101e4000c101d3c */
.L_x_2731:
[----:B------:R-:W-:Y:S05]  /*4890*/  BSYNC B2 ;  /* 0x0000000000027941 */ /* 0x000fea0003800000 */
.L_x_2730:
        /* <DEDUP_REMOVED lines=14> */
[--C-:B------:R-:W-:Y:S02]  /*4980*/  HADD2.F32 R12, -RZ, R13.reuse.H1_H1 ;  /* 0x3000000dff0c7230 */ /* 0x100fe40000004100 */
[----:B------:R-:W-:-:S02]  /*4990*/  HADD2.F32 R11, -RZ, R13.H0_H0 ;  /* 0x2000000dff0b7230 */ /* 0x000fc40000004100 */
[----:B------:R-:W-:Y:S02]  /*49a0*/  HADD2.F32 R62, -RZ, R62.H0_H0 ;  /* 0x2000003eff3e7230 */ /* 0x000fe40000004100 */
[--C-:B------:R-:W-:Y:S02]  /*49b0*/  HADD2.F32 R13, -RZ, R15.reuse.H1_H1 ;  /* 0x3000000fff0d7230 */ /* 0x100fe40000004100 */
[----:B------:R-:W-:Y:S02]  /*49c0*/  HADD2.F32 R15, -RZ, R15.H0_H0 ;  /* 0x2000000fff0f7230 */ /* 0x000fe40000004100 */
[----:B------:R-:W-:Y:S02]  /*49d0*/  HADD2.F32 R58, -RZ, R63.H0_H0 ;  /* 0x2000003fff3a7230 */ /* 0x000fe40000004100 */
        /* <DEDUP_REMOVED lines=9> */
[----:B------:R-:W-:Y:S02]  /*4a70*/  HADD2.F32 R13, -RZ, R56.H1_H1 ;  /* 0x30000038ff0d7230 */ /* 0x000fe40000004100 */
[----:B------:R-:W-:Y:S01]  /*4a80*/  FFMA.FTZ R12, R12, R57, R59 ;  /* 0x000000390c0c7223 */ /* 0x000fe2000001003b */
        /* <DEDUP_REMOVED lines=18> */
.L_x_2735:
[----:B------:R-:W-:Y:S05]  /*4bb0*/  BSYNC B2 ;  /* 0x0000000000027941 */ /* 0x000fea0003800000 */
.L_x_2734:
[----:B----4-:R0:W-:Y:S02]  /*4bc0*/  ST.E.128 desc[UR60][R60.64], R12 ;  /* 0x0000000c3c007985 */ /* 0x0101e4000c101d3c */
.L_x_2713:
[----:B------:R-:W-:Y:S05]  /*4bd0*/  BSYNC B1 ;  /* 0x0000000000017941 */ /* 0x000fea0003800000 */
.L_x_2712:
[----:B------:R-:W-:-:S03]  /*4be0*/  UMOV UR4, 0xffffffff ;  /* 0xffffffff00047882 */ /* 0x000fc60000000000 */
[----:B------:R-:W-:Y:S05]  /*4bf0*/  BRA.DIV UR4, `(.L_x_2736) ;  /* 0x0000020204747947 */ /* 0x000fea000b800000 */
[----:B-1----:R-:W1:Y:S04]  /*4c00*/  SHFL.IDX PT, R119, R119, 0x1, 0x1c1f ;  /* 0x003c1f0077777f89 */ /* 0x002e6800000e0000 */
[----:B------:R-:W0:Y:S02]  /*4c10*/  SHFL.IDX PT, R120, R120, 0x1, 0x1c1f ;  /* 0x003c1f0078787f89 */ /* 0x000e2400000e0000 */
.L_x_3061:
        /* <DEDUP_REMOVED lines=50> */
.L_x_2741:
[----:B------:R-:W-:Y:S05]  /*4f40*/  BSYNC B2 ;  /* 0x0000000000027941 */ /* 0x000fea0003800000 */
.L_x_2740:
[----:B----4-:R0:W-:Y:S02]  /*4f50*/  ST.E.128 desc[UR60][R56.64], R12 ;  /* 0x0000000c38007985 */ /* 0x0101e4000c101d3c */
.L_x_2739:
[----:B------:R-:W-:Y:S05]  /*4f60*/  BSYNC B1 ;  /* 0x0000000000017941 */ /* 0x000fea0003800000 */
.L_x_2738:
        /* <DEDUP_REMOVED lines=51> */
.L_x_2745:
[----:B------:R-:W-:Y:S05]  /*52a0*/  BSYNC B2 ;  /* 0x0000000000027941 */ /* 0x000fea0003800000 */
.L_x_2744:
[----:B----4-:R0:W-:Y:S02]  /*52b0*/  ST.E.128 desc[UR60][R52.64], R12 ;  /* 0x0000000c34007985 */ /* 0x0101e4000c101d3c */
.L_x_2743:
[----:B------:R-:W-:Y:S05]  /*52c0*/  BSYNC B1 ;  /* 0x0000000000017941 */ /* 0x000fea0003800000 */
.L_x_2742:
        /* <DEDUP_REMOVED lines=51> */
.L_x_2749:
[----:B------:R-:W-:Y:S05]  /*5600*/  BSYNC B2 ;  /* 0x0000000000027941 */ /* 0x000fea0003800000 */
.L_x_2748:
[----:B----4-:R0:W-:Y:S02]  /*5610*/  ST.E.128 desc[UR60][R48.64], R12 ;  /* 0x0000000c30007985 */ /* 0x0101e4000c101d3c */
.L_x_2747:
[----:B------:R-:W-:Y:S05]  /*5620*/  BSYNC B1 ;  /* 0x0000000000017941 */ /* 0x000fea0003800000 */
.L_x_2746:
        /* <DEDUP_REMOVED lines=49> */
.L_x_2753:
[----:B------:R-:W-:Y:S05]  /*5940*/  BSYNC B2 ;  /* 0x0000000000027941 */ /* 0x000fea0003800000 */
.L_x_2752:
[----:B----4-:R0:W-:Y:S02]  /*5950*/  ST.E.128 desc[UR60][R44.64], R12 ;  /* 0x0000000c2c007985 */ /* 0x0101e4000c101d3c */
.L_x_2751:
[----:B------:R-:W-:Y:S05]  /*5960*/  BSYNC B1 ;  /* 0x0000000000017941 */ /* 0x000fea0003800000 */
.L_x_2750:
        /* <DEDUP_REMOVED lines=49> */
.L_x_2757:
[----:B------:R-:W-:Y:S05]  /*5c80*/  BSYNC B2 ;  /* 0x0000000000027941 */ /* 0x000fea0003800000 */
.L_x_2756:
[----:B----4-:R0:W-:Y:S02]  /*5c90*/  ST.E.128 desc[UR60][R40.64], R12 ;  /* 0x0000000c28007985 */ /* 0x0101e4000c101d3c */
.L_x_2755:
[----:B------:R-:W-:Y:S05]  /*5ca0*/  BSYNC B1 ;  /* 0x0000000000017941 */ /* 0x000fea0003800000 */
.L_x_2754:
        /* <DEDUP_REMOVED lines=48> */
.L_x_2759:
[----:B------:R-:W-:Y:S05]  /*5fb0*/  BSYNC B1 ;  /* 0x0000000000017941 */ /* 0x000fea0003800000 */
.L_x_2758:
[----:B----4-:R0:W-:Y:S01]  /*5fc0*/  ST.E.128 desc[UR60][R36.64], R12 ;  /* 0x0000000c24007985 */ /* 0x0101e2000c101d3c */
[----:B------:R-:W-:Y:S05]  /*5fd0*/  BRA `(.L_x_2737) ;  /* 0x00000040001c7947 */ /* 0x000fea0003800000 */
.L_x_2703:
        /* <DEDUP_REMOVED lines=47> */
.L_x_2761:
[----:B------:R-:W-:Y:S05]  /*62d0*/  BSYNC B1 ;  /* 0x0000000000017941 */ /* 0x000fea0003800000 */
.L_x_2760:
        /* <DEDUP_REMOVED lines=48> */
.L_x_2763:
[----:B------:R-:W-:Y:S05]  /*65e0*/  BSYNC B1 ;  /* 0x0000000000017941 */ /* 0x000fea0003800000 */
.L_x_2762:
[----:B------:R-:W2:Y:S01]  /*65f0*/  LDL R11, [R1+0x4] ;  /* 0x00000400010b7983 */ /* 0x000ea20000100800 */
[----:B0-----:R-:W-:Y:S01]  /*6600*/  MOV R12, R33 ;  /* 0x00000021000c7202 */ /* 0x001fe20000000f00 */
[----:B------:R-:W-:Y:S01]  /*6610*/  IMAD.MOV.U32 R14, RZ, RZ, R37 ;  /* 0x000000ffff0e7224 */ /* 0x000fe200078e0025 */
[----:B------:R-:W-:Y:S02]  /*6620*/  MOV R13, R36 ;  /* 0x00000024000d7202 */ /* 0x000fe40000000f00 */
[----:B------:R-:W-:Y:S02]  /*6630*/  PRMT R160, R81, 0x5410, R82 ;  /* 0x0000541051a07816 */ /* 0x000fe40000000052 */
[----:B------:R-:W-:Y:S01]  /*6640*/  PRMT R165, R13, 0x7610, R165 ;  /* 0x000076100da57816 */ /* 0x000fe200000000a5 */
[----:B------:R-:W-:Y:S01]  /*6650*/  IMAD.MOV.U32 R13, RZ, RZ, R40 ;  /* 0x000000ffff0d7224 */ /* 0x000fe200078e0028 */
[----:B--2---:R-:W-:Y:S01]  /*6660*/  R2UR UR4, R11 ;  /* 0x000000000b0472ca */ /* 0x004fe200000e0000 */
[----:B------:R-:W-:-:S05]  /*6670*/  IMAD.MOV.U32 R11, RZ, RZ, R32 ;  /* 0x000000ffff0b7224 */ /* 0x000fca00078e0020 */
[----:B------:R-:W-:Y:S01]  /*6680*/  PRMT R161, R11, 0x5410, R12 ;  /* 0x000054100ba17816 */ /* 0x000fe2000000000c */
[----:B------:R-:W-:Y:S02]  /*6690*/  IMAD.MOV.U32 R11, RZ, RZ, R38 ;  /* 0x000000ffff0b7224 */ /* 0x000fe400078e0026 */
[----:B------:R-:W-:-:S03]  /*66a0*/  IMAD.MOV.U32 R12, RZ, RZ, R39 ;  /* 0x000000ffff0c7224 */ /* 0x000fc600078e0027 */
        /* <DEDUP_REMOVED lines=27> */
[----:B-----5:R-:W-:Y:S01]  /*6860*/  IMAD.MOV.U32 R13, RZ, RZ, R56 ;  /* 0x000000ffff0d7224 */ /* 0x020fe200078e0038 */
[----:B------:R-:W-:Y:S01]  /*6870*/  PRMT R154, R154, 0x5410, R12 ;  /* 0x000054109a9a7816 */ /* 0x000fe2000000000c */
[----:B------:R-:W-:Y:S01]  /*6880*/  IMAD.MOV.U32 R12, RZ, RZ, R59 ;  /* 0x000000ffff0c7224 */ /* 0x000fe200078e003b */
[----:B------:R-:W-:Y:S02]  /*6890*/  PRMT R169, R11, 0x7610, R169 ;  /* 0x000076100ba97816 */ /* 0x000fe400000000a9 */
[----:B------:R-:W-:Y:S02]  /*68a0*/  PRMT R152, R14, 0x7610, R152 ;  /* 0x000076100e987816 */ /* 0x000fe40000000098 */
[----:B------:R-:W-:Y:S02]  /*68b0*/  MOV R11, R58 ;  /* 0x0000003a000b7202 */ /* 0x000fe40000000f00 */
        /* <DEDUP_REMOVED lines=36> */
.L_x_2764:
[----:B------:R-:W-:Y:S01]  /*6b00*/  LEA R88, R18, R2, 0x3 ;  /* 0x0000000212587211 */ /* 0x000fe200078e18ff */
[----:B------:R-:W0:Y:S01]  /*6b10*/  LDC R132, c[0x0][0x2f4] ;  /* 0x0000bd00ff847b82 */ /* 0x000e220000000800 */
[----:B------:R-:W-:Y:S01]  /*6b20*/  SHF.L.U32 R89, R204, 0x1f, RZ ;  /* 0x0000001fcc597819 */ /* 0x000fe200000006ff */
[----:B------:R-:W-:Y:S03]  /*6b30*/  BSSY B1, `(.L_x_2765) ;  /* 0x0000003000017945 */ /* 0x000fe60003800000 */
[----:B------:R-:W1:Y:S02]  /*6b40*/  SYNCS.PHASECHK.TRANS64.TRYWAIT P5, [R88+URZ+0x30890], R89 ;  /* 0x03089059580075a7 */ /* 0x000e6400080a017f */
[----:B-1----:R-:W-:Y:S05]  /*6b50*/  @!P5 BRA `(.L_x_2766) ;  /* 0x000001e000e8d947 */ /* 0x002fea0003800000 */
.L_x_3062:
[----:B------:R-:W-:Y:S05]  /*6b60*/  BSYNC B1 ;  /* 0x0000000000017941 */ /* 0x000fea0003800000 */
.L_x_2765:
[----:B------:R-:W-:Y:S01]  /*6b70*/  UMOV UR4, 0xffffffff ;  /* 0xffffffff00047882 */ /* 0x000fe20000000000 */
[----:B0-----:R-:W-:Y:S02]  /*6b80*/  IMAD.IADD R135, R132, 0x1, -R121 ;  /* 0x0000000184877824 */ /* 0x001fe400078e0a79 */
[----:B------:R-:W-:Y:S05]  /*6b90*/  BRA.DIV UR4, `(.L_x_2767) ;  /* 0x000001e204ec7947 */ /* 0x000fea000b800000 */
[----:B------:R0:W2:Y:S04]  /*6ba0*/  SHFL.IDX PT, R117, R119, RZ, 0x1c1f ;  /* 0x001c1fff77757589 */ /* 0x0000a800000e0000 */
[----:B------:R0:W3:Y:S02]  /*6bb0*/  SHFL.IDX PT, R11, R120, RZ, 0x1c1f ;  /* 0x001c1fff780b7589 */ /* 0x0000e400000e0000 */
.L_x_3066:
        /* <DEDUP_REMOVED lines=30> */
[----:B------:R-:W-:Y:S01]  /*6da0*/  SHF.R.U64 R52, R52, 0x10, R53 ;  /* 0x0000001034347819 */ /* 0x000fe20000001235 */
[----:B------:R-:W-:Y:S01]  /*6db0*/  HADD2.F32 R152, -RZ, R152.H0_H0 ;  /* 0x20000098ff987230 */ /* 0x000fe20000004100 */
[----:B------:R-:W-:Y:S01]  /*6dc0*/  SHF.R.U64 R54, R54, 0x10, R55 ;  /* 0x0000001036367819 */ /* 0x000fe20000001237 */
[----:B------:R-:W-:Y:S01]  /*6dd0*/  HADD2.F32 R149, -RZ, R151.H0_H0 ;  /* 0x20000097ff957230 */ /* 0x000fe20000004100 */
[----:B------:R-:W-:Y:S01]  /*6de0*/  SHF.R.U64 R42, R42, 0x10, R43 ;  /* 0x000000102a2a7819 */ /* 0x000fe2000000122b */
[----:B------:R-:W-:Y:S02]  /*6df0*/  HADD2.F32 R150, -RZ, R81.H0_H0 ;  /* 0x20000051ff967230 */ /* 0x000fe40000004100 */
[----:B------:R-:W-:-:S02]  /*6e00*/  HADD2.F32 R13, -RZ, R153.H0_H0 ;  /* 0x20000099ff0d7230 */ /* 0x000fc40000004100 */
[CC--:B------:R-:W-:Y:S01]  /*6e10*/  FMUL.FTZ R153, R149.reuse, R152.reuse ;  /* 0x0000009895997220 */ /* 0x0c0fe20000410000 */
[----:B------:R-:W-:Y:S02]  /*6e20*/  HADD2.F32 R81, -RZ, R81.H1_H1 ;  /* 0x30000051ff517230 */ /* 0x000fe40000004100 */
[C---:B------:R-:W-:Y:S01]  /*6e30*/  FMUL.FTZ R152, R150.reuse, R152 ;  /* 0x0000009896987220 */ /* 0x040fe20000410000 */
[----:B------:R-:W-:Y:S02]  /*6e40*/  HADD2.F32 R155, -RZ, R155.H0_H0 ;  /* 0x2000009bff9b7230 */ /* 0x000fe40000004100 */
[-C--:B------:R-:W-:Y:S01]  /*6e50*/  FFMA.FTZ R150, R150, R13.reuse, -R153 ;  /* 0x0000000d96967223 */ /* 0x080fe20000010899 */
[----:B------:R-:W-:Y:S02]  /*6e60*/  HADD2.F32 R52, -RZ, R52.H0_H0 ;  /* 0x20000034ff347230 */ /* 0x000fe40000004100 */
[----:B------:R-:W-:Y:S01]  /*6e70*/  FFMA.FTZ R149, R149, R13, R152 ;  /* 0x0000000d95957223 */ /* 0x000fe20000010098 */
[----:B------:R-:W-:Y:S01]  /*6e80*/  SHF.R.U32.HI R152, RZ, 0x10, R53 ;  /* 0x00000010ff987819 */ /* 0x000fe20000011635 */
[----:B------:R-:W-:Y:S01]  /*6e90*/  HADD2.F32 R13, -RZ, R151.H1_H1 ;  /* 0x30000097ff0d7230 */ /* 0x000fe20000004100 */
[----:B------:R-:W-:Y:S01]  /*6ea0*/  SHF.R.U32.HI R151, RZ, 0x10, R41 ;  /* 0x00000010ff977819 */ /* 0x000fe20000011629 */
[----:B------:R-:W-:Y:S01]  /*6eb0*/  HADD2.F32 R53, -RZ, R15.H0_H0 ;  /* 0x2000000fff357230 */ /* 0x000fe20000004100 */
[----:B------:R-:W-:Y:S01]  /*6ec0*/  MOV R41, R83 ;  /* 0x0000005300297202 */ /* 0x000fe20000000f00 */
[----:B------:R-:W-:-:S02]  /*6ed0*/  HADD2.F32 R152, -RZ, R152.H0_H0 ;  /* 0x20000098ff987230 */ /* 0x000fc40000004100 */
[----:B------:R-:W-:Y:S02]  /*6ee0*/  HADD2.F32 R151, -RZ, R151.H0_H0 ;  /* 0x20000097ff977230 */ /* 0x000fe40000004100 */
        /* <DEDUP_REMOVED lines=9> */
[----:B------:R-:W-:Y:S02]  /*6f80*/  HADD2.F32 R54, -RZ, R54.H0_H0 ;  /* 0x20000036ff367230 */ /* 0x000fe40000004100 */
[-C--:B------:R-:W-:Y:S01]  /*6f90*/  FMUL.FTZ R153, R83, R152.reuse ;  /* 0x0000009853997220 */ /* 0x080fe20000410000 */
[----:B------:R-:W-:Y:S01]  /*6fa0*/  FMUL.FTZ R152, R53, R152 ;  /* 0x0000009835987220 */ /* 0x000fe20000410000 */
[----:B------:R-:W-:Y:S01]  /*6fb0*/  HADD2.F32 R42, -RZ, R42.H0_H0 ;  /* 0x2000002aff2a7230 */ /* 0x000fe20000004100 */
[----:B------:R-:W-:Y:S01]  /*6fc0*/  F2FP.F16.F32.PACK_AB R149, R13, R149 ;  /* 0x000000950d95723e */ /* 0x000fe200000000ff */
[-C--:B------:R-:W-:Y:S01]  /*6fd0*/  FFMA.FTZ R53, R53, R151.reuse, -R153 ;  /* 0x0000009735357223 */ /* 0x080fe20000010899 */
[----:B------:R-:W-:Y:S01]  /*6fe0*/  FFMA.FTZ R152, R83, R151, R152 ;  /* 0x0000009753987223 */ /* 0x000fe20000010098 */
[----:B------:R-:W-:Y:S01]  /*6ff0*/  SHF.R.U32.HI R151, RZ, 0x10, R55 ;  /* 0x00000010ff977819 */ /* 0x000fe20000011637 */
[----:B------:R-:W-:Y:S01]  /*7000*/  HADD2.F32 R83, -RZ, R41.H1_H1 ;  /* 0x30000029ff537230 */ /* 0x000fe20000004100 */
[----:B------:R-:W-:Y:S01]  /*7010*/  SHF.R.U32.HI R153, RZ, 0x10, R43 ;  /* 0x00000010ff997819 */ /* 0x000fe2000001162b */
[----:B------:R-:W-:-:S02]  /*7020*/  HADD2.F32 R55, -RZ, R14.H0_H0 ;  /* 0x2000000eff377230 */ /* 0x000fc40000004100 */
[----:B------:R-:W-:Y:S02]  /*7030*/  HADD2.F32 R41, -RZ, R151.H0_H0 ;  /* 0x20000097ff297230 */ /* 0x000fe40000004100 */
[----:B------:R-:W-:Y:S02]  /*7040*/  HADD2.F32 R151, -RZ, R15.H1_H1 ;  /* 0x3000000fff977230 */ /* 0x000fe40000004100 */
[----:B------:R-:W-:Y:S02]  /*7050*/  HADD2.F32 R15, -RZ, R153.H0_H0 ;  /* 0x20000099ff0f7230 */ /* 0x000fe40000004100 */
[-C--:B------:R-:W-:Y:S01]  /*7060*/  FMUL.FTZ R153, R83, R41.reuse ;  /* 0x0000002953997220 */ /* 0x080fe20000410000 */
[----:B------:R-:W-:Y:S02]  /*7070*/  HADD2.F32 R14, -RZ, R14.H1_H1 ;  /* 0x3000000eff0e7230 */ /* 0x000fe40000004100 */
[----:B------:R-:W-:Y:S01]  /*7080*/  FMUL.FTZ R154, R151, R41 ;  /* 0x00000029979a7220 */ /* 0x000fe20000410000 */
[----:B------:R-:W-:-:S02]  /*7090*/  IMAD.MOV.U32 R13, RZ, RZ, R81 ;  /* 0x000000ffff0d7224 */ /* 0x000fc400078e0051 */
[-C--:B------:R-:W-:Y:S01]  /*70a0*/  FFMA.FTZ R41, R151, R15.reuse, -R153 ;  /* 0x0000000f97297223 */ /* 0x080fe20000010899 */
[----:B------:R-:W-:Y:S02]  /*70b0*/  HADD2.F32 R153, -RZ, R12.H0_H0 ;  /* 0x2000000cff997230 */ /* 0x000fe40000004100 */
[----:B------:R-:W-:Y:S01]  /*70c0*/  FFMA.FTZ R15, R83, R15, R154 ;  /* 0x0000000f530f7223 */ /* 0x000fe2000001009a */
[--C-:B------:R-:W-:Y:S02]  /*70d0*/  HADD2.F32 R83, -RZ, R80.reuse.H0_H0 ;  /* 0x20000050ff537230 */ /* 0x100fe40000004100 */
[----:B------:R-:W-:Y:S01]  /*70e0*/  HADD2.F32 R151, -RZ, R167.H1_H1 ;  /* 0x300000a7ff977230 */ /* 0x000fe20000004100 */
[----:B------:R-:W-:Y:S01]  /*70f0*/  F2FP.F16.F32.PACK_AB R41, R41, R53 ;  /* 0x000000352929723e */ /* 0x000fe200000000ff */
[----:B------:R-:W-:Y:S02]  /*7100*/  HADD2.F32 R80, -RZ, R80.H1_H1 ;  /* 0x30000050ff507230 */ /* 0x000fe40000004100 */
[-C--:B------:R-:W-:Y:S01]  /*7110*/  FMUL.FTZ R154, R83, R155.reuse ;  /* 0x0000009b539a7220 */ /* 0x080fe20000410000 */
[----:B------:R-:W-:Y:S01]  /*7120*/  FMUL.FTZ R155, R153, R155 ;  /* 0x0000009b999b7220 */ /* 0x000fe20000410000 */
[----:B------:R-:W-:Y:S01]  /*7130*/  HADD2.F32 R12, -RZ, R12.H1_H1 ;  /* 0x3000000cff0c7230 */ /* 0x000fe20000004100 */
[----:B------:R-:W-:Y:S01]  /*7140*/  F2FP.F16.F32.PACK_AB R152, R15, R152 ;  /* 0x000000980f98723e */ /* 0x000fe200000000ff */
[-C--:B------:R-:W-:Y:S01]  /*7150*/  FFMA.FTZ R154, R153, R151.reuse, -R154 ;  /* 0x00000097999a7223 */ /* 0x080fe2000001089a */
[----:B------:R-:W-:Y:S01]  /*7160*/  FFMA.FTZ R155, R83, R151, R155 ;  /* 0x00000097539b7223 */ /* 0x000fe2000001009b */
[-C--:B------:R-:W-:Y:S01]  /*7170*/  FMUL.FTZ R83, R80, R52.reuse ;  /* 0x0000003450537220 */ /* 0x080fe20000410000 */
[----:B------:R-:W-:Y:S01]  /*7180*/  FMUL.FTZ R52, R12, R52 ;  /* 0x000000340c347220 */ /* 0x000fe20000410000 */
[----:B------:R-:W-:-:S02]  /*7190*/  HADD2.F32 R151, -RZ, R169.H0_H0 ;  /* 0x200000a9ff977230 */ /* 0x000fc40000004100 */
[-C--:B------:R-:W-:Y:S01]  /*71a0*/  FFMA.FTZ R83, R12, R40.reuse, -R83 ;  /* 0x000000280c537223 */ /* 0x080fe20000010853 */
[--C-:B------:R-:W-:Y:S02]  /*71b0*/  HADD2.F32 R12, -RZ, R82.reuse.H0_H0 ;  /* 0x20000052ff0c7230 */ /* 0x100fe40000004100 */
[----:B------:R-:W-:Y:S01]  /*71c0*/  FFMA.FTZ R52, R80, R40, R52 ;  /* 0x0000002850347223 */ /* 0x000fe20000010034 */
[----:B------:R-:W-:Y:S02]  /*71d0*/  HADD2.F32 R40, -RZ, R167.H0_H0 ;  /* 0x200000a7ff287230 */ /* 0x000fe40000004100 */
[----:B------:R-:W-:Y:S02]  /*71e0*/  HADD2.F32 R82, -RZ, R82.H1_H1 ;  /* 0x30000052ff527230 */ /* 0x000fe40000004100 */
[-C--:B------:R-:W-:Y:S01]  /*71f0*/  FMUL.FTZ R80, R12, R151.reuse ;  /* 0x000000970c507220 */ /* 0x080fe20000410000 */
[----:B------:R-:W-:Y:S01]  /*7200*/  FMUL.FTZ R151, R55, R151 ;  /* 0x0000009737977220 */ /* 0x000fe20000410000 */
[----:B------:R-:W-:Y:S01]  /*7210*/  F2FP.F16.F32.PACK_AB R83, R83, R154 ;  /* 0x0000009a5353723e */ /* 0x000fe200000000ff */
[----:B------:R-:W-:-:S02]  /*7220*/  IMAD.MOV.U32 R81, RZ, RZ, R149 ;  /* 0x000000ffff517224 */ /* 0x000fc400078e0095 */
[-C--:B------:R-:W-:Y:S01]  /*7230*/  FFMA.FTZ R80, R55, R40.reuse, -R80 ;  /* 0x0000002837507223 */ /* 0x080fe20000010850 */
[----:B------:R-:W-:Y:S01]  /*7240*/  FFMA.FTZ R151, R12, R40, R151 ;  /* 0x000000280c977223 */ /* 0x000fe20000010097 */
[-C--:B------:R-:W-:Y:S01]  /*7250*/  FMUL.FTZ R12, R82, R54.reuse ;  /* 0x00000036520c7220 */ /* 0x080fe20000410000 */
[----:B------:R-:W-:Y:S01]  /*7260*/  FMUL.FTZ R54, R14, R54 ;  /* 0x000000360e367220 */ /* 0x000fe20000410000 */
[----:B------:R-:W-:Y:S01]  /*7270*/  F2FP.F16.F32.PACK_AB R52, R52, R155 ;  /* 0x0000009b3434723e */ /* 0x000fe200000000ff */
[----:B------:R-:W-:Y:S02]  /*7280*/  IMAD.MOV.U32 R15, RZ, RZ, R41 ;  /* 0x000000ffff0f7224 */ /* 0x000fe400078e0029 */
[-C--:B------:R-:W-:Y:S01]  /*7290*/  FFMA.FTZ R12, R14, R42.reuse, -R12 ;  /* 0x0000002a0e0c7223 */ /* 0x080fe2000001080c */
[----:B------:R-:W-:-:S04]  /*72a0*/  FFMA.FTZ R54, R82, R42, R54 ;  /* 0x0000002a52367223 */ /* 0x000fc80000010036 */
[----:B------:R-:W-:Y:S01]  /*72b0*/  F2FP.F16.F32.PACK_AB R14, R12, R80 ;  /* 0x000000500c0e723e */ /* 0x000fe200000000ff */
[----:B------:R-:W-:Y:S01]  /*72c0*/  IMAD.MOV.U32 R12, RZ, RZ, R83 ;  /* 0x000000ffff0c7224 */ /* 0x000fe200078e0053 */
[----:B------:R-:W-:Y:S01]  /*72d0*/  F2FP.F16.F32.PACK_AB R54, R54, R151 ;  /* 0x000000973636723e */ /* 0x000fe200000000ff */
[----:B------:R-:W-:Y:S01]  /*72e0*/  IMAD.MOV.U32 R83, RZ, RZ, R152 ;  /* 0x000000ffff537224 */ /* 0x000fe200078e0098 */
[----:B------:R-:W-:Y:S02]  /*72f0*/  MOV R80, R52 ;  /* 0x0000003400507202 */ /* 0x000fe40000000f00 */
[----:B------:R-:W-:-:S07]  /*7300*/  MOV R82, R54 ;  /* 0x0000003600527202 */ /* 0x000fce0000000f00 */
.L_x_2773:
[----:B------:R-:W-:Y:S05]  /*7310*/  BSYNC B3 ;  /* 0x0000000000037941 */ /* 0x000fea0003800000 */
.L_x_2772:
[----:B------:R-:W-:-:S04]  /*7320*/  LEA R40, P3, R5, R11, 0x1 ;  /* 0x0000000b05287211 */ /* 0x000fc800078608ff */
[----:B--2---:R-:W-:Y:S02]  /*7330*/  LEA.HI.X R41, R5, R117, R110, 0x1, P3 ;  /* 0x0000007505297211 */ /* 0x004fe400018f0c6e */
[----:B------:R-:W-:-:S03]  /*7340*/  ISETP.GE.AND P3, PT, R148, R132, PT ;  /* 0x000000849400720c */ /* 0x000fc60003f66270 */
[----:B----4-:R4:W-:Y:S10]  /*7350*/  ST.E.128 desc[UR60][R40.64], R12 ;  /* 0x0000000c28007985 */ /* 0x0109f4000c101d3c */
[----:B------:R-:W-:-:S05]  /*7360*/  @!P3 IMAD.WIDE R42, R148, 0x2, R116 ;  /* 0x00000002942ab825 */ /* 0x000fca00078e0274 */
[----:B---3--:R4:W-:Y:S02]  /*7370*/  @!P3 ST.E.128 desc[UR60][R42.64], R80 ;  /* 0x000000502a00b985 */ /* 0x0089e4000c101d3c */
.L_x_2771:
[----:B------:R-:W-:Y:S05]  /*7380*/  BSYNC B2 ;  /* 0x0000000000027941 */ /* 0x000fea0003800000 */
.L_x_2770:
[----:B------:R-:W-:Y:S01]  /*7390*/  ISETP.NE.AND P3, PT, R9, RZ, PT ;  /* 0x000000ff0900720c */ /* 0x000fe20003f65270 */
[----:B------:R-:W-:-:S12]  /*73a0*/  BSSY B2, `(.L_x_2774) ;  /* 0x0000075000027945 */ /* 0x000fd80003800000 */
[----:B------:R-:W-:Y:S05]  /*73b0*/  @!P3 BRA `(.L_x_2775) ;  /* 0x0000000400ccb947 */ /* 0x000fea0003800000 */
[----:B----4-:R-:W-:Y:S01]  /*73c0*/  SEL R12, R121, R135, !P1 ;  /* 0x00000087790c7207 */ /* 0x010fe20004800000 */
        /* <DEDUP_REMOVED lines=18> */
[----:B------:R-:W-:-:S04]  /*74f0*/  IMAD R40, R40, 0x2, R2 ;  /* 0x0000000228287824 */ /* 0x000fc800078e0202 */
[----:B------:R-:W2:Y:S04]  /*7500*/  LDS.128 R12, [R12+0x1e400] ;  /* 0x01e400000c0c7984 */ /* 0x000ea80000000c00 */
[----:B------:R-:W3:Y:S01]  /*7510*/  LDS.128 R40, [R40+0x1e400] ;  /* 0x01e4000028287984 */ /* 0x000ee20000000c00 */
[----:B------:R-:W-:Y:S05]  /*7520*/  @P3 BRA `(.L_x_2777) ;  /* 0x00000004005c3947 */ /* 0x000fea0003800000 */
[----:B------:R-:W-:Y:S01]  /*7530*/  HADD2.F32 R82, -RZ, R168.H1_H1 ;  /* 0x300000a8ff527230 */ /* 0x000fe20000004100 */
[----:B------:R-:W-:Y:S01]  /*7540*/  SHF.R.U64 R36, R36, 0x10, R37 ;  /* 0x0000001024247819 */ /* 0x000fe20000001225 */
[----:B---3--:R-:W-:Y:S01]  /*7550*/  HADD2.F32 R80, -RZ, R41.H0_H0 ;  /* 0x20000029ff507230 */ /* 0x008fe20000004100 */
[----:B------:R-:W-:Y:S01]  /*7560*/  SHF.R.U64 R48, R48, 0x10, R49 ;  /* 0x0000001030307819 */ /* 0x000fe20000001231 */
[----:B--2---:R-:W-:Y:S01]  /*7570*/  HADD2.F32 R81, -RZ, R13.H0_H0 ;  /* 0x2000000dff517230 */ /* 0x004fe20000004100 */
[----:B------:R-:W-:Y:S01]  /*7580*/  SHF.R.U64 R50, R50, 0x10, R51 ;  /* 0x0000001032327819 */ /* 0x000fe20000001233 */
[----:B------:R-:W-:Y:S02]  /*7590*/  HADD2.F32 R55, -RZ, R166.H1_H1 ;  /* 0x300000a6ff377230 */ /* 0x000fe40000004100 */
[-C--:B------:R-:W-:Y:S01]  /*75a0*/  FMUL.FTZ R83, R80, R82.reuse ;  /* 0x0000005250537220 */ /* 0x080fe20000410000 */
[----:B------:R-:W-:Y:S02]  /*75b0*/  HADD2.F32 R41, -RZ, R41.H1_H1 ;  /* 0x30000029ff297230 */ /* 0x000fe40000004100 */
[----:B------:R-:W-:Y:S01]  /*75c0*/  FMUL.FTZ R82, R81, R82 ;  /* 0x0000005251527220 */ /* 0x000fe20000410000 */
[----:B------:R-:W-:-:S02]  /*75d0*/  HADD2.F32 R149, -RZ, R168.H0_H0 ;  /* 0x200000a8ff957230 */ /* 0x000fc40000004100 */
[-C--:B------:R-:W-:Y:S01]  /*75e0*/  FFMA.FTZ R81, R81, R55.reuse, -R83 ;  /* 0x0000003751517223 */ /* 0x080fe20000010853 */
[----:B------:R-:W-:Y:S01]  /*75f0*/  SHF.R.U32.HI R83, RZ, 0x10, R37 ;  /* 0x00000010ff537819 */ /* 0x000fe20000011625 */
[----:B------:R-:W-:Y:S01]  /*7600*/  FFMA.FTZ R80, R80, R55, R82 ;  /* 0x0000003750507223 */ /* 0x000fe20000010052 */
[----:B------:R-:W-:Y:S01]  /*7610*/  SHF.R.U32.HI R82, RZ, 0x10, R49 ;  /* 0x00000010ff527819 */ /* 0x000fe20000011631 */
[----:B------:R-:W-:Y:S01]  /*7620*/  HADD2.F32 R55, -RZ, R13.H1_H1 ;  /* 0x3000000dff377230 */ /* 0x000fe20000004100 */
[--C-:B------:R-:W-:Y:S01]  /*7630*/  SHF.R.U64 R37, R38, 0x10, R39.reuse ;  /* 0x0000001026257819 */ /* 0x100fe20000001227 */
[----:B------:R-:W-:Y:S01]  /*7640*/  HADD2.F32 R13, -RZ, R83.H0_H0 ;  /* 0x20000053ff0d7230 */ /* 0x000fe20000004100 */
[----:B------:R-:W-:Y:S01]  /*7650*/  SHF.R.U32.HI R38, RZ, 0x10, R39 ;  /* 0x00000010ff267819 */ /* 0x000fe20000011627 */
[----:B------:R-:W-:Y:S01]  /*7660*/  HADD2.F32 R82, -RZ, R82.H0_H0 ;  /* 0x20000052ff527230 */ /* 0x000fe20000004100 */
[----:B------:R-:W-:Y:S01]  /*7670*/  SHF.R.U32.HI R39, RZ, 0x10, R51 ;  /* 0x00000010ff277819 */ /* 0x000fe20000011633 */
[----:B------:R-:W-:-:S02]  /*7680*/  HADD2.F32 R51, -RZ, R48.H0_H0 ;  /* 0x20000030ff337230 */ /* 0x000fc40000004100 */
[----:B------:R-:W-:Y:S02]  /*7690*/  HADD2.F32 R36, -RZ, R36.H0_H0 ;  /* 0x20000024ff247230 */ /* 0x000fe40000004100 */
[-C--:B------:R-:W-:Y:S01]  /*76a0*/  FMUL.FTZ R83, R41, R82.reuse ;  /* 0x0000005229537220 */ /* 0x080fe20000410000 */
[C---:B------:R-:W-:Y:S01]  /*76b0*/  FMUL.FTZ R82, R55.reuse, R82 ;  /* 0x0000005237527220 */ /* 0x040fe20000410000 */
[----:B------:R-:W-:Y:S02]  /*76c0*/  HADD2.F32 R39, -RZ, R39.H0_H0 ;  /* 0x20000027ff277230 */ /* 0x000fe40000004100 */
[-C--:B------:R-:W-:Y:S01]  /*76d0*/  FFMA.FTZ R55, R55, R13.reuse, -R83 ;  /* 0x0000000d37377223 */ /* 0x080fe20000010853 */
[----:B------:R-:W-:Y:S01]  /*76e0*/  FFMA.FTZ R41, R41, R13, R82 ;  /* 0x0000000d29297223 */ /* 0x000fe20000010052 */
[----:B------:R-:W-:Y:S01]  /*76f0*/  MOV R13, R43 ;  /* 0x0000002b000d7202 */ /* 0x000fe20000000f00 */
[----:B------:R-:W-:Y:S02]  /*7700*/  HADD2.F32 R83, -RZ, R15.H0_H0 ;  /* 0x2000000fff537230 */ /* 0x000fe40000004100 */
[----:B------:R-:W-:Y:S01]  /*7710*/  HADD2.F32 R82, -RZ, R166.H0_H0 ;  /* 0x200000a6ff527230 */ /* 0x000fe20000004100 */
[----:B------:R-:W-:Y:S01]  /*7720*/  F2FP.F16.F32.PACK_AB R55, R55, R81 ;  /* 0x000000513737723e */ /* 0x000fe200000000ff */
[--C-:B------:R-:W-:Y:S01]  /*7730*/  HADD2.F32 R43, -RZ, R13.reuse.H0_H0 ;  /* 0x2000000dff2b7230 */ /* 0x100fe20000004100 */
[----:B------:R-:W-:Y:S01]  /*7740*/  F2FP.F16.F32.PACK_AB R41, R41, R80 ;  /* 0x000000502929723e */ /* 0x000fe200000000ff */
[----:B------:R-:W-:-:S02]  /*7750*/  HADD2.F32 R13, -RZ, R13.H1_H1 ;  /* 0x3000000dff0d7230 */ /* 0x000fc40000004100 */
[----:B------:R-:W-:Y:S02]  /*7760*/  HADD2.F32 R15, -RZ, R15.H1_H1 ;  /* 0x3000000fff0f7230 */ /* 0x000fe40000004100 */
[-C--:B------:R-:W-:Y:S01]  /*7770*/  FMUL.FTZ R148, R43, R149.reuse ;  /* 0x000000952b947220 */ /* 0x080fe20000410000 */
[----:B------:R-:W-:Y:S01]  /*7780*/  FMUL.FTZ R149, R83, R149 ;  /* 0x0000009553957220 */ /* 0x000fe20000410000 */
[----:B------:R-:W-:Y:S02]  /*7790*/  HADD2.F32 R50, -RZ, R50.H0_H0 ;  /* 0x20000032ff327230 */ /* 0x000fe40000004100 */
[-C--:B------:R-:W-:Y:S01]  /*77a0*/  FMUL.FTZ R49, R15, R39.reuse ;  /* 0x000000270f317220 */ /* 0x080fe20000410000 */
[----:B------:R-:W-:Y:S01]  /*77b0*/  FFMA.FTZ R149, R43, R82, R149 ;  /* 0x000000522b957223 */ /* 0x000fe20000010095 */
[----:B------:R-:W-:Y:S02]  /*77c0*/  HADD2.F32 R43, -RZ, R38.H0_H0 ;  /* 0x20000026ff2b7230 */ /* 0x000fe40000004100 */
[----:B------:R-:W-:Y:S01]  /*77d0*/  FMUL.FTZ R38, R13, R39 ;  /* 0x000000270d267220 */ /* 0x000fe20000410000 */
[----:B------:R-:W-:-:S02]  /*77e0*/  HADD2.F32 R39, -RZ, R40.H0_H0 ;  /* 0x20000028ff277230 */ /* 0x000fc40000004100 */
[----:B------:R-:W-:Y:S01]  /*77f0*/  FFMA.FTZ R148, R83, R82, -R148 ;  /* 0x0000005253947223 */ /* 0x000fe20000010894 */
[----:B------:R-:W-:Y:S02]  /*7800*/  HADD2.F32 R40, -RZ, R40.H1_H1 ;  /* 0x30000028ff287230 */ /* 0x000fe40000004100 */
[-C--:B------:R-:W-:Y:S01]  /*7810*/  FFMA.FTZ R15, R15, R43.reuse, -R38 ;  /* 0x0000002b0f0f7223 */ /* 0x080fe20000010826 */
[--C-:B------:R-:W-:Y:S02]  /*7820*/  HADD2.F32 R38, -RZ, R165.reuse.H1_H1 ;  /* 0x300000a5ff267230 */ /* 0x100fe40000004100 */
[----:B------:R-:W-:Y:S01]  /*7830*/  FFMA.FTZ R13, R13, R43, R49 ;  /* 0x0000002b0d0d7223 */ /* 0x000fe20000010031 */
[----:B------:R-:W-:Y:S02]  /*7840*/  HADD2.F32 R43, -RZ, R165.H0_H0 ;  /* 0x200000a5ff2b7230 */ /* 0x000fe40000004100 */
[--C-:B------:R-:W-:Y:S02]  /*7850*/  HADD2.F32 R49, -RZ, R12.reuse.H0_H0 ;  /* 0x2000000cff317230 */ /* 0x100fe40000004100 */
[----:B------:R-:W-:Y:S01]  /*7860*/  FMUL.FTZ R48, R39, R38 ;  /* 0x0000002627307220 */ /* 0x000fe20000410000 */
[----:B------:R-:W-:Y:S01]  /*7870*/  HADD2.F32 R12, -RZ, R12.H1_H1 ;  /* 0x3000000cff0c7230 */ /* 0x000fe20000004100 */
[----:B------:R-:W-:Y:S01]  /*7880*/  F2FP.F16.F32.PACK_AB R149, R13, R149 ;  /* 0x000000950d95723e */ /* 0x000fe200000000ff */
[----:B------:R-:W-:-:S02]  /*7890*/  IMAD.MOV.U32 R13, RZ, RZ, R55 ;  /* 0x000000ffff0d7224 */ /* 0x000fc400078e0037 */
[C---:B------:R-:W-:Y:S01]  /*78a0*/  FMUL.FTZ R38, R49.reuse, R38 ;  /* 0x0000002631267220 */ /* 0x040fe20000410000 */
[----:B------:R-:W-:Y:S01]  /*78b0*/  FFMA.FTZ R48, R49, R43, -R48 ;  /* 0x0000002b31307223 */ /* 0x000fe20000010830 */
[-C--:B------:R-:W-:Y:S01]  /*78c0*/  FMUL.FTZ R49, R40, R51.reuse ;  /* 0x0000003328317220 */ /* 0x080fe20000410000 */
[C---:B------:R-:W-:Y:S01]  /*78d0*/  FMUL.FTZ R51, R12.reuse, R51 ;  /* 0x000000330c337220 */ /* 0x040fe20000410000 */
[----:B------:R-:W-:Y:S01]  /*78e0*/  FFMA.FTZ R38, R39, R43, R38 ;  /* 0x0000002b27267223 */ /* 0x000fe20000010026 */
[----:B------:R-:W-:Y:S02]  /*78f0*/  HADD2.F32 R39, -RZ, R14.H0_H0 ;  /* 0x2000000eff277230 */ /* 0x000fe40000004100 */
[-C--:B------:R-:W-:Y:S01]  /*7900*/  FFMA.FTZ R49, R12, R36.reuse, -R49 ;  /* 0x000000240c317223 */ /* 0x080fe20000010831 */
[----:B------:R-:W-:Y:S01]  /*7910*/  FFMA.FTZ R51, R40, R36, R51 ;  /* 0x0000002428337223 */ /* 0x000fe20000010033 */
[----:B------:R-:W-:Y:S01]  /*7920*/  HADD2.F32 R12, -RZ, R164.H0_H0 ;  /* 0x200000a4ff0c7230 */ /* 0x000fe20000004100 */
[----:B------:R-:W-:Y:S01]  /*7930*/  F2FP.F16.F32.PACK_AB R15, R15, R148 ;  /* 0x000000940f0f723e */ /* 0x000fe200000000ff */
[--C-:B------:R-:W-:Y:S01]  /*7940*/  HADD2.F32 R40, -RZ, R42.reuse.H0_H0 ;  /* 0x2000002aff287230 */ /* 0x100fe20000004100 */
[----:B------:R-:W-:Y:S01]  /*7950*/  F2FP.F16.F32.PACK_AB R48, R49, R48 ;  /* 0x000000303130723e */ /* 0x000fe200000000ff */
[----:B------:R-:W-:-:S02]  /*7960*/  HADD2.F32 R42, -RZ, R42.H1_H1 ;  /* 0x3000002aff2a7230 */ /* 0x000fc40000004100 */
[----:B------:R-:W-:Y:S01]  /*7970*/  FMUL.FTZ R82, R39, R12 ;  /* 0x0000000c27527220 */ /* 0x000fe20000410000 */
[----:B------:R-:W-:Y:S01]  /*7980*/  HADD2.F32 R14, -RZ, R14.H1_H1 ;  /* 0x3000000eff0e7230 */ /* 0x000fe20000004100 */
[----:B------:R-:W-:Y:S01]  /*7990*/  F2FP.F16.F32.PACK_AB R38, R51, R38 ;  /* 0x000000263326723e */ /* 0x000fe200000000ff */
[----:B------:R-:W-:Y:S02]  /*79a0*/  HADD2.F32 R43, -RZ, R37.H0_H0 ;  /* 0x20000025ff2b7230 */ /* 0x000fe40000004100 */
[----:B------:R-:W-:Y:S01]  /*79b0*/  FMUL.FTZ R37, R40, R12 ;  /* 0x0000000c28257220 */ /* 0x000fe20000410000 */
[----:B------:R-:W-:Y:S02]  /*79c0*/  HADD2.F32 R36, -RZ, R164.H1_H1 ;  /* 0x300000a4ff247230 */ /* 0x000fe40000004100 */
[-C--:B------:R-:W-:Y:S01]  /*79d0*/  FMUL.FTZ R12, R42, R50.reuse ;  /* 0x000000322a0c7220 */ /* 0x080fe20000410000 */
[----:B------:R-:W-:Y:S02]  /*79e0*/  FMUL.FTZ R50, R14, R50 ;  /* 0x000000320e327220 */ /* 0x000fe40000410000 */
[-C--:B------:R-:W-:Y:S01]  /*79f0*/  FFMA.FTZ R37, R39, R36.reuse, -R37 ;  /* 0x0000002427257223 */ /* 0x080fe20000010825 */
[----:B------:R-:W-:Y:S01]  /*7a00*/  FFMA.FTZ R82, R40, R36, R82 ;  /* 0x0000002428527223 */ /* 0x000fe20000010052 */
[-C--:B------:R-:W-:Y:S01]  /*7a10*/  FFMA.FTZ R12, R14, R43.reuse, -R12 ;  /* 0x0000002b0e0c7223 */ /* 0x080fe2000001080c */
[----:B------:R-:W-:Y:S01]  /*7a20*/  FFMA.FTZ R50, R42, R43, R50 ;  /* 0x0000002b2a327223 */ /* 0x000fe20000010032 */
[----:B------:R-:W-:-:S02]  /*7a30*/  MOV R40, R38 ;  /* 0x0000002600287202 */ /* 0x000fc40000000f00 */
[----:B------:R-:W-:Y:S02]  /*7a40*/  MOV R43, R149 ;  /* 0x00000095002b7202 */ /* 0x000fe40000000f00 */
[----:B------:R-:W-:Y:S01]  /*7a50*/  F2FP.F16.F32.PACK_AB R37, R12, R37 ;  /* 0x000000250c25723e */ /* 0x000fe200000000ff */
[----:B------:R-:W-:Y:S01]  /*7a60*/  IMAD.MOV.U32 R12, RZ, RZ, R48 ;  /* 0x000000ffff0c7224 */ /* 0x000fe200078e0030 */
[----:B------:R-:W-:-:S03]  /*7a70*/  F2FP.F16.F32.PACK_AB R50, R50, R82 ;  /* 0x000000523232723e */ /* 0x000fc600000000ff */
[----:B------:R-:W-:Y:S02]  /*7a80*/  IMAD.MOV.U32 R14, RZ, RZ, R37 ;  /* 0x000000ffff0e7224 */ /* 0x000fe400078e0025 */
[----:B------:R-:W-:-:S07]  /*7a90*/  IMAD.MOV.U32 R42, RZ, RZ, R50 ;  /* 0x000000ffff2a7224 */ /* 0x000fce00078e0032 */
.L_x_2777:
[----:B------:R-:W-:Y:S05]  /*7aa0*/  BSYNC B3 ;  /* 0x0000000000037941 */ /* 0x000fea0003800000 */
.L_x_2776:
[----:B------:R-:W-:Y:S01]  /*7ab0*/  ISETP.GE.AND P3, PT, R54, R132, PT ;  /* 0x000000843600720c */ /* 0x000fe20003f66270 */
[----:B--2---:R2:W-:-:S12]  /*7ac0*/  ST.E.128 desc[UR60][R52.64], R12 ;  /* 0x0000000c34007985 */ /* 0x0045d8000c101d3c */
[----:B------:R-:W-:-:S05]  /*7ad0*/  @!P3 IMAD.WIDE R36, R54, 0x2, R116 ;  /* 0x000000023624b825 */ /* 0x000fca00078e0274 */
[----:B---3--:R2:W-:Y:S02]  /*7ae0*/  @!P3 ST.E.128 desc[UR60][R36.64], R40 ;  /* 0x000000282400b985 */ /* 0x0085e4000c101d3c */
.L_x_2775:
[----:B------:R-:W-:Y:S05]  /*7af0*/  BSYNC B2 ;  /* 0x0000000000027941 */ /* 0x000fea0003800000 */
.L_x_2774:
[----:B------:R-:W-:-:S13]  /*7b00*/  ISETP.NE.AND P3, PT, R10, RZ, PT ;  /* 0x000000ff0a00720c */ /* 0x000fda0003f65270 */
[----:B------:R-:W-:Y:S05]  /*7b10*/  @!P3 BRA `(.L_x_2769) ;  /* 0x0000000400c0b947 */ /* 0x000fea0003800000 */
[----:B--2-4-:R-:W2:Y:S01]  /*7b20*/  LDL R12, [R1] ;  /* 0x00000000010c7983 */ /* 0x014ea20000100800 */
[C---:B------:R-:W-:Y:S01]  /*7b30*/  LEA R40, P3, R7.reuse, R11, 0x1 ;  /* 0x0000000b07287211 */ /* 0x040fe200078608ff */
[----:B------:R-:W-:Y:S03]  /*7b40*/  BSSY B2, `(.L_x_2778) ;  /* 0x0000069000027945 */ /* 0x000fe60003800000 */
[----:B------:R-:W-:Y:S02]  /*7b50*/  LEA.HI.X R41, R7, R117, R108, 0x1, P3 ;  /* 0x0000007507297211 */ /* 0x000fe400018f0c6c */
[----:B------:R-:W-:Y:S02]  /*7b60*/  ISETP.GE.AND P3, PT, R194, R118, PT ;  /* 0x00000076c200720c */ /* 0x000fe40003f66270 */
[----:B--2---:R-:W-:-:S04]  /*7b70*/  LOP3.LUT P5, RZ, R12, 0x1, RZ, 0xc0, !PT ;  /* 0x000000010cff7812 */ /* 0x004fc800078ac0ff */
[----:B------:R-:W-:-:S04]  /*7b80*/  SEL R11, R121, R135, !P5 ;  /* 0x00000087790b7207 */ /* 0x000fc80006800000 */
[----:B------:R-:W-:-:S04]  /*7b90*/  SHF.R.S32.HI R12, RZ, 0x1f, R11 ;  /* 0x0000001fff0c7819 */ /* 0x000fc8000001140b */
[----:B------:R-:W-:-:S04]  /*7ba0*/  LEA.HI R11, R12, R11, RZ, 0x4 ;  /* 0x0000000b0c0b7211 */ /* 0x000fc800078f20ff */
        /* <DEDUP_REMOVED lines=44> */
[--C-:B------:R-:W-:Y:S01]  /*7e70*/  HADD2.F32 R39, -RZ, R15.reuse.H0_H0 ;  /* 0x2000000fff277230 */ /* 0x100fe20000004100 */
[----:B------:R-:W-:Y:S01]  /*7e80*/  F2FP.F16.F32.PACK_AB R42, R47, R42 ;  /* 0x0000002a2f2a723e */ /* 0x000fe200000000ff */
[----:B------:R-:W-:Y:S02]  /*7e90*/  HADD2.F32 R15, -RZ, R15.H1_H1 ;  /* 0x3000000fff0f7230 */ /* 0x000fe40000004100 */
[----:B------:R-:W-:Y:S02]  /*7ea0*/  HADD2.F32 R49, -RZ, R35.H0_H0 ;  /* 0x20000023ff317230 */ /* 0x000fe40000004100 */
[-C--:B------:R-:W-:Y:S01]  /*7eb0*/  FMUL.FTZ R35, R45, R37.reuse ;  /* 0x000000252d237220 */ /* 0x080fe20000410000 */
[----:B------:R-:W-:Y:S01]  /*7ec0*/  FMUL.FTZ R50, R39, R37 ;  /* 0x0000002527327220 */ /* 0x000fe20000410000 */
[-C--:B------:R-:W-:Y:S01]  /*7ed0*/  FMUL.FTZ R37, R48, R46.reuse ;  /* 0x0000002e30257220 */ /* 0x080fe20000410000 */
[----:B------:R-:W-:Y:S01]  /*7ee0*/  FMUL.FTZ R46, R15, R46 ;  /* 0x0000002e0f2e7220 */ /* 0x000fe20000410000 */
[----:B------:R-:W-:-:S02]  /*7ef0*/  HADD2.F32 R13, -RZ, R160.H1_H1 ;  /* 0x300000a0ff0d7230 */ /* 0x000fc40000004100 */
[-C--:B------:R-:W-:Y:S01]  /*7f00*/  FFMA.FTZ R52, R15, R49.reuse, -R37 ;  /* 0x000000310f347223 */ /* 0x080fe20000010825 */
[----:B------:R-:W-:Y:S01]  /*7f10*/  FFMA.FTZ R49, R48, R49, R46 ;  /* 0x0000003130317223 */ /* 0x000fe2000001002e */
[----:B------:R-:W-:Y:S02]  /*7f20*/  HADD2.F32 R48, -RZ, R36.H0_H0 ;  /* 0x20000024ff307230 */ /* 0x000fe40000004100 */
[-C--:B------:R-:W-:Y:S01]  /*7f30*/  FFMA.FTZ R35, R39, R13.reuse, -R35 ;  /* 0x0000000d27237223 */ /* 0x080fe20000010823 */
[----:B------:R-:W-:Y:S02]  /*7f40*/  HADD2.F32 R33, -RZ, R33.H0_H0 ;  /* 0x20000021ff217230 */ /* 0x000fe40000004100 */
[----:B------:R-:W-:Y:S01]  /*7f50*/  FFMA.FTZ R50, R45, R13, R50 ;  /* 0x0000000d2d327223 */ /* 0x000fe20000010032 */
[----:B------:R-:W-:Y:S02]  /*7f60*/  HADD2.F32 R46, -RZ, R12.H0_H0 ;  /* 0x2000000cff2e7230 */ /* 0x000fe40000004100 */
[----:B------:R-:W-:Y:S01]  /*7f70*/  HADD2.F32 R36, -RZ, R36.H1_H1 ;  /* 0x30000024ff247230 */ /* 0x000fe20000004100 */
[----:B------:R-:W-:Y:S01]  /*7f80*/  F2FP.F16.F32.PACK_AB R35, R52, R35 ;  /* 0x000000233423723e */ /* 0x000fe200000000ff */
[----:B------:R-:W-:-:S02]  /*7f90*/  HADD2.F32 R12, -RZ, R12.H1_H1 ;  /* 0x3000000cff0c7230 */ /* 0x000fc40000004100 */
[----:B------:R-:W-:Y:S02]  /*7fa0*/  HADD2.F32 R13, -RZ, R32.H0_H0 ;  /* 0x20000020ff0d7230 */ /* 0x000fe40000004100 */
[-C--:B------:R-:W-:Y:S01]  /*7fb0*/  FMUL.FTZ R37, R36, R33.reuse ;  /* 0x0000002124257220 */ /* 0x080fe20000410000 */
[----:B------:R-:W-:Y:S02]  /*7fc0*/  HADD2.F32 R162, -RZ, R162.H0_H0 ;  /* 0x200000a2ffa27230 */ /* 0x000fe40000004100 */
[C---:B------:R-:W-:Y:S01]  /*7fd0*/  FMUL.FTZ R33, R12.reuse, R33 ;  /* 0x000000210c217220 */ /* 0x040fe20000410000 */
[----:B------:R-:W-:Y:S02]  /*7fe0*/  HADD2.F32 R43, -RZ, R43.H0_H0 ;  /* 0x2000002bff2b7230 */ /* 0x000fe40000004100 */
[-C--:B------:R-:W-:Y:S01]  /*7ff0*/  FFMA.FTZ R12, R12, R13.reuse, -R37 ;  /* 0x0000000d0c0c7223 */ /* 0x080fe20000010825 */
[----:B------:R-:W-:Y:S02]  /*8000*/  HADD2.F32 R163, -RZ, R163.H0_H0 ;  /* 0x200000a3ffa37230 */ /* 0x000fe40000004100 */
[----:B------:R-:W-:Y:S01]  /*8010*/  FFMA.FTZ R36, R36, R13, R33 ;  /* 0x0000000d24247223 */ /* 0x000fe20000010021 */
[----:B------:R-:W-:-:S02]  /*8020*/  HADD2.F32 R13, -RZ, R38.H0_H0 ;  /* 0x20000026ff0d7230 */ /* 0x000fc40000004100 */
[----:B------:R-:W-:Y:S02]  /*8030*/  HADD2.F32 R33, -RZ, R14.H0_H0 ;  /* 0x2000000eff217230 */ /* 0x000fe40000004100 */
[----:B------:R-:W-:Y:S01]  /*8040*/  FMUL.FTZ R15, R48, R163 ;  /* 0x000000a3300f7220 */ /* 0x000fe20000410000 */
[----:B------:R-:W-:Y:S02]  /*8050*/  HADD2.F32 R38, -RZ, R38.H1_H1 ;  /* 0x30000026ff267230 */ /* 0x000fe40000004100 */
[-C--:B------:R-:W-:Y:S01]  /*8060*/  FMUL.FTZ R32, R13, R162.reuse ;  /* 0x000000a20d207220 */ /* 0x080fe20000410000 */
[----:B------:R-:W-:Y:S02]  /*8070*/  HADD2.F32 R14, -RZ, R14.H1_H1 ;  /* 0x3000000eff0e7230 */ /* 0x000fe40000004100 */
[----:B------:R-:W-:Y:S01]  /*8080*/  FMUL.FTZ R162, R33, R162 ;  /* 0x000000a221a27220 */ /* 0x000fe20000410000 */
[----:B------:R-:W-:Y:S02]  /*8090*/  HADD2.F32 R161, -RZ, R161.H0_H0 ;  /* 0x200000a1ffa17230 */ /* 0x000fe40000004100 */
[----:B------:R-:W-:Y:S01]  /*80a0*/  FMUL.FTZ R39, R38, R43 ;  /* 0x0000002b26277220 */ /* 0x000fe20000410000 */
[----:B------:R-:W-:-:S02]  /*80b0*/  HADD2.F32 R160, -RZ, R160.H0_H0 ;  /* 0x200000a0ffa07230 */ /* 0x000fc40000004100 */
[----:B------:R-:W-:Y:S01]  /*80c0*/  FMUL.FTZ R43, R14, R43 ;  /* 0x0000002b0e2b7220 */ /* 0x000fe20000410000 */
[----:B------:R-:W-:Y:S02]  /*80d0*/  HADD2.F32 R37, -RZ, R34.H0_H0 ;  /* 0x20000022ff257230 */ /* 0x000fe40000004100 */
[C---:B------:R-:W-:Y:S01]  /*80e0*/  FMUL.FTZ R163, R46.reuse, R163 ;  /* 0x000000a32ea37220 */ /* 0x040fe20000410000 */
[----:B------:R-:W-:Y:S01]  /*80f0*/  FFMA.FTZ R15, R46, R161, -R15 ;  /* 0x000000a12e0f7223 */ /* 0x000fe2000001080f */
[-C--:B------:R-:W-:Y:S01]  /*8100*/  FFMA.FTZ R13, R13, R160.reuse, R162 ;  /* 0x000000a00d0d7223 */ /* 0x080fe200000100a2 */
[----:B------:R-:W-:Y:S01]  /*8110*/  FFMA.FTZ R33, R33, R160, -R32 ;  /* 0x000000a021217223 */ /* 0x000fe20000010820 */
[----:B------:R-:W-:Y:S01]  /*8120*/  FFMA.FTZ R38, R38, R37, R43 ;  /* 0x0000002526267223 */ /* 0x000fe2000001002b */
[----:B------:R-:W-:Y:S01]  /*8130*/  FFMA.FTZ R163, R48, R161, R163 ;  /* 0x000000a130a37223 */ /* 0x000fe200000100a3 */
[----:B------:R-:W-:Y:S01]  /*8140*/  FFMA.FTZ R14, R14, R37, -R39 ;  /* 0x000000250e0e7223 */ /* 0x000fe20000010827 */
[----:B------:R-:W-:-:S02]  /*8150*/  F2FP.F16.F32.PACK_AB R12, R12, R15 ;  /* 0x0000000f0c0c723e */ /* 0x000fc400000000ff */
[----:B------:R-:W-:Y:S01]  /*8160*/  F2FP.F16.F32.PACK_AB R38, R38, R13 ;  /* 0x0000000d2626723e */ /* 0x000fe200000000ff */
[----:B------:R-:W-:Y:S01]  /*8170*/  IMAD.MOV.U32 R13, RZ, RZ, R42 ;  /* 0x000000ffff0d7224 */ /* 0x000fe200078e002a */
[----:B------:R-:W-:Y:S02]  /*8180*/  F2FP.F16.F32.PACK_AB R37, R44, R51 ;  /* 0x000000332c25723e */ /* 0x000fe400000000ff */
[----:B------:R-:W-:Y:S02]  /*8190*/  F2FP.F16.F32.PACK_AB R39, R49, R50 ;  /* 0x000000323127723e */ /* 0x000fe400000000ff */
[----:B------:R-:W-:Y:S02]  /*81a0*/  F2FP.F16.F32.PACK_AB R36, R36, R163 ;  /* 0x000000a32424723e */ /* 0x000fe400000000ff */
[----:B------:R-:W-:Y:S02]  /*81b0*/  F2FP.F16.F32.PACK_AB R14, R14, R33 ;  /* 0x000000210e0e723e */ /* 0x000fe400000000ff */
[----:B------:R-:W-:-:S07]  /*81c0*/  MOV R15, R35 ;  /* 0x00000023000f7202 */ /* 0x000fce0000000f00 */
.L_x_2779:
[----:B------:R-:W-:Y:S05]  /*81d0*/  BSYNC B2 ;  /* 0x0000000000027941 */ /* 0x000fea0003800000 */
.L_x_2778:
[----:B------:R-:W-:Y:S01]  /*81e0*/  ISETP.GE.AND P3, PT, R11, R132, PT ;  /* 0x000000840b00720c */ /* 0x000fe20003f66270 */
[----:B--2---:R2:W-:-:S12]  /*81f0*/  ST.E.128 desc[UR60][R40.64], R12 ;  /* 0x0000000c28007985 */ /* 0x0045d8000c101d3c */
[----:B------:R-:W-:-:S05]  /*8200*/  @!P3 IMAD.WIDE R116, R11, 0x2, R116 ;  /* 0x000000020b74b825 */ /* 0x000fca00078e0274 */
[----:B---3--:R2:W-:Y:S02]  /*8210*/  @!P3 ST.E.128 desc[UR60][R116.64], R36 ;  /* 0x000000247400b985 */ /* 0x0085e4000c101d3c */
.L_x_2769:
[----:B------:R-:W-:Y:S05]  /*8220*/  BSYNC B1 ;  /* 0x0000000000017941 */ /* 0x000fea0003800000 */
.L_x_2768:
[----:B------:R-:W-:-:S03]  /*8230*/  UMOV UR4, 0xffffffff ;  /* 0xffffffff00047882 */ /* 0x000fc60000000000 */
[----:B------:R-:W-:Y:S05]  /*8240*/  BRA.DIV UR4, `(.L_x_2780) ;  /* 0x000001ce048c7947 */ /* 0x000fea000b800000 */
[----:B0-----:R-:W0:Y:S04]  /*8250*/  SHFL.IDX PT, R119, R119, 0x1, 0x1c1f ;  /* 0x003c1f0077777f89 */ /* 0x001e2800000e0000 */
[----:B--2---:R2:W0:Y:S02]  /*8260*/  SHFL.IDX PT, R36, R120, 0x1, 0x1c1f ;  /* 0x003c1f0078247f89 */ /* 0x00442400000e0000 */
.L_x_3070:
[----:B------:R-:W-:Y:S05]  /*8270*/  @P4 BRA `(.L_x_2737) ;  /* 0x0000001c00744947 */ /* 0x000fea0003800000 */
[----:B------:R-:W-:Y:S01]  /*8280*/  ISETP.NE.AND P3, PT, R8, RZ, PT ;  /* 0x000000ff0800720c */ /* 0x000fe20003f65270 */
[----:B------:R-:W-:Y:S01]  /*8290*/  BSSY B1, `(.L_x_2781) ;  /* 0x0000075000017945 */ /* 0x000fe20003800000 */
[----:B0-----:R-:W-:-:S11]  /*82a0*/  IMAD.MOV.U32 R37, RZ, RZ, R119 ;  /* 0x000000ffff257224 */ /* 0x001fd600078e0077 */
[----:B------:R-:W-:Y:S05]  /*82b0*/  @!P3 BRA `(.L_x_2782) ;  /* 0x0000000400c8b947 */ /* 0x000fea0003800000 */
[----:B---3--:R-:W-:Y:S01]  /*82c0*/  SEL R11, R121, R135, !P0 ;  /* 0x00000087790b7207 */ /* 0x008fe20004000000 */
[----:B------:R-:W-:Y:S01]  /*82d0*/  BSSY B2, `(.L_x_2783) ;  /* 0x000006e000027945 */ /* 0x000fe20003800000 */
[----:B----4-:R-:W-:Y:S02]  /*82e0*/  SHF.R.U32.HI R13, RZ, 0x3, R216 ;  /* 0x00000003ff0d7819 */ /* 0x010fe400000116d8 */
        /* <DEDUP_REMOVED lines=23> */
[----:B------:R-:W-:Y:S01]  /*8460*/  SHF.R.U64 R42, R76, 0x10, R77 ;  /* 0x000000104c2a7819 */ /* 0x000fe2000000124d */
[----:B------:R-:W-:Y:S01]  /*8470*/  HADD2.F32 R50, -RZ, R159.H1_H1 ;  /* 0x3000009fff327230 */ /* 0x000fe20000004100 */
[----:B----4-:R-:W-:Y:S01]  /*8480*/  MOV R45, R33 ;  /* 0x00000021002d7202 */ /* 0x010fe20000000f00 */
[----:B---3--:R-:W-:Y:S01]  /*8490*/  IMAD.MOV.U32 R33, RZ, RZ, R15 ;  /* 0x000000ffff217224 */ /* 0x008fe200078e000f */
[----:B------:R-:W-:Y:S01]  /*84a0*/  SHF.R.U32.HI R76, RZ, 0x10, R77 ;  /* 0x00000010ff4c7819 */ /* 0x000fe2000001164d */
        /* <DEDUP_REMOVED lines=11> */
[-C--:B------:R-:W-:Y:S01]  /*8560*/  FMUL.FTZ R49, R45, R76.reuse ;  /* 0x0000004c2d317220 */ /* 0x080fe20000410000 */
[----:B------:R-:W-:Y:S01]  /*8570*/  HADD2.F32 R64, -RZ, R64.H0_H0 ;  /* 0x20000040ff407230 */ /* 0x000fe20000004100 */
[----:B------:R-:W-:Y:S01]  /*8580*/  SHF.R.U32.HI R78, RZ, 0x10, R79 ;  /* 0x00000010ff4e7819 */ /* 0x000fe2000001164f */
[----:B------:R-:W-:Y:S01]  /*8590*/  FMUL.FTZ R76, R46, R76 ;  /* 0x0000004c2e4c7220 */ /* 0x000fe20000410000 */
[-C--:B------:R-:W-:Y:S01]  /*85a0*/  FFMA.FTZ R13, R15, R48.reuse, -R52 ;  /* 0x000000300f0d7223 */ /* 0x080fe20000010834 */
[--C-:B------:R-:W-:Y:S01]  /*85b0*/  SHF.R.U64 R43, R66, 0x10, R67.reuse ;  /* 0x00000010422b7819 */ /* 0x100fe20000001243 */
[----:B------:R-:W-:Y:S01]  /*85c0*/  FFMA.FTZ R15, R47, R48, R50 ;  /* 0x000000302f0f7223 */ /* 0x000fe20000010032 */
[----:B------:R-:W-:Y:S01]  /*85d0*/  SHF.R.U32.HI R66, RZ, 0x10, R67 ;  /* 0x00000010ff427819 */ /* 0x000fe20000011643 */
[-C--:B------:R-:W-:Y:S01]  /*85e0*/  FFMA.FTZ R46, R46, R64.reuse, -R49 ;  /* 0x000000402e2e7223 */ /* 0x080fe20000010831 */
[----:B------:R-:W-:Y:S01]  /*85f0*/  FFMA.FTZ R48, R45, R64, R76 ;  /* 0x000000402d307223 */ /* 0x000fe2000001004c */
[----:B------:R-:W-:-:S02]  /*8600*/  HADD2.F32 R64, -RZ, R158.H1_H1 ;  /* 0x3000009eff407230 */ /* 0x000fc40000004100 */
[--C-:B------:R-:W-:Y:S01]  /*8610*/  HADD2.F32 R45, -RZ, R35.reuse.H0_H0 ;  /* 0x20000023ff2d7230 */ /* 0x100fe20000004100 */
[----:B------:R-:W-:Y:S01]  /*8620*/  F2FP.F16.F32.PACK_AB R13, R46, R13 ;  /* 0x0000000d2e0d723e */ /* 0x000fe200000000ff */
[----:B------:R-:W-:Y:S02]  /*8630*/  HADD2.F32 R52, -RZ, R35.H1_H1 ;  /* 0x30000023ff347230 */ /* 0x000fe40000004100 */
        /* <DEDUP_REMOVED lines=11> */
[----:B------:R-:W-:Y:S01]  /*86f0*/  FFMA.FTZ R35, R45, R54, R64 ;  /* 0x000000362d237223 */ /* 0x000fe20000010040 */
[-C--:B------:R-:W-:Y:S01]  /*8700*/  FFMA.FTZ R50, R50, R47.reuse, -R51 ;  /* 0x0000002f32327223 */ /* 0x080fe20000010833 */
[----:B------:R-:W-:Y:S01]  /*8710*/  FFMA.FTZ R52, R52, R47, R49 ;  /* 0x0000002f34347223 */ /* 0x000fe20000010031 */
[----:B------:R-:W-:-:S02]  /*8720*/  HADD2.F32 R45, -RZ, R32.H0_H0 ;  /* 0x20000020ff2d7230 */ /* 0x000fc40000004100 */
[----:B------:R-:W-:Y:S01]  /*8730*/  HADD2.F32 R47, -RZ, R32.H1_H1 ;  /* 0x30000020ff2f7230 */ /* 0x000fe20000004100 */
[----:B------:R-:W-:Y:S01]  /*8740*/  F2FP.F16.F32.PACK_AB R50, R50, R33 ;  /* 0x000000213232723e */ /* 0x000fe200000000ff */
[----:B------:R-:W-:Y:S01]  /*8750*/  HADD2.F32 R51, -RZ, R42.H0_H0 ;  /* 0x2000002aff337230 */ /* 0x000fe20000004100 */
[----:B------:R-:W-:Y:S01]  /*8760*/  F2FP.F16.F32.PACK_AB R33, R48, R15 ;  /* 0x0000000f3021723e */ /* 0x000fe200000000ff */
[--C-:B------:R-:W-:Y:S01]  /*8770*/  HADD2.F32 R32, -RZ, R12.reuse.H1_H1 ;  /* 0x3000000cff207230 */ /* 0x100fe20000004100 */
[----:B------:R-:W-:Y:S01]  /*8780*/  F2FP.F16.F32.PACK_AB R35, R52, R35 ;  /* 0x000000233423723e */ /* 0x000fe200000000ff */
[----:B------:R-:W-:Y:S02]  /*8790*/  HADD2.F32 R49, -RZ, R11.H0_H0 ;  /* 0x2000000bff317230 */ /* 0x000fe40000004100 */
[-C--:B------:R-:W-:Y:S01]  /*87a0*/  FMUL.FTZ R53, R47, R51.reuse ;  /* 0x000000332f357220 */ /* 0x080fe20000410000 */
[----:B------:R-:W-:Y:S02]  /*87b0*/  HADD2.F32 R157, -RZ, R157.H0_H0 ;  /* 0x2000009dff9d7230 */ /* 0x000fe40000004100 */
[----:B------:R-:W-:Y:S01]  /*87c0*/  FMUL.FTZ R54, R32, R51 ;  /* 0x0000003320367220 */ /* 0x000fe20000410000 */
[----:B------:R-:W-:-:S02]  /*87d0*/  HADD2.F32 R42, -RZ, R12.H0_H0 ;  /* 0x2000000cff2a7230 */ /* 0x000fc40000004100 */
[----:B------:R-:W-:Y:S01]  /*87e0*/  FMUL.FTZ R11, R45, R159 ;  /* 0x0000009f2d0b7220 */ /* 0x000fe20000410000 */
[-C--:B------:R-:W-:Y:S01]  /*87f0*/  FFMA.FTZ R32, R32, R49.reuse, -R53 ;  /* 0x0000003120207223 */ /* 0x080fe20000010835 */
[----:B------:R-:W-:Y:S01]  /*8800*/  FFMA.FTZ R51, R47, R49, R54 ;  /* 0x000000312f337223 */ /* 0x000fe20000010036 */
[----:B------:R-:W-:Y:S02]  /*8810*/  HADD2.F32 R49, -RZ, R44.H0_H0 ;  /* 0x2000002cff317230 */ /* 0x000fe40000004100 */
[C---:B------:R-:W-:Y:S01]  /*8820*/  FMUL.FTZ R12, R42.reuse, R159 ;  /* 0x0000009f2a0c7220 */ /* 0x040fe20000410000 */
[-C--:B------:R-:W-:Y:S01]  /*8830*/  FFMA.FTZ R11, R42, R157.reuse, -R11 ;  /* 0x0000009d2a0b7223 */ /* 0x080fe2000001080b */
[----:B------:R-:W-:Y:S02]  /*8840*/  HADD2.F32 R44, -RZ, R34.H0_H0 ;  /* 0x20000022ff2c7230 */ /* 0x000fe40000004100 */
[----:B------:R-:W-:Y:S02]  /*8850*/  HADD2.F32 R47, -RZ, R158.H0_H0 ;  /* 0x2000009eff2f7230 */ /* 0x000fe40000004100 */
[----:B------:R-:W-:Y:S01]  /*8860*/  FFMA.FTZ R12, R45, R157, R12 ;  /* 0x0000009d2d0c7223 */ /* 0x000fe2000001000c */
[----:B------:R-:W-:Y:S01]  /*8870*/  HADD2.F32 R42, -RZ, R14.H0_H0 ;  /* 0x2000000eff2a7230 */ /* 0x000fe20000004100 */
[----:B------:R-:W-:Y:S01]  /*8880*/  F2FP.F16.F32.PACK_AB R32, R32, R11 ;  /* 0x0000000b2020723e */ /* 0x000fe200000000ff */
[----:B------:R-:W-:-:S02]  /*8890*/  HADD2.F32 R34, -RZ, R34.H1_H1 ;  /* 0x30000022ff227230 */ /* 0x000fc40000004100 */
        /* <DEDUP_REMOVED lines=14> */
[----:B------:R-:W-:Y:S02]  /*8980*/  F2FP.F16.F32.PACK_AB R14, R14, R53 ;  /* 0x000000350e0e723e */ /* 0x000fe400000000ff */
[----:B------:R-:W-:Y:S02]  /*8990*/  F2FP.F16.F32.PACK_AB R34, R34, R47 ;  /* 0x0000002f2222723e */ /* 0x000fe400000000ff */
[----:B------:R-:W-:-:S07]  /*89a0*/  MOV R32, R42 ;  /* 0x0000002a00207202 */ /* 0x000fce0000000f00 */
.L_x_2784:
[----:B------:R-:W-:Y:S05]  /*89b0*/  BSYNC B2 ;  /* 0x0000000000027941 */ /* 0x000fea0003800000 */
.L_x_2783:
[----:B---3--:R3:W-:Y:S04]  /*89c0*/  ST.E.128 desc[UR60][R38.64], R12 ;  /* 0x0000000c26007985 */ /* 0x0087e8000c101d3c */
[----:B----4-:R3:W-:Y:S02]  /*89d0*/  @!P3 ST.E.128 desc[UR60][R40.64], R32 ;  /* 0x000000202800b985 */ /* 0x0107e4000c101d3c */
.L_x_2782:
[----:B------:R-:W-:Y:S05]  /*89e0*/  BSYNC B1 ;  /* 0x0000000000017941 */ /* 0x000fea0003800000 */
.L_x_2781:
[----:B------:R-:W-:Y:S01]  /*89f0*/  ISETP.NE.AND P3, PT, R9, RZ, PT ;  /* 0x000000ff0900720c */ /* 0x000fe20003f65270 */
[----:B------:R-:W-:-:S12]  /*8a00*/  BSSY B1, `(.L_x_2785) ;  /* 0x0000076000017945 */ /* 0x000fd80003800000 */
[----:B------:R-:W-:Y:S05]  /*8a10*/  @!P3 BRA `(.L_x_2786) ;  /* 0x0000000400d0b947 */ /* 0x000fea0003800000 */
[----:B0--3--:R-:W-:Y:S01]  /*8a20*/  SEL R11, R121, R135, !P1 ;  /* 0x00000087790b7207 */ /* 0x009fe20004800000 */
        /* <DEDUP_REMOVED lines=15> */
[----:B------:R-:W-:-:S04]  /*8b20*/  LOP3.LUT R11, R11, R13, RZ, 0x3c, !PT ;  /* 0x0000000d0b0b7212 */ /* 0x000fc800078e3cff */
[----:B------:R-:W-:Y:S01]  /*8b30*/  IADD3 R13, R12, R11, RZ ;  /* 0x0000000b0c0d7210 */ /* 0x000fe20007ffe0ff */
[----:B------:R-:W-:Y:S02]  /*8b40*/  IMAD R11, R18, 0x4800, R129 ;  /* 0x00004800120b7824 */ /* 0x000fe400078e0281 */
[----:B------:R-:W-:-:S04]  /*8b50*/  @!P3 IMAD.WIDE R40, R41, 0x2, R36 ;  /* 0x000000022928b825 */ /* 0x000fc800078e0224 */
[----:B------:R-:W-:Y:S02]  /*8b60*/  IMAD R13, R18, 0x4800, R13 ;  /* 0x00004800120d7824 */ /* 0x000fe400078e020d */
[--C-:B------:R-:W-:Y:S02]  /*8b70*/  IMAD R11, R11, 0x2, R2.reuse ;  /* 0x000000020b0b7824 */ /* 0x100fe400078e0202 */
[----:B------:R-:W-:-:S03]  /*8b80*/  IMAD R32, R13, 0x2, R2 ;  /* 0x000000020d207824 */ /* 0x000fc600078e0202 */
[----:B------:R0:W3:Y:S04]  /*8b90*/  LDS.128 R12, [R11+0x1e400] ;  /* 0x01e400000b0c7984 */ /* 0x0000e80000000c00 */
[----:B------:R-:W4:Y:S01]  /*8ba0*/  LDS.128 R32, [R32+0x1e400] ;  /* 0x01e4000020207984 */ /* 0x000f220000000c00 */
[----:B------:R-:W-:Y:S05]  /*8bb0*/  @P4 BRA `(.L_x_2788) ;  /* 0x00000004005c4947 */ /* 0x000fea0003800000 */
[----:B---3--:R-:W-:Y:S01]  /*8bc0*/  MOV R45, R12 ;  /* 0x0000000c002d7202 */ /* 0x008fe20000000f00 */
[----:B----4-:R-:W-:Y:S01]  /*8bd0*/  IMAD.MOV.U32 R12, RZ, RZ, R33 ;  /* 0x000000ffff0c7224 */ /* 0x010fe200078e0021 */
[----:B------:R-:W-:Y:S01]  /*8be0*/  SHF.R.U32.HI R50, RZ, 0x10, R73 ;  /* 0x00000010ff327819 */ /* 0x000fe20000011649 */
[----:B------:R-:W-:Y:S01]  /*8bf0*/  IMAD.MOV.U32 R46, RZ, RZ, R32 ;  /* 0x000000ffff2e7224 */ /* 0x000fe200078e0020 */
[----:B------:R-:W-:Y:S01]  /*8c00*/  SHF.R.U32.HI R48, RZ, 0x10, R61 ;  /* 0x00000010ff307819 */ /* 0x000fe2000001163d */
[----:B------:R-:W-:Y:S01]  /*8c10*/  IMAD.MOV.U32 R47, RZ, RZ, R35 ;  /* 0x000000ffff2f7224 */ /* 0x000fe200078e0023 */
[----:B------:R-:W-:Y:S01]  /*8c20*/  MOV R33, R15 ;  /* 0x0000000f00217202 */ /* 0x000fe20000000f00 */
[----:B------:R-:W-:Y:S01]  /*8c30*/  HADD2.F32 R51, -RZ, R147.H1_H1 ;  /* 0x30000093ff337230 */ /* 0x000fe20000004100 */
[--C-:B------:R-:W-:Y:S01]  /*8c40*/  SHF.R.U64 R43, R74, 0x10, R75.reuse ;  /* 0x000000104a2b7819 */ /* 0x100fe2000000124b */
[--C-:B------:R-:W-:Y:S01]  /*8c50*/  HADD2.F32 R32, -RZ, R12.reuse.H0_H0 ;  /* 0x2000000cff207230 */ /* 0x100fe20000004100 */
[----:B------:R-:W-:Y:S01]  /*8c60*/  SHF.R.U32.HI R74, RZ, 0x10, R75 ;  /* 0x00000010ff4a7819 */ /* 0x000fe2000001164b */
[----:B------:R-:W-:Y:S01]  /*8c70*/  HADD2.F32 R35, -RZ, R12.H1_H1 ;  /* 0x3000000cff237230 */ /* 0x000fe20000004100 */
[--C-:B0-----:R-:W-:Y:S01]  /*8c80*/  SHF.R.U64 R11, R62, 0x10, R63.reuse ;  /* 0x000000103e0b7819 */ /* 0x101fe2000000123f */
[--C-:B------:R-:W-:Y:S01]  /*8c90*/  HADD2.F32 R12, -RZ, R13.reuse.H0_H0 ;  /* 0x2000000dff0c7230 */ /* 0x100fe20000004100 */
[----:B------:R-:W-:Y:S01]  /*8ca0*/  SHF.R.U32.HI R62, RZ, 0x10, R63 ;  /* 0x00000010ff3e7819 */ /* 0x000fe2000001163f */
        /* <DEDUP_REMOVED lines=13> */
[----:B------:R-:W-:Y:S01]  /*8d80*/  HADD2.F32 R51, -RZ, R146.H1_H1 ;  /* 0x30000092ff337230 */ /* 0x000fe20000004100 */
[----:B------:R-:W-:Y:S01]  /*8d90*/  SHF.R.U64 R44, R72, 0x10, R73 ;  /* 0x00000010482c7819 */ /* 0x000fe20000001249 */
[--C-:B------:R-:W-:Y:S01]  /*8da0*/  HADD2.F32 R48, -RZ, R47.reuse.H0_H0 ;  /* 0x2000002fff307230 */ /* 0x100fe20000004100 */
[----:B------:R-:W-:Y:S01]  /*8db0*/  F2FP.F16.F32.PACK_AB R15, R15, R12 ;  /* 0x0000000c0f0f723e */ /* 0x000fe200000000ff */
[----:B------:R-:W-:-:S02]  /*8dc0*/  HADD2.F32 R49, -RZ, R47.H1_H1 ;  /* 0x3000002fff317230 */ /* 0x000fc40000004100 */
[----:B------:R-:W-:Y:S02]  /*8dd0*/  HADD2.F32 R52, -RZ, R74.H0_H0 ;  /* 0x2000004aff347230 */ /* 0x000fe40000004100 */
[-C--:B------:R-:W-:Y:S01]  /*8de0*/  FMUL.FTZ R54, R48, R51.reuse ;  /* 0x0000003330367220 */ /* 0x080fe20000410000 */
[--C-:B------:R-:W-:Y:S02]  /*8df0*/  HADD2.F32 R35, -RZ, R33.reuse.H0_H0 ;  /* 0x20000021ff237230 */ /* 0x100fe40000004100 */
[----:B------:R-:W-:Y:S02]  /*8e00*/  HADD2.F32 R50, -RZ, R144.H1_H1 ;  /* 0x30000090ff327230 */ /* 0x000fe40000004100 */
[----:B------:R-:W-:Y:S01]  /*8e10*/  FMUL.FTZ R60, R49, R52 ;  /* 0x00000034313c7220 */ /* 0x000fe20000410000 */
[----:B------:R-:W-:Y:S02]  /*8e20*/  HADD2.F32 R47, -RZ, R33.H1_H1 ;  /* 0x30000021ff2f7230 */ /* 0x000fe40000004100 */
[----:B------:R-:W-:Y:S01]  /*8e30*/  FMUL.FTZ R51, R35, R51 ;  /* 0x0000003323337220 */ /* 0x000fe20000410000 */
[----:B------:R-:W-:-:S02]  /*8e40*/  HADD2.F32 R62, -RZ, R62.H0_H0 ;  /* 0x2000003eff3e7230 */ /* 0x000fc40000004100 */
[----:B------:R-:W-:Y:S01]  /*8e50*/  FFMA.FTZ R33, R35, R50, -R54 ;  /* 0x0000003223217223 */ /* 0x000fe20000010836 */
[----:B------:R-:W-:Y:S02]  /*8e60*/  HADD2.F32 R42, -RZ, R42.H0_H0 ;  /* 0x2000002aff2a7230 */ /* 0x000fe40000004100 */
[C---:B------:R-:W-:Y:S01]  /*8e70*/  FMUL.FTZ R52, R47.reuse, R52 ;  /* 0x000000342f347220 */ /* 0x040fe20000410000 */
[----:B------:R-:W-:Y:S01]  /*8e80*/  FFMA.FTZ R35, R48, R50, R51 ;  /* 0x0000003230237223 */ /* 0x000fe20000010033 */
[-C--:B------:R-:W-:Y:S01]  /*8e90*/  FFMA.FTZ R60, R47, R62.reuse, -R60 ;  /* 0x0000003e2f3c7223 */ /* 0x080fe2000001083c */
[----:B------:R-:W-:Y:S02]  /*8ea0*/  HADD2.F32 R47, -RZ, R46.H0_H0 ;  /* 0x2000002eff2f7230 */ /* 0x000fe40000004100 */
[----:B------:R-:W-:Y:S01]  /*8eb0*/  FFMA.FTZ R62, R49, R62, R52 ;  /* 0x0000003e313e7223 */ /* 0x000fe20000010034 */
[----:B------:R-:W-:Y:S02]  /*8ec0*/  HADD2.F32 R48, -RZ, R44.H0_H0 ;  /* 0x2000002cff307230 */ /* 0x000fe40000004100 */
[----:B------:R-:W-:Y:S01]  /*8ed0*/  HADD2.F32 R46, -RZ, R46.H1_H1 ;  /* 0x3000002eff2e7230 */ /* 0x000fe20000004100 */
[----:B------:R-:W-:Y:S01]  /*8ee0*/  F2FP.F16.F32.PACK_AB R60, R60, R33 ;  /* 0x000000213c3c723e */ /* 0x000fe200000000ff */
[--C-:B------:R-:W-:Y:S01]  /*8ef0*/  HADD2.F32 R44, -RZ, R45.reuse.H0_H0 ;  /* 0x2000002dff2c7230 */ /* 0x100fe20000004100 */
[----:B------:R-:W-:Y:S01]  /*8f00*/  F2FP.F16.F32.PACK_AB R33, R32, R13 ;  /* 0x0000000d2021723e */ /* 0x000fe200000000ff */
[----:B------:R-:W-:-:S02]  /*8f10*/  HADD2.F32 R45, -RZ, R45.H1_H1 ;  /* 0x3000002dff2d7230 */ /* 0x000fc40000004100 */
[-C--:B------:R-:W-:Y:S01]  /*8f20*/  FMUL.FTZ R52, R46, R48.reuse ;  /* 0x000000302e347220 */ /* 0x080fe20000410000 */
[----:B------:R-:W-:Y:S01]  /*8f30*/  HADD2.F32 R147, -RZ, R147.H0_H0 ;  /* 0x20000093ff937230 */ /* 0x000fe20000004100 */
[----:B------:R-:W-:Y:S01]  /*8f40*/  F2FP.F16.F32.PACK_AB R35, R62, R35 ;  /* 0x000000233e23723e */ /* 0x000fe200000000ff */
[----:B------:R-:W-:Y:S02]  /*8f50*/  HADD2.F32 R145, -RZ, R145.H0_H0 ;  /* 0x20000091ff917230 */ /* 0x000fe40000004100 */
[C---:B------:R-:W-:Y:S01]  /*8f60*/  FMUL.FTZ R51, R45.reuse, R48 ;  /* 0x000000302d337220 */ /* 0x040fe20000410000 */
[-C--:B------:R-:W-:Y:S01]  /*8f70*/  FFMA.FTZ R52, R45, R42.reuse, -R52 ;  /* 0x0000002a2d347223 */ /* 0x080fe20000010834 */
[----:B------:R-:W-:Y:S02]  /*8f80*/  HADD2.F32 R45, -RZ, R43.H0_H0 ;  /* 0x2000002bff2d7230 */ /* 0x000fe40000004100 */
[----:B------:R-:W-:Y:S01]  /*8f90*/  FMUL.FTZ R50, R44, R147 ;  /* 0x000000932c327220 */ /* 0x000fe20000410000 */
[----:B------:R-:W-:Y:S01]  /*8fa0*/  FFMA.FTZ R51, R46, R42, R51 ;  /* 0x0000002a2e337223 */ /* 0x000fe20000010033 */
[----:B------:R-:W-:-:S02]  /*8fb0*/  HADD2.F32 R43, -RZ, R34.H0_H0 ;  /* 0x20000022ff2b7230 */ /* 0x000fc40000004100 */
[C---:B------:R-:W-:Y:S01]  /*8fc0*/  FMUL.FTZ R49, R47.reuse, R147 ;  /* 0x000000932f317220 */ /* 0x040fe20000410000 */
[----:B------:R-:W-:Y:S02]  /*8fd0*/  HADD2.F32 R146, -RZ, R146.H0_H0 ;  /* 0x20000092ff927230 */ /* 0x000fe40000004100 */
[-C--:B------:R-:W-:Y:S01]  /*8fe0*/  FFMA.FTZ R50, R47, R145.reuse, R50 ;  /* 0x000000912f327223 */ /* 0x080fe20000010032 */
[----:B------:R-:W-:Y:S02]  /*8ff0*/  HADD2.F32 R42, -RZ, R14.H0_H0 ;  /* 0x2000000eff2a7230 */ /* 0x000fe40000004100 */
[----:B------:R-:W-:Y:S01]  /*9000*/  FFMA.FTZ R49, R44, R145, -R49 ;  /* 0x000000912c317223 */ /* 0x000fe20000010831 */
[----:B------:R-:W-:Y:S02]  /*9010*/  HADD2.F32 R34, -RZ, R34.H1_H1 ;  /* 0x30000022ff227230 */ /* 0x000fe40000004100 */
[----:B------:R-:W-:Y:S01]  /*9020*/  FMUL.FTZ R47, R43, R146 ;  /* 0x000000922b2f7220 */ /* 0x000fe20000410000 */
[----:B------:R-:W-:-:S02]  /*9030*/  HADD2.F32 R14, -RZ, R14.H1_H1 ;  /* 0x3000000eff0e7230 */ /* 0x000fc40000004100 */
[----:B------:R-:W-:Y:S01]  /*9040*/  FMUL.FTZ R146, R42, R146 ;  /* 0x000000922a927220 */ /* 0x000fe20000410000 */
[----:B------:R-:W-:Y:S02]  /*9050*/  HADD2.F32 R144, -RZ, R144.H0_H0 ;  /* 0x20000090ff907230 */ /* 0x000fe40000004100 */
[-C--:B------:R-:W-:Y:S01]  /*9060*/  FMUL.FTZ R53, R34, R45.reuse ;  /* 0x0000002d22357220 */ /* 0x080fe20000410000 */
[----:B------:R-:W-:Y:S02]  /*9070*/  HADD2.F32 R11, -RZ, R11.H0_H0 ;  /* 0x2000000bff0b7230 */ /* 0x000fe40000004100 */
[----:B------:R-:W-:Y:S01]  /*9080*/  FMUL.FTZ R45, R14, R45 ;  /* 0x0000002d0e2d7220 */ /* 0x000fe20000410000 */
[----:B------:R-:W-:Y:S02]  /*9090*/  IMAD.MOV.U32 R13, RZ, RZ, R15 ;  /* 0x000000ffff0d7224 */ /* 0x000fe400078e000f */
        /* <DEDUP_REMOVED lines=8> */
[----:B------:R-:W-:-:S07]  /*9120*/  MOV R15, R60 ;  /* 0x0000003c000f7202 */ /* 0x000fce0000000f00 */
.L_x_2788:
[----:B------:R-:W-:Y:S05]  /*9130*/  BSYNC B2 ;  /* 0x0000000000027941 */ /* 0x000fea0003800000 */
.L_x_2787:
[----:B---3--:R3:W-:Y:S04]  /*9140*/  ST.E.128 desc[UR60][R38.64], R12 ;  /* 0x0000000c26007985 */ /* 0x0087e8000c101d3c */
[----:B----4-:R3:W-:Y:S02]  /*9150*/  @!P3 ST.E.128 desc[UR60][R40.64], R32 ;  /* 0x000000202800b985 */ /* 0x0107e4000c101d3c */
.L_x_2786:
[----:B------:R-:W-:Y:S05]  /*9160*/  BSYNC B1 ;  /* 0x0000000000017941 */ /* 0x000fea0003800000 */
.L_x_2785:
[----:B------:R-:W-:-:S13]  /*9170*/  ISETP.NE.AND P3, PT, R10, RZ, PT ;  /* 0x000000ff0a00720c */ /* 0x000fda0003f65270 */
[----:B------:R-:W-:Y:S05]  /*9180*/  @!P3 BRA `(.L_x_2737) ;  /* 0x0000000c00b0b947 */ /* 0x000fea0003800000 */
[----:B0--3--:R-:W3:Y:S01]  /*9190*/  LDL R11, [R1] ;  /* 0x00000000010b7983 */ /* 0x009ee20000100800 */
[----:B----4-:R-:W-:Y:S01]  /*91a0*/  SHF.R.U32.HI R15, RZ, 0x3, R216 ;  /* 0x00000003ff0f7819 */ /* 0x010fe200000116d8 */
[----:B------:R-:W-:Y:S01]  /*91b0*/  BSSY B1, `(.L_x_2789) ;  /* 0x000006c000017945 */ /* 0x000fe20003800000 */
[----:B------:R-:W-:-:S04]  /*91c0*/  LEA R38, P3, R7, R36, 0x1 ;  /* 0x0000002407267211 */ /* 0x000fc800078608ff */
        /* <DEDUP_REMOVED lines=19> */
[----:B------:R-:W0:Y:S04]  /*9300*/  LDS.128 R12, [R13+0x1e400] ;  /* 0x01e400000d0c7984 */ /* 0x000e280000000c00 */
[----:B------:R-:W3:Y:S01]  /*9310*/  LDS.128 R32, [R32+0x1e400] ;  /* 0x01e4000020207984 */ /* 0x000ee20000000c00 */
[----:B------:R-:W-:Y:S05]  /*9320*/  @P3 BRA `(.L_x_2790) ;  /* 0x0000000400503947 */ /* 0x000fea0003800000 */
[----:B------:R-:W-:Y:S01]  /*9330*/  SHF.R.U32.HI R48, RZ, 0x10, R69 ;  /* 0x00000010ff307819 */ /* 0x000fe20000011645 */
[----:B0-----:R-:W-:Y:S01]  /*9340*/  IMAD.MOV.U32 R43, RZ, RZ, R12 ;  /* 0x000000ffff2b7224 */ /* 0x001fe200078e000c */
[----:B---3--:R-:W-:Y:S01]  /*9350*/  MOV R44, R34 ;  /* 0x00000022002c7202 */ /* 0x008fe20000000f00 */
[----:B------:R-:W-:Y:S01]  /*9360*/  HADD2.F32 R34, -RZ, R33.H0_H0 ;  /* 0x20000021ff227230 */ /* 0x000fe20000004100 */
[----:B------:R-:W-:Y:S01]  /*9370*/  SHF.R.U32.HI R46, RZ, 0x10, R57 ;  /* 0x00000010ff2e7819 */ /* 0x000fe20000011639 */
[----:B------:R-:W-:Y:S01]  /*9380*/  HADD2.F32 R47, -RZ, R143.H1_H1 ;  /* 0x3000008fff2f7230 */ /* 0x000fe20000004100 */
[--C-:B------:R-:W-:Y:S01]  /*9390*/  SHF.R.U64 R41, R70, 0x10, R71.reuse ;  /* 0x0000001046297819 */ /* 0x100fe20000001247 */
[----:B------:R-:W-:Y:S01]  /*93a0*/  HADD2.F32 R33, -RZ, R33.H1_H1 ;  /* 0x30000021ff217230 */ /* 0x000fe20000004100 */
[----:B------:R-:W-:Y:S01]  /*93b0*/  SHF.R.U32.HI R70, RZ, 0x10, R71 ;  /* 0x00000010ff467819 */ /* 0x000fe20000011647 */
[--C-:B------:R-:W-:Y:S02]  /*93c0*/  HADD2.F32 R12, -RZ, R13.reuse.H0_H0 ;  /* 0x2000000dff0c7230 */ /* 0x100fe40000004100 */
[----:B------:R-:W-:Y:S01]  /*93d0*/  FMUL.FTZ R49, R34, R47 ;  /* 0x0000002f22317220 */ /* 0x000fe20000410000 */
[----:B------:R-:W-:Y:S01]  /*93e0*/  HADD2.F32 R48, -RZ, R48.H0_H0 ;  /* 0x20000030ff307230 */ /* 0x000fe20000004100 */
[----:B------:R-:W-:Y:S01]  /*93f0*/  SHF.R.U64 R40, R58, 0x10, R59 ;  /* 0x000000103a287819 */ /* 0x000fe2000000123b */
[----:B------:R-:W-:-:S02]  /*9400*/  HADD2.F32 R13, -RZ, R13.H1_H1 ;  /* 0x3000000dff0d7230 */ /* 0x000fc40000004100 */
[C---:B------:R-:W-:Y:S01]  /*9410*/  FMUL.FTZ R47, R12.reuse, R47 ;  /* 0x0000002f0c2f7220 */ /* 0x040fe20000410000 */
[----:B------:R-:W-:Y:S02]  /*9420*/  HADD2.F32 R45, -RZ, R141.H1_H1 ;  /* 0x3000008dff2d7230 */ /* 0x000fe40000004100 */
[-C--:B------:R-:W-:Y:S01]  /*9430*/  FMUL.FTZ R50, R33, R48.reuse ;  /* 0x0000003021327220 */ /* 0x080fe20000410000 */
[----:B------:R-:W-:Y:S02]  /*9440*/  HADD2.F32 R46, -RZ, R46.H0_H0 ;  /* 0x2000002eff2e7230 */ /* 0x000fe40000004100 */
[----:B------:R-:W-:Y:S01]  /*9450*/  FMUL.FTZ R48, R13, R48 ;  /* 0x000000300d307220 */ /* 0x000fe20000410000 */
[----:B------:R-:W-:Y:S01]  /*9460*/  SHF.R.U32.HI R58, RZ, 0x10, R59 ;  /* 0x00000010ff3a7819 */ /* 0x000fe2000001163b */
[-C--:B------:R-:W-:Y:S01]  /*9470*/  FFMA.FTZ R12, R12, R45.reuse, -R49 ;  /* 0x0000002d0c0c7223 */ /* 0x080fe20000010831 */
[----:B------:R-:W-:Y:S01]  /*9480*/  FFMA.FTZ R47, R34, R45, R47 ;  /* 0x0000002d222f7223 */ /* 0x000fe2000001002f */
[-C--:B------:R-:W-:Y:S01]  /*9490*/  FFMA.FTZ R52, R33, R46.reuse, R48 ;  /* 0x0000002e21347223 */ /* 0x080fe20000010030 */
[----:B------:R-:W-:Y:S01]  /*94a0*/  FFMA.FTZ R45, R13, R46, -R50 ;  /* 0x0000002e0d2d7223 */ /* 0x000fe20000010832 */
[--C-:B------:R-:W-:Y:S01]  /*94b0*/  HADD2.F32 R33, -RZ, R35.reuse.H0_H0 ;  /* 0x20000023ff217230 */ /* 0x100fe20000004100 */
[----:B------:R-:W-:Y:S01]  /*94c0*/  SHF.R.U64 R42, R56, 0x10, R57 ;  /* 0x00000010382a7819 */ /* 0x000fe20000001239 */
[----:B------:R-:W-:Y:S01]  /*94d0*/  HADD2.F32 R35, -RZ, R35.H1_H1 ;  /* 0x30000023ff237230 */ /* 0x000fe20000004100 */
[----:B------:R-:W-:Y:S01]  /*94e0*/  SHF.R.U64 R55, R68, 0x10, R69 ;  /* 0x0000001044377819 */ /* 0x000fe20000001245 */
[----:B------:R-:W-:-:S02]  /*94f0*/  HADD2.F32 R13, -RZ, R15.H0_H0 ;  /* 0x2000000fff0d7230 */ /* 0x000fc40000004100 */
[----:B------:R-:W-:Y:S02]  /*9500*/  HADD2.F32 R50, -RZ, R70.H0_H0 ;  /* 0x20000046ff327230 */ /* 0x000fe40000004100 */
[----:B------:R-:W-:Y:S02]  /*9510*/  HADD2.F32 R15, -RZ, R15.H1_H1 ;  /* 0x3000000fff0f7230 */ /* 0x000fe40000004100 */
[----:B------:R-:W-:Y:S02]  /*9520*/  HADD2.F32 R48, -RZ, R142.H1_H1 ;  /* 0x3000008eff307230 */ /* 0x000fe40000004100 */
[-C--:B------:R-:W-:Y:S01]  /*9530*/  FMUL.FTZ R56, R35, R50.reuse ;  /* 0x0000003223387220 */ /* 0x080fe20000410000 */
[----:B------:R-:W-:Y:S02]  /*9540*/  HADD2.F32 R46, -RZ, R58.H0_H0 ;  /* 0x2000003aff2e7230 */ /* 0x000fe40000004100 */
[----:B------:R-:W-:Y:S01]  /*9550*/  FMUL.FTZ R50, R15, R50 ;  /* 0x000000320f327220 */ /* 0x000fe20000410000 */
[----:B------:R-:W-:-:S02]  /*9560*/  HADD2.F32 R34, -RZ, R140.H1_H1 ;  /* 0x3000008cff227230 */ /* 0x000fc40000004100 */
[-C--:B------:R-:W-:Y:S01]  /*9570*/  FMUL.FTZ R54, R33, R48.reuse ;  /* 0x0000003021367220 */ /* 0x080fe20000410000 */
[----:B------:R-:W-:Y:S01]  /*9580*/  FMUL.FTZ R48, R13, R48 ;  /* 0x000000300d307220 */ /* 0x000fe20000410000 */
[-C--:B------:R-:W-:Y:S01]  /*9590*/  FFMA.FTZ R53, R15, R46.reuse, -R56 ;  /* 0x0000002e0f357223 */ /* 0x080fe20000010838 */
[----:B------:R-:W-:Y:S01]  /*95a0*/  FFMA.FTZ R56, R35, R46, R50 ;  /* 0x0000002e23387223 */ /* 0x000fe20000010032 */
[-C--:B------:R-:W-:Y:S01]  /*95b0*/  FFMA.FTZ R54, R13, R34.reuse, -R54 ;  /* 0x000000220d367223 */ /* 0x080fe20000010836 */
[----:B------:R-:W-:Y:S02]  /*95c0*/  HADD2.F32 R46, -RZ, R143.H0_H0 ;  /* 0x2000008fff2e7230 */ /* 0x000fe40000004100 */
[----:B------:R-:W-:Y:S01]  /*95d0*/  FFMA.FTZ R51, R33, R34, R48 ;  /* 0x0000002221337223 */ /* 0x000fe20000010030 */
[----:B------:R-:W-:Y:S02]  /*95e0*/  HADD2.F32 R15, -RZ, R32.H0_H0 ;  /* 0x20000020ff0f7230 */ /* 0x000fe40000004100 */
        /* <DEDUP_REMOVED lines=10> */
[CC--:B------:R-:W-:Y:S01]  /*9690*/  FMUL.FTZ R50, R32.reuse, R33.reuse ;  /* 0x0000002120327220 */ /* 0x0c0fe20000410000 */
[----:B------:R-:W-:Y:S02]  /*96a0*/  HADD2.F32 R15, -RZ, R44.H0_H0 ;  /* 0x2000002cff0f7230 */ /* 0x000fe40000004100 */
[C---:B------:R-:W-:Y:S01]  /*96b0*/  FMUL.FTZ R33, R43.reuse, R33 ;  /* 0x000000212b217220 */ /* 0x040fe20000410000 */
[----:B------:R-:W-:Y:S02]  /*96c0*/  HADD2.F32 R142, -RZ, R142.H0_H0 ;  /* 0x2000008eff8e7230 */ /* 0x000fe40000004100 */
[-C--:B------:R-:W-:Y:S01]  /*96d0*/  FFMA.FTZ R43, R43, R42.reuse, -R50 ;  /* 0x0000002a2b2b7223 */ /* 0x080fe20000010832 */
[----:B------:R-:W-:Y:S02]  /*96e0*/  HADD2.F32 R41, -RZ, R41.H0_H0 ;  /* 0x20000029ff297230 */ /* 0x000fe40000004100 */
[----:B------:R-:W-:Y:S01]  /*96f0*/  FFMA.FTZ R35, R32, R42, R33 ;  /* 0x0000002a20237223 */ /* 0x000fe20000010021 */
[----:B------:R-:W-:-:S02]  /*9700*/  HADD2.F32 R13, -RZ, R14.H0_H0 ;  /* 0x2000000eff0d7230 */ /* 0x000fc40000004100 */
[-C--:B------:R-:W-:Y:S01]  /*9710*/  FMUL.FTZ R32, R15, R142.reuse ;  /* 0x0000008e0f207220 */ /* 0x080fe20000410000 */
[----:B------:R-:W-:Y:S01]  /*9720*/  HADD2.F32 R44, -RZ, R44.H1_H1 ;  /* 0x3000002cff2c7230 */ /* 0x000fe20000004100 */
[----:B------:R-:W-:Y:S01]  /*9730*/  F2FP.F16.F32.PACK_AB R51, R56, R51 ;  /* 0x000000333833723e */ /* 0x000fe200000000ff */
[----:B------:R-:W-:Y:S02]  /*9740*/  HADD2.F32 R14, -RZ, R14.H1_H1 ;  /* 0x3000000eff0e7230 */ /* 0x000fe40000004100 */
[----:B------:R-:W-:Y:S01]  /*9750*/  FMUL.FTZ R142, R13, R142 ;  /* 0x0000008e0d8e7220 */ /* 0x000fe20000410000 */
[----:B------:R-:W-:Y:S02]  /*9760*/  HADD2.F32 R140, -RZ, R140.H0_H0 ;  /* 0x2000008cff8c7230 */ /* 0x000fe40000004100 */
[-C--:B------:R-:W-:Y:S01]  /*9770*/  FMUL.FTZ R49, R44, R41.reuse ;  /* 0x000000292c317220 */ /* 0x080fe20000410000 */
[----:B------:R-:W-:Y:S02]  /*9780*/  HADD2.F32 R33, -RZ, R40.H0_H0 ;  /* 0x20000028ff217230 */ /* 0x000fe40000004100 */
[C---:B------:R-:W-:Y:S01]  /*9790*/  FMUL.FTZ R41, R14.reuse, R41 ;  /* 0x000000290e297220 */ /* 0x040fe20000410000 */
[----:B------:R-:W-:Y:S01]  /*97a0*/  F2FP.F16.F32.PACK_AB R46, R35, R46 ;  /* 0x0000002e232e723e */ /* 0x000fe200000000ff */
[-C--:B------:R-:W-:Y:S01]  /*97b0*/  FFMA.FTZ R32, R13, R140.reuse, -R32 ;  /* 0x0000008c0d207223 */ /* 0x080fe20000010820 */
[----:B------:R-:W-:Y:S01]  /*97c0*/  FFMA.FTZ R142, R15, R140, R142 ;  /* 0x0000008c0f8e7223 */ /* 0x000fe2000001008e */
[-C--:B------:R-:W-:Y:S01]  /*97d0*/  FFMA.FTZ R49, R14, R33.reuse, -R49 ;  /* 0x000000210e317223 */ /* 0x080fe20000010831 */
[----:B------:R-:W-:Y:S01]  /*97e0*/  FFMA.FTZ R41, R44, R33, R41 ;  /* 0x000000212c297223 */ /* 0x000fe20000010029 */
[----:B------:R-:W-:Y:S01]  /*97f0*/  F2FP.F16.F32.PACK_AB R13, R45, R12 ;  /* 0x0000000c2d0d723e */ /* 0x000fe200000000ff */
[----:B------:R-:W-:Y:S01]  /*9800*/  IMAD.MOV.U32 R35, RZ, RZ, R51 ;  /* 0x000000ffff237224 */ /* 0x000fe200078e0033 */
[----:B------:R-:W-:-:S02]  /*9810*/  F2FP.F16.F32.PACK_AB R15, R53, R54 ;  /* 0x00000036350f723e */ /* 0x000fc400000000ff */
[----:B------:R-:W-:Y:S01]  /*9820*/  F2FP.F16.F32.PACK_AB R14, R49, R32 ;  /* 0x00000020310e723e */ /* 0x000fe200000000ff */
[----:B------:R-:W-:Y:S01]  /*9830*/  IMAD.MOV.U32 R32, RZ, RZ, R46 ;  /* 0x000000ffff207224 */ /* 0x000fe200078e002e */
[----:B------:R-:W-:Y:S02]  /*9840*/  F2FP.F16.F32.PACK_AB R33, R52, R47 ;  /* 0x0000002f3421723e */ /* 0x000fe400000000ff */
[----:B------:R-:W-:Y:S02]  /*9850*/  F2FP.F16.F32.PACK_AB R12, R43, R48 ;  /* 0x000000302b0c723e */ /* 0x000fe400000000ff */
[----:B------:R-:W-:-:S07]  /*9860*/  F2FP.F16.F32.PACK_AB R34, R41, R142 ;  /* 0x0000008e2922723e */ /* 0x000fce00000000ff */
.L_x_2790:
[----:B------:R-:W-:Y:S05]  /*9870*/  BSYNC B1 ;  /* 0x0000000000017941 */ /* 0x000fea0003800000 */
.L_x_2789:
[----:B0-----:R0:W-:Y:S01]  /*9880*/  ST.E.128 desc[UR60][R38.64], R12 ;  /* 0x0000000c26007985 */ /* 0x0011e2000c101d3c */
[----:B------:R-:W-:-:S13]  /*9890*/  ISETP.GE.AND P3, PT, R11, R132, PT ;  /* 0x000000840b00720c */ /* 0x000fda0003f66270 */
[----:B------:R-:W-:Y:S05]  /*98a0*/  @P3 BRA `(.L_x_2737) ;  /* 0x0000000400e83947 */ /* 0x000fea0003800000 */
[----:B------:R-:W-:-:S05]  /*98b0*/  IMAD.WIDE R36, R11, 0x2, R36 ;  /* 0x000000020b247825 */ /* 0x000fca00078e0224 */
[----:B---3--:R3:W-:Y:S01]  /*98c0*/  ST.E.128 desc[UR60][R36.64], R32 ;  /* 0x0000002024007985 */ /* 0x0087e2000c101d3c */
[----:B------:R-:W-:Y:S05]  /*98d0*/  BRA `(.L_x_2737) ;  /* 0x0000000400dc7947 */ /* 0x000fea0003800000 */
.L_x_2702:
[----:B------:R-:W2:Y:S02]  /*98e0*/  LDL R11, [R1+0x4] ;  /* 0x00000400010b7983 */ /* 0x000ea40000100800 */
[----:B--2---:R-:W-:-:S13]  /*98f0*/  R2UR UR4, R11 ;  /* 0x000000000b0472ca */ /* 0x004fda00000e0000 */
[----:B------:R-:W-:-:S06]  /*9900*/  UISETP.NE.AND UP0, UPT, UR4, 0x3, UPT ;  /* 0x000000030400788c */ /* 0x000fcc000bf05270 */
[----:B------:R-:W-:-:S13]  /*9910*/  PLOP3.LUT P2, PT, PT, PT, UP0, 0x80, 0x0 ;  /* 0x000000000000781c */ /* 0x000fda0003f4f008 */
[----:B------:R-:W-:Y:S05]  /*9920*/  @!P2 BRA `(.L_x_2791) ;  /* 0x000000000004a947 */ /* 0x000fea0003800000 */
[----:B------:R-:W-:Y:S01]  /*9930*/  BPT.TRAP 0x1 ;  /* 0x000000040000795c */ /* 0x000fe20000300000 */
.L_x_2791:
[----:B------:R-:W-:Y:S01]  /*9940*/  LEA R88, R18, R2, 0x3 ;  /* 0x0000000212587211 */ /* 0x000fe200078e18ff */
[----:B------:R-:W-:Y:S01]  /*9950*/  BSSY B1, `(.L_x_2792) ;  /* 0x0000005000017945 */ /* 0x000fe20003800000 */
[----:B------:R-:W-:Y:S02]  /*9960*/  SHF.L.U32 R89, R204, 0x1f, RZ ;  /* 0x0000001fcc597819 */ /* 0x000fe400000006ff */
[----:B------:R-:W-:Y:S02]  /*9970*/  SHF.R.S32.HI R85, RZ, 0x1f, R29 ;  /* 0x0000001fff557819 */ /* 0x000fe4000001141d */
[----:B------:R-:W0:Y:S02]  /*9980*/  SYNCS.PHASECHK.TRANS64.TRYWAIT P3, [R88+URZ+0x30890], R89 ;  /* 0x03089059580075a7 */ /* 0x000e24000806017f */
[----:B0-----:R-:W-:Y:S05]  /*9990*/  @!P3 BRA `(.L_x_2793) ;  /* 0x000001b80004b947 */ /* 0x001fea0003800000 */
.L_x_3071:
[----:B------:R-:W-:Y:S05]  /*99a0*/  BSYNC B1 ;  /* 0x0000000000017941 */ /* 0x000fea0003800000 */
.L_x_2792:
        /* <DEDUP_REMOVED lines=13> */
[----:B------:R-:W-:Y:S02]  /*9a80*/  IMAD R11, R0, UR4, RZ ;  /* 0x00000004000b7c24 */ /* 0x000fe4000f8e02ff */
[----:B------:R-:W-:Y:S02]  /*9a90*/  IMAD.IADD R13, R13, 0x1, R15 ;  /* 0x000000010d0d7824 */ /* 0x000fe400078e020f */
[C---:B------:R-:W-:Y:S02]  /*9aa0*/  IMAD R11, R30.reuse, UR5, R11 ;  /* 0x000000051e0b7c24 */ /* 0x040fe4000f8e020b */
[----:B------:R-:W-:Y:S01]  /*9ab0*/  IMAD.WIDE.U32 R12, R30, UR4, R12 ;  /* 0x000000041e0c7c25 */ /* 0x000fe2000f8e000c */
[----:B------:R-:W-:-:S03]  /*9ac0*/  ULDC.64 UR4, c[0x0][0x2e8] ;  /* 0x0000ba0000047ab9 */ /* 0x000fc60000000a00 */
[----:B------:R-:W-:Y:S01]  /*9ad0*/  IMAD.IADD R42, R87, 0x1, -R203 ;  /* 0x00000001572a7824 */ /* 0x000fe200078e0acb */
[----:B------:R-:W-:Y:S02]  /*9ae0*/  IADD3 R11, R13, R11, RZ ;  /* 0x0000000b0d0b7210 */ /* 0x000fe40007ffe0ff */
[----:B------:R-:W-:Y:S01]  /*9af0*/  LEA R40, P3, R12, UR4, 0x1 ;  /* 0x000000040c287c11 */ /* 0x000fe2000f8608ff */
[----:B------:R-:W-:-:S03]  /*9b00*/  UMOV UR4, 0xffffffff ;  /* 0xffffffff00047882 */ /* 0x000fc60000000000 */
[----:B------:R-:W-:Y:S02]  /*9b10*/  LEA.HI.X R41, R12, UR5, R11, 0x1, P3 ;  /* 0x000000050c297c11 */ /* 0x000fe400098f0c0b */
[----:B------:R-:W-:Y:S01]  /*9b20*/  ISETP.GE.AND P3, PT, R42, 0x1, PT ;  /* 0x000000012a00780c */ /* 0x000fe20003f66270 */
[----:B------:R-:W-:-:S12]  /*9b30*/  BRA.DIV UR4, `(.L_x_2794) ;  /* 0x000001b604b07947 */ /* 0x000fd8000b800000 */
[----:B------:R1:W2:Y:S04]  /*9b40*/  SHFL.IDX PT, R39, R41, RZ, 0x1c1f ;  /* 0x001c1fff29277589 */ /* 0x0002a800000e0000 */
[----:B------:R1:W3:Y:S02]  /*9b50*/  SHFL.IDX PT, R38, R40, RZ, 0x1c1f ;  /* 0x001c1fff28267589 */ /* 0x0002e400000e0000 */
.L_x_3075:
        /* <DEDUP_REMOVED lines=16> */
[----:B------:R-:W-:Y:S01]  /*9c60*/  @!P5 IMAD.SHL.U32 R11, R197, 0x8, RZ ;  /* 0x00000008c50bd824 */ /* 0x000fe200078e00ff */
[----:B--2---:R-:W-:Y:S01]  /*9c70*/  @!P5 MOV R36, R38 ;  /* 0x000000260024d202 */ /* 0x004fe20000000f00 */
[----:B------:R-:W-:-:S04]  /*9c80*/  @!P5 IMAD.MOV.U32 R37, RZ, RZ, R39 ;  /* 0x000000ffff25d224 */ /* 0x000fc800078e0027 */
        /* <DEDUP_REMOVED lines=18> */
.L_x_2796:
[----:B------:R-:W-:Y:S05]  /*9db0*/  BSYNC B1 ;  /* 0x0000000000017941 */ /* 0x000fea0003800000 */
.L_x_2795:
[----:B------:R-:W-:-:S03]  /*9dc0*/  UMOV UR4, 0xffffffff ;  /* 0xffffffff00047882 */ /* 0x000fc60000000000 */
[----:B------:R-:W-:Y:S05]  /*9dd0*/  BRA.DIV UR4, `(.L_x_2797) ;  /* 0x000001b604547947 */ /* 0x000fea000b800000 */
[----:B--2---:R2:W0:Y:S04]  /*9de0*/  SHFL.IDX PT, R39, R41, 0x1, 0x1c1f ;  /* 0x003c1f0029277f89 */ /* 0x00442800000e0000 */
[----:B---3--:R2:W3:Y:S02]  /*9df0*/  SHFL.IDX PT, R38, R40, 0x1, 0x1c1f ;  /* 0x003c1f0028267f89 */ /* 0x0084e400000e0000 */
.L_x_3079:
        /* <DEDUP_REMOVED lines=17> */
[----:B0-----:R-:W-:Y:S01]  /*9f10*/  @!P5 MOV R36, R38 ;  /* 0x000000260024d202 */ /* 0x001fe20000000f00 */
[----:B------:R-:W-:-:S04]  /*9f20*/  @!P5 IMAD.MOV.U32 R37, RZ, RZ, R39 ;  /* 0x000000ffff25d224 */ /* 0x000fc800078e0027 */
[----:B------:R-:W-:-:S05]  /*9f30*/  @!P5 IMAD.WIDE R36, R11, 0x2, R36 ;  /* 0x000000020b24d825 */ /* 0x000fca00078e0224 */
[----:B---3--:R0:W-:Y:S01]  /*9f40*/  @!P5 ST.E.128 desc[UR60][R36.64], R12 ;  /* 0x0000000c2400d985 */ /* 0x0081e2000c101d3c */
[----:B------:R-:W-:-:S13]  /*9f50*/  ISETP.GE.AND P5, PT, R194, UR4, PT ;  /* 0x00000004c2007c0c */ /* 0x000fda000bfa6270 */
[----:B------:R-:W3:Y:S01]  /*9f60*/  @!P5 LDS.128 R12, [R31+0x23000] ;  /* 0x023000001f0cd984 */ /* 0x000ee20000000c00 */
[----:B------:R-:W-:Y:S01]  /*9f70*/  @!P5 IMAD.SHL.U32 R11, R198, 0x8, RZ ;  /* 0x00000008c60bd824 */ /* 0x000fe200078e00ff */
[----:B0-----:R-:W-:Y:S01]  /*9f80*/  @!P5 MOV R36, R38 ;  /* 0x000000260024d202 */ /* 0x001fe20000000f00 */
[----:B------:R-:W-:-:S04]  /*9f90*/  @!P5 IMAD.MOV.U32 R37, RZ, RZ, R39 ;  /* 0x000000ffff25d224 */ /* 0x000fc800078e0027 */
        /* <DEDUP_REMOVED lines=11> */
.L_x_2737:
[----:B------:R-:W-:Y:S05]  /*a050*/  BSYNC B0 ;  /* 0x0000000000007941 */ /* 0x000fea0003800000 */
.L_x_2701:
        /* <DEDUP_REMOVED lines=12> */
[----:B------:R-:W-:-:S05]  /*a120*/  @!P3 VIADD R11, R88, 0x308a0 ;  /* 0x000308a0580bb836 */ /* 0x000fca0000000000 */
[----:B------:R-:W-:-:S04]  /*a130*/  @!P3 PRMT R11, RZ, 0x654, R11 ;  /* 0x00000654ff0bb816 */ /* 0x000fc8000000000b */
[----:B------:R0:W-:Y:S01]  /*a140*/  @!P3 SYNCS.ARRIVE.TRANS64.RED.A1T0 RZ, [R11+URZ], RZ ;  /* 0x000000ff0bffb9a7 */ /* 0x0001e2000810043f */
[----:B------:R-:W-:Y:S05]  /*a150*/  @!P2 BRA `(.L_x_2799) ;  /* 0x000000000004a947 */ /* 0x000fea0003800000 */
[----:B------:R-:W-:Y:S01]  /*a160*/  BPT.TRAP 0x1 ;  /* 0x000000040000795c */ /* 0x000fe20000300000 */
.L_x_2799:
[----:B------:R-:W-:Y:S05]  /*a170*/  BSYNC B0 ;  /* 0x0000000000007941 */ /* 0x000fea0003800000 */
.L_x_2798:
[----:B------:R-:W3:Y:S01]  /*a180*/  SYNCS.PHASECHK.TRANS64.TRYWAIT P2, [R88+URZ+0x308b0], R89 ;  /* 0x0308b059580075a7 */ /* 0x000ee2000804017f */
[----:B------:R-:W-:Y:S04]  /*a190*/  BSSY B0, `(.L_x_2800) ;  /* 0x0000002000007945 */ /* 0x000fe80003800000 */
[----:B---3--:R-:W-:Y:S05]  /*a1a0*/  @!P2 BRA `(.L_x_2801) ;  /* 0x000001b000aca947 */ /* 0x008fea0003800000 */
.L_x_3080:
[----:B------:R-:W-:Y:S05]  /*a1b0*/  BSYNC B0 ;  /* 0x0000000000007941 */ /* 0x000fea0003800000 */
.L_x_2800:
[----:B------:R-:W-:Y:S01]  /*a1c0*/  ULDC.64 UR4, c[0x0][0x328] ;  /* 0x0000ca0000047ab9 */ /* 0x000fe20000000a00 */
[----:B------:R-:W-:Y:S01]  /*a1d0*/  IADD3 R87, -R203, R87, RZ ;  /* 0x00000057cb577210 */ /* 0x000fe20007ffe1ff */
[----:B----4-:R-:W-:Y:S01]  /*a1e0*/  IMAD R14, R85, UR4, RZ ;  /* 0x00000004550e7c24 */ /* 0x010fe2000f8e02ff */
[----:B------:R-:W-:Y:S01]  /*a1f0*/  BSSY B0, `(.L_x_2802) ;  /* 0x0000036000007945 */ /* 0x000fe20003800000 */
[----:B------:R-:W-:-:S04]  /*a200*/  IMAD.WIDE.U32 R12, R29, UR4, RZ ;  /* 0x000000041d0c7c25 */ /* 0x000fc8000f8e00ff */
[----:B------:R-:W-:Y:S01]  /*a210*/  IMAD R29, R29, UR5, R14 ;  /* 0x000000051d1d7c24 */ /* 0x000fe2000f8e020e */
[----:B------:R-:W-:Y:S02]  /*a220*/  ULDC.64 UR4, c[0x0][0x338] ;  /* 0x0000ce0000047ab9 */ /* 0x000fe40000000a00 */
[----:B0-----:R-:W-:Y:S02]  /*a230*/  IMAD R11, R86, UR4, RZ ;  /* 0x00000004560b7c24 */ /* 0x001fe4000f8e02ff */
[----:B------:R-:W-:Y:S02]  /*a240*/  IADD3 R13, R13, R29, RZ ;  /* 0x0000001d0d0d7210 */ /* 0x000fe40007ffe0ff */
        /* <DEDUP_REMOVED lines=9> */
[----:B------:R-:W-:-:S04]  /*a2e0*/  LEA R38, P2, R12, UR4, 0x1 ;  /* 0x000000040c267c11 */ /* 0x000fc8000f8408ff */
[----:B------:R-:W-:Y:S01]  /*a2f0*/  LEA.HI.X R11, R12, UR5, R11, 0x1, P2 ;  /* 0x000000050c0b7c11 */ /* 0x000fe200090f0c0b */
[----:B------:R0:W4:Y:S01]  /*a300*/  SHFL.IDX PT, R34, R38, RZ, 0x1c1f ;  /* 0x001c1fff26227589 */ /* 0x00012200000e0000 */
[----:B------:R-:W-:-:S03]  /*a310*/  ISETP.GE.AND P2, PT, R87, 0x1, PT ;  /* 0x000000015700780c */ /* 0x000fc60003f46270 */
[----:B------:R0:W0:Y:S10]  /*a320*/  SHFL.IDX PT, R35, R11, RZ, 0x1c1f ;  /* 0x001c1fff0b237589 */ /* 0x00003400000e0000 */
[----:B------:R-:W-:Y:S05]  /*a330*/  @!P2 BRA `(.L_x_2803) ;  /* 0x000000000084a947 */ /* 0x000fea0003800000 */
[----:B------:R-:W-:Y:S02]  /*a340*/  ULDC UR4, c[0x0][0x2f4] ;  /* 0x0000bd0000047ab9 */ /* 0x000fe40000000800 */
        /* <DEDUP_REMOVED lines=32> */
.L_x_2803:
[----:B------:R-:W-:Y:S05]  /*a550*/  BSYNC B0 ;  /* 0x0000000000007941 */ /* 0x000fea0003800000 */
.L_x_2802:
[----:B------:R-:W-:Y:S01]  /*a560*/  ISETP.GE.AND P2, PT, R87, 0x41, PT ;  /* 0x000000415700780c */ /* 0x000fe20003f46270 */
[----:B0-----:R0:W0:Y:S01]  /*a570*/  SHFL.IDX PT, R35, R11, 0x1, 0x1c1f ;  /* 0x003c1f000b237f89 */ /* 0x00102200000e0000 */
[----:B------:R-:W-:Y:S03]  /*a580*/  BSSY B0, `(.L_x_2804) ;  /* 0x0000024000007945 */ /* 0x000fe60003800000 */
[----:B----4-:R4:W0:Y:S08]  /*a590*/  SHFL.IDX PT, R34, R38, 0x1, 0x1c1f ;  /* 0x003c1f0026227f89 */ /* 0x01083000000e0000 */
[----:B----4-:R-:W-:Y:S05]  /*a5a0*/  @!P2 BRA `(.L_x_2805) ;  /* 0x000000000084a947 */ /* 0x010fea0003800000 */
[----:B------:R-:W-:Y:S02]  /*a5b0*/  ULDC UR4, c[0x0][0x2f4] ;  /* 0x0000bd0000047ab9 */ /* 0x000fe40000000800 */
        /* <DEDUP_REMOVED lines=32> */
.L_x_2805:
[----:B------:R-:W-:Y:S05]  /*a7c0*/  BSYNC B0 ;  /* 0x0000000000007941 */ /* 0x000fea0003800000 */
.L_x_2804:
[----:B0-----:R-:W5:Y:S01]  /*a7d0*/  LDL R11, [R1] ;  /* 0x00000000010b7983 */ /* 0x001f620000100800 */
[----:B-1-3--:R-:W-:Y:S01]  /*a7e0*/  @!P3 IADD3 R88, R88, 0x308c0, RZ ;  /* 0x000308c05858b810 */ /* 0x00afe20007ffe0ff */
[----:B------:R-:W-:Y:S01]  /*a7f0*/  VIADD R18, R18, 0x1 ;  /* 0x0000000112127836 */ /* 0x000fe20000000000 */
[----:B------:R-:W-:Y:S01]  /*a800*/  PLOP3.LUT P2, PT, PT, PT, PT, 0x8, 0x0 ;  /* 0x000000000000781c */ /* 0x000fe20003f4e170 */
        /* <DEDUP_REMOVED lines=15> */
.L_x_2696:
[----:B------:R-:W0:Y:S01]  /*a900*/  LDC R0, c[0x0][0x448] ;  /* 0x00011200ff007b82 */ /* 0x000e220000000800 */
[----:B------:R-:W-:Y:S01]  /*a910*/  BSSY B0, `(.L_x_2807) ;  /* 0x0000045000007945 */ /* 0x000fe20003800000 */
[----:B------:R-:W-:Y:S02]  /*a920*/  CS2R R6, SRZ ;  /* 0x0000000000067805 */ /* 0x000fe4000001ff00 */
[----:B------:R-:W-:Y:S02]  /*a930*/  CS2R R118, SRZ ;  /* 0x0000000000767805 */ /* 0x000fe4000001ff00 */
[----:B------:R-:W-:Y:S02]  /*a940*/  CS2R R116, SRZ ;  /* 0x0000000000747805 */ /* 0x000fe4000001ff00 */
[----:B------:R-:W-:Y:S02]  /*a950*/  CS2R R114, SRZ ;  /* 0x0000000000727805 */ /* 0x000fe4000001ff00 */
[----:B------:R-:W-:-:S02]  /*a960*/  CS2R R112, SRZ ;  /* 0x0000000000707805 */ /* 0x000fc4000001ff00 */
[----:B------:R-:W-:Y:S01]  /*a970*/  CS2R R106, SRZ ;  /* 0x00000000006a7805 */ /* 0x000fe2000001ff00 */
[----:B------:R-:W-:Y:S01]  /*a980*/  IMAD.MOV.U32 R110, RZ, RZ, RZ ;  /* 0x000000ffff6e7224 */ /* 0x000fe200078e00ff */
[----:B------:R-:W-:Y:S02]  /*a990*/  CS2R R108, SRZ ;  /* 0x00000000006c7805 */ /* 0x000fe4000001ff00 */
[----:B------:R-:W-:Y:S02]  /*a9a0*/  CS2R R78, SRZ ;  /* 0x00000000004e7805 */ /* 0x000fe4000001ff00 */
[----:B------:R-:W-:Y:S01]  /*a9b0*/  CS2R R104, SRZ ;  /* 0x0000000000687805 */ /* 0x000fe2000001ff00 */
[----:B------:R-:W-:Y:S01]  /*a9c0*/  IMAD.MOV.U32 R103, RZ, RZ, RZ ;  /* 0x000000ffff677224 */ /* 0x000fe200078e00ff */
[----:B------:R-:W-:Y:S02]  /*a9d0*/  CS2R R98, SRZ ;  /* 0x0000000000627805 */ /* 0x000fe4000001ff00 */
[----:B------:R-:W-:-:S02]  /*a9e0*/  CS2R R100, SRZ ;  /* 0x0000000000647805 */ /* 0x000fc4000001ff00 */
[----:B----4-:R-:W-:Y:S02]  /*a9f0*/  CS2R R86, SRZ ;  /* 0x0000000000567805 */ /* 0x010fe4000001ff00 */
[----:B------:R-:W-:Y:S02]  /*aa00*/  CS2R R96, SRZ ;  /* 0x0000000000607805 */ /* 0x000fe4000001ff00 */
[----:B------:R-:W-:Y:S02]  /*aa10*/  MOV R95, RZ ;  /* 0x000000ff005f7202 */ /* 0x000fe40000000f00 */
[----:B------:R-:W-:Y:S02]  /*aa20*/  CS2R R90, SRZ ;  /* 0x00000000005a7805 */ /* 0x000fe4000001ff00 */
[----:B------:R-:W-:Y:S02]  /*aa30*/  CS2R R92, SRZ ;  /* 0x00000000005c7805 */ /* 0x000fe4000001ff00 */
[----:B------:R-:W-:-:S02]  /*aa40*/  CS2R R88, SRZ ;  /* 0x0000000000587805 */ /* 0x000fc4000001ff00 */
[----:B------:R-:W-:Y:S02]  /*aa50*/  CS2R R122, SRZ ;  /* 0x00000000007a7805 */ /* 0x000fe4000001ff00 */
[----:B--2---:R-:W-:Y:S02]  /*aa60*/  CS2R R82, SRZ ;  /* 0x0000000000527805 */ /* 0x004fe4000001ff00 */
[----:B------:R-:W-:Y:S02]  /*aa70*/  CS2R R84, SRZ ;  /* 0x0000000000547805 */ /* 0x000fe4000001ff00 */
[----:B0-----:R-:W-:Y:S01]  /*aa80*/  ISETP.NE.AND P0, PT, R0, 0x1, PT ;  /* 0x000000010000780c */ /* 0x001fe20003f05270 */
[----:B------:R-:W-:Y:S01]  /*aa90*/  VIADD R0, R225, 0x7f ;  /* 0x0000007fe1007836 */ /* 0x000fe20000000000 */
        /* <DEDUP_REMOVED lines=10> */
[----:B------:R-:W-:Y:S01]  /*ab40*/  CS2R R130, SRZ ;  /* 0x0000000000827805 */ /* 0x000fe2000001ff00 */
[----:B------:R-:W0:Y:S01]  /*ab50*/  @P0 LDC R3, c[0x0][0x44c] ;  /* 0x00011300ff030b82 */ /* 0x000e220000000800 */
[----:B------:R-:W-:Y:S02]  /*ab60*/  CS2R R56, SRZ ;  /* 0x0000000000387805 */ /* 0x000fe4000001ff00 */
[----:B------:R-:W-:Y:S02]  /*ab70*/  CS2R R50, SRZ ;  /* 0x0000000000327805 */ /* 0x000fe4000001ff00 */
[----:B------:R-:W-:Y:S02]  /*ab80*/  CS2R R52, SRZ ;  /* 0x0000000000347805 */ /* 0x000fe4000001ff00 */
[----:B------:R-:W-:-:S02]  /*ab90*/  CS2R R132, SRZ ;  /* 0x0000000000847805 */ /* 0x000fc4000001ff00 */
[----:B------:R-:W-:Y:S02]  /*aba0*/  CS2R R48, SRZ ;  /* 0x0000000000307805 */ /* 0x000fe4000001ff00 */
[----:B------:R-:W-:Y:S02]  /*abb0*/  CS2R R42, SRZ ;  /* 0x00000000002a7805 */ /* 0x000fe4000001ff00 */
[----:B------:R-:W-:Y:S01]  /*abc0*/  CS2R R44, SRZ ;  /* 0x00000000002c7805 */ /* 0x000fe2000001ff00 */
[----:B------:R-:W1:Y:S01]  /*abd0*/  @P0 LDC R4, c[0x0][0x450] ;  /* 0x00011400ff040b82 */ /* 0x000e620000000800 */
[----:B------:R-:W-:Y:S02]  /*abe0*/  CS2R R134, SRZ ;  /* 0x0000000000867805 */ /* 0x000fe4000001ff00 */
[----:B------:R-:W-:Y:S02]  /*abf0*/  CS2R R40, SRZ ;  /* 0x0000000000287805 */ /* 0x000fe4000001ff00 */
[----:B------:R-:W-:-:S02]  /*ac00*/  CS2R R34, SRZ ;  /* 0x0000000000227805 */ /* 0x000fc4000001ff00 */
[----:B------:R-:W-:Y:S02]  /*ac10*/  CS2R R36, SRZ ;  /* 0x0000000000247805 */ /* 0x000fe4000001ff00 */
[----:B------:R-:W-:Y:S02]  /*ac20*/  CS2R R32, SRZ ;  /* 0x0000000000207805 */ /* 0x000fe4000001ff00 */
[----:B------:R-:W-:Y:S02]  /*ac30*/  MOV R8, RZ ;  /* 0x000000ff00087202 */ /* 0x000fe40000000f00 */
[----:B------:R-:W-:Y:S01]  /*ac40*/  CS2R R26, SRZ ;  /* 0x00000000001a7805 */ /* 0x000fe2000001ff00 */
[----:B0-----:R-:W-:-:S05]  /*ac50*/  @P0 IMAD.HI.U32 R3, R0, R3, RZ ;  /* 0x0000000300030227 */ /* 0x001fca00078e00ff */
[----:B-1----:R-:W-:Y:S02]  /*ac60*/  @P0 SHF.R.U32.HI R0, RZ, R4, R3 ;  /* 0x00000004ff000219 */ /* 0x002fe40000011603 */
[----:B------:R-:W-:Y:S02]  /*ac70*/  CS2R R4, SRZ ;  /* 0x0000000000047805 */ /* 0x000fe4000001ff00 */
[----:B------:R-:W-:Y:S02]  /*ac80*/  PLOP3.LUT P0, PT, PT, PT, PT, 0x80, 0x0 ;  /* 0x000000000000781c */ /* 0x000fe40003f0f070 */
[----:B------:R-:W-:Y:S01]  /*ac90*/  IADD3 R0, R137, R0, RZ ;  /* 0x0000000089007210 */ /* 0x000fe20007ffe0ff */
[----:B------:R-:W-:-:S04]  /*aca0*/  IMAD.MOV.U32 R137, RZ, RZ, RZ ;  /* 0x000000ffff897224 */ /* 0x000fc800078e00ff */
[----:B------:R-:W-:-:S05]  /*acb0*/  IMAD.HI R0, R0, 0x2aaaaaab, RZ ;  /* 0x2aaaaaab00007827 */ /* 0x000fca00078e02ff */
[----:B------:R-:W-:-:S04]  /*acc0*/  SHF.R.U32.HI R3, RZ, 0x1f, R0 ;  /* 0x0000001fff037819 */ /* 0x000fc80000011600 */
[----:B------:R-:W-:Y:S01]  /*acd0*/  LEA.HI.SX32 R3, R0, R3, 0x1c ;  /* 0x0000000300037211 */ /* 0x000fe200078fe2ff */
[----:B------:R-:W-:-:S03]  /*ace0*/  IMAD.MOV.U32 R0, RZ, RZ, RZ ;  /* 0x000000ffff007224 */ /* 0x000fc600078e00ff */
[----:B------:R-:W-:Y:S02]  /*acf0*/  VIMNMX R72, R138, R3, PT ;  /* 0x000000038a487248 */ /* 0x000fe40003fe0100 */
[----:B------:R-:W-:Y:S01]  /*ad00*/  CS2R R138, SRZ ;  /* 0x00000000008a7805 */ /* 0x000fe2000001ff00 */
[----:B------:R-:W-:Y:S01]  /*ad10*/  IMAD.MOV.U32 R3, RZ, RZ, RZ ;  /* 0x000000ffff037224 */ /* 0x000fe200078e00ff */
[----:B------:R-:W-:Y:S01]  /*ad20*/  ISETP.GE.AND P1, PT, R72, 0x1, PT ;  /* 0x000000014800780c */ /* 0x000fe20003f26270 */
[----:B------:R-:W-:-:S12]  /*ad30*/  @P2 BRA `(.L_x_2808) ;  /* 0x0000000000082947 */ /* 0x000fd80003800000 */
[----:B------:R-:W0:Y:S02]  /*ad40*/  FENCE.VIEW.ASYNC.G ;  /* 0x00000000000073c6 */ /* 0x000e240000000100 */
[----:B0-----:R-:W-:Y:S06]  /*ad50*/  BAR.ARV 0xc, 0x180 ;  /* 0x0306000000007b1d */ /* 0x001fec0000002000 */
.L_x_2808:
[----:B------:R-:W-:Y:S05]  /*ad60*/  BSYNC B0 ;  /* 0x0000000000007941 */ /* 0x000fea0003800000 */
.L_x_2807:
[----:B------:R-:W-:Y:S01]  /*ad70*/  CS2R R24, SRZ ;  /* 0x0000000000187805 */ /* 0x000fe2000001ff00 */
[----:B------:R-:W-:Y:S06]  /*ad80*/  @!P1 BRA `(.L_x_2809) ;  /* 0x00000104007c9947 */ /* 0x000fec0003800000 */
        /* <DEDUP_REMOVED lines=21> */
[----:B------:R-:W-:Y:S01]  /*aee0*/  IMAD.U32 R7, RZ, RZ, UR7 ;  /* 0x00000007ff077e24 */ /* 0x000fe2000f8e00ff */
[----:B------:R-:W-:Y:S01]  /*aef0*/  MOV R11, UR5 ;  /* 0x00000005000b7c02 */ /* 0x000fe20008000f00 */
[----:B------:R-:W-:Y:S01]  /*af00*/  IMAD.U32 R10, RZ, RZ, UR4 ;  /* 0x00000004ff0a7e24 */ /* 0x000fe2000f8e00ff */
[----:B------:R-:W-:Y:S01]  /*af10*/  MOV R13, RZ ;  /* 0x000000ff000d7202 */ /* 0x000fe20000000f00 */
[----:B------:R-:W-:-:S02]  /*af20*/  IMAD.MOV.U32 R8, RZ, RZ, 0x70 ;  /* 0x00000070ff087424 */ /* 0x000fc400078e00ff */
[----:B0-----:R-:W-:-:S07]  /*af30*/  IMAD.MOV.U32 R12, RZ, RZ, 0x1 ;  /* 0x00000001ff0c7424 */ /* 0x001fce00078e00ff */
[----:B------:R-:W-:-:S07]  /*af40*/  LEPC R20, `(.L_x_2810) ;  /* 0x000000001014794e */ /* 0x000fce0000000000 */
[----:B-1---5:R-:W-:Y:S05]  /*af50*/  CALL.ABS.NOINC R14 ;  /* 0x000000000e007343 */ /* 0x022fea0003c00000 */
.L_x_2810:
[----:B------:R-:W-:Y:S02]  /*af60*/  ULDC UR4, c[0x0][0x3f4] ;  /* 0x0000fd0000047ab9 */ /* 0x000fe40000000800 */
[----:B------:R-:W-:-:S13]  /*af70*/  ISETP.LT.AND P0, PT, RZ, UR4, PT ;  /* 0x00000004ff007c0c */ /* 0x000fda000bf01270 */
[----:B------:R-:W-:Y:S05]  /*af80*/  @P0 BRA `(.L_x_2811) ;  /* 0x0000000000400947 */ /* 0x000fea0003800000 */
[----:B------:R-:W2:Y:S02]  /*af90*/  LDL R20, [R1+0x50] ;  /* 0x0000500001147983 */ /* 0x000ea40000100800 */
[----:B--2---:R-:W-:-:S04]  /*afa0*/  LEA.HI R0, R20, R20, RZ, 0x1 ;  /* 0x0000001414007211 */ /* 0x004fc800078f08ff */
[----:B------:R-:W-:-:S05]  /*afb0*/  LOP3.LUT R0, R0, 0xfffffffe, RZ, 0xc0, !PT ;  /* 0xfffffffe00007812 */ /* 0x000fca00078ec0ff */
[----:B------:R-:W-:-:S05]  /*afc0*/  IMAD.IADD R0, R20, 0x1, -R0 ;  /* 0x0000000114007824 */ /* 0x000fca00078e0a00 */
[----:B------:R-:W-:-:S04]  /*afd0*/  SHF.L.U32 R3, R0, 0x1f, RZ ;  /* 0x0000001f00037819 */ /* 0x000fc800000006ff */
[----:B------:R0:W1:Y:S03]  /*afe0*/  SYNCS.PHASECHK.TRANS64.TRYWAIT P0, [R2+URZ+0x30800], R3 ;  /* 0x03080003020075a7 */ /* 0x000066000800017f */
[----:B-1----:R-:W-:Y:S05]  /*aff0*/  @!P0 NANOSLEEP.SYNCS 0x989680 ;  /* 0x009896800000895d */ /* 0x002fea0003900000 */
[----:B------:R-:W1:Y:S01]  /*b000*/  @!P0 SYNCS.PHASECHK.TRANS64 P0, [R2+URZ+0x30800], R3 ;  /* 0x03080003020085a7 */ /* 0x000e62000800007f */
[----:B------:R-:W-:Y:S04]  /*b010*/  BSSY B0, `(.L_x_2812) ;  /* 0x0000006000007945 */ /* 0x000fe80003800000 */
[----:B-1----:R-:W-:Y:S05]  /*b020*/  @P0 BRA `(.L_x_2813) ;  /* 0x0000000000100947 */ /* 0x002fea0003800000 */
.L_x_2814:
[----:B-1----:R1:W2:Y:S02]  /*b030*/  SYNCS.PHASECHK.TRANS64.TRYWAIT P0, [R2+URZ+0x30800], R3 ;  /* 0x03080003020075a7 */ /* 0x0022a4000800017f */
[----:B--2---:R-:W-:Y:S05]  /*b040*/  @!P0 NANOSLEEP.SYNCS 0x989680 ;  /* 0x009896800000895d */ /* 0x004fea0003900000 */
[----:B------:R-:W2:Y:S02]  /*b050*/  @!P0 SYNCS.PHASECHK.TRANS64 P0, [R2+URZ+0x30800], R3 ;  /* 0x03080003020085a7 */ /* 0x000ea4000800007f */
[----:B--2---:R-:W-:Y:S05]  /*b060*/  @!P0 BRA `(.L_x_2814) ;  /* 0xfffffffc00f08947 */ /* 0x004fea000383ffff */
.L_x_2813:
[----:B------:R-:W-:Y:S05]  /*b070*/  BSYNC B0 ;  /* 0x0000000000007941 */ /* 0x000fea0003800000 */
.L_x_2812:
[----:B------:R-:W-:Y:S05]  /*b080*/  BRA `(.L_x_2815) ;  /* 0x0000006c00687947 */ /* 0x000fea0003800000 */
.L_x_2811:
        /* <DEDUP_REMOVED lines=13> */
[----:B------:R-:W-:Y:S01]  /*b160*/  IMAD.IADD R27, R3, 0x1, R25 ;  /* 0x00000001031b7824 */ /* 0x000fe200078e0219 */
[----:B------:R-:W-:Y:S01]  /*b170*/  IADD3 R29, R5, R137, RZ ;  /* 0x00000089051d7210 */ /* 0x000fe20007ffe0ff */
        /* <DEDUP_REMOVED lines=16> */
[----:B-1----:R-:W-:Y:S05]  /*b280*/  CALL.ABS.NOINC R14 ;  /* 0x000000000e007343 */ /* 0x002fea0003c00000 */
.L_x_2816:
[----:B------:R-:W-:Y:S01]  /*b290*/  ULDC.U8 UR4, c[0x0][0x410] ;  /* 0x0001040000047ab9 */ /* 0x000fe20000000000 */
[----:B------:R-:W-:Y:S01]  /*b2a0*/  BSSY B0, `(.L_x_2817) ;  /* 0x00006b0000007945 */ /* 0x000fe20003800000 */
[----:B------:R-:W-:Y:S01]  /*b2b0*/  ISETP.NE.AND P0, PT, RZ, UR4, PT ;  /* 0x00000004ff007c0c */ /* 0x000fe2000bf05270 */
[----:B------:R-:W-:-:S12]  /*b2c0*/  IMAD.IADD R9, R203, 0x1, R225 ;  /* 0x00000001cb097824 */ /* 0x000fd800078e02e1 */
[----:B------:R-:W-:Y:S05]  /*b2d0*/  @!P0 BRA `(.L_x_2818) ;  /* 0x0000003400848947 */ /* 0x000fea0003800000 */
[----:B------:R-:W2:Y:S01]  /*b2e0*/  LDL R20, [R1+0x54] ;  /* 0x0000540001147983 */ /* 0x000ea20000100800 */
[----:B------:R-:W0:Y:S01]  /*b2f0*/  LDC R21, c[0x0][0x448] ;  /* 0x00011200ff157b82 */ /* 0x000e220000000800 */
[----:B------:R-:W-:Y:S01]  /*b300*/  ULDC.64 UR4, c[0x0][0x3f8] ;  /* 0x0000fe0000047ab9 */ /* 0x000fe20000000a00 */
[----:B------:R-:W-:Y:S01]  /*b310*/  MOV R10, R24 ;  /* 0x00000018000a7202 */ /* 0x000fe20000000f00 */
[----:B------:R-:W-:Y:S01]  /*b320*/  ULDC.64 UR6, c[0x0][0x408] ;  /* 0x0001020000067ab9 */ /* 0x000fe20000000a00 */
[----:B------:R-:W-:Y:S01]  /*b330*/  MOV R13, R29 ;  /* 0x0000001d000d7202 */ /* 0x000fe20000000f00 */
[----:B------:R-:W-:Y:S01]  /*b340*/  IMAD.MOV.U32 R11, RZ, RZ, R27 ;  /* 0x000000ffff0b7224 */ /* 0x000fe200078e001b */
[----:B------:R-:W-:Y:S01]  /*b350*/  SHF.R.S32.HI R67, RZ, 0x1f, R208 ;  /* 0x0000001fff437819 */ /* 0x000fe200000114d0 */
[----:B------:R-:W-:Y:S01]  /*b360*/  IMAD.MOV.U32 R12, RZ, RZ, R136 ;  /* 0x000000ffff0c7224 */ /* 0x000fe200078e0088 */
[----:B------:R-:W-:Y:S02]  /*b370*/  SHF.R.S32.HI R65, RZ, 0x1f, R206 ;  /* 0x0000001fff417819 */ /* 0x000fe400000114ce */
        /* <DEDUP_REMOVED lines=30> */
.L_x_3086:
        /* <DEDUP_REMOVED lines=26> */
[----:B------:R-:W-:Y:S01]  /*b700*/  @!P2 IMAD.SHL.U32 R25, R206, 0x2, RZ ;  /* 0x00000002ce19a824 */ /* 0x000fe200078e00ff */
[-C--:B--2---:R-:W-:Y:S01]  /*b710*/  @!P3 IADD3 R26, P6, R0, R29.reuse, RZ ;  /* 0x0000001d001ab210 */ /* 0x084fe20007fde0ff */
[----:B------:R-:W-:Y:S01]  /*b720*/  @!P1 IMAD.SHL.U32 R13, R207, 0x2, RZ ;  /* 0x00000002cf0d9824 */ /* 0x000fe200078e00ff */
[----:B------:R-:W-:Y:S01]  /*b730*/  @!P2 SHF.L.U64.HI R12, R206, 0x1, R65 ;  /* 0x00000001ce0ca819 */ /* 0x000fe20000010241 */
[----:B------:R-:W-:Y:S01]  /*b740*/  @!P0 IMAD.SHL.U32 R45, R205, 0x2, RZ ;  /* 0x00000002cd2d8824 */ /* 0x000fe200078e00ff */
[----:B-1----:R-:W-:Y:S01]  /*b750*/  @!P3 IADD3.X R27, R3, R10, RZ, P6, !PT ;  /* 0x0000000a031bb210 */ /* 0x002fe200037fe4ff */
[----:B------:R-:W-:Y:S01]  /*b760*/  @!P4 IMAD.MOV.U32 R31, RZ, RZ, R3 ;  /* 0x000000ffff1fc224 */ /* 0x000fe200078e0003 */
[----:B----4-:R-:W-:-:S02]  /*b770*/  @!P3 IADD3 R28, P5, R14, R29, RZ ;  /* 0x0000001d0e1cb210 */ /* 0x010fc40007fbe0ff */
[-C--:B------:R-:W-:Y:S02]  /*b780*/  @!P2 IADD3 R20, P6, R0, R25.reuse, RZ ;  /* 0x000000190014a210 */ /* 0x080fe40007fde0ff */
[----:B------:R-:W-:Y:S01]  /*b790*/  @!P1 SHF.L.U64.HI R32, R207, 0x1, R66 ;  /* 0x00000001cf209819 */ /* 0x000fe20000010242 */
[----:B---3--:R-:W-:Y:S01]  /*b7a0*/  @!P3 IMAD.X R29, R5, 0x1, R10, P5 ;  /* 0x00000001051db824 */ /* 0x008fe200028e060a */
[----:B------:R-:W-:Y:S01]  /*b7b0*/  @!P2 IADD3 R24, P5, R14, R25, RZ ;  /* 0x000000190e18a210 */ /* 0x000fe20007fbe0ff */
[----:B------:R-:W-:Y:S01]  /*b7c0*/  @!P2 IMAD.X R21, R3, 0x1, R12, P6 ;  /* 0x000000010315a824 */ /* 0x000fe200030e060c */
[-C--:B------:R-:W-:Y:S02]  /*b7d0*/  @!P1 IADD3 R10, P6, R0, R13.reuse, RZ ;  /* 0x0000000d000a9210 */ /* 0x080fe40007fde0ff */
[----:B------:R-:W-:Y:S02]  /*b7e0*/  @!P2 IADD3.X R25, R5, R12, RZ, P5, !PT ;  /* 0x0000000c0519a210 */ /* 0x000fe40002ffe4ff */
[----:B------:R-:W-:Y:S01]  /*b7f0*/  ISETP.GE.AND P5, PT, R215, UR4, PT ;  /* 0x00000004d7007c0c */ /* 0x000fe2000bfa6270 */
[----:B------:R-:W-:Y:S01]  /*b800*/  @!P1 IMAD.X R11, R3, 0x1, R32, P6 ;  /* 0x00000001030b9824 */ /* 0x000fe200030e0620 */
[----:B------:R-:W-:-:S02]  /*b810*/  @!P1 IADD3 R12, P6, R14, R13, RZ ;  /* 0x0000000d0e0c9210 */ /* 0x000fc40007fde0ff */
[----:B------:R-:W-:Y:S02]  /*b820*/  @!P0 SHF.L.U64.HI R38, R205, 0x1, R64 ;  /* 0x00000001cd268819 */ /* 0x000fe40000010240 */
[----:B------:R-:W-:Y:S01]  /*b830*/  @!P4 MOV R30, R0 ;  /* 0x00000000001ec202 */ /* 0x000fe20000000f00 */
[----:B------:R-:W-:Y:S01]  /*b840*/  @!P1 IMAD.X R13, R5, 0x1, R32, P6 ;  /* 0x00000001050d9824 */ /* 0x000fe200030e0620 */
[----:B------:R-:W-:Y:S02]  /*b850*/  @!P0 IADD3 R34, P6, R0, R45, RZ ;  /* 0x0000002d00228210 */ /* 0x000fe40007fde0ff */
[----:B------:R-:W-:Y:S01]  /*b860*/  @!P4 MOV R15, R5 ;  /* 0x00000005000fc202 */ /* 0x000fe20000000f00 */
        /* <DEDUP_REMOVED lines=33> */
.L_x_2821:
[----:B------:R-:W-:Y:S05]  /*ba80*/  BSYNC B1 ;  /* 0x0000000000017941 */ /* 0x000fea0003800000 */
.L_x_2820:
[----:B-1---5:R-:W-:Y:S01]  /*ba90*/  IMAD.MOV.U32 R3, RZ, RZ, R55 ;  /* 0x000000ffff037224 */ /* 0x022fe200078e0037 */
[----:B--2---:R-:W-:Y:S01]  /*baa0*/  MOV R0, R54 ;  /* 0x0000003600007202 */ /* 0x004fe20000000f00 */
[----:B---3--:R-:W-:Y:S01]  /*bab0*/  IMAD.MOV.U32 R5, RZ, RZ, R58 ;  /* 0x000000ffff057224 */ /* 0x008fe200078e003a */
[----:B------:R-:W-:Y:S01]  /*bac0*/  MOV R10, R59 ;  /* 0x0000003b000a7202 */ /* 0x000fe20000000f00 */
[----:B------:R-:W-:Y:S01]  /*bad0*/  UMOV UR4, 0xffffffff ;  /* 0xffffffff00047882 */ /* 0x000fe20000000000 */
[----:B------:R-:W-:Y:S01]  /*bae0*/  PRMT R86, R0, 0x5410, R3 ;  /* 0x0000541000567816 */ /* 0x000fe20000000003 */
[----:B------:R-:W-:Y:S01]  /*baf0*/  IMAD.MOV.U32 R0, RZ, RZ, R52 ;  /* 0x000000ffff007224 */ /* 0x000fe200078e0034 */
[----:B------:R-:W-:Y:S01]  /*bb00*/  PRMT R88, R88, 0x5410, R10 ;  /* 0x0000541058587816 */ /* 0x000fe2000000000a */
[----:B------:R-:W-:Y:S01]  /*bb10*/  IMAD.MOV.U32 R3, RZ, RZ, R53 ;  /* 0x000000ffff037224 */ /* 0x000fe200078e0035 */
[----:B------:R-:W-:Y:S01]  /*bb20*/  PRMT R89, R5, 0x7610, R89 ;  /* 0x0000761005597816 */ /* 0x000fe20000000059 */
[----:B------:R-:W-:Y:S01]  /*bb30*/  IMAD.MOV.U32 R10, RZ, RZ, R49 ;  /* 0x000000ffff0a7224 */ /* 0x000fe200078e0031 */
[----:B------:R-:W-:-:S02]  /*bb40*/  MOV R5, R48 ;  /* 0x0000003000057202 */ /* 0x000fc40000000f00 */
[----:B------:R-:W-:Y:S02]  /*bb50*/  CS2R R30, SRZ ;  /* 0x00000000001e7805 */ /* 0x000fe4000001ff00 */
        /* <DEDUP_REMOVED lines=32> */
.L_x_3092:
[----:B------:R-:W-:Y:S01]  /*bd60*/  IADD3 R9, R9, 0x40, RZ ;  /* 0x0000004009097810 */ /* 0x000fe20007ffe0ff */
[----:B------:R-:W-:Y:S01]  /*bd70*/  BSSY B1, `(.L_x_2823) ;  /* 0x0000054000017945 */ /* 0x000fe20003800000 */
[----:B-1----:R-:W-:Y:S02]  /*bd80*/  LOP3.LUT R6, R219, 0x18, R16, 0xf8, !PT ;  /* 0x00000018db067812 */ /* 0x002fe400078ef810 */
[----:B------:R-:W-:Y:S02]  /*bd90*/  CS2R R32, SRZ ;  /* 0x0000000000207805 */ /* 0x000fe4000001ff00 */
[----:B------:R-:W-:Y:S02]  /*bda0*/  ISETP.GE.AND P1, PT, R9, R80, PT ;  /* 0x000000500900720c */ /* 0x000fe40003f26270 */
[----:B------:R-:W-:Y:S02]  /*bdb0*/  CS2R R26, SRZ ;  /* 0x00000000001a7805 */ /* 0x000fe4000001ff00 */
[----:B------:R-:W-:-:S02]  /*bdc0*/  LOP3.LUT R7, R6, R221, RZ, 0x3c, !PT ;  /* 0x000000dd06077212 */ /* 0x000fc400078e3cff */
[----:B------:R-:W-:Y:S02]  /*bdd0*/  CS2R R20, SRZ ;  /* 0x0000000000147805 */ /* 0x000fe4000001ff00 */
[----:B------:R-:W-:Y:S02]  /*bde0*/  LOP3.LUT P0, RZ, R228, 0x4, RZ, 0xc0, !PT ;  /* 0x00000004e4ff7812 */ /* 0x000fe4000780c0ff */
[----:B------:R-:W-:Y:S02]  /*bdf0*/  CS2R R12, SRZ ;  /* 0x00000000000c7805 */ /* 0x000fe4000001ff00 */
[----:B------:R-:W-:Y:S01]  /*be00*/  CS2R R8, SRZ ;  /* 0x0000000000087805 */ /* 0x000fe2000001ff00 */
[----:B------:R-:W-:Y:S01]  /*be10*/  IMAD.IADD R7, R222, 0x1, R7 ;  /* 0x00000001de077824 */ /* 0x000fe200078e0207 */
[----:B------:R-:W-:Y:S02]  /*be20*/  CS2R R44, SRZ ;  /* 0x00000000002c7805 */ /* 0x000fe4000001ff00 */
[----:B------:R-:W-:-:S02]  /*be30*/  CS2R R34, SRZ ;  /* 0x0000000000227805 */ /* 0x000fc4000001ff00 */
[----:B------:R-:W-:Y:S02]  /*be40*/  CS2R R28, SRZ ;  /* 0x00000000001c7805 */ /* 0x000fe4000001ff00 */
[----:B------:R-:W-:Y:S02]  /*be50*/  CS2R R24, SRZ ;  /* 0x0000000000187805 */ /* 0x000fe4000001ff00 */
[----:B----4-:R-:W-:Y:S01]  /*be60*/  CS2R R14, SRZ ;  /* 0x00000000000e7805 */ /* 0x010fe2000001ff00 */
[----:B------:R-:W-:Y:S01]  /*be70*/  IMAD R62, R7, 0x2, R2 ;  /* 0x00000002073e7824 */ /* 0x000fe200078e0202 */
        /* <DEDUP_REMOVED lines=13> */
[----:B------:R-:W-:Y:S02]  /*bf50*/  @!P3 SHF.L.U64.HI R12, R206, 0x1, R65 ;  /* 0x00000001ce0cb819 */ /* 0x000fe40000010241 */
[----:B0-----:R-:W-:Y:S01]  /*bf60*/  @!P4 IADD3 R8, P6, R4, R9, RZ ;  /* 0x000000090408c210 */ /* 0x001fe20007fde0ff */
[----:B--2---:R-:W-:Y:S01]  /*bf70*/  @!P4 IMAD.X R11, R3, 0x1, R6, P5 ;  /* 0x00000001030bc824 */ /* 0x004fe200028e0606 */
[----:B------:R-:W-:-:S02]  /*bf80*/  @!P3 IADD3 R78, P5, R0, R75, RZ ;  /* 0x0000004b004eb210 */ /* 0x000fc40007fbe0ff */
[----:B------:R-:W-:Y:S01]  /*bf90*/  @!P2 SHF.L.U32 R67, R207, 0x1, RZ ;  /* 0x00000001cf43a819 */ /* 0x000fe200000006ff */
[----:B------:R-:W-:Y:S01]  /*bfa0*/  @!P4 IMAD.X R9, R5, 0x1, R6, P6 ;  /* 0x000000010509c824 */ /* 0x000fe200030e0606 */
[----:B------:R-:W-:Y:S01]  /*bfb0*/  @!P2 SHF.L.U64.HI R14, R207, 0x1, R66 ;  /* 0x00000001cf0ea819 */ /* 0x000fe20000010242 */
[----:B------:R-:W-:Y:S01]  /*bfc0*/  @!P3 IMAD.X R79, R3, 0x1, R12, P5 ;  /* 0x00000001034fb824 */ /* 0x000fe200028e060c */
[----:B------:R-:W-:Y:S02]  /*bfd0*/  @!P2 IADD3 R70, P5, R0, R67, RZ ;  /* 0x000000430046a210 */ /* 0x000fe40007fbe0ff */
[----:B------:R-:W-:Y:S02]  /*bfe0*/  @!P3 IADD3 R74, P6, R4, R75, RZ ;  /* 0x0000004b044ab210 */ /* 0x000fe40007fde0ff */
[----:B------:R-:W-:Y:S01]  /*bff0*/  @!P1 SHF.L.U32 R7, R205, 0x1, RZ ;  /* 0x00000001cd079819 */ /* 0x000fe200000006ff */
[----:B------:R-:W-:Y:S01]  /*c000*/  @!P2 IMAD.X R71, R3, 0x1, R14, P5 ;  /* 0x000000010347a824 */ /* 0x000fe200028e060e */
[----:B------:R-:W-:Y:S01]  /*c010*/  @!P1 SHF.L.U64.HI R20, R205, 0x1, R64 ;  /* 0x00000001cd149819 */ /* 0x000fe20000010240 */
[----:B------:R-:W-:Y:S01]  /*c020*/  @!P3 IMAD.X R75, R5, 0x1, R12, P6 ;  /* 0x00000001054bb824 */ /* 0x000fe200030e060c */
[----:B------:R-:W-:-:S02]  /*c030*/  @!P1 IADD3 R64, P5, R0, R7, RZ ;  /* 0x0000000700409210 */ /* 0x000fc40007fbe0ff */
[----:B------:R-:W-:-:S03]  /*c040*/  @!P2 IADD3 R66, P6, R4, R67, RZ ;  /* 0x000000430442a210 */ /* 0x000fc60007fde0ff */
[----:B------:R-:W-:Y:S01]  /*c050*/  @!P1 IMAD.X R65, R3, 0x1, R20, P5 ;  /* 0x0000000103419824 */ /* 0x000fe200028e0614 */
[----:B------:R-:W-:Y:S02]  /*c060*/  @!P2 IADD3.X R67, R5, R14, RZ, P6, !PT ;  /* 0x0000000e0543a210 */ /* 0x000fe400037fe4ff */
[----:B------:R-:W-:Y:S02]  /*c070*/  ISETP.GE.AND P6, PT, R192, UR4, PT ;  /* 0x00000004c0007c0c */ /* 0x000fe4000bfc6270 */
[----:B------:R-:W-:-:S05]  /*c080*/  @!P1 IADD3 R6, P5, R4, R7, RZ ;  /* 0x0000000704069210 */ /* 0x000fca0007fbe0ff */
[----:B------:R-:W-:Y:S01]  /*c090*/  @!P1 IMAD.X R7, R5, 0x1, R20, P5 ;  /* 0x0000000105079824 */ /* 0x000fe200028e0614 */
[----:B------:R-:W-:-:S05]  /*c0a0*/  ISETP.GE.AND P5, PT, R215, UR4, PT ;  /* 0x00000004d7007c0c */ /* 0x000fca000bfa6270 */
[----:B------:R-:W-:Y:S01]  /*c0b0*/  @!P6 MOV R12, R0 ;  /* 0x00000000000ce202 */ /* 0x000fe20000000f00 */
        /* <DEDUP_REMOVED lines=31> */
.L_x_2824:
[----:B------:R-:W-:Y:S05]  /*c2b0*/  BSYNC B1 ;  /* 0x0000000000017941 */ /* 0x000fea0003800000 */
.L_x_2823:
[----:B-1----:R-:W2:Y:S01]  /*c2c0*/  LDL R7, [R1+0x50] ;  /* 0x0000500001077983 */ /* 0x002ea20000100800 */
[C---:B------:R-:W-:Y:S01]  /*c2d0*/  VIADD R5, R62.reuse, 0x12400 ;  /* 0x000124003e057836 */ /* 0x040fe20000000000 */
[----:B---3--:R-:W-:Y:S01]  /*c2e0*/  IADD3 R0, R62, 0x12440, RZ ;  /* 0x000124403e007810 */ /* 0x008fe20007ffe0ff */
[----:B-----5:R-:W-:Y:S01]  /*c2f0*/  IMAD.MOV.U32 R6, RZ, RZ, R33 ;  /* 0x000000ffff067224 */ /* 0x020fe200078e0021 */
[----:B------:R-:W-:Y:S01]  /*c300*/  VIADDMNMX R80, R80, -R225, 0x80, PT ;  /* 0x0000008050507446 */ /* 0x000fe200038009e1 */
[----:B------:R-:W-:Y:S01]  /*c310*/  @P0 VIADD R0, R5, 0xffffffc0 ;  /* 0xffffffc005000836 */ /* 0x000fe20000000000 */
[----:B------:R-:W-:Y:S01]  /*c320*/  BSSY B1, `(.L_x_2825) ;  /* 0x000002e000017945 */ /* 0x000fe20003800000 */
[----:B------:R-:W-:Y:S01]  /*c330*/  IMAD.MOV.U32 R5, RZ, RZ, R32 ;  /* 0x000000ffff057224 */ /* 0x000fe200078e0020 */
[----:B------:R-:W-:Y:S01]  /*c340*/  ISETP.GE.AND P1, PT, R203, R80, PT ;  /* 0x00000050cb00720c */ /* 0x000fe20003f26270 */
[----:B0-----:R-:W-:Y:S02]  /*c350*/  IMAD.MOV.U32 R4, RZ, RZ, R30 ;  /* 0x000000ffff047224 */ /* 0x001fe400078e001e */
[----:B------:R-:W-:Y:S01]  /*c360*/  IMAD.MOV.U32 R64, RZ, RZ, R34 ;  /* 0x000000ffff407224 */ /* 0x000fe200078e0022 */
[----:B------:R-:W-:Y:S01]  /*c370*/  PRMT R75, R5, 0x5410, R6 ;  /* 0x00005410054b7816 */ /* 0x000fe20000000006 */
[----:B------:R-:W-:Y:S01]  /*c380*/  IMAD.MOV.U32 R6, RZ, RZ, R27 ;  /* 0x000000ffff067224 */ /* 0x000fe200078e001b */
[----:B------:R-:W-:-:S02]  /*c390*/  PRMT R77, R4, 0x7610, R77 ;  /* 0x00007610044d7816 */ /* 0x000fc4000000004d */
[----:B------:R-:W-:Y:S02]  /*c3a0*/  MOV R4, R31 ;  /* 0x0000001f00047202 */ /* 0x000fe40000000f00 */
[----:B------:R-:W-:Y:S02]  /*c3b0*/  PRMT R76, R64, 0x7610, R76 ;  /* 0x00007610404c7816 */ /* 0x000fe4000000004c */
[----:B------:R-:W-:Y:S01]  /*c3c0*/  PRMT R77, R77, 0x5410, R4 ;  /* 0x000054104d4d7816 */ /* 0x000fe20000000004 */
[----:B------:R-:W-:Y:S01]  /*c3d0*/  IMAD.MOV.U32 R4, RZ, RZ, R26 ;  /* 0x000000ffff047224 */ /* 0x000fe200078e001a */
[----:B------:R-:W-:-:S04]  /*c3e0*/  MOV R64, R15 ;  /* 0x0000000f00407202 */ /* 0x000fc80000000f00 */
[----:B------:R-:W-:Y:S01]  /*c3f0*/  PRMT R71, R4, 0x5410, R6 ;  /* 0x0000541004477816 */ /* 0x000fe20000000006 */
[----:B------:R-:W-:Y:S01]  /*c400*/  IMAD.MOV.U32 R4, RZ, RZ, R12 ;  /* 0x000000ffff047224 */ /* 0x000fe200078e000c */
[----:B------:R-:W-:-:S04]  /*c410*/  MOV R6, R13 ;  /* 0x0000000d00067202 */ /* 0x000fc80000000f00 */
[----:B------:R-:W-:Y:S01]  /*c420*/  PRMT R65, R4, 0x5410, R6 ;  /* 0x0000541004417816 */ /* 0x000fe20000000006 */
[----:B------:R-:W-:Y:S01]  /*c430*/  IMAD.MOV.U32 R4, RZ, RZ, R9 ;  /* 0x000000ffff047224 */ /* 0x000fe200078e0009 */
[----:B------:R-:W-:Y:S02]  /*c440*/  MOV R6, R44 ;  /* 0x0000002c00067202 */ /* 0x000fe40000000f00 */
[----:B--2---:R-:W-:-:S04]  /*c450*/  LEA.HI R3, R7, R7, RZ, 0x1 ;  /* 0x0000000707037211 */ /* 0x004fc800078f08ff */
[----:B------:R-:W-:-:S04]  /*c460*/  LOP3.LUT R3, R3, 0xfffffffe, RZ, 0xc0, !PT ;  /* 0xfffffffe03037812 */ /* 0x000fc800078ec0ff */
[----:B------:R-:W-:Y:S02]  /*c470*/  IADD3 R3, R7, -R3, RZ ;  /* 0x8000000307037210 */ /* 0x000fe40007ffe0ff */
[----:B------:R-:W-:Y:S02]  /*c480*/  MOV R7, R20 ;  /* 0x0000001400077202 */ /* 0x000fe40000000f00 */
[----:B------:R-:W-:Y:S01]  /*c490*/  SHF.L.U32 R5, R3, 0x1f, RZ ;  /* 0x0000001f03057819 */ /* 0x000fe200000006ff */
[----:B------:R-:W-:Y:S01]  /*c4a0*/  IMAD.MOV.U32 R3, RZ, RZ, R21 ;  /* 0x000000ffff037224 */ /* 0x000fe200078e0015 */
[----:B------:R-:W-:Y:S01]  /*c4b0*/  PRMT R67, R7, 0x7610, R67 ;  /* 0x0000761007437816 */ /* 0x000fe20000000043 */
[----:B------:R-:W-:Y:S01]  /*c4c0*/  IMAD.MOV.U32 R7, RZ, RZ, R8 ;  /* 0x000000ffff077224 */ /* 0x000fe200078e0008 */
[----:B------:R-:W0:Y:S02]  /*c4d0*/  SYNCS.PHASECHK.TRANS64.TRYWAIT P0, [R2+URZ+0x30800], R5 ;  /* 0x03080005020075a7 */ /* 0x000e24000800017f */
[----:B------:R-:W-:-:S02]  /*c4e0*/  PRMT R67, R67, 0x5410, R3 ;  /* 0x0000541043437816 */ /* 0x000fc40000000003 */
[----:B------:R-:W-:Y:S01]  /*c4f0*/  PRMT R3, R7, 0x7610, R3 ;  /* 0x0000761007037816 */ /* 0x000fe20000000003 */
[----:B------:R-:W-:-:S03]  /*c500*/  IMAD.MOV.U32 R7, RZ, RZ, R45 ;  /* 0x000000ffff077224 */ /* 0x000fc600078e002d */
[----:B------:R-:W-:Y:S02]  /*c510*/  PRMT R3, R3, 0x5410, R4 ;  /* 0x0000541003037816 */ /* 0x000fe40000000004 */
[----:B------:R-:W-:Y:S01]  /*c520*/  PRMT R78, R6, 0x5410, R7 ;  /* 0x00005410064e7816 */ /* 0x000fe20000000007 */
[----:B------:R-:W-:Y:S01]  /*c530*/  IMAD.MOV.U32 R6, RZ, RZ, R28 ;  /* 0x000000ffff067224 */ /* 0x000fe200078e001c */
[----:B------:R-:W-:Y:S01]  /*c540*/  MOV R4, R35 ;  /* 0x0000002300047202 */ /* 0x000fe20000000f00 */
        /* <DEDUP_REMOVED lines=10> */
[----:B0-----:R-:W-:Y:S06]  /*c5f0*/  @!P0 BRA `(.L_x_2826) ;  /* 0x0000019000908947 */ /* 0x001fec0003800000 */
.L_x_3093:
[----:B------:R-:W-:Y:S05]  /*c600*/  BSYNC B1 ;  /* 0x0000000000017941 */ /* 0x000fea0003800000 */
.L_x_2825:
[----:B------:R-:W-:Y:S01]  /*c610*/  BSSY B1, `(.L_x_2827) ;  /* 0x0000116000017945 */ /* 0x000fe20003800000 */
[----:B------:R-:W-:-:S03]  /*c620*/  PRMT R64, R4, 0x5410, R6 ;  /* 0x0000541004407816 */ /* 0x000fc60000000006 */
[----:B------:R-:W-:Y:S05]  /*c630*/  @P1 BRA `(.L_x_2828) ;  /* 0x00000010004c1947 */ /* 0x000fea0003800000 */
[----:B------:R-:W1:Y:S01]  /*c640*/  LDC R4, c[0x0][0x3f4] ;  /* 0x0000fd00ff047b82 */ /* 0x000e620000000800 */
[----:B------:R-:W-:Y:S01]  /*c650*/  BSSY B2, `(.L_x_2829) ;  /* 0x0000032000027945 */ /* 0x000fe20003800000 */
[-C--:B-1----:R-:W-:Y:S02]  /*c660*/  ISETP.GE.AND P0, PT, R192, R4.reuse, PT ;  /* 0x00000004c000720c */ /* 0x082fe40003f06270 */
[-C--:B------:R-:W-:Y:S02]  /*c670*/  ISETP.GE.AND P1, PT, R208, R4.reuse, PT ;  /* 0x00000004d000720c */ /* 0x080fe40003f26270 */
[-C--:B------:R-:W-:Y:S02]  /*c680*/  ISETP.GE.AND P2, PT, R206, R4.reuse, PT ;  /* 0x00000004ce00720c */ /* 0x080fe40003f46270 */
[-C--:B------:R-:W-:Y:S02]  /*c690*/  ISETP.GE.AND P3, PT, R207, R4.reuse, PT ;  /* 0x00000004cf00720c */ /* 0x080fe40003f66270 */
[----:B------:R-:W-:-:S02]  /*c6a0*/  ISETP.GE.AND P4, PT, R205, R4, PT ;  /* 0x00000004cd00720c */ /* 0x000fc40003f86270 */
[----:B------:R-:W-:-:S03]  /*c6b0*/  ISETP.GE.AND P5, PT, R215, R4, PT ;  /* 0x00000004d700720c */ /* 0x000fc60003fa6270 */
[----:B------:R-:W-:Y:S10]  /*c6c0*/  @P0 BRA `(.L_x_2830) ;  /* 0x0000000000a80947 */ /* 0x000ff40003800000 */
[----:B0-----:R-:W0:Y:S01]  /*c6d0*/  LDS.128 R4, [R62+0x12400] ;  /* 0x012400003e047984 */ /* 0x001e220000000c00 */
        /* <DEDUP_REMOVED lines=41> */
.L_x_2830:
[----:B------:R-:W-:Y:S05]  /*c970*/  BSYNC B2 ;  /* 0x0000000000027941 */ /* 0x000fea0003800000 */
.L_x_2829:
[----:B------:R-:W-:Y:S04]  /*c980*/  BSSY B2, `(.L_x_2831) ;  /* 0x000002c000027945 */ /* 0x000fe80003800000 */
[----:B------:R-:W-:Y:S05]  /*c990*/  @P1 BRA `(.L_x_2832) ;  /* 0x0000000000a81947 */ /* 0x000fea0003800000 */
[----:B01----:R-:W0:Y:S01]  /*c9a0*/  LDS.128 R4, [R0] ;  /* 0x0000000000047984 */ /* 0x003e220000000c00 */
        /* <DEDUP_REMOVED lines=40> */
[----:B------:R2:W-:Y:S02]  /*cc30*/  STS.128 [R0], R4 ;  /* 0x0000000400007388 */ /* 0x0005e40000000c00 */
.L_x_2832:
[----:B------:R-:W-:Y:S05]  /*cc40*/  BSYNC B2 ;  /* 0x0000000000027941 */ /* 0x000fea0003800000 */
.L_x_2831:
[----:B------:R-:W-:Y:S04]  /*cc50*/  BSSY B2, `(.L_x_2833) ;  /* 0x000002c000027945 */ /* 0x000fe80003800000 */
[----:B------:R-:W-:Y:S05]  /*cc60*/  @P2 BRA `(.L_x_2834) ;  /* 0x0000000000a82947 */ /* 0x000fea0003800000 */
[----:B012---:R-:W0:Y:S01]  /*cc70*/  LDS.128 R4, [R62+0x16400] ;  /* 0x016400003e047984 */ /* 0x007e220000000c00 */
[----:B------:R-:W-:Y:S01]  /*cc80*/  SHF.R.U32.HI R55, RZ, 0x10, R51 ;  /* 0x00000010ff377819 */ /* 0x000fe20000011633 */
[----:B------:R-:W-:Y:S01]  /*cc90*/  HADD2.F32 R54, -RZ, R85.H0_H0 ;  /* 0x20000055ff367230 */ /* 0x000fe20000004100 */
[--C-:B------:R-:W-:Y:S01]  /*cca0*/  SHF.R.U32.HI R57, RZ, 0x10, R53.reuse ;  /* 0x00000010ff397819 */ /* 0x100fe20000011635 */
        /* <DEDUP_REMOVED lines=38> */
.L_x_2834:
[----:B------:R-:W-:Y:S05]  /*cf10*/  BSYNC B2 ;  /* 0x0000000000027941 */ /* 0x000fea0003800000 */
.L_x_2833:
[----:B------:R-:W-:Y:S04]  /*cf20*/  BSSY B2, `(.L_x_2835) ;  /* 0x000002c000027945 */ /* 0x000fe80003800000 */
[----:B------:R-:W-:Y:S05]  /*cf30*/  @P3 BRA `(.L_x_2836) ;  /* 0x0000000000a83947 */ /* 0x000fea0003800000 */
[----:B0123--:R-:W0:Y:S01]  /*cf40*/  LDS.128 R4, [R0+0x4000] ;  /* 0x0040000000047984 */ /* 0x00fe220000000c00 */
        /* <DEDUP_REMOVED lines=41> */
.L_x_2836:
[----:B------:R-:W-:Y:S05]  /*d1e0*/  BSYNC B2 ;  /* 0x0000000000027941 */ /* 0x000fea0003800000 */
.L_x_2835:
[----:B------:R-:W-:Y:S04]  /*d1f0*/  BSSY B2, `(.L_x_2837) ;  /* 0x000002c000027945 */ /* 0x000fe80003800000 */
        /* <DEDUP_REMOVED lines=43> */
.L_x_2838:
[----:B------:R-:W-:Y:S05]  /*d4b0*/  BSYNC B2 ;  /* 0x0000000000027941 */ /* 0x000fea0003800000 */
.L_x_2837:
[----:B------:R-:W-:Y:S05]  /*d4c0*/  @P5 BRA `(.L_x_2828) ;  /* 0x0000000000a85947 */ /* 0x000fea0003800000 */
[----:B01234-:R-:W0:Y:S01]  /*d4d0*/  LDS.128 R4, [R0+0x8000] ;  /* 0x0080000000047984 */ /* 0x01fe220000000c00 */
        /* <DEDUP_REMOVED lines=41> */
.L_x_2828:
[----:B------:R-:W-:Y:S05]  /*d770*/  BSYNC B1 ;  /* 0x0000000000017941 */ /* 0x000fea0003800000 */
.L_x_2827:
        /* <DEDUP_REMOVED lines=41> */
[CC--:B------:R-:W-:Y:S01]  /*da10*/  FMUL.FTZ R39, R31.reuse, R77.reuse ;  /* 0x0000004d1f277220 */ /* 0x0c0fe20000410000 */
[----:B------:R-:W-:Y:S01]  /*da20*/  FMUL.FTZ R38, R31, R78 ;  /* 0x0000004e1f267220 */ /* 0x000fe20000410000 */
        /* <DEDUP_REMOVED lines=11> */
.L_x_2841:
[----:B------:R-:W-:Y:S05]  /*dae0*/  BSYNC B1 ;  /* 0x0000000000017941 */ /* 0x000fea0003800000 */
.L_x_2840:
[----:B------:R-:W-:Y:S04]  /*daf0*/  BSSY B1, `(.L_x_2842) ;  /* 0x000002c000017945 */ /* 0x000fe80003800000 */
[----:B------:R-:W-:Y:S05]  /*db00*/  @P1 BRA `(.L_x_2843) ;  /* 0x0000000000a81947 */ /* 0x000fea0003800000 */
[----:B0-----:R-:W0:Y:S01]  /*db10*/  LDS.128 R4, [R0+0x2000] ;  /* 0x0020000000047984 */ /* 0x001e220000000c00 */
[--C-:B------:R-:W-:Y:S01]  /*db20*/  SHF.R.U64 R43, R34, 0x10, R35.reuse ;  /* 0x00000010222b7819 */ /* 0x100fe20000001223 */
[----:B------:R-:W-:Y:S01]  /*db30*/  HADD2.F32 R34, -RZ, R76.H0_H0 ;  /* 0x2000004cff227230 */ /* 0x000fe20000004100 */
[----:B------:R-:W-:Y:S01]  /*db40*/  SHF.R.U32.HI R35, RZ, 0x10, R35 ;  /* 0x00000010ff237819 */ /* 0x000fe20000011623 */
[--C-:B------:R-:W-:Y:S01]  /*db50*/  HADD2.F32 R36, -RZ, R75.reuse.H0_H0 ;  /* 0x2000004bff247230 */ /* 0x100fe20000004100 */
[--C-:B------:R-:W-:Y:S01]  /*db60*/  SHF.R.U32.HI R37, RZ, 0x10, R33.reuse ;  /* 0x00000010ff257819 */ /* 0x100fe20000011621 */
[----:B------:R-:W-:Y:S01]  /*db70*/  HADD2.F32 R75, -RZ, R75.H1_H1 ;  /* 0x3000004bff4b7230 */ /* 0x000fe20000004100 */
[----:B------:R-:W-:Y:S01]  /*db80*/  SHF.R.U64 R41, R32, 0x10, R33 ;  /* 0x0000001020297819 */ /* 0x000fe20000001221 */
[----:B------:R-:W-:Y:S02]  /*db90*/  HADD2.F32 R35, -RZ, R35.H0_H0 ;  /* 0x20000023ff237230 */ /* 0x000fe40000004100 */
        /* <DEDUP_REMOVED lines=33> */
.L_x_2843:
[----:B------:R-:W-:Y:S05]  /*ddb0*/  BSYNC B1 ;  /* 0x0000000000017941 */ /* 0x000fea0003800000 */
.L_x_2842:
[----:B------:R-:W-:Y:S04]  /*ddc0*/  BSSY B1, `(.L_x_2844) ;  /* 0x000002c000017945 */ /* 0x000fe80003800000 */
[----:B------:R-:W-:Y:S05]  /*ddd0*/  @P2 BRA `(.L_x_2845) ;  /* 0x0000000000a82947 */ /* 0x000fea0003800000 */
[----:B01----:R-:W0:Y:S01]  /*dde0*/  LDS.128 R4, [R62+0x18400] ;  /* 0x018400003e047984 */ /* 0x003e220000000c00 */
        /* <DEDUP_REMOVED lines=41> */
.L_x_2845:
[----:B------:R-:W-:Y:S05]  /*e080*/  BSYNC B1 ;  /* 0x0000000000017941 */ /* 0x000fea0003800000 */
.L_x_2844:
[----:B------:R-:W-:Y:S04]  /*e090*/  BSSY B1, `(.L_x_2846) ;  /* 0x000002c000017945 */ /* 0x000fe80003800000 */
[----:B------:R-:W-:Y:S05]  /*e0a0*/  @P3 BRA `(.L_x_2847) ;  /* 0x0000000000a83947 */ /* 0x000fea0003800000 */
[----:B012---:R-:W0:Y:S01]  /*e0b0*/  LDS.128 R4, [R0+0x6000] ;  /* 0x0060000000047984 */ /* 0x007e220000000c00 */
        /* <DEDUP_REMOVED lines=41> */
.L_x_2847:
[----:B------:R-:W-:Y:S05]  /*e350*/  BSYNC B1 ;  /* 0x0000000000017941 */ /* 0x000fea0003800000 */
.L_x_2846:
        /* <DEDUP_REMOVED lines=44> */
.L_x_2849:
[----:B------:R-:W-:Y:S05]  /*e620*/  BSYNC B1 ;  /* 0x0000000000017941 */ /* 0x000fea0003800000 */
.L_x_2848:
        /* <DEDUP_REMOVED lines=44> */
.L_x_2818:
[----:B------:R-:W2:Y:S01]  /*e8f0*/  LDL R3, [R1+0x54] ;  /* 0x0000540001037983 */ /* 0x000ea20000100800 */
[----:B------:R-:W0:Y:S01]  /*e900*/  LDC R25, c[0x0][0x448] ;  /* 0x00011200ff197b82 */ /* 0x000e220000000800 */
[----:B------:R-:W-:Y:S01]  /*e910*/  ULDC.64 UR4, c[0x0][0x3f8] ;  /* 0x0000fe0000047ab9 */ /* 0x000fe20000000a00 */
[----:B------:R-:W-:Y:S01]  /*e920*/  ULDC.64 UR6, c[0x0][0x408] ;  /* 0x0001020000067ab9 */ /* 0x000fe20000000a00 */
[----:B------:R-:W-:Y:S02]  /*e930*/  IMAD.MOV.U32 R4, RZ, RZ, R24 ;  /* 0x000000ffff047224 */ /* 0x000fe400078e0018 */
[----:B------:R-:W-:Y:S02]  /*e940*/  IMAD.MOV.U32 R10, RZ, RZ, R136 ;  /* 0x000000ffff0a7224 */ /* 0x000fe400078e0088 */
[----:B------:R-:W-:Y:S01]  /*e950*/  IMAD.MOV.U32 R11, RZ, RZ, R29 ;  /* 0x000000ffff0b7224 */ /* 0x000fe200078e001d */
[----:B0-----:R-:W-:-:S13]  /*e960*/  ISETP.NE.AND P0, PT, R25, 0x1, PT ;  /* 0x000000011900780c */ /* 0x001fda0003f05270 */
[----:B------:R-:W0:Y:S08]  /*e970*/  @P0 LDC R0, c[0x0][0x44c] ;  /* 0x00011300ff000b82 */ /* 0x000e300000000800 */
[----:B------:R-:W1:Y:S01]  /*e980*/  @P0 LDC R5, c[0x0][0x450] ;  /* 0x00011400ff050b82 */ /* 0x000e620000000800 */
[----:B--2---:R-:W-:-:S04]  /*e990*/  IMAD R3, R3, 0x40, R9 ;  /* 0x0000004003037824 */ /* 0x004fc800078e0209 */
[----:B0-----:R-:W-:-:S05]  /*e9a0*/  @P0 IMAD.HI.U32 R0, R3, R0, RZ ;  /* 0x0000000003000227 */ /* 0x001fca00078e00ff */
[----:B-1----:R-:W-:Y:S02]  /*e9b0*/  @P0 SHF.R.U32.HI R3, RZ, R5, R0 ;  /* 0x00000005ff030219 */ /* 0x002fe40000011600 */
[----:B------:R-:W-:Y:S02]  /*e9c0*/  MOV R5, R27 ;  /* 0x0000001b00057202 */ /* 0x000fe40000000f00 */
[----:B------:R-:W-:Y:S01]  /*e9d0*/  SHF.R.S32.HI R0, RZ, 0x1f, R3 ;  /* 0x0000001fff007819 */ /* 0x000fe20000011403 */
[----:B------:R-:W-:-:S04]  /*e9e0*/  IMAD.WIDE.U32 R10, R3, UR6, R10 ;  /* 0x00000006030a7c25 */ /* 0x000fc8000f8e000a */
[C---:B------:R-:W-:Y:S02]  /*e9f0*/  IMAD R6, R0.reuse, UR4, RZ ;  /* 0x0000000400067c24 */ /* 0x040fe4000f8e02ff */
[----:B------:R-:W-:Y:S02]  /*ea00*/  IMAD R0, R0, UR6, RZ ;  /* 0x0000000600007c24 */ /* 0x000fe4000f8e02ff */
[----:B------:R-:W-:-:S04]  /*ea10*/  IMAD.WIDE.U32 R4, R3, UR4, R4 ;  /* 0x0000000403047c25 */ /* 0x000fc8000f8e0004 */
[C---:B------:R-:W-:Y:S01]  /*ea20*/  IMAD R7, R3.reuse, UR5, R6 ;  /* 0x0000000503077c24 */ /* 0x040fe2000f8e0206 */
[----:B------:R-:W-:Y:S01]  /*ea30*/  ULDC.64 UR4, c[0x0][0x3e8] ;  /* 0x0000fa0000047ab9 */ /* 0x000fe20000000a00 */
[----:B------:R-:W-:Y:S01]  /*ea40*/  IMAD R21, R3, UR7, R0 ;  /* 0x0000000703157c24 */ /* 0x000fe2000f8e0200 */
[----:B------:R-:W-:Y:S01]  /*ea50*/  ULDC.64 UR6, c[0x0][0x400] ;  /* 0x0001000000067ab9 */ /* 0x000fe20000000a00 */
[----:B------:R-:W-:Y:S01]  /*ea60*/  LEA R6, P0, R4, UR4, 0x1 ;  /* 0x0000000404067c11 */ /* 0x000fe2000f8008ff */
[----:B------:R-:W-:Y:S01]  /*ea70*/  UMOV UR4, 0xffffffff ;  /* 0xffffffff00047882 */ /* 0x000fe20000000000 */
[----:B------:R-:W-:Y:S01]  /*ea80*/  IMAD.IADD R21, R11, 0x1, R21 ;  /* 0x000000010b157824 */ /* 0x000fe200078e0215 */
[----:B------:R-:W-:Y:S02]  /*ea90*/  IADD3 R7, R5, R7, RZ ;  /* 0x0000000705077210 */ /* 0x000fe40007ffe0ff */
[----:B------:R-:W-:Y:S02]  /*eaa0*/  LEA R20, P1, R10, UR6, 0x1 ;  /* 0x000000060a147c11 */ /* 0x000fe4000f8208ff */
[----:B------:R-:W-:-:S02]  /*eab0*/  LEA.HI.X R7, R4, UR5, R7, 0x1, P0 ;  /* 0x0000000504077c11 */ /* 0x000fc400080f0c07 */
[----:B------:R-:W-:Y:S01]  /*eac0*/  LEA.HI.X R21, R10, UR7, R21, 0x1, P1 ;  /* 0x000000070a157c11 */ /* 0x000fe200088f0c15 */
[----:B------:R-:W-:Y:S08]  /*ead0*/  BRA.DIV UR4, `(.L_x_2850) ;  /* 0x0000016e046c7947 */ /* 0x000ff0000b800000 */
[----:B------:R0:W1:Y:S04]  /*eae0*/  SHFL.IDX PT, R3, R7, RZ, 0x1c1f ;  /* 0x001c1fff07037589 */ /* 0x00006800000e0000 */
[----:B------:R0:W2:Y:S04]  /*eaf0*/  SHFL.IDX PT, R0, R6, RZ, 0x1c1f ;  /* 0x001c1fff06007589 */ /* 0x0000a800000e0000 */
[----:B------:R0:W3:Y:S04]  /*eb00*/  SHFL.IDX PT, R5, R21, RZ, 0x1c1f ;  /* 0x001c1fff15057589 */ /* 0x0000e800000e0000 */
[----:B------:R0:W4:Y:S02]  /*eb10*/  SHFL.IDX PT, R14, R20, RZ, 0x1c1f ;  /* 0x001c1fff140e7589 */ /* 0x00012400000e0000 */
.L_x_3099:
        /* <DEDUP_REMOVED lines=17> */
[----:B--2---:R-:W-:Y:S01]  /*ec30*/  MOV R12, R0 ;  /* 0x00000000000c7202 */ /* 0x004fe20000000f00 */
[----:B-1----:R-:W-:Y:S01]  /*ec40*/  IMAD.MOV.U32 R13, RZ, RZ, R3 ;  /* 0x000000ffff0d7224 */ /* 0x002fe200078e0003 */
        /* <DEDUP_REMOVED lines=10> */
[----:B------:R-:W-:Y:S02]  /*ecf0*/  @!P4 SHF.L.U32 R49, R198, 0x3, RZ ;  /* 0x00000003c631c819 */ /* 0x000fe400000006ff */
        /* <DEDUP_REMOVED lines=24> */
.L_x_2852:
[----:B------:R-:W-:Y:S05]  /*ee80*/  BSYNC B1 ;  /* 0x0000000000017941 */ /* 0x000fea0003800000 */
.L_x_2851:
[----:B-1---5:R-:W-:Y:S01]  /*ee90*/  IMAD.MOV.U32 R4, RZ, RZ, R46 ;  /* 0x000000ffff047224 */ /* 0x022fe200078e002e */
[----:B------:R-:W-:Y:S01]  /*eea0*/  MOV R3, R45 ;  /* 0x0000002d00037202 */ /* 0x000fe20000000f00 */
[----:B---3--:R-:W-:Y:S01]  /*eeb0*/  IMAD.MOV.U32 R5, RZ, RZ, R47 ;  /* 0x000000ffff057224 */ /* 0x008fe200078e002f */
[----:B------:R-:W-:Y:S01]  /*eec0*/  UMOV UR4, 0xffffffff ;  /* 0xffffffff00047882 */ /* 0x000fe20000000000 */
[----:B--2---:R-:W-:Y:S01]  /*eed0*/  IMAD.MOV.U32 R0, RZ, RZ, R44 ;  /* 0x000000ffff007224 */ /* 0x004fe200078e002c */
[----:B------:R-:W-:Y:S01]  /*eee0*/  PRMT R91, R91, 0x5410, R4 ;  /* 0x000054105b5b7816 */ /* 0x000fe20000000004 */
[----:B------:R-:W-:Y:S01]  /*eef0*/  IMAD.MOV.U32 R4, RZ, RZ, R42 ;  /* 0x000000ffff047224 */ /* 0x000fe200078e002a */
[----:B------:R-:W-:Y:S02]  /*ef00*/  PRMT R90, R5, 0x7610, R90 ;  /* 0x00007610055a7816 */ /* 0x000fe4000000005a */
[----:B------:R-:W-:Y:S01]  /*ef10*/  PRMT R94, R3, 0x7610, R94 ;  /* 0x00007610035e7816 */ /* 0x000fe2000000005e */
[----:B------:R-:W-:Y:S01]  /*ef20*/  IMAD.MOV.U32 R3, RZ, RZ, R41 ;  /* 0x000000ffff037224 */ /* 0x000fe200078e0029 */
[----:B------:R-:W-:-:S02]  /*ef30*/  MOV R5, R43 ;  /* 0x0000002b00057202 */ /* 0x000fc40000000f00 */
[----:B------:R-:W-:Y:S02]  /*ef40*/  PRMT R93, R93, 0x5410, R0 ;  /* 0x000054105d5d7816 */ /* 0x000fe40000000000 */
        /* <DEDUP_REMOVED lines=35> */
.L_x_3105:
        /* <DEDUP_REMOVED lines=26> */
[----:B------:R-:W-:Y:S02]  /*f320*/  CS2R R58, SRZ ;  /* 0x00000000003a7805 */ /* 0x000fe4000001ff00 */
[----:B------:R-:W-:Y:S02]  /*f330*/  @!P2 SHF.L.U32 R63, R16, 0x1, RZ ;  /* 0x00000001103fa819 */ /* 0x000fe400000006ff */
[----:B------:R-:W-:Y:S01]  /*f340*/  @!P3 SHF.L.U32 R75, R197, 0x3, RZ ;  /* 0x00000003c54bb819 */ /* 0x000fe200000006ff */
[----:B------:R-:W-:Y:S01]  /*f350*/  @!P4 IMAD.SHL.U32 R65, R198, 0x8, RZ ;  /* 0x00000008c641c824 */ /* 0x000fe200078e00ff */
[----:B------:R-:W-:-:S02]  /*f360*/  @!P2 IADD3 R60, P0, R0, R63, RZ ;  /* 0x0000003f003ca210 */ /* 0x000fc40007f1e0ff */
[----:B------:R-:W-:Y:S01]  /*f370*/  @!P2 SHF.L.U64.HI R0, R16, 0x1, R17 ;  /* 0x000000011000a819 */ /* 0x000fe20000010211 */
[--C-:B------:R-:W-:Y:S01]  /*f380*/  @!P3 IMAD.WIDE R66, R75, 0x2, R4.reuse ;  /* 0x000000024b42b825 */ /* 0x100fe200078e0204 */
[----:B0-----:R-:W-:Y:S02]  /*f390*/  @!P2 IADD3 R62, P1, R20, R63, RZ ;  /* 0x0000003f143ea210 */ /* 0x001fe40007f3e0ff */
[----:B------:R-:W-:Y:S02]  /*f3a0*/  CS2R R12, SRZ ;  /* 0x00000000000c7805 */ /* 0x000fe4000001ff00 */
[----:B------:R-:W-:Y:S01]  /*f3b0*/  CS2R R14, SRZ ;  /* 0x00000000000e7805 */ /* 0x000fe2000001ff00 */
[----:B------:R-:W-:Y:S01]  /*f3c0*/  @!P4 IMAD.WIDE R70, R65, 0x2, R4 ;  /* 0x000000024146c825 */ /* 0x000fe200078e0204 */
[----:B------:R-:W-:Y:S02]  /*f3d0*/  CS2R R48, SRZ ;  /* 0x0000000000307805 */ /* 0x000fe4000001ff00 */
[----:B------:R-:W-:-:S02]  /*f3e0*/  CS2R R50, SRZ ;  /* 0x0000000000327805 */ /* 0x000fc4000001ff00 */
[----:B------:R-:W-:Y:S02]  /*f3f0*/  CS2R R4, SRZ ;  /* 0x0000000000047805 */ /* 0x000fe4000001ff00 */
[----:B------:R-:W-:Y:S01]  /*f400*/  CS2R R6, SRZ ;  /* 0x0000000000067805 */ /* 0x000fe2000001ff00 */
[--C-:B------:R-:W-:Y:S01]  /*f410*/  @!P3 IMAD.WIDE R74, R75, 0x2, R20.reuse ;  /* 0x000000024b4ab825 */ /* 0x100fe200078e0214 */
[----:B------:R-:W-:Y:S01]  /*f420*/  @!P2 IADD3.X R63, R21, R0, RZ, P1, !PT ;  /* 0x00000000153fa210 */ /* 0x000fe20000ffe4ff */
[----:B------:R1:W5:Y:S02]  /*f430*/  @!P3 LD.E.128 R52, desc[UR60][R66.64] ;  /* 0x0000003c4234b980 */ /* 0x000364000c101d00 */
[----:B------:R-:W-:Y:S02]  /*f440*/  @!P4 IMAD.WIDE R64, R65, 0x2, R20 ;  /* 0x000000024140c825 */ /* 0x000fe400078e0214 */
[----:B------:R1:W5:Y:S02]  /*f450*/  @!P3 LD.E.128 R8, desc[UR60][R74.64] ;  /* 0x0000003c4a08b980 */ /* 0x000364000c101d00 */
[----:B------:R-:W-:-:S02]  /*f460*/  @!P2 IMAD.X R61, R3, 0x1, R0, P0 ;  /* 0x00000001033da824 */ /* 0x000fc400000e0600 */
[----:B------:R1:W5:Y:S04]  /*f470*/  @!P4 LD.E.128 R56, desc[UR60][R70.64] ;  /* 0x0000003c4638c980 */ /* 0x000368000c101d00 */
[----:B------:R1:W5:Y:S04]  /*f480*/  @!P4 LD.E.128 R12, desc[UR60][R64.64] ;  /* 0x0000003c400cc980 */ /* 0x000368000c101d00 */
[----:B------:R1:W5:Y:S04]  /*f490*/  @!P2 LD.E.128 R48, desc[UR60][R60.64] ;  /* 0x0000003c3c30a980 */ /* 0x000368000c101d00 */
[----:B------:R1:W5:Y:S02]  /*f4a0*/  @!P2 LD.E.128 R4, desc[UR60][R62.64] ;  /* 0x0000003c3e04a980 */ /* 0x000364000c101d00 */
.L_x_2855:
[----:B------:R-:W-:Y:S05]  /*f4b0*/  BSYNC B1 ;  /* 0x0000000000017941 */ /* 0x000fea0003800000 */
.L_x_2854:
[----:B-1----:R-:W3:Y:S01]  /*f4c0*/  LDL R60, [R1+0x50] ;  /* 0x00005000013c7983 */ /* 0x002ee20000100800 */
[----:B--2--5:R-:W-:Y:S01]  /*f4d0*/  IMAD.MOV.U32 R3, RZ, RZ, R4 ;  /* 0x000000ffff037224 */ /* 0x024fe200078e0004 */
[----:B------:R-:W-:Y:S01]  /*f4e0*/  BSSY B1, `(.L_x_2856) ;  /* 0x000002e000017945 */ /* 0x000fe20003800000 */
[----:B0-----:R-:W-:Y:S02]  /*f4f0*/  IMAD.MOV.U32 R20, RZ, RZ, R5 ;  /* 0x000000ffff147224 */ /* 0x001fe400078e0005 */
[----:B------:R-:W-:Y:S02]  /*f500*/  IMAD.MOV.U32 R21, RZ, RZ, R7 ;  /* 0x000000ffff157224 */ /* 0x000fe400078e0007 */
        /* <DEDUP_REMOVED lines=14> */
[----:B------:R-:W-:Y:S02]  /*f5f0*/  MOV R21, R14 ;  /* 0x0000000e00157202 */ /* 0x000fe40000000f00 */
[----:B---3--:R-:W-:-:S04]  /*f600*/  LEA.HI R0, R60, R60, RZ, 0x1 ;  /* 0x0000003c3c007211 */ /* 0x008fc800078f08ff */
[----:B------:R-:W-:-:S05]  /*f610*/  LOP3.LUT R0, R0, 0xfffffffe, RZ, 0xc0, !PT ;  /* 0xfffffffe00007812 */ /* 0x000fca00078ec0ff */
[----:B------:R-:W-:Y:S01]  /*f620*/  IMAD.IADD R0, R60, 0x1, -R0 ;  /* 0x000000013c007824 */ /* 0x000fe200078e0a00 */
[----:B------:R-:W-:-:S04]  /*f630*/  MOV R60, R49 ;  /* 0x00000031003c7202 */ /* 0x000fc80000000f00 */
[----:B------:R-:W-:Y:S02]  /*f640*/  SHF.L.U32 R61, R0, 0x1f, RZ ;  /* 0x0000001f003d7819 */ /* 0x000fe400000006ff */
[----:B------:R-:W-:Y:S02]  /*f650*/  MOV R0, R11 ;  /* 0x0000000b00007202 */ /* 0x000fe40000000f00 */
[----:B------:R-:W0:Y:S02]  /*f660*/  SYNCS.PHASECHK.TRANS64.TRYWAIT P0, [R2+URZ+0x30800], R61 ;  /* 0x0308003d020075a7 */ /* 0x000e24000800017f */
        /* <DEDUP_REMOVED lines=8> */
[----:B------:R-:W-:Y:S02]  /*f6f0*/  MOV R60, R52 ;  /* 0x00000034003c7202 */ /* 0x000fe40000000f00 */
[----:B------:R-:W-:Y:S02]  /*f700*/  VIADDMNMX R20, R88, -R225, 0x80, PT ;  /* 0x0000008058147446 */ /* 0x000fe400038009e1 */
[----:B------:R-:W-:Y:S01]  /*f710*/  PRMT R83, R83, 0x5410, R21 ;  /* 0x0000541053537816 */ /* 0x000fe20000000015 */
[----:B------:R-:W-:Y:S01]  /*f720*/  IMAD.MOV.U32 R21, RZ, RZ, R54 ;  /* 0x000000ffff157224 */ /* 0x000fe200078e0036 */
[----:B------:R-:W-:Y:S01]  /*f730*/  PRMT R73, R60, 0x5410, R62 ;  /* 0x000054103c497816 */ /* 0x000fe2000000003e */
[----:B------:R-:W-:Y:S01]  /*f740*/  IMAD.MOV.U32 R62, RZ, RZ, R56 ;  /* 0x000000ffff3e7224 */ /* 0x000fe200078e0038 */
[----:B------:R-:W-:-:S02]  /*f750*/  MOV R60, R55 ;  /* 0x00000037003c7202 */ /* 0x000fc40000000f00 */
[----:B------:R-:W-:Y:S02]  /*f760*/  ISETP.GE.AND P1, PT, R203, R20, PT ;  /* 0x00000014cb00720c */ /* 0x000fe40003f26270 */
[----:B------:R-:W-:Y:S02]  /*f770*/  PRMT R74, R21, 0x5410, R60 ;  /* 0x00005410154a7816 */ /* 0x000fe4000000003c */
[----:B------:R-:W-:Y:S01]  /*f780*/  PRMT R21, R62, 0x5410, R63 ;  /* 0x000054103e157816 */ /* 0x000fe2000000003f */
[----:B------:R-:W-:Y:S01]  /*f790*/  IMAD.MOV.U32 R62, RZ, RZ, R59 ;  /* 0x000000ffff3e7224 */ /* 0x000fe200078e003b */
[----:B------:R-:W-:Y:S01]  /*f7a0*/  MOV R60, R58 ;  /* 0x0000003a003c7202 */ /* 0x000fe20000000f00 */
[----:B0-----:R-:W-:Y:S06]  /*f7b0*/  @!P0 BRA `(.L_x_2857) ;  /* 0x0000016400188947 */ /* 0x001fec0003800000 */
.L_x_3106:
[----:B------:R-:W-:Y:S05]  /*f7c0*/  BSYNC B1 ;  /* 0x0000000000017941 */ /* 0x000fea0003800000 */
.L_x_2856:
        /* <DEDUP_REMOVED lines=9> */
[----:B------:R-:W2:Y:S01]  /*f860*/  LDL R63, [R1+0x54] ;  /* 0x00005400013f7983 */ /* 0x000ea20000100800 */
[----:B------:R-:W-:Y:S01]  /*f870*/  LOP3.LUT R60, R219, 0x38, R16, 0xf8, !PT ;  /* 0x00000038db3c7812 */ /* 0x000fe200078ef810 */
[--C-:B------:R-:W-:Y:S01]  /*f880*/  HADD2.F32 R101, -RZ, R94.reuse.H0_H0 ;  /* 0x2000005eff657230 */ /* 0x100fe20000004100 */
[--C-:B------:R-:W-:Y:S01]  /*f890*/  SHF.R.U64 R44, R44, 0x10, R45.reuse ;  /* 0x000000102c2c7819 */ /* 0x100fe2000000122d */
[----:B------:R-:W-:Y:S01]  /*f8a0*/  HADD2.F32 R98, -RZ, R94.H1_H1 ;  /* 0x3000005eff627230 */ /* 0x000fe20000004100 */
[----:B0-----:R-:W-:Y:S02]  /*f8b0*/  LOP3.LUT R61, R60, R221, RZ, 0x3c, !PT ;  /* 0x000000dd3c3d7212 */ /* 0x001fe400078e3cff */
[----:B------:R-:W-:Y:S02]  /*f8c0*/  SHF.R.U32.HI R102, RZ, 0x10, R45 ;  /* 0x00000010ff667819 */ /* 0x000fe4000001162d */
[----:B------:R-:W-:Y:S02]  /*f8d0*/  IADD3 R61, R222, R61, RZ ;  /* 0x0000003dde3d7210 */ /* 0x000fe40007ffe0ff */
[--C-:B------:R-:W-:Y:S01]  /*f8e0*/  SHF.R.U64 R32, R32, 0x10, R33.reuse ;  /* 0x0000001020207819 */ /* 0x100fe20000001221 */
[----:B------:R-:W-:Y:S01]  /*f8f0*/  HADD2.F32 R102, -RZ, R102.H0_H0 ;  /* 0x20000066ff667230 */ /* 0x000fe20000004100 */
[----:B------:R-:W-:Y:S01]  /*f900*/  SHF.R.U32.HI R100, RZ, 0x10, R33 ;  /* 0x00000010ff647819 */ /* 0x000fe20000011621 */
[----:B------:R-:W-:Y:S01]  /*f910*/  IMAD R88, R61, 0x2, R2 ;  /* 0x000000023d587824 */ /* 0x000fe200078e0202 */
[----:B------:R-:W-:-:S02]  /*f920*/  SHF.R.U64 R33, R34, 0x10, R35 ;  /* 0x0000001022217819 */ /* 0x000fc40000001223 */
[----:B------:R-:W-:Y:S02]  /*f930*/  SHF.R.U64 R34, R46, 0x10, R47 ;  /* 0x000000102e227819 */ /* 0x000fe4000000122f */
[----:B------:R-:W-:Y:S01]  /*f940*/  SHF.R.U32.HI R92, RZ, 0x10, R35 ;  /* 0x00000010ff5c7819 */ /* 0x000fe20000011623 */
[----:B------:R-:W-:Y:S01]  /*f950*/  HADD2.F32 R33, -RZ, R33.H0_H0 ;  /* 0x20000021ff217230 */ /* 0x000fe20000004100 */
[----:B------:R-:W-:-:S03]  /*f960*/  SHF.R.U32.HI R105, RZ, 0x10, R47 ;  /* 0x00000010ff697819 */ /* 0x000fc6000001162f */
[----:B------:R-:W-:Y:S01]  /*f970*/  HADD2.F32 R92, -RZ, R92.H0_H0 ;  /* 0x2000005cff5c7230 */ /* 0x000fe20000004100 */
        /* <DEDUP_REMOVED lines=9> */
[----:B------:R-:W-:-:S04]  /*fa10*/  IADD3 R65, R64, R65, R222 ;  /* 0x0000004140417210 */ /* 0x000fc80007ffe0de */
[----:B------:R-:W-:-:S05]  /*fa20*/  LEA R89, R65, R2, 0x1 ;  /* 0x0000000241597211 */ /* 0x000fca00078e08ff */
[----:B------:R-:W1:Y:S01]  /*fa30*/  LDS.128 R64, [R89+0x12400] ;  /* 0x0124000059407984 */ /* 0x000e620000000c00 */
[--C-:B0-----:R-:W-:Y:S02]  /*fa40*/  HADD2.F32 R46, -RZ, R61.reuse.H0_H0 ;  /* 0x2000003dff2e7230 */ /* 0x101fe40000004100 */
[----:B------:R-:W-:Y:S02]  /*fa50*/  HADD2.F32 R95, -RZ, R61.H1_H1 ;  /* 0x3000003dff5f7230 */ /* 0x000fe40000004100 */
[----:B------:R-:W-:Y:S02]  /*fa60*/  HADD2.F32 R61, -RZ, R60.H0_H0 ;  /* 0x2000003cff3d7230 */ /* 0x000fe40000004100 */
[----:B------:R-:W-:Y:S02]  /*fa70*/  HADD2.F32 R47, -RZ, R62.H0_H0 ;  /* 0x2000003eff2f7230 */ /* 0x000fe40000004100 */
[--C-:B------:R-:W-:Y:S02]  /*fa80*/  HADD2.F32 R35, -RZ, R63.reuse.H0_H0 ;  /* 0x2000003fff237230 */ /* 0x100fe40000004100 */
[----:B------:R-:W-:-:S02]  /*fa90*/  HADD2.F32 R63, -RZ, R63.H1_H1 ;  /* 0x3000003fff3f7230 */ /* 0x000fc40000004100 */
[--C-:B-1----:R-:W-:Y:S02]  /*faa0*/  HADD2.F32 R45, -RZ, R65.reuse.H0_H0 ;  /* 0x20000041ff2d7230 */ /* 0x102fe40000004100 */
[----:B------:R-:W-:Y:S02]  /*fab0*/  HADD2.F32 R94, -RZ, R65.H1_H1 ;  /* 0x30000041ff5e7230 */ /* 0x000fe40000004100 */
[----:B------:R-:W-:Y:S02]  /*fac0*/  HADD2.F32 R65, -RZ, R64.H0_H0 ;  /* 0x20000040ff417230 */ /* 0x000fe40000004100 */
[C---:B------:R-:W-:Y:S01]  /*fad0*/  FMUL.FTZ R99, R45.reuse, R101 ;  /* 0x000000652d637220 */ /* 0x040fe20000410000 */
[----:B------:R-:W-:Y:S01]  /*fae0*/  FMUL.FTZ R103, R45, R98 ;  /* 0x000000622d677220 */ /* 0x000fe20000410000 */
[----:B------:R-:W-:Y:S01]  /*faf0*/  FMUL.FTZ R104, R94, R102 ;  /* 0x000000665e687220 */ /* 0x000fe20000410000 */
[----:B------:R-:W-:Y:S02]  /*fb00*/  HADD2.F32 R96, -RZ, R66.H0_H0 ;  /* 0x20000042ff607230 */ /* 0x000fe40000004100 */
[----:B------:R-:W-:Y:S01]  /*fb10*/  FFMA.FTZ R45, R46, R98, -R99 ;  /* 0x000000622e2d7223 */ /* 0x000fe20000010863 */
[----:B------:R-:W-:-:S02]  /*fb20*/  HADD2.F32 R99, -RZ, R100.H0_H0 ;  /* 0x20000064ff637230 */ /* 0x000fc40000004100 */
[----:B------:R-:W-:Y:S01]  /*fb30*/  FFMA.FTZ R46, R46, R101, R103 ;  /* 0x000000652e2e7223 */ /* 0x000fe20000010067 */
[--C-:B------:R-:W-:Y:S02]  /*fb40*/  HADD2.F32 R100, -RZ, R93.reuse.H1_H1 ;  /* 0x3000005dff647230 */ /* 0x100fe40000004100 */
[----:B------:R-:W-:Y:S02]  /*fb50*/  HADD2.F32 R98, -RZ, R93.H0_H0 ;  /* 0x2000005dff627230 */ /* 0x000fe40000004100 */
[-C--:B------:R-:W-:Y:S01]  /*fb60*/  FMUL.FTZ R106, R94, R99.reuse ;  /* 0x000000635e6a7220 */ /* 0x080fe20000410000 */
[----:B------:R-:W-:Y:S01]  /*fb70*/  FFMA.FTZ R94, R95, R99, -R104 ;  /* 0x000000635f5e7223 */ /* 0x000fe20000010868 */
[C---:B------:R-:W-:Y:S01]  /*fb80*/  FMUL.FTZ R104, R65.reuse, R100 ;  /* 0x0000006441687220 */ /* 0x040fe20000410000 */
[----:B------:R-:W-:Y:S02]  /*fb90*/  HADD2.F32 R93, -RZ, R91.H1_H1 ;  /* 0x3000005bff5d7230 */ /* 0x000fe40000004100 */
[----:B------:R-:W-:Y:S01]  /*fba0*/  FMUL.FTZ R65, R65, R98 ;  /* 0x0000006241417220 */ /* 0x000fe20000410000 */
[----:B------:R-:W-:-:S02]  /*fbb0*/  HADD2.F32 R97, -RZ, R67.H0_H0 ;  /* 0x20000043ff617230 */ /* 0x000fc40000004100 */
[----:B------:R-:W-:Y:S01]  /*fbc0*/  FFMA.FTZ R104, R61, R98, -R104 ;  /* 0x000000623d687223 */ /* 0x000fe20000010868 */
[--C-:B------:R-:W-:Y:S02]  /*fbd0*/  HADD2.F32 R98, -RZ, R90.reuse.H1_H1 ;  /* 0x3000005aff627230 */ /* 0x100fe40000004100 */
[----:B------:R-:W-:Y:S01]  /*fbe0*/  FFMA.FTZ R95, R95, R102, R106 ;  /* 0x000000665f5f7223 */ /* 0x000fe2000001006a */
[----:B------:R-:W-:Y:S02]  /*fbf0*/  HADD2.F32 R91, -RZ, R91.H0_H0 ;  /* 0x2000005bff5b7230 */ /* 0x000fe40000004100 */
[----:B------:R-:W-:Y:S01]  /*fc00*/  FFMA.FTZ R65, R61, R100, R65 ;  /* 0x000000643d417223 */ /* 0x000fe20000010041 */
[----:B------:R-:W-:Y:S02]  /*fc10*/  HADD2.F32 R90, -RZ, R90.H0_H0 ;  /* 0x2000005aff5a7230 */ /* 0x000fe40000004100 */
[----:B------:R-:W-:Y:S01]  /*fc20*/  FMUL.FTZ R100, R96, R93 ;  /* 0x0000005d60647220 */ /* 0x000fe20000410000 */
[----:B------:R-:W-:-:S02]  /*fc30*/  HADD2.F32 R67, -RZ, R67.H1_H1 ;  /* 0x30000043ff437230 */ /* 0x000fc40000004100 */
[-C--:B------:R-:W-:Y:S01]  /*fc40*/  FMUL.FTZ R102, R96, R91.reuse ;  /* 0x0000005b60667220 */ /* 0x080fe20000410000 */
[----:B------:R-:W-:Y:S02]  /*fc50*/  HADD2.F32 R96, -RZ, R105.H0_H0 ;  /* 0x20000069ff607230 */ /* 0x000fe40000004100 */
[C---:B------:R-:W-:Y:S01]  /*fc60*/  FMUL.FTZ R106, R97.reuse, R90 ;  /* 0x0000005a616a7220 */ /* 0x040fe20000410000 */
[----:B------:R-:W-:Y:S01]  /*fc70*/  FMUL.FTZ R97, R97, R98 ;  /* 0x0000006261617220 */ /* 0x000fe20000410000 */
[C---:B------:R-:W-:Y:S01]  /*fc80*/  FFMA.FTZ R100, R47.reuse, R91, -R100 ;  /* 0x0000005b2f647223 */ /* 0x040fe20000010864 */
[----:B------:R-:W-:Y:S01]  /*fc90*/  FFMA.FTZ R102, R47, R93, R102 ;  /* 0x0000005d2f667223 */ /* 0x000fe20000010066 */
[----:B------:R-:W-:Y:S02]  /*fca0*/  HADD2.F32 R64, -RZ, R64.H1_H1 ;  /* 0x30000040ff407230 */ /* 0x000fe40000004100 */
[----:B------:R-:W-:Y:S01]  /*fcb0*/  FFMA.FTZ R97, R35, R90, R97 ;  /* 0x0000005a23617223 */ /* 0x000fe20000010061 */
[----:B------:R-:W-:-:S02]  /*fcc0*/  HADD2.F32 R66, -RZ, R66.H1_H1 ;  /* 0x30000042ff427230 */ /* 0x000fc40000004100 */
[----:B------:R-:W-:Y:S01]  /*fcd0*/  FMUL.FTZ R108, R67, R96 ;  /* 0x00000060436c7220 */ /* 0x000fe20000410000 */
[----:B------:R-:W-:Y:S01]  /*fce0*/  FFMA.FTZ R106, R35, R98, -R106 ;  /* 0x00000062236a7223 */ /* 0x000fe2000001086a */
[-C--:B------:R-:W-:Y:S01]  /*fcf0*/  FMUL.FTZ R90, R67, R92.reuse ;  /* 0x0000005c435a7220 */ /* 0x080fe20000410000 */
        /* <DEDUP_REMOVED lines=25> */
.L_x_2861:
[----:B------:R-:W-:Y:S05]  /*fe90*/  BSYNC B2 ;  /* 0x0000000000027941 */ /* 0x000fea0003800000 */
.L_x_2860:
[----:B------:R-:W-:Y:S04]  /*fea0*/  BSSY B2, `(.L_x_2862) ;  /* 0x0000061000027945 */ /* 0x000fe80003800000 */
[----:B------:R-:W-:Y:S05]  /*feb0*/  @P1 BRA `(.L_x_2863) ;  /* 0x00000004007c1947 */ /* 0x000fea0003800000 */
[----:B------:R-:W2:Y:S01]  /*fec0*/  LDL R95, [R1+0x74] ;  /* 0x00007400015f7983 */ /* 0x000ea20000100800 */
[----:B-1----:R-:W-:Y:S01]  /*fed0*/  LEA.HI R32, R75, R197, RZ, 0x1d ;  /* 0x000000c54b207211 */ /* 0x002fe200078fe8ff */
        /* <DEDUP_REMOVED lines=17> */
[----:B------:R-:W-:Y:S02]  /*fff0*/  IADD3 R45, R44, R45, R222 ;  /* 0x0000002d2c2d7210 */ /* 0x000fe40007ffe0de */
[----:B------:R-:W-:Y:S02]  /*10000*/  SHF.R.U64 R28, R28, 0x10, R29 ;  /* 0x000000101c1c7819 */ /* 0x000fe4000000121d */
[----:B------:R-:W-:-:S02]  /*10010*/  LEA R60, R45, R2, 0x1 ;  /* 0x000000022d3c7211 */ /* 0x000fc400078e08ff */
[----:B------:R-:W-:Y:S02]  /*10020*/  SHF.R.U32.HI R90, RZ, 0x10, R43 ;  /* 0x00000010ff5a7819 */ /* 0x000fe4000001162b */
[----:B------:R-:W-:Y:S01]  /*10030*/  SHF.R.U32.HI R93, RZ, 0x10, R31 ;  /* 0x00000010ff5d7819 */ /* 0x000fe2000001161f */
[----:B------:R-:W1:Y:S02]  /*10040*/  LDS.128 R44, [R60+0x12400] ;  /* 0x012400003c2c7984 */ /* 0x000e640000000c00 */
[--C-:B-1----:R-:W-:Y:S02]  /*10050*/  HADD2.F32 R42, -RZ, R45.reuse.H0_H0 ;  /* 0x2000002dff2a7230 */ /* 0x102fe40000004100 */
[----:B------:R-:W-:Y:S02]  /*10060*/  HADD2.F32 R45, -RZ, R45.H1_H1 ;  /* 0x3000002dff2d7230 */ /* 0x000fe40000004100 */
[----:B------:R-:W-:Y:S02]  /*10070*/  HADD2.F32 R41, -RZ, R44.H0_H0 ;  /* 0x2000002cff297230 */ /* 0x000fe40000004100 */
[C---:B------:R-:W-:Y:S01]  /*10080*/  FMUL.FTZ R67, R42.reuse, R65 ;  /* 0x000000412a437220 */ /* 0x040fe20000410000 */
[----:B------:R-:W-:Y:S01]  /*10090*/  FMUL.FTZ R89, R42, R63 ;  /* 0x0000003f2a597220 */ /* 0x000fe20000410000 */
[----:B------:R-:W-:-:S02]  /*100a0*/  HADD2.F32 R42, -RZ, R64.H0_H0 ;  /* 0x20000040ff2a7230 */ /* 0x000fc40000004100 */
[C---:B------:R-:W-:Y:S01]  /*100b0*/  FMUL.FTZ R64, R45.reuse, R62 ;  /* 0x0000003e2d407220 */ /* 0x040fe20000410000 */
[----:B------:R-:W-:Y:S02]  /*100c0*/  HADD2.F32 R43, -RZ, R46.H0_H0 ;  /* 0x2000002eff2b7230 */ /* 0x000fe40000004100 */
[--C-:B0-----:R-:W-:Y:S02]  /*100d0*/  HADD2.F32 R61, -RZ, R47.reuse.H0_H0 ;  /* 0x2000002fff3d7230 */ /* 0x101fe40000004100 */
[----:B------:R-:W-:Y:S01]  /*100e0*/  FMUL.FTZ R66, R45, R42 ;  /* 0x0000002a2d427220 */ /* 0x000fe20000410000 */
[----:B------:R-:W-:Y:S02]  /*100f0*/  HADD2.F32 R47, -RZ, R47.H1_H1 ;  /* 0x3000002fff2f7230 */ /* 0x000fe40000004100 */
[----:B------:R-:W-:Y:S02]  /*10100*/  HADD2.F32 R44, -RZ, R44.H1_H1 ;  /* 0x3000002cff2c7230 */ /* 0x000fe40000004100 */
[----:B------:R-:W-:Y:S01]  /*10110*/  HADD2.F32 R46, -RZ, R46.H1_H1 ;  /* 0x3000002eff2e7230 */ /* 0x000fe20000004100 */
[----:B--2---:R-:W0:Y:S02]  /*10120*/  LDS.128 R32, [R95] ;  /* 0x000000005f207984 */ /* 0x004e240000000c00 */
[----:B0-----:R-:W-:-:S02]  /*10130*/  HADD2.F32 R30, -RZ, R33.H0_H0 ;  /* 0x20000021ff1e7230 */ /* 0x001fc40000004100 */
[----:B------:R-:W-:Y:S02]  /*10140*/  HADD2.F32 R33, -RZ, R33.H1_H1 ;  /* 0x30000021ff217230 */ /* 0x000fe40000004100 */
[----:B------:R-:W-:Y:S02]  /*10150*/  HADD2.F32 R29, -RZ, R32.H0_H0 ;  /* 0x20000020ff1d7230 */ /* 0x000fe40000004100 */
[C---:B------:R-:W-:Y:S01]  /*10160*/  FFMA.FTZ R67, R30.reuse, R63, -R67 ;  /* 0x0000003f1e437223 */ /* 0x040fe20000010843 */
[----:B------:R-:W-:Y:S01]  /*10170*/  FFMA.FTZ R89, R30, R65, R89 ;  /* 0x000000411e597223 */ /* 0x000fe20000010059 */
[----:B------:R-:W-:Y:S01]  /*10180*/  FFMA.FTZ R64, R33, R42, -R64 ;  /* 0x0000002a21407223 */ /* 0x000fe20000010840 */
[C---:B------:R-:W-:Y:S01]  /*10190*/  FMUL.FTZ R30, R41.reuse, R84 ;  /* 0x00000054291e7220 */ /* 0x040fe20000410000 */
[----:B------:R-:W-:Y:S02]  /*101a0*/  HADD2.F32 R42, -RZ, R85.H0_H0 ;  /* 0x20000055ff2a7230 */ /* 0x000fe40000004100 */
[----:B------:R-:W-:Y:S01]  /*101b0*/  FMUL.FTZ R41, R41, R86 ;  /* 0x0000005629297220 */ /* 0x000fe20000410000 */
[----:B------:R-:W-:-:S02]  /*101c0*/  HADD2.F32 R31, -RZ, R34.H0_H0 ;  /* 0x20000022ff1f7230 */ /* 0x000fc40000004100 */
[----:B------:R-:W-:Y:S01]  /*101d0*/  FFMA.FTZ R86, R29, R86, -R30 ;  /* 0x000000561d567223 */ /* 0x000fe2000001081e */
[----:B------:R-:W-:Y:S01]  /*101e0*/  FFMA.FTZ R66, R33, R62, R66 ;  /* 0x0000003e21427223 */ /* 0x000fe20000010042 */
[--C-:B------:R-:W-:Y:S02]  /*101f0*/  HADD2.F32 R30, -RZ, R87.reuse.H0_H0 ;  /* 0x20000057ff1e7230 */ /* 0x100fe40000004100 */
[----:B------:R-:W-:Y:S01]  /*10200*/  FMUL.FTZ R62, R43, R42 ;  /* 0x0000002a2b3e7220 */ /* 0x000fe20000410000 */
[----:B------:R-:W-:Y:S02]  /*10210*/  HADD2.F32 R87, -RZ, R87.H1_H1 ;  /* 0x30000057ff577230 */ /* 0x000fe40000004100 */
[----:B------:R-:W-:Y:S01]  /*10220*/  FFMA.FTZ R84, R29, R84, R41 ;  /* 0x000000541d547223 */ /* 0x000fe20000010029 */
[----:B------:R-:W-:Y:S02]  /*10230*/  HADD2.F32 R85, -RZ, R85.H1_H1 ;  /* 0x30000055ff557230 */ /* 0x000fe40000004100 */
[----:B------:R-:W-:Y:S01]  /*10240*/  FFMA.FTZ R63, R31, R30, -R62 ;  /* 0x0000001e1f3f7223 */ /* 0x000fe2000001083e */
[----:B------:R-:W-:-:S02]  /*10250*/  HADD2.F32 R40, -RZ, R35.H0_H0 ;  /* 0x20000023ff287230 */ /* 0x000fc40000004100 */
[----:B------:R-:W-:Y:S01]  /*10260*/  FMUL.FTZ R88, R43, R30 ;  /* 0x0000001e2b587220 */ /* 0x000fe20000410000 */
[----:B------:R-:W-:Y:S02]  /*10270*/  HADD2.F32 R62, -RZ, R90.H0_H0 ;  /* 0x2000005aff3e7230 */ /* 0x000fe40000004100 */
[C---:B------:R-:W-:Y:S01]  /*10280*/  FMUL.FTZ R29, R61.reuse, R85 ;  /* 0x000000553d1d7220 */ /* 0x040fe20000410000 */
[----:B------:R-:W-:Y:S02]  /*10290*/  HADD2.F32 R30, -RZ, R93.H0_H0 ;  /* 0x2000005dff1e7230 */ /* 0x000fe40000004100 */
[-C--:B------:R-:W-:Y:S01]  /*102a0*/  FMUL.FTZ R90, R61, R87.reuse ;  /* 0x000000573d5a7220 */ /* 0x080fe20000410000 */
[----:B------:R-:W-:Y:S02]  /*102b0*/  HADD2.F32 R35, -RZ, R35.H1_H1 ;  /* 0x30000023ff237230 */ /* 0x000fe40000004100 */
[----:B------:R-:W-:Y:S01]  /*102c0*/  FFMA.FTZ R88, R31, R42, R88 ;  /* 0x0000002a1f587223 */ /* 0x000fe20000010058 */
[C---:B------:R-:W-:Y:S01]  /*102d0*/  FFMA.FTZ R87, R40.reuse, R87, -R29 ;  /* 0x0000005728577223 */ /* 0x040fe2000001081d */
[----:B------:R-:W-:Y:S01]  /*102e0*/  FFMA.FTZ R90, R40, R85, R90 ;  /* 0x00000055285a7223 */ /* 0x000fe2000001005a */
[C---:B------:R-:W-:Y:S01]  /*102f0*/  FMUL.FTZ R42, R47.reuse, R62 ;  /* 0x0000003e2f2a7220 */ /* 0x040fe20000410000 */
[----:B------:R-:W-:Y:S01]  /*10300*/  FMUL.FTZ R40, R47, R30 ;  /* 0x0000001e2f287220 */ /* 0x000fe20000410000 */
[----:B------:R-:W-:-:S02]  /*10310*/  HADD2.F32 R33, -RZ, R92.H0_H0 ;  /* 0x2000005cff217230 */ /* 0x000fc40000004100 */
[----:B------:R-:W-:Y:S02]  /*10320*/  HADD2.F32 R41, -RZ, R91.H0_H0 ;  /* 0x2000005bff297230 */ /* 0x000fe40000004100 */
[C---:B------:R-:W-:Y:S01]  /*10330*/  FFMA.FTZ R42, R35.reuse, R30, -R42 ;  /* 0x0000001e232a7223 */ /* 0x040fe2000001082a */
[----:B------:R-:W-:Y:S02]  /*10340*/  HADD2.F32 R29, -RZ, R28.H0_H0 ;  /* 0x2000001cff1d7230 */ /* 0x000fe40000004100 */
[----:B------:R-:W-:Y:S01]  /*10350*/  FFMA.FTZ R61, R35, R62, R40 ;  /* 0x0000003e233d7223 */ /* 0x000fe20000010028 */
[----:B------:R-:W-:Y:S02]  /*10360*/  HADD2.F32 R31, -RZ, R94.H0_H0 ;  /* 0x2000005eff1f7230 */ /* 0x000fe40000004100 */
[----:B------:R-:W-:Y:S01]  /*10370*/  FMUL.FTZ R35, R44, R33 ;  /* 0x000000212c237220 */ /* 0x000fe20000410000 */
[----:B------:R-:W-:Y:S02]  /*10380*/  HADD2.F32 R32, -RZ, R32.H1_H1 ;  /* 0x30000020ff207230 */ /* 0x000fe40000004100 */
[----:B------:R-:W-:Y:S01]  /*10390*/  FMUL.FTZ R47, R46, R41 ;  /* 0x000000292e2f7220 */ /* 0x000fe20000410000 */
[----:B------:R-:W-:-:S02]  /*103a0*/  HADD2.F32 R34, -RZ, R34.H1_H1 ;  /* 0x30000022ff227230 */ /* 0x000fc40000004100 */
[----:B------:R-:W-:Y:S01]  /*103b0*/  FMUL.FTZ R44, R44, R29 ;  /* 0x0000001d2c2c7220 */ /* 0x000fe20000410000 */
[----:B------:R-:W-:Y:S01]  /*103c0*/  FMUL.FTZ R46, R46, R31 ;  /* 0x0000001f2e2e7220 */ /* 0x000fe20000410000 */
[----:B------:R-:W-:Y:S01]  /*103d0*/  FFMA.FTZ R43, R32, R29, -R35 ;  /* 0x0000001d202b7223 */ /* 0x000fe20000010823 */
[----:B------:R-:W-:Y:S01]  /*103e0*/  F2FP.F16.F32.PACK_AB R29, R64, R67 ;  /* 0x00000043401d723e */ /* 0x000fe200000000ff */
[----:B------:R-:W-:Y:S01]  /*103f0*/  FFMA.FTZ R30, R34, R31, -R47 ;  /* 0x0000001f221e7223 */ /* 0x000fe2000001082f */
[----:B------:R-:W-:Y:S01]  /*10400*/  FFMA.FTZ R45, R32, R33, R44 ;  /* 0x00000021202d7223 */ /* 0x000fe2000001002c */
[----:B------:R-:W-:Y:S01]  /*10410*/  FFMA.FTZ R41, R34, R41, R46 ;  /* 0x0000002922297223 */ /* 0x000fe2000001002e */
[----:B------:R-:W-:Y:S02]  /*10420*/  F2FP.F16.F32.PACK_AB R31, R42, R87 ;  /* 0x000000572a1f723e */ /* 0x000fe400000000ff */
[----:B------:R-:W-:Y:S02]  /*10430*/  F2FP.F16.F32.PACK_AB R28, R43, R86 ;  /* 0x000000562b1c723e */ /* 0x000fe400000000ff */
[----:B------:R-:W-:-:S02]  /*10440*/  F2FP.F16.F32.PACK_AB R30, R30, R63 ;  /* 0x0000003f1e1e723e */ /* 0x000fc400000000ff */
[----:B------:R-:W-:Y:S02]  /*10450*/  F2FP.F16.F32.PACK_AB R35, R61, R90 ;  /* 0x0000005a3d23723e */ /* 0x000fe400000000ff */
[----:B------:R-:W-:Y:S01]  /*10460*/  F2FP.F16.F32.PACK_AB R33, R66, R89 ;  /* 0x000000594221723e */ /* 0x000fe200000000ff */
[----:B------:R2:W-:Y:S01]  /*10470*/  STS.128 [R95], R28 ;  /* 0x0000001c5f007388 */ /* 0x0005e20000000c00 */
[----:B------:R-:W-:Y:S02]  /*10480*/  F2FP.F16.F32.PACK_AB R32, R45, R84 ;  /* 0x000000542d20723e */ /* 0x000fe400000000ff */
[----:B------:R-:W-:-:S05]  /*10490*/  F2FP.F16.F32.PACK_AB R34, R41, R88 ;  /* 0x000000582922723e */ /* 0x000fca00000000ff */
[----:B------:R2:W-:Y:S02]  /*104a0*/  STS.128 [R60+0x12400], R32 ;  /* 0x012400203c007388 */ /* 0x0005e40000000c00 */
.L_x_2863:
[----:B------:R-:W-:Y:S05]  /*104b0*/  BSYNC B2 ;  /* 0x0000000000027941 */ /* 0x000fea0003800000 */
.L_x_2862:
[----:B------:R-:W-:Y:S05]  /*104c0*/  @P2 BRA `(.L_x_2859) ;  /* 0x00000004007c2947 */ /* 0x000fea0003800000 */
[----:B------:R-:W3:Y:S01]  /*104d0*/  LDL R66, [R1+0x6c] ;  /* 0x00006c0001427983 */ /* 0x000ee20000100800 */
[----:B------:R-:W-:Y:S01]  /*104e0*/  LEA.HI R75, R75, R198, RZ, 0x1d ;  /* 0x000000c64b4b7211 */ /* 0x000fe200078fe8ff */
[----:B------:R-:W-:Y:S01]  /*104f0*/  HADD2.F32 R41, -RZ, R78.H1_H1 ;  /* 0x3000004eff297230 */ /* 0x000fe20000004100 */
[----:B------:R-:W-:Y:S01]  /*10500*/  SHF.R.U64 R63, R36, 0x10, R37 ;  /* 0x00000010243f7819 */ /* 0x000fe20000001225 */
[--C-:B------:R-:W-:Y:S01]  /*10510*/  HADD2.F32 R42, -RZ, R76.reuse.H1_H1 ;  /* 0x3000004cff2a7230 */ /* 0x100fe20000004100 */
[----:B--2---:R-:W-:Y:S01]  /*10520*/  SHF.R.S32.HI R30, RZ, 0x1f, R75 ;  /* 0x0000001fff1e7819 */ /* 0x004fe2000001144b */
[----:B------:R-:W-:Y:S01]  /*10530*/  IMAD.SHL.U32 R28, R75, 0x8, RZ ;  /* 0x000000084b1c7824 */ /* 0x000fe200078e00ff */
[----:B------:R-:W-:Y:S01]  /*10540*/  SHF.R.U32.HI R43, RZ, 0x10, R25 ;  /* 0x00000010ff2b7819 */ /* 0x000fe20000011619 */
[----:B------:R-:W-:Y:S01]  /*10550*/  HADD2.F32 R76, -RZ, R76.H0_H0 ;  /* 0x2000004cff4c7230 */ /* 0x000fe20000004100 */
[----:B------:R-:W-:Y:S01]  /*10560*/  LEA.HI R30, R30, R75, RZ, 0x3 ;  /* 0x0000004b1e1e7211 */ /* 0x000fe200078f18ff */
[----:B------:R-:W-:Y:S01]  /*10570*/  HADD2.F32 R78, -RZ, R78.H0_H0 ;  /* 0x2000004eff4e7230 */ /* 0x000fe20000004100 */
[----:B------:R-:W-:-:S02]  /*10580*/  LOP3.LUT R28, R219, 0x38, R28, 0xf8, !PT ;  /* 0x00000038db1c7812 */ /* 0x000fc400078ef81c */
[----:B-1----:R-:W-:Y:S01]  /*10590*/  SHF.R.U32.HI R44, RZ, 0x10, R37 ;  /* 0x00000010ff2c7819 */ /* 0x002fe20000011625 */
[----:B------:R-:W-:Y:S01]  /*105a0*/  IMAD.SHL.U32 R30, R30, 0x400, RZ ;  /* 0x000004001e1e7824 */ /* 0x000fe200078e00ff */
[----:B------:R-:W-:Y:S02]  /*105b0*/  LOP3.LUT R32, R28, R221, RZ, 0x3c, !PT ;  /* 0x000000dd1c207212 */ /* 0x000fe400078e3cff */
[----:B------:R-:W-:Y:S01]  /*105c0*/  SHF.R.U64 R65, R24, 0x10, R25 ;  /* 0x0000001018417819 */ /* 0x000fe20000001219 */
[----:B------:R-:W-:Y:S01]  /*105d0*/  HADD2.F32 R44, -RZ, R44.H0_H0 ;  /* 0x2000002cff2c7230 */ /* 0x000fe20000004100 */
[----:B------:R-:W-:Y:S02]  /*105e0*/  LOP3.LUT R33, R30, 0x7fffe000, RZ, 0xc0, !PT ;  /* 0x7fffe0001e217812 */ /* 0x000fe400078ec0ff */
[----:B0-----:R-:W-:Y:S02]  /*105f0*/  SHF.R.U64 R61, R38, 0x10, R39 ;  /* 0x00000010263d7819 */ /* 0x001fe40000001227 */
[----:B------:R-:W-:-:S02]  /*10600*/  IADD3 R33, R32, R33, R222 ;  /* 0x0000002120217210 */ /* 0x000fc40007ffe0de */
[----:B------:R-:W-:Y:S02]  /*10610*/  SHF.R.U64 R64, R26, 0x10, R27 ;  /* 0x000000101a407819 */ /* 0x000fe4000000121b */
[----:B------:R-:W-:Y:S02]  /*10620*/  LEA R40, R33, R2, 0x1 ;  /* 0x0000000221287211 */ /* 0x000fe400078e08ff */
[----:B------:R-:W-:Y:S02]  /*10630*/  SHF.R.U32.HI R45, RZ, 0x10, R39 ;  /* 0x00000010ff2d7819 */ /* 0x000fe40000011627 */
[----:B------:R-:W-:Y:S01]  /*10640*/  SHF.R.U32.HI R47, RZ, 0x10, R27 ;  /* 0x00000010ff2f7819 */ /* 0x000fe2000001161b */
[----:B------:R-:W0:Y:S02]  /*10650*/  LDS.128 R32, [R40+0x12400] ;  /* 0x0124000028207984 */ /* 0x000e240000000c00 */
[--C-:B0-----:R-:W-:Y:S02]  /*10660*/  HADD2.F32 R36, -RZ, R33.reuse.H0_H0 ;  /* 0x20000021ff247230 */ /* 0x101fe40000004100 */
[----:B------:R-:W-:-:S02]  /*10670*/  HADD2.F32 R37, -RZ, R33.H1_H1 ;  /* 0x30000021ff257230 */ /* 0x000fc40000004100 */
[----:B------:R-:W-:Y:S02]  /*10680*/  HADD2.F32 R33, -RZ, R32.H0_H0 ;  /* 0x20000020ff217230 */ /* 0x000fe40000004100 */
[C---:B------:R-:W-:Y:S01]  /*10690*/  FMUL.FTZ R46, R36.reuse, R42 ;  /* 0x0000002a242e7220 */ /* 0x040fe20000410000 */
[----:B------:R-:W-:Y:S01]  /*106a0*/  FMUL.FTZ R60, R36, R41 ;  /* 0x00000029243c7220 */ /* 0x000fe20000410000 */
[----:B------:R-:W-:Y:S02]  /*106b0*/  HADD2.F32 R36, -RZ, R43.H0_H0 ;  /* 0x2000002bff247230 */ /* 0x000fe40000004100 */
[----:B------:R-:W-:Y:S01]  /*106c0*/  FMUL.FTZ R62, R37, R44 ;  /* 0x0000002c253e7220 */ /* 0x000fe20000410000 */
[----:B------:R-:W-:Y:S02]  /*106d0*/  HADD2.F32 R38, -RZ, R34.H0_H0 ;  /* 0x20000022ff267230 */ /* 0x000fe40000004100 */
[--C-:B------:R-:W-:Y:S02]  /*106e0*/  HADD2.F32 R39, -RZ, R35.reuse.H0_H0 ;  /* 0x20000023ff277230 */ /* 0x100fe40000004100 */
[----:B------:R-:W-:-:S02]  /*106f0*/  HADD2.F32 R35, -RZ, R35.H1_H1 ;  /* 0x30000023ff237230 */ /* 0x000fc40000004100 */
[----:B------:R-:W-:Y:S02]  /*10700*/  HADD2.F32 R32, -RZ, R32.H1_H1 ;  /* 0x30000020ff207230 */ /* 0x000fe40000004100 */
[----:B------:R-:W-:Y:S01]  /*10710*/  HADD2.F32 R34, -RZ, R34.H1_H1 ;  /* 0x30000022ff227230 */ /* 0x000fe20000004100 */
[----:B---3--:R-:W0:Y:S02]  /*10720*/  LDS.128 R28, [R66] ;  /* 0x00000000421c7984 */ /* 0x008e240000000c00 */
[--C-:B0-----:R-:W-:Y:S02]  /*10730*/  HADD2.F32 R25, -RZ, R29.reuse.H0_H0 ;  /* 0x2000001dff197230 */ /* 0x101fe40000004100 */
[----:B------:R-:W-:Y:S02]  /*10740*/  HADD2.F32 R24, -RZ, R28.H0_H0 ;  /* 0x2000001cff187230 */ /* 0x000fe40000004100 */
[----:B------:R-:W-:Y:S02]  /*10750*/  HADD2.F32 R29, -RZ, R29.H1_H1 ;  /* 0x3000001dff1d7230 */ /* 0x000fe40000004100 */
[C---:B------:R-:W-:Y:S01]  /*10760*/  FFMA.FTZ R46, R25.reuse, R41, -R46 ;  /* 0x00000029192e7223 */ /* 0x040fe2000001082e */
[----:B------:R-:W-:Y:S01]  /*10770*/  FFMA.FTZ R60, R25, R42, R60 ;  /* 0x0000002a193c7223 */ /* 0x000fe2000001003c */
[----:B------:R-:W-:Y:S01]  /*10780*/  FMUL.FTZ R25, R33, R76 ;  /* 0x0000004c21197220 */ /* 0x000fe20000410000 */
[----:B------:R-:W-:Y:S01]  /*10790*/  FMUL.FTZ R42, R37, R36 ;  /* 0x00000024252a7220 */ /* 0x000fe20000410000 */
[----:B------:R-:W-:-:S02]  /*107a0*/  HADD2.F32 R37, -RZ, R77.H0_H0 ;  /* 0x2000004dff257230 */ /* 0x000fc40000004100 */
[-C--:B------:R-:W-:Y:S01]  /*107b0*/  FMUL.FTZ R33, R33, R78.reuse ;  /* 0x0000004e21217220 */ /* 0x080fe20000410000 */
[C---:B------:R-:W-:Y:S01]  /*107c0*/  FFMA.FTZ R78, R24.reuse, R78, -R25 ;  /* 0x0000004e184e7223 */ /* 0x040fe20000010819 */
[C---:B------:R-:W-:Y:S01]  /*107d0*/  FFMA.FTZ R43, R29.reuse, R44, R42 ;  /* 0x0000002c1d2b7223 */ /* 0x040fe2000001002a */
[----:B------:R-:W-:Y:S02]  /*107e0*/  HADD2.F32 R25, -RZ, R79.H0_H0 ;  /* 0x2000004fff197230 */ /* 0x000fe40000004100 */
[----:B------:R-:W-:Y:S01]  /*107f0*/  FFMA.FTZ R41, R29, R36, -R62 ;  /* 0x000000241d297223 */ /* 0x000fe2000001083e */
[----:B------:R-:W-:Y:S02]  /*10800*/  HADD2.F32 R26, -RZ, R30.H0_H0 ;  /* 0x2000001eff1a7230 */ /* 0x000fe40000004100 */
[----:B------:R-:W-:Y:S01]  /*10810*/  FFMA.FTZ R76, R24, R76, R33 ;  /* 0x0000004c184c7223 */ /* 0x000fe20000010021 */
[----:B------:R-:W-:Y:S02]  /*10820*/  HADD2.F32 R42, -RZ, R77.H1_H1 ;  /* 0x3000004dff2a7230 */ /* 0x000fe40000004100 */
[----:B------:R-:W-:Y:S01]  /*10830*/  FMUL.FTZ R29, R38, R37 ;  /* 0x00000025261d7220 */ /* 0x000fe20000410000 */
[----:B------:R-:W-:-:S02]  /*10840*/  HADD2.F32 R24, -RZ, R79.H1_H1 ;  /* 0x3000004fff187230 */ /* 0x000fc40000004100 */
[-C--:B------:R-:W-:Y:S01]  /*10850*/  FMUL.FTZ R33, R38, R25.reuse ;  /* 0x0000001926217220 */ /* 0x080fe20000410000 */
[----:B------:R-:W-:Y:S02]  /*10860*/  HADD2.F32 R27, -RZ, R31.H0_H0 ;  /* 0x2000001fff1b7230 */ /* 0x000fe40000004100 */
[----:B------:R-:W-:Y:S01]  /*10870*/  FFMA.FTZ R44, R26, R25, -R29 ;  /* 0x000000191a2c7223 */ /* 0x000fe2000001081d */
[----:B------:R-:W-:Y:S02]  /*10880*/  HADD2.F32 R38, -RZ, R45.H0_H0 ;  /* 0x2000002dff267230 */ /* 0x000fe40000004100 */
[C---:B------:R-:W-:Y:S01]  /*10890*/  FMUL.FTZ R62, R39.reuse, R42 ;  /* 0x0000002a273e7220 */ /* 0x040fe20000410000 */
[----:B------:R-:W-:Y:S02]  /*108a0*/  HADD2.F32 R36, -RZ, R47.H0_H0 ;  /* 0x2000002fff247230 */ /* 0x000fe40000004100 */
[----:B------:R-:W-:Y:S01]  /*108b0*/  FMUL.FTZ R25, R39, R24 ;  /* 0x0000001827197220 */ /* 0x000fe20000410000 */
[----:B------:R-:W-:-:S02]  /*108c0*/  HADD2.F32 R31, -RZ, R31.H1_H1 ;  /* 0x3000001fff1f7230 */ /* 0x000fc40000004100 */
        /* <DEDUP_REMOVED lines=31> */
.L_x_2859:
[----:B------:R-:W-:Y:S05]  /*10ac0*/  BSYNC B1 ;  /* 0x0000000000017941 */ /* 0x000fea0003800000 */
.L_x_2858:
[----:B---3--:R-:W-:-:S05]  /*10ad0*/  VIADD R24, R203, 0x40 ;  /* 0x00000040cb187836 */ /* 0x008fca0000000000 */
[----:B------:R-:W-:-:S13]  /*10ae0*/  ISETP.GE.AND P0, PT, R24, R20, PT ;  /* 0x000000141800720c */ /* 0x000fda0003f06270 */
[----:B------:R-:W-:Y:S05]  /*10af0*/  @P0 BRA `(.L_x_2839) ;  /* 0x0000001000a80947 */ /* 0x000fea0003800000 */
[----:B-12---:R-:W1:Y:S01]  /*10b00*/  LDC R33, c[0x0][0x3f4] ;  /* 0x0000fd00ff217b82 */ /* 0x006e620000000800 */
[----:B------:R-:W-:Y:S01]  /*10b10*/  BSSY B1, `(.L_x_2864) ;  /* 0x0000066000017945 */ /* 0x000fe20003800000 */
[----:B0-----:R-:W-:Y:S02]  /*10b20*/  SHF.R.U32.HI R61, RZ, 0x3, R216 ;  /* 0x00000003ff3d7819 */ /* 0x001fe400000116d8 */
[-C--:B-1----:R-:W-:Y:S02]  /*10b30*/  ISETP.GE.AND P0, PT, R16, R33.reuse, PT ;  /* 0x000000211000720c */ /* 0x082fe40003f06270 */
[-C--:B------:R-:W-:Y:S02]  /*10b40*/  ISETP.GE.AND P1, PT, R195, R33.reuse, PT ;  /* 0x00000021c300720c */ /* 0x080fe40003f26270 */
[----:B------:R-:W-:-:S09]  /*10b50*/  ISETP.GE.AND P2, PT, R194, R33, PT ;  /* 0x00000021c200720c */ /* 0x000fd20003f46270 */
[----:B------:R-:W-:Y:S05]  /*10b60*/  @P0 BRA `(.L_x_2865) ;  /* 0x0000000400800947 */ /* 0x000fea0003800000 */
[----:B------:R-:W2:Y:S04]  /*10b70*/  LDL R24, [R1+0x54] ;  /* 0x0000540001187983 */ /* 0x000ea80000100800 */
[----:B------:R-:W3:Y:S01]  /*10b80*/  LDL R62, [R1+0x70] ;  /* 0x00007000013e7983 */ /* 0x000ee20000100800 */
[----:B------:R-:W-:Y:S01]  /*10b90*/  SHF.R.U32.HI R39, RZ, 0x10, R5 ;  /* 0x00000010ff277819 */ /* 0x000fe20000011605 */
[----:B------:R-:W-:Y:S01]  /*10ba0*/  HADD2.F32 R37, -RZ, R82.H1_H1 ;  /* 0x30000052ff257230 */ /* 0x000fe20000004100 */
[--C-:B------:R-:W-:Y:S01]  /*10bb0*/  SHF.R.U64 R60, R48, 0x10, R49.reuse ;  /* 0x00000010303c7819 */ /* 0x100fe20000001231 */
[--C-:B------:R-:W-:Y:S01]  /*10bc0*/  HADD2.F32 R38, -RZ, R80.reuse.H1_H1 ;  /* 0x30000050ff267230 */ /* 0x100fe20000004100 */
[----:B------:R-:W-:Y:S01]  /*10bd0*/  SHF.R.U32.HI R49, RZ, 0x10, R49 ;  /* 0x00000010ff317819 */ /* 0x000fe20000011631 */
[----:B------:R-:W-:Y:S01]  /*10be0*/  HADD2.F32 R39, -RZ, R39.H0_H0 ;  /* 0x20000027ff277230 */ /* 0x000fe20000004100 */
[----:B------:R-:W-:Y:S01]  /*10bf0*/  SHF.R.U64 R47, R4, 0x10, R5 ;  /* 0x00000010042f7819 */ /* 0x000fe20000001205 */
[----:B------:R-:W-:Y:S01]  /*10c00*/  HADD2.F32 R80, -RZ, R80.H0_H0 ;  /* 0x20000050ff507230 */ /* 0x000fe20000004100 */
[--C-:B------:R-:W-:Y:S01]  /*10c10*/  SHF.R.U64 R48, R50, 0x10, R51.reuse ;  /* 0x0000001032307819 */ /* 0x100fe20000001233 */
[----:B------:R-:W-:Y:S01]  /*10c20*/  HADD2.F32 R82, -RZ, R82.H0_H0 ;  /* 0x20000052ff527230 */ /* 0x000fe20000004100 */
[----:B------:R-:W-:-:S02]  /*10c30*/  SHF.R.U32.HI R50, RZ, 0x10, R51 ;  /* 0x00000010ff327819 */ /* 0x000fc40000011633 */
[--C-:B------:R-:W-:Y:S02]  /*10c40*/  SHF.R.U32.HI R41, RZ, 0x10, R7.reuse ;  /* 0x00000010ff297819 */ /* 0x100fe40000011607 */
[----:B------:R-:W-:Y:S02]  /*10c50*/  SHF.R.U64 R45, R6, 0x10, R7 ;  /* 0x00000010062d7819 */ /* 0x000fe40000001207 */
[----:B--2---:R-:W-:-:S04]  /*10c60*/  LEA.HI R20, R33, R24, RZ, 0x1d ;  /* 0x0000001821147211 */ /* 0x004fc800078fe8ff */
[----:B------:R-:W-:Y:S01]  /*10c70*/  SHF.R.S32.HI R27, RZ, 0x1f, R20 ;  /* 0x0000001fff1b7819 */ /* 0x000fe20000011414 */
[----:B------:R-:W-:-:S03]  /*10c80*/  IMAD.SHL.U32 R25, R20, 0x8, RZ ;  /* 0x0000000814197824 */ /* 0x000fc600078e00ff */
[----:B------:R-:W-:Y:S02]  /*10c90*/  LEA.HI R27, R27, R20, RZ, 0x3 ;  /* 0x000000141b1b7211 */ /* 0x000fe400078f18ff */
[----:B------:R-:W-:Y:S02]  /*10ca0*/  LOP3.LUT R20, R216, 0x38, R25, 0xf8, !PT ;  /* 0x00000038d8147812 */ /* 0x000fe400078ef819 */
[----:B------:R-:W-:Y:S02]  /*10cb0*/  SHF.L.U32 R27, R27, 0xa, RZ ;  /* 0x0000000a1b1b7819 */ /* 0x000fe400000006ff */
[----:B------:R-:W-:Y:S02]  /*10cc0*/  LOP3.LUT R20, R20, R61, RZ, 0x3c, !PT ;  /* 0x0000003d14147212 */ /* 0x000fe400078e3cff */
[----:B------:R-:W-:Y:S02]  /*10cd0*/  LOP3.LUT R29, R27, 0x7fffe000, RZ, 0xc0, !PT ;  /* 0x7fffe0001b1d7812 */ /* 0x000fe400078ec0ff */
[----:B---3--:R-:W0:Y:S02]  /*10ce0*/  LDS.128 R24, [R62] ;  /* 0x000000003e187984 */ /* 0x008e240000000c00 */
        /* <DEDUP_REMOVED lines=12> */
[CC--:B------:R-:W-:Y:S01]  /*10db0*/  FMUL.FTZ R40, R32.reuse, R38.reuse ;  /* 0x0000002620287220 */ /* 0x0c0fe20000410000 */
[----:B------:R-:W-:Y:S01]  /*10dc0*/  FMUL.FTZ R42, R32, R37 ;  /* 0x00000025202a7220 */ /* 0x000fe20000410000 */
[----:B------:R-:W-:Y:S02]  /*10dd0*/  HADD2.F32 R32, -RZ, R49.H0_H0 ;  /* 0x20000031ff207230 */ /* 0x000fe40000004100 */
[C---:B------:R-:W-:Y:S01]  /*10de0*/  FMUL.FTZ R44, R34.reuse, R39 ;  /* 0x00000027222c7220 */ /* 0x040fe20000410000 */
[C---:B------:R-:W-:Y:S01]  /*10df0*/  FFMA.FTZ R40, R5.reuse, R37, -R40 ;  /* 0x0000002505287223 */ /* 0x040fe20000010828 */
[----:B------:R-:W-:Y:S01]  /*10e00*/  FFMA.FTZ R42, R5, R38, R42 ;  /* 0x00000026052a7223 */ /* 0x000fe2000001002a */
[----:B------:R-:W-:Y:S01]  /*10e10*/  FMUL.FTZ R5, R29, R80 ;  /* 0x000000501d057220 */ /* 0x000fe20000410000 */
[-C--:B------:R-:W-:Y:S01]  /*10e20*/  FMUL.FTZ R34, R34, R32.reuse ;  /* 0x0000002022227220 */ /* 0x080fe20000410000 */
[----:B------:R-:W-:Y:S01]  /*10e30*/  FFMA.FTZ R37, R25, R32, -R44 ;  /* 0x0000002019257223 */ /* 0x000fe2000001082c */
[----:B------:R-:W-:Y:S01]  /*10e40*/  FMUL.FTZ R29, R29, R82 ;  /* 0x000000521d1d7220 */ /* 0x000fe20000410000 */
[----:B------:R-:W-:-:S02]  /*10e50*/  HADD2.F32 R35, -RZ, R30.H0_H0 ;  /* 0x2000001eff237230 */ /* 0x000fc40000004100 */
[C---:B------:R-:W-:Y:S01]  /*10e60*/  FFMA.FTZ R82, R4.reuse, R82, -R5 ;  /* 0x0000005204527223 */ /* 0x040fe20000010805 */
[----:B------:R-:W-:Y:S02]  /*10e70*/  HADD2.F32 R32, -RZ, R81.H0_H0 ;  /* 0x20000051ff207230 */ /* 0x000fe40000004100 */
[----:B------:R-:W-:Y:S01]  /*10e80*/  FFMA.FTZ R39, R25, R39, R34 ;  /* 0x0000002719277223 */ /* 0x000fe20000010022 */
[----:B------:R-:W-:Y:S02]  /*10e90*/  HADD2.F32 R36, -RZ, R31.H0_H0 ;  /* 0x2000001fff247230 */ /* 0x000fe40000004100 */
[----:B------:R-:W-:Y:S01]  /*10ea0*/  FFMA.FTZ R80, R4, R80, R29 ;  /* 0x0000005004507223 */ /* 0x000fe2000001001d */
[----:B------:R-:W-:Y:S02]  /*10eb0*/  HADD2.F32 R5, -RZ, R83.H0_H0 ;  /* 0x20000053ff057230 */ /* 0x000fe40000004100 */
[----:B------:R-:W-:Y:S01]  /*10ec0*/  FMUL.FTZ R25, R35, R32 ;  /* 0x0000002023197220 */ /* 0x000fe20000410000 */
[----:B------:R-:W-:-:S02]  /*10ed0*/  HADD2.F32 R81, -RZ, R81.H1_H1 ;  /* 0x30000051ff517230 */ /* 0x000fc40000004100 */
[----:B------:R-:W-:Y:S02]  /*10ee0*/  HADD2.F32 R83, -RZ, R83.H1_H1 ;  /* 0x30000053ff537230 */ /* 0x000fe40000004100 */
[----:B------:R-:W-:Y:S01]  /*10ef0*/  FMUL.FTZ R35, R35, R5 ;  /* 0x0000000523237220 */ /* 0x000fe20000410000 */
[----:B------:R-:W-:Y:S02]  /*10f00*/  HADD2.F32 R31, -RZ, R31.H1_H1 ;  /* 0x3000001fff1f7230 */ /* 0x000fe40000004100 */
[C---:B------:R-:W-:Y:S01]  /*10f10*/  FMUL.FTZ R44, R36.reuse, R81 ;  /* 0x00000051242c7220 */ /* 0x040fe20000410000 */
[----:B------:R-:W-:Y:S02]  /*10f20*/  HADD2.F32 R34, -RZ, R41.H0_H0 ;  /* 0x20000029ff227230 */ /* 0x000fe40000004100 */
[----:B------:R-:W-:Y:S01]  /*10f30*/  FMUL.FTZ R36, R36, R83 ;  /* 0x0000005324247220 */ /* 0x000fe20000410000 */
[----:B------:R-:W-:Y:S02]  /*10f40*/  HADD2.F32 R4, -RZ, R50.H0_H0 ;  /* 0x20000032ff047230 */ /* 0x000fe40000004100 */
[C---:B------:R-:W-:Y:S01]  /*10f50*/  FFMA.FTZ R38, R6.reuse, R5, -R25 ;  /* 0x0000000506267223 */ /* 0x040fe20000010819 */
[----:B------:R-:W-:Y:S01]  /*10f60*/  FFMA.FTZ R32, R6, R32, R35 ;  /* 0x0000002006207223 */ /* 0x000fe20000010023 */
[----:B------:R-:W-:-:S02]  /*10f70*/  HADD2.F32 R28, -RZ, R28.H1_H1 ;  /* 0x3000001cff1c7230 */ /* 0x000fc40000004100 */
[----:B------:R-:W-:Y:S01]  /*10f80*/  FMUL.FTZ R6, R31, R34 ;  /* 0x000000221f067220 */ /* 0x000fe20000410000 */
[----:B------:R-:W-:Y:S02]  /*10f90*/  HADD2.F32 R30, -RZ, R30.H1_H1 ;  /* 0x3000001eff1e7230 */ /* 0x000fe40000004100 */
[C---:B------:R-:W-:Y:S01]  /*10fa0*/  FFMA.FTZ R44, R7.reuse, R83, -R44 ;  /* 0x00000053072c7223 */ /* 0x040fe2000001082c */
        /* <DEDUP_REMOVED lines=28> */
.L_x_2865:
[----:B------:R-:W-:Y:S05]  /*11170*/  BSYNC B1 ;  /* 0x0000000000017941 */ /* 0x000fea0003800000 */
.L_x_2864:
        /* <DEDUP_REMOVED lines=18> */
[----:B------:R-:W-:Y:S02]  /*112a0*/  IADD3 R25, R20, R25, R223 ;  /* 0x0000001914197210 */ /* 0x000fe40007ffe0df */
[----:B------:R-:W-:-:S02]  /*112b0*/  SHF.R.U64 R44, R8, 0x10, R9 ;  /* 0x00000010082c7819 */ /* 0x000fc40000001209 */
[----:B------:R-:W-:Y:S01]  /*112c0*/  SHF.R.U32.HI R38, RZ, 0x10, R11 ;  /* 0x00000010ff267819 */ /* 0x000fe2000001160b */
[----:B------:R-:W-:Y:S01]  /*112d0*/  IMAD R20, R25, 0x2, R2 ;  /* 0x0000000219147824 */ /* 0x000fe200078e0202 */
[--C-:B------:R-:W-:Y:S02]  /*112e0*/  SHF.R.U64 R45, R54, 0x10, R55.reuse ;  /* 0x00000010362d7819 */ /* 0x100fe40000001237 */
[----:B------:R-:W-:Y:S02]  /*112f0*/  SHF.R.U32.HI R54, RZ, 0x10, R55 ;  /* 0x00000010ff367819 */ /* 0x000fe40000011637 */
[----:B------:R-:W0:Y:S01]  /*11300*/  LDS.128 R24, [R20+0x12400] ;  /* 0x0124000014187984 */ /* 0x000e220000000c00 */
[----:B------:R-:W-:Y:S01]  /*11310*/  SHF.R.U64 R43, R10, 0x10, R11 ;  /* 0x000000100a2b7819 */ /* 0x000fe2000000120b */
[--C-:B0-----:R-:W-:Y:S02]  /*11320*/  HADD2.F32 R28, -RZ, R25.reuse.H0_H0 ;  /* 0x20000019ff1c7230 */ /* 0x101fe40000004100 */
[----:B------:R-:W-:-:S02]  /*11330*/  HADD2.F32 R29, -RZ, R25.H1_H1 ;  /* 0x30000019ff1d7230 */ /* 0x000fc40000004100 */
[----:B------:R-:W-:Y:S02]  /*11340*/  HADD2.F32 R25, -RZ, R24.H0_H0 ;  /* 0x20000018ff197230 */ /* 0x000fe40000004100 */
[C---:B------:R-:W-:Y:S01]  /*11350*/  FMUL.FTZ R39, R28.reuse, R37 ;  /* 0x000000251c277220 */ /* 0x040fe20000410000 */
[----:B------:R-:W-:Y:S01]  /*11360*/  FMUL.FTZ R41, R28, R35 ;  /* 0x000000231c297220 */ /* 0x000fe20000410000 */
[----:B------:R-:W-:Y:S02]  /*11370*/  HADD2.F32 R28, -RZ, R52.H0_H0 ;  /* 0x20000034ff1c7230 */ /* 0x000fe40000004100 */
[C---:B------:R-:W-:Y:S01]  /*11380*/  FMUL.FTZ R34, R29.reuse, R32 ;  /* 0x000000201d227220 */ /* 0x040fe20000410000 */
[----:B------:R-:W-:Y:S02]  /*11390*/  HADD2.F32 R30, -RZ, R26.H0_H0 ;  /* 0x2000001aff1e7230 */ /* 0x000fe40000004100 */
[----:B------:R-:W-:Y:S02]  /*113a0*/  HADD2.F32 R31, -RZ, R27.H0_H0 ;  /* 0x2000001bff1f7230 */ /* 0x000fe40000004100 */
[----:B------:R-:W-:Y:S01]  /*113b0*/  FMUL.FTZ R36, R29, R28 ;  /* 0x0000001c1d247220 */ /* 0x000fe20000410000 */
[----:B------:R-:W-:-:S02]  /*113c0*/  HADD2.F32 R29, -RZ, R71.H0_H0 ;  /* 0x20000047ff1d7230 */ /* 0x000fc40000004100 */
[----:B------:R-:W-:Y:S02]  /*113d0*/  HADD2.F32 R27, -RZ, R27.H1_H1 ;  /* 0x3000001bff1b7230 */ /* 0x000fe40000004100 */
[----:B------:R-:W-:Y:S02]  /*113e0*/  HADD2.F32 R24, -RZ, R24.H1_H1 ;  /* 0x30000018ff187230 */ /* 0x000fe40000004100 */
[----:B------:R-:W-:Y:S01]  /*113f0*/  HADD2.F32 R26, -RZ, R26.H1_H1 ;  /* 0x3000001aff1a7230 */ /* 0x000fe20000004100 */
[----:B--2---:R-:W0:Y:S02]  /*11400*/  LDS.128 R4, [R47] ;  /* 0x000000002f047984 */ /* 0x004e240000000c00 */
[--C-:B0-----:R-:W-:Y:S02]  /*11410*/  HADD2.F32 R8, -RZ, R5.reuse.H0_H0 ;  /* 0x20000005ff087230 */ /* 0x101fe40000004100 */
[----:B------:R-:W-:Y:S02]  /*11420*/  HADD2.F32 R9, -RZ, R5.H1_H1 ;  /* 0x30000005ff097230 */ /* 0x000fe40000004100 */
[----:B------:R-:W-:-:S02]  /*11430*/  HADD2.F32 R5, -RZ, R4.H0_H0 ;  /* 0x20000004ff057230 */ /* 0x000fc40000004100 */
[C---:B------:R-:W-:Y:S01]  /*11440*/  FFMA.FTZ R39, R8.reuse, R35, -R39 ;  /* 0x0000002308277223 */ /* 0x040fe20000010827 */
[----:B------:R-:W-:Y:S01]  /*11450*/  FFMA.FTZ R41, R8, R37, R41 ;  /* 0x0000002508297223 */ /* 0x000fe20000010029 */
[----:B------:R-:W-:Y:S02]  /*11460*/  HADD2.F32 R8, -RZ, R73.H0_H0 ;  /* 0x20000049ff087230 */ /* 0x000fe40000004100 */
[----:B------:R-:W-:Y:S01]  /*11470*/  FFMA.FTZ R34, R9, R28, -R34 ;  /* 0x0000001c09227223 */ /* 0x000fe20000010822 */
[----:B------:R-:W-:Y:S01]  /*11480*/  FMUL.FTZ R28, R25, R70 ;  /* 0x00000046191c7220 */ /* 0x000fe20000410000 */
[----:B------:R-:W-:Y:S01]  /*11490*/  FFMA.FTZ R36, R9, R32, R36 ;  /* 0x0000002009247223 */ /* 0x000fe20000010024 */
[----:B------:R-:W-:Y:S02]  /*114a0*/  HADD2.F32 R9, -RZ, R74.H0_H0 ;  /* 0x2000004aff097230 */ /* 0x000fe40000004100 */
[-C--:B------:R-:W-:Y:S01]  /*114b0*/  FMUL.FTZ R25, R25, R8.reuse ;  /* 0x0000000819197220 */ /* 0x080fe20000410000 */
[----:B------:R-:W-:Y:S01]  /*114c0*/  FFMA.FTZ R32, R5, R8, -R28 ;  /* 0x0000000805207223 */ /* 0x000fe2000001081c */
[----:B------:R-:W-:-:S02]  /*114d0*/  HADD2.F32 R28, -RZ, R71.H1_H1 ;  /* 0x30000047ff1c7230 */ /* 0x000fc40000004100 */
[----:B------:R-:W-:Y:S02]  /*114e0*/  HADD2.F32 R74, -RZ, R74.H1_H1 ;  /* 0x3000004aff4a7230 */ /* 0x000fe40000004100 */
[----:B------:R-:W-:Y:S01]  /*114f0*/  FFMA.FTZ R70, R5, R70, R25 ;  /* 0x0000004605467223 */ /* 0x000fe20000010019 */
[C---:B------:R-:W-:Y:S01]  /*11500*/  FMUL.FTZ R5, R30.reuse, R29 ;  /* 0x0000001d1e057220 */ /* 0x040fe20000410000 */
[----:B------:R-:W-:Y:S01]  /*11510*/  FMUL.FTZ R25, R30, R9 ;  /* 0x000000091e197220 */ /* 0x000fe20000410000 */
[----:B------:R-:W-:Y:S02]  /*11520*/  HADD2.F32 R30, -RZ, R38.H0_H0 ;  /* 0x20000026ff1e7230 */ /* 0x000fe40000004100 */
[C---:B------:R-:W-:Y:S01]  /*11530*/  FMUL.FTZ R38, R31.reuse, R28 ;  /* 0x0000001c1f267220 */ /* 0x040fe20000410000 */
[----:B------:R-:W-:Y:S02]  /*11540*/  HADD2.F32 R11, -RZ, R7.H0_H0 ;  /* 0x20000007ff0b7230 */ /* 0x000fe40000004100 */
[----:B------:R-:W-:Y:S01]  /*11550*/  FMUL.FTZ R31, R31, R74 ;  /* 0x0000004a1f1f7220 */ /* 0x000fe20000410000 */
[----:B------:R-:W-:-:S02]  /*11560*/  HADD2.F32 R10, -RZ, R6.H0_H0 ;  /* 0x20000006ff0a7230 */ /* 0x000fc40000004100 */
[----:B------:R-:W-:Y:S01]  /*11570*/  FMUL.FTZ R40, R27, R30 ;  /* 0x0000001e1b287220 */ /* 0x000fe20000410000 */
[----:B------:R-:W-:Y:S02]  /*11580*/  HADD2.F32 R8, -RZ, R54.H0_H0 ;  /* 0x20000036ff087230 */ /* 0x000fe40000004100 */
[C---:B------:R-:W-:Y:S01]  /*11590*/  FFMA.FTZ R38, R11.reuse, R74, -R38 ;  /* 0x0000004a0b267223 */ /* 0x040fe20000010826 */
[----:B------:R-:W-:Y:S02]  /*115a0*/  HADD2.F32 R7, -RZ, R7.H1_H1 ;  /* 0x30000007ff077230 */ /* 0x000fe40000004100 */
[----:B------:R-:W-:Y:S01]  /*115b0*/  FFMA.FTZ R28, R11, R28, R31 ;  /* 0x0000001c0b1c7223 */ /* 0x000fe2000001001f */
[C---:B------:R-:W-:Y:S01]  /*115c0*/  FFMA.FTZ R35, R10.reuse, R9, -R5 ;  /* 0x000000090a237223 */ /* 0x040fe20000010805 */
[----:B------:R-:W-:Y:S01]  /*115d0*/  FMUL.FTZ R42, R27, R8 ;  /* 0x000000081b2a7220 */ /* 0x000fe20000410000 */
[----:B------:R-:W-:Y:S02]  /*115e0*/  HADD2.F32 R11, -RZ, R44.H0_H0 ;  /* 0x2000002cff0b7230 */ /* 0x000fe40000004100 */
[----:B------:R-:W-:Y:S01]  /*115f0*/  FFMA.FTZ R10, R10, R29, R25 ;  /* 0x0000001d0a0a7223 */ /* 0x000fe20000010019 */
[----:B------:R-:W-:-:S02]  /*11600*/  HADD2.F32 R5, -RZ, R46.H0_H0 ;  /* 0x2000002eff057230 */ /* 0x000fc40000004100 */
[C---:B------:R-:W-:Y:S01]  /*11610*/  FFMA.FTZ R37, R7.reuse, R8, -R40 ;  /* 0x0000000807257223 */ /* 0x040fe20000010828 */
[----:B------:R-:W-:Y:S02]  /*11620*/  HADD2.F32 R25, -RZ, R43.H0_H0 ;  /* 0x2000002bff197230 */ /* 0x000fe40000004100 */
[----:B------:R-:W-:Y:S01]  /*11630*/  FFMA.FTZ R43, R7, R30, R42 ;  /* 0x0000001e072b7223 */ /* 0x000fe2000001002a */
[----:B------:R-:W-:Y:S02]  /*11640*/  HADD2.F32 R9, -RZ, R45.H0_H0 ;  /* 0x2000002dff097230 */ /* 0x000fe40000004100 */
[C---:B------:R-:W-:Y:S01]  /*11650*/  FMUL.FTZ R7, R24.reuse, R11 ;  /* 0x0000000b18077220 */ /* 0x040fe20000410000 */
[----:B------:R-:W-:Y:S02]  /*11660*/  HADD2.F32 R4, -RZ, R4.H1_H1 ;  /* 0x30000004ff047230 */ /* 0x000fe40000004100 */
[----:B------:R-:W-:Y:S01]  /*11670*/  FMUL.FTZ R24, R24, R5 ;  /* 0x0000000518187220 */ /* 0x000fe20000410000 */
[----:B------:R-:W-:-:S02]  /*11680*/  HADD2.F32 R6, -RZ, R6.H1_H1 ;  /* 0x30000006ff067230 */ /* 0x000fc40000004100 */
[C---:B------:R-:W-:Y:S01]  /*11690*/  FMUL.FTZ R31, R26.reuse, R25 ;  /* 0x000000191a1f7220 */ /* 0x040fe20000410000 */
[----:B------:R-:W-:Y:S01]  /*116a0*/  FMUL.FTZ R26, R26, R9 ;  /* 0x000000091a1a7220 */ /* 0x000fe20000410000 */
[C---:B------:R-:W-:Y:S01]  /*116b0*/  FFMA.FTZ R29, R4.reuse, R11, R24 ;  /* 0x0000000b041d7223 */ /* 0x040fe20000010018 */
[----:B------:R-:W-:Y:S01]  /*116c0*/  FFMA.FTZ R27, R4, R5, -R7 ;  /* 0x00000005041b7223 */ /* 0x000fe20000010807 */
[C---:B------:R-:W-:Y:S01]  /*116d0*/  FFMA.FTZ R24, R6.reuse, R9, -R31 ;  /* 0x0000000906187223 */ /* 0x040fe2000001081f */
[----:B------:R-:W-:Y:S01]  /*116e0*/  FFMA.FTZ R25, R6, R25, R26 ;  /* 0x0000001906197223 */ /* 0x000fe2000001001a */
[----:B------:R-:W-:Y:S02]  /*116f0*/  F2FP.F16.F32.PACK_AB R7, R37, R38 ;  /* 0x000000262507723e */ /* 0x000fe400000000ff */
[----:B------:R-:W-:Y:S02]  /*11700*/  F2FP.F16.F32.PACK_AB R5, R34, R39 ;  /* 0x000000272205723e */ /* 0x000fe400000000ff */
[----:B------:R-:W-:-:S02]  /*11710*/  F2FP.F16.F32.PACK_AB R4, R27, R32 ;  /* 0x000000201b04723e */ /* 0x000fc400000000ff */
[----:B------:R-:W-:Y:S02]  /*11720*/  F2FP.F16.F32.PACK_AB R6, R24, R35 ;  /* 0x000000231806723e */ /* 0x000fe400000000ff */
[----:B------:R-:W-:Y:S02]  /*11730*/  F2FP.F16.F32.PACK_AB R11, R43, R28 ;  /* 0x0000001c2b0b723e */ /* 0x000fe400000000ff */
[----:B------:R-:W-:Y:S01]  /*11740*/  F2FP.F16.F32.PACK_AB R9, R36, R41 ;  /* 0x000000292409723e */ /* 0x000fe200000000ff */
[----:B------:R1:W-:Y:S01]  /*11750*/  STS.128 [R47], R4 ;  /* 0x000000042f007388 */ /* 0x0003e20000000c00 */
[----:B------:R-:W-:Y:S02]  /*11760*/  F2FP.F16.F32.PACK_AB R8, R29, R70 ;  /* 0x000000461d08723e */ /* 0x000fe400000000ff */
[----:B------:R-:W-:-:S05]  /*11770*/  F2FP.F16.F32.PACK_AB R10, R25, R10 ;  /* 0x0000000a190a723e */ /* 0x000fca00000000ff */
[----:B------:R1:W-:Y:S02]  /*11780*/  STS.128 [R20+0x12400], R8 ;  /* 0x0124000814007388 */ /* 0x0003e40000000c00 */
.L_x_2867:
[----:B------:R-:W-:Y:S05]  /*11790*/  BSYNC B1 ;  /* 0x0000000000017941 */ /* 0x000fea0003800000 */
.L_x_2866:
[----:B------:R-:W-:Y:S05]  /*117a0*/  @P2 BRA `(.L_x_2839) ;  /* 0x00000004007c2947 */ /* 0x000fea0003800000 */
[----:B------:R-:W2:Y:S01]  /*117b0*/  LDL R41, [R1+0x64] ;  /* 0x0000640001297983 */ /* 0x000ea20000100800 */
[----:B------:R-:W-:Y:S01]  /*117c0*/  LEA.HI R33, R33, R198, RZ, 0x1d ;  /* 0x000000c621217211 */ /* 0x000fe200078fe8ff */
[--C-:B------:R-:W-:Y:S01]  /*117d0*/  HADD2.F32 R29, -RZ, R21.reuse.H1_H1 ;  /* 0x30000015ff1d7230 */ /* 0x100fe20000004100 */
[----:B------:R-:W-:Y:S01]  /*117e0*/  SHF.R.U32.HI R30, RZ, 0x10, R13 ;  /* 0x00000010ff1e7819 */ /* 0x000fe2000001160d */
[----:B------:R-:W-:Y:S01]  /*117f0*/  HADD2.F32 R31, -RZ, R0.H1_H1 ;  /* 0x30000000ff1f7230 */ /* 0x000fe20000004100 */
[----:B01----:R-:W-:Y:S01]  /*11800*/  SHF.R.S32.HI R4, RZ, 0x1f, R33 ;  /* 0x0000001fff047819 */ /* 0x003fe20000011421 */
[----:B------:R-:W-:Y:S01]  /*11810*/  IMAD.SHL.U32 R5, R33, 0x8, RZ ;  /* 0x0000000821057824 */ /* 0x000fe200078e00ff */
[----:B------:R-:W-:Y:S01]  /*11820*/  SHF.R.U64 R40, R56, 0x10, R57 ;  /* 0x0000001038287819 */ /* 0x000fe20000001239 */
[----:B------:R-:W-:Y:S01]  /*11830*/  HADD2.F32 R30, -RZ, R30.H0_H0 ;  /* 0x2000001eff1e7230 */ /* 0x000fe20000004100 */
[----:B------:R-:W-:Y:S01]  /*11840*/  LEA.HI R33, R4, R33, RZ, 0x3 ;  /* 0x0000002104217211 */ /* 0x000fe200078f18ff */
[----:B------:R-:W-:Y:S01]  /*11850*/  HADD2.F32 R28, -RZ, R0.H0_H0 ;  /* 0x20000000ff1c7230 */ /* 0x000fe20000004100 */
[----:B------:R-:W-:Y:S01]  /*11860*/  LOP3.LUT R4, R216, 0x38, R5, 0xf8, !PT ;  /* 0x00000038d8047812 */ /* 0x000fe200078ef805 */
[----:B------:R-:W-:Y:S01]  /*11870*/  HADD2.F32 R0, -RZ, R21.H0_H0 ;  /* 0x20000015ff007230 */ /* 0x000fe20000004100 */
[----:B------:R-:W-:Y:S01]  /*11880*/  SHF.L.U32 R33, R33, 0xa, RZ ;  /* 0x0000000a21217819 */ /* 0x000fe200000006ff */
[----:B------:R-:W-:Y:S01]  /*11890*/  HADD2.F32 R21, -RZ, R3.H0_H0 ;  /* 0x20000003ff157230 */ /* 0x000fe20000004100 */
[----:B------:R-:W-:-:S02]  /*118a0*/  LOP3.LUT R8, R4, R61, RZ, 0x3c, !PT ;  /* 0x0000003d04087212 */ /* 0x000fc400078e3cff */
[----:B------:R-:W-:Y:S02]  /*118b0*/  LOP3.LUT R9, R33, 0x7fffe000, RZ, 0xc0, !PT ;  /* 0x7fffe00021097812 */ /* 0x000fe400078ec0ff */
[----:B------:R-:W-:Y:S02]  /*118c0*/  SHF.R.U32.HI R56, RZ, 0x10, R57 ;  /* 0x00000010ff387819 */ /* 0x000fe40000011639 */
[----:B------:R-:W-:Y:S02]  /*118d0*/  IADD3 R9, R8, R9, R223 ;  /* 0x0000000908097210 */ /* 0x000fe40007ffe0df */
[----:B------:R-:W-:Y:S02]  /*118e0*/  SHF.R.U64 R38, R12, 0x10, R13 ;  /* 0x000000100c267819 */ /* 0x000fe4000000120d */
[--C-:B------:R-:W-:Y:S01]  /*118f0*/  SHF.R.U64 R39, R58, 0x10, R59.reuse ;  /* 0x000000103a277819 */ /* 0x100fe2000000123b */
[----:B------:R-:W-:Y:S01]  /*11900*/  IMAD R20, R9, 0x2, R2 ;  /* 0x0000000209147824 */ /* 0x000fe200078e0202 */
[----:B------:R-:W-:-:S02]  /*11910*/  SHF.R.U32.HI R58, RZ, 0x10, R59 ;  /* 0x00000010ff3a7819 */ /* 0x000fc4000001163b */
[--C-:B------:R-:W-:Y:S02]  /*11920*/  SHF.R.U32.HI R36, RZ, 0x10, R15.reuse ;  /* 0x00000010ff247819 */ /* 0x100fe4000001160f */
[----:B------:R-:W0:Y:S01]  /*11930*/  LDS.128 R8, [R20+0x12400] ;  /* 0x0124000014087984 */ /* 0x000e220000000c00 */
[----:B------:R-:W-:Y:S01]  /*11940*/  SHF.R.U64 R37, R14, 0x10, R15 ;  /* 0x000000100e257819 */ /* 0x000fe2000000120f */
        /* <DEDUP_REMOVED lines=20> */
[----:B------:R-:W-:Y:S01]  /*11a90*/  FMUL.FTZ R12, R9, R28 ;  /* 0x0000001c090c7220 */ /* 0x000fe20000410000 */
[C---:B------:R-:W-:Y:S01]  /*11aa0*/  FFMA.FTZ R32, R13.reuse, R24, -R32 ;  /* 0x000000180d207223 */ /* 0x040fe20000010820 */
[----:B------:R-:W-:Y:S02]  /*11ab0*/  HADD2.F32 R9, -RZ, R69.H0_H0 ;  /* 0x20000045ff097230 */ /* 0x000fe40000004100 */
[----:B------:R-:W-:Y:S01]  /*11ac0*/  FFMA.FTZ R34, R13, R30, R34 ;  /* 0x0000001e0d227223 */ /* 0x000fe20000010022 */
[----:B------:R-:W-:-:S02]  /*11ad0*/  HADD2.F32 R24, -RZ, R3.H1_H1 ;  /* 0x30000003ff187230 */ /* 0x000fc40000004100 */
[C---:B------:R-:W-:Y:S01]  /*11ae0*/  FFMA.FTZ R13, R5.reuse, R0, -R12 ;  /* 0x00000000050d7223 */ /* 0x040fe2000001080c */
[----:B------:R-:W-:Y:S01]  /*11af0*/  FFMA.FTZ R25, R5, R28, R25 ;  /* 0x0000001c05197223 */ /* 0x000fe20000010019 */
[----:B------:R-:W-:Y:S02]  /*11b00*/  HADD2.F32 R15, -RZ, R7.H0_H0 ;  /* 0x20000007ff0f7230 */ /* 0x000fe40000004100 */
[C---:B------:R-:W-:Y:S01]  /*11b10*/  FMUL.FTZ R5, R26.reuse, R21 ;  /* 0x000000151a057220 */ /* 0x040fe20000410000 */
[----:B------:R-:W-:Y:S02]  /*11b20*/  HADD2.F32 R0, -RZ, R69.H1_H1 ;  /* 0x30000045ff007230 */ /* 0x000fe40000004100 */
[----:B------:R-:W-:Y:S01]  /*11b30*/  FMUL.FTZ R3, R26, R9 ;  /* 0x000000091a037220 */ /* 0x000fe20000410000 */
[----:B------:R-:W-:Y:S02]  /*11b40*/  HADD2.F32 R14, -RZ, R6.H0_H0 ;  /* 0x20000006ff0e7230 */ /* 0x000fe40000004100 */
[----:B------:R-:W-:Y:S01]  /*11b50*/  FMUL.FTZ R30, R27, R24 ;  /* 0x000000181b1e7220 */ /* 0x000fe20000410000 */
[----:B------:R-:W-:-:S02]  /*11b60*/  HADD2.F32 R26, -RZ, R36.H0_H0 ;  /* 0x20000024ff1a7230 */ /* 0x000fc40000004100 */
[-C--:B------:R-:W-:Y:S01]  /*11b70*/  FMUL.FTZ R27, R27, R0.reuse ;  /* 0x000000001b1b7220 */ /* 0x080fe20000410000 */
[----:B------:R-:W-:Y:S02]  /*11b80*/  HADD2.F32 R12, -RZ, R58.H0_H0 ;  /* 0x2000003aff0c7230 */ /* 0x000fe40000004100 */
[----:B------:R-:W-:Y:S01]  /*11b90*/  FFMA.FTZ R30, R15, R0, -R30 ;  /* 0x000000000f1e7223 */ /* 0x000fe2000001081e */
[----:B------:R-:W-:Y:S02]  /*11ba0*/  HADD2.F32 R7, -RZ, R7.H1_H1 ;  /* 0x30000007ff077230 */ /* 0x000fe40000004100 */
[C---:B------:R-:W-:Y:S01]  /*11bb0*/  FFMA.FTZ R28, R14.reuse, R9, -R5 ;  /* 0x000000090e1c7223 */ /* 0x040fe20000010805 */
[C---:B------:R-:W-:Y:S01]  /*11bc0*/  FMUL.FTZ R36, R11.reuse, R26 ;  /* 0x0000001a0b247220 */ /* 0x040fe20000410000 */
[----:B------:R-:W-:Y:S01]  /*11bd0*/  FMUL.FTZ R0, R11, R12 ;  /* 0x0000000c0b007220 */ /* 0x000fe20000410000 */
[----:B------:R-:W-:Y:S01]  /*11be0*/  FFMA.FTZ R14, R14, R21, R3 ;  /* 0x000000150e0e7223 */ /* 0x000fe20000010003 */
[----:B------:R-:W-:-:S02]  /*11bf0*/  HADD2.F32 R9, -RZ, R38.H0_H0 ;  /* 0x20000026ff097230 */ /* 0x000fc40000004100 */
[----:B------:R-:W-:Y:S01]  /*11c00*/  FFMA.FTZ R27, R15, R24, R27 ;  /* 0x000000180f1b7223 */ /* 0x000fe2000001001b */
        /* <DEDUP_REMOVED lines=25> */
.L_x_2839:
[----:B------:R-:W-:Y:S05]  /*11da0*/  BSYNC B0 ;  /* 0x0000000000007941 */ /* 0x000fea0003800000 */
.L_x_2817:
        /* <DEDUP_REMOVED lines=8> */
.L_x_2815:
[----:B01-3--:R-:W3:Y:S02]  /*11e30*/  LDL R0, [R1+0x4] ;  /* 0x0000040001007983 */ /* 0x00bee40000100800 */
[----:B---3--:R-:W-:-:S13]  /*11e40*/  R2UR UR4, R0 ;  /* 0x00000000000472ca */ /* 0x008fda00000e0000 */
[----:B------:R-:W-:-:S05]  /*11e50*/  IMAD.U32 R0, RZ, RZ, UR4 ;  /* 0x00000004ff007e24 */ /* 0x000fca000f8e00ff */
[----:B------:R-:W-:-:S13]  /*11e60*/  ISETP.NE.AND P0, PT, R0, 0x3, PT ;  /* 0x000000030000780c */ /* 0x000fda0003f05270 */
[----:B------:R-:W-:Y:S05]  /*11e70*/  @!P0 BRA `(.L_x_2868) ;  /* 0x0000000000048947 */ /* 0x000fea0003800000 */
[----:B------:R-:W-:Y:S01]  /*11e80*/  BPT.TRAP 0x1 ;  /* 0x000000040000795c */ /* 0x000fe20000300000 */
.L_x_2868:
[----:B--2-4-:R-:W-:Y:S02]  /*11e90*/  LEA R5, R196, R2, 0x3 ;  /* 0x00000002c4057211 */ /* 0x014fe400078e18ff */
[----:B------:R-:W-:-:S04]  /*11ea0*/  SHF.L.U32 R0, R199, 0x1f, RZ ;  /* 0x0000001fc7007819 */ /* 0x000fc800000006ff */
[----:B------:R0:W1:Y:S01]  /*11eb0*/  SYNCS.PHASECHK.TRANS64.TRYWAIT P1, [R5+URZ+0x30830], R0 ;  /* 0x03083000050075a7 */ /* 0x000062000802017f */
[----:B------:R-:W-:Y:S05]  /*11ec0*/  @!P0 BRA `(.L_x_2869) ;  /* 0x0000000000048947 */ /* 0x000fea0003800000 */
[----:B------:R-:W-:Y:S01]  /*11ed0*/  BPT.TRAP 0x1 ;  /* 0x000000040000795c */ /* 0x000fe20000300000 */
.L_x_2869:
[----:B-1----:R-:W-:Y:S05]  /*11ee0*/  @P1 BRA `(.L_x_2870) ;  /* 0x0000000000081947 */ /* 0x002fea0003800000 */
[----:B------:R-:W1:Y:S02]  /*11ef0*/  SYNCS.PHASECHK.TRANS64.TRYWAIT P1, [R5+URZ+0x30830], R0 ;  /* 0x03083000050075a7 */ /* 0x000e64000802017f */
[----:B-1----:R-:W-:Y:S05]  /*11f00*/  @!P1 BRA `(.L_x_2871) ;  /* 0x0000013c00589947 */ /* 0x002fea0003800000 */
.L_x_2870:
[----:B------:R-:W-:Y:S05]  /*11f10*/  WARPSYNC.ALL ;  /* 0x0000000000007948 */ /* 0x000fea0003800000 */
[----:B01----:R-:W-:Y:S01]  /*11f20*/  VIADD R0, R2, 0x1e400 ;  /* 0x0001e40002007836 */ /* 0x003fe20000000000 */
[----:B------:R-:W-:Y:S01]  /*11f30*/  R2UR UR4, R68 ;  /* 0x00000000440472ca */ /* 0x000fe200000e0000 */
[----:B------:R-:W-:Y:S01]  /*11f40*/  IMAD.MOV.U32 R7, RZ, RZ, 0x40000040 ;  /* 0x40000040ff077424 */ /* 0x000fe200078e00ff */
[----:B------:R-:W-:Y:S01]  /*11f50*/  WARPGROUP.ARRIVE ;  /* 0x00000000000079c5 */ /* 0x000fe20000000000 */
[----:B------:R-:W-:Y:S01]  /*11f60*/  UMOV UR9, 0x40000040 ;  /* 0x4000004000097882 */ /* 0x000fe20000000000 */
[----:B------:R-:W-:Y:S01]  /*11f70*/  SHF.R.U32.HI R0, RZ, 0x4, R0 ;  /* 0x00000004ff007819 */ /* 0x000fe20000011600 */
[----:B------:R-:W-:Y:S01]  /*11f80*/  IMAD.U32 R11, RZ, RZ, UR9 ;  /* 0x00000009ff0b7e24 */ /* 0x000fe2000f8e00ff */
[----:B------:R-:W-:Y:S01]  /*11f90*/  R2UR UR11, R7 ;  /* 0x00000000070b72ca */ /* 0x000fe200000e0000 */
[----:B------:R-:W-:Y:S01]  /*11fa0*/  UMOV UR57, 0x40000040 ;  /* 0x4000004000397882 */ /* 0x000fe20000000000 */
[----:B------:R-:W-:Y:S01]  /*11fb0*/  LOP3.LUT R0, R0, 0x3fff, RZ, 0xc0, !PT ;  /* 0x00003fff00007812 */ /* 0x000fe200078ec0ff */
[----:B------:R-:W-:Y:S01]  /*11fc0*/  UMOV UR53, 0x40000040 ;  /* 0x4000004000357882 */ /* 0x000fe20000000000 */
[----:B------:R-:W-:Y:S01]  /*11fd0*/  MOV R9, 0x40000040 ;  /* 0x4000004000097802 */ /* 0x000fe20000000f00 */
        /* <DEDUP_REMOVED lines=12> */
[----:B------:R-:W-:Y:S01]  /*120a0*/  UIADD3 UR56, UR4, 0x404, URZ ;  /* 0x0000040404387890 */ /* 0x000fe2000fffe03f */
[----:B------:R-:W-:Y:S01]  /*120b0*/  MOV R10, UR8 ;  /* 0x00000008000a7c02 */ /* 0x000fe20008000f00 */
[----:B------:R-:W-:-:S02]  /*120c0*/  UIADD3 UR52, UR4, 0x406, URZ ;  /* 0x0000040604347890 */ /* 0x000fc4000fffe03f */
[----:B------:R-:W-:Y:S02]  /*120d0*/  UIADD3 UR48, UR4, 0x800, URZ ;  /* 0x0000080004307890 */ /* 0x000fe4000fffe03f */
[----:B------:R0:W-:Y:S01]  /*120e0*/  STL.64 [R1+0x30], R10 ;  /* 0x0000300a01007387 */ /* 0x0001e20000100a00 */
[----:B------:R-:W-:Y:S02]  /*120f0*/  UIADD3 UR44, UR4, 0x802, URZ ;  /* 0x00000802042c7890 */ /* 0x000fe4000fffe03f */
[----:B------:R-:W-:Y:S02]  /*12100*/  UIADD3 UR40, UR4, 0x804, URZ ;  /* 0x0000080404287890 */ /* 0x000fe4000fffe03f */
[----:B------:R-:W-:Y:S01]  /*12110*/  UIADD3 UR36, UR4, 0x806, URZ ;  /* 0x0000080604247890 */ /* 0x000fe2000fffe03f */
        /* <DEDUP_REMOVED lines=9> */
[----:B------:R-:W-:Y:S01]  /*121b0*/  UMOV UR37, 0x40000040 ;  /* 0x4000004000257882 */ /* 0x000fe20000000000 */
        /* <DEDUP_REMOVED lines=52> */
[----:B------:R-:W-:-:S02]  /*12500*/  R2UR UR58, R8 ;  /* 0x00000000083a72ca */ /* 0x000fc400000e0000 */
[----:B------:R-:W-:Y:S01]  /*12510*/  R2UR UR59, R9 ;  /* 0x00000000093b72ca */ /* 0x000fe200000e0000 */
[----:B------:R-:W-:Y:S01]  /*12520*/  IMAD.MOV.U32 R9, RZ, RZ, 0x40000040 ;  /* 0x40000040ff097424 */ /* 0x000fe200078e00ff */
[----:B------:R-:W-:Y:S01]  /*12530*/  IADD3 R8, R6, 0x306, RZ ;  /* 0x0000030606087810 */ /* 0x000fe20007ffe0ff */
[----:B------:R0:W-:Y:S03]  /*12540*/  STL.64 [R1+0x8], R10 ;  /* 0x0000080a01007387 */ /* 0x0001e60000100a00 */
[----:B------:R-:W-:Y:S01]  /*12550*/  R2UR UR54, R8 ;  /* 0x00000000083672ca */ /* 0x000fe200000e0000 */
[----:B------:R-:W-:Y:S01]  /*12560*/  VIADD R8, R6, 0x600 ;  /* 0x0000060006087836 */ /* 0x000fe20000000000 */
[----:B------:R-:W-:Y:S02]  /*12570*/  R2UR UR55, R9 ;  /* 0x00000000093772ca */ /* 0x000fe400000e0000 */
[----:B------:R-:W-:-:S02]  /*12580*/  MOV R9, 0x40000040 ;  /* 0x4000004000097802 */ /* 0x000fc40000000f00 */
        /* <DEDUP_REMOVED lines=36> */
.L_x_2872:
[----:B------:R-:W2:Y:S01]  /*127d0*/  LDL R12, [R1+0x38] ;  /* 0x00003800010c7983 */ /* 0x000ea20000100800 */
[----:B------:R-:W0:Y:S01]  /*127e0*/  LDC R4, c[0x0][0x448] ;  /* 0x00011200ff047b82 */ /* 0x000e220000000800 */
        /* <DEDUP_REMOVED lines=8> */
[----:B------:R1:W-:Y:S01]  /*12870*/  MUFU.TANH R82, R27 ;  /* 0x0000001b00527308 */ /* 0x0003e20000002400 */
        /* <DEDUP_REMOVED lines=14> */
[----:B0-----:R-:W-:Y:S01]  /*12960*/  ISETP.NE.AND P1, PT, R4, 0x1, PT ;  /* 0x000000010400780c */ /* 0x001fe20003f25270 */
        /* <DEDUP_REMOVED lines=12> */
[----:B------:R-:W1:Y:S01]  /*12a30*/  @P1 LDC R21, c[0x0][0x44c] ;  /* 0x00011300ff151b82 */ /* 0x000e620000000800 */
[----:B------:R-:W-:Y:S01]  /*12a40*/  FMUL.FTZ R71, R71, UR4 ;  /* 0x0000000447477c20 */ /* 0x000fe20008410000 */
[----:B------:R-:W-:Y:S01]  /*12a50*/  FMUL.FTZ R7, R29, UR4 ;  /* 0x000000041d077c20 */ /* 0x000fe20008410000 */
[----:B------:R-:W-:Y:S01]  /*12a60*/  FMUL.FTZ R9, R33, UR4 ;  /* 0x0000000421097c20 */ /* 0x000fe20008410000 */
[----:B------:R-:W4:Y:S01]  /*12a70*/  MUFU.TANH R34, R34 ;  /* 0x0000002200227308 */ /* 0x000f220000002400 */
[----:B------:R-:W-:Y:S01]  /*12a80*/  FMUL.FTZ R10, R37, UR4 ;  /* 0x00000004250a7c20 */ /* 0x000fe20008410000 */
[----:B------:R-:W-:Y:S01]  /*12a90*/  FMUL.FTZ R13, R41, UR4 ;  /* 0x00000004290d7c20 */ /* 0x000fe20008410000 */
[----:B------:R-:W-:Y:S01]  /*12aa0*/  FMUL.FTZ R45, R45, UR4 ;  /* 0x000000042d2d7c20 */ /* 0x000fe20008410000 */
[----:B------:R-:W3:Y:S01]  /*12ab0*/  @P1 LDC R25, c[0x0][0x450] ;  /* 0x00011400ff191b82 */ /* 0x000ee20000000800 */
        /* <DEDUP_REMOVED lines=13> */
[----:B------:R-:W-:Y:S01]  /*12b90*/  ULDC UR39, c[0x0][0x9d8] ;  /* 0x0002760000277ab9 */ /* 0x000fe20000000800 */
[----:B------:R-:W-:Y:S01]  /*12ba0*/  ULDC UR42, c[0x0][0x988] ;  /* 0x00026200002a7ab9 */ /* 0x000fe20000000800 */
[----:B------:R-:W-:Y:S01]  /*12bb0*/  ULDC UR43, c[0x0][0x988] ;  /* 0x00026200002b7ab9 */ /* 0x000fe20000000800 */
[----:B------:R-:W-:Y:S01]  /*12bc0*/  BSSY B0, `(.L_x_2873) ;  /* 0x00004c7000007945 */ /* 0x000fe20003800000 */
[----:B------:R-:W-:-:S02]  /*12bd0*/  CS2R R118, SRZ ;  /* 0x0000000000767805 */ /* 0x000fc4000001ff00 */
[----:B------:R-:W-:Y:S01]  /*12be0*/  CS2R R116, SRZ ;  /* 0x0000000000747805 */ /* 0x000fe2000001ff00 */
[----:B------:R-:W4:Y:S01]  /*12bf0*/  MUFU.TANH R28, R39 ;  /* 0x00000027001c7308 */ /* 0x000f220000002400 */
[----:B------:R-:W-:Y:S02]  /*12c00*/  CS2R R114, SRZ ;  /* 0x0000000000727805 */ /* 0x000fe4000001ff00 */
[----:B------:R-:W-:Y:S02]  /*12c10*/  CS2R R112, SRZ ;  /* 0x0000000000707805 */ /* 0x000fe4000001ff00 */
[----:B------:R-:W-:Y:S02]  /*12c20*/  CS2R R110, SRZ ;  /* 0x00000000006e7805 */ /* 0x000fe4000001ff00 */
[----:B------:R-:W-:Y:S02]  /*12c30*/  CS2R R108, SRZ ;  /* 0x00000000006c7805 */ /* 0x000fe4000001ff00 */
[----:B------:R-:W-:-:S02]  /*12c40*/  CS2R R106, SRZ ;  /* 0x00000000006a7805 */ /* 0x000fc4000001ff00 */
[----:B------:R-:W-:Y:S02]  /*12c50*/  CS2R R104, SRZ ;  /* 0x0000000000687805 */ /* 0x000fe4000001ff00 */
[----:B------:R-:W-:Y:S01]  /*12c60*/  CS2R R102, SRZ ;  /* 0x0000000000667805 */ /* 0x000fe2000001ff00 */
[----:B------:R-:W4:Y:S08]  /*12c70*/  MUFU.TANH R42, R42 ;  /* 0x0000002a002a7308 */ /* 0x000f300000002400 */
[----:B------:R-:W4:Y:S08]  /*12c80*/  MUFU.TANH R43, R43 ;  /* 0x0000002b002b7308 */ /* 0x000f300000002400 */
[----:B------:R4:W4:Y:S08]  /*12c90*/  MUFU.TANH R24, R46 ;  /* 0x0000002e00187308 */ /* 0x0009300000002400 */
[----:B------:R-:W4:Y:S08]  /*12ca0*/  MUFU.TANH R47, R47 ;  /* 0x0000002f002f7308 */ /* 0x000f300000002400 */
[----:B------:R-:W4:Y:S08]  /*12cb0*/  MUFU.TANH R50, R50 ;  /* 0x0000003200327308 */ /* 0x000f300000002400 */
[----:B------:R-:W4:Y:S08]  /*12cc0*/  MUFU.TANH R51, R51 ;  /* 0x0000003300337308 */ /* 0x000f300000002400 */
[----:B------:R-:W4:Y:S08]  /*12cd0*/  MUFU.TANH R32, R54 ;  /* 0x0000003600207308 */ /* 0x000f300000002400 */
[----:B------:R-:W4:Y:S08]  /*12ce0*/  MUFU.TANH R55, R55 ;  /* 0x0000003700377308 */ /* 0x000f300000002400 */
[----:B------:R-:W4:Y:S08]  /*12cf0*/  MUFU.TANH R36, R58 ;  /* 0x0000003a00247308 */ /* 0x000f300000002400 */
[----:B------:R-:W-:Y:S08]  /*12d00*/  MUFU.TANH R40, R62 ;  /* 0x0000003e00287308 */ /* 0x000ff00000002400 */
        /* <DEDUP_REMOVED lines=18> */
[----:B------:R-:W-:Y:S01]  /*12e30*/  MUFU.TANH R53, R53 ;  /* 0x0000003500357308 */ /* 0x000fe20000002400 */
[----:B--2---:R-:W-:-:S04]  /*12e40*/  IMAD.IADD R4, R12, 0x1, R225 ;  /* 0x000000010c047824 */ /* 0x004fc800078e02e1 */
[----:B-1----:R-:W-:-:S03]  /*12e50*/  @P1 IMAD.HI.U32 R12, R4, R21, RZ ;  /* 0x00000015040c1227 */ /* 0x002fc600078e00ff */
[----:B------:R-:W-:Y:S01]  /*12e60*/  MUFU.TANH R56, R56 ;  /* 0x0000003800387308 */ /* 0x000fe20000002400 */
[----:B------:R-:W-:Y:S01]  /*12e70*/  IMAD.MOV.U32 R21, RZ, RZ, -0x60 ;  /* 0xffffffa0ff157424 */ /* 0x000fe200078e00ff */
[----:B---3--:R-:W-:Y:S01]  /*12e80*/  @P1 SHF.R.U32.HI R4, RZ, R25, R12 ;  /* 0x00000019ff041219 */ /* 0x008fe2000001160c */
[C-C-:B------:R-:W-:Y:S02]  /*12e90*/  IMAD R12, R72.reuse, -0x60, R227.reuse ;  /* 0xffffffa0480c7824 */ /* 0x140fe400078e02e3 */
[----:B------:R-:W-:Y:S02]  /*12ea0*/  IMAD R14, R72, R21, 0x61 ;  /* 0x00000061480e7424 */ /* 0x000fe400078e0215 */
[----:B------:R-:W1:Y:S01]  /*12eb0*/  SHFL.IDX PT, R20, R4, 0x1, 0x1c1f ;  /* 0x003c1f0004147f89 */ /* 0x000e6200000e0000 */
[----:B------:R-:W-:Y:S01]  /*12ec0*/  IADD3 R12, R12, 0x60, RZ ;  /* 0x000000600c0c7810 */ /* 0x000fe20007ffe0ff */
[C---:B------:R-:W-:Y:S01]  /*12ed0*/  IMAD R14, R229.reuse, -0x2, R14 ;  /* 0xfffffffee50e7824 */ /* 0x040fe200078e020e */
[----:B------:R-:W-:Y:S01]  /*12ee0*/  MUFU.TANH R57, R57 ;  /* 0x0000003900397308 */ /* 0x000fe20000002400 */
[----:B------:R-:W2:Y:S02]  /*12ef0*/  SHFL.IDX PT, R4, R4, RZ, 0x1c1f ;  /* 0x001c1fff04047589 */ /* 0x000ea400000e0000 */
[----:B------:R-:W-:Y:S01]  /*12f00*/  IMAD R21, R229, -0x2, R12 ;  /* 0xfffffffee5157824 */ /* 0x000fe200078e020c */
[----:B------:R-:W-:-:S04]  /*12f10*/  IADD3 R86, -R226, R14, R227 ;  /* 0x0000000ee2567210 */ /* 0x000fc80007ffe1e3 */
[----:B------:R-:W-:Y:S08]  /*12f20*/  MUFU.TANH R60, R60 ;  /* 0x0000003c003c7308 */ /* 0x000ff00000002400 */
[----:B------:R-:W-:Y:S01]  /*12f30*/  MUFU.TANH R61, R61 ;  /* 0x0000003d003d7308 */ /* 0x000fe20000002400 */
[----:B-1----:R-:W-:-:S07]  /*12f40*/  VIADDMNMX R27, R20, R86, R21, PT ;  /* 0x00000056141b7246 */ /* 0x002fce0003800115 */
[----:B------:R-:W-:Y:S01]  /*12f50*/  MUFU.TANH R33, R64 ;  /* 0x0000004000217308 */ /* 0x000fe20000002400 */
[C---:B------:R-:W-:Y:S02]  /*12f60*/  ISETP.GT.AND P2, PT, R27.reuse, RZ, PT ;  /* 0x000000ff1b00720c */ /* 0x040fe40003f44270 */
[C---:B------:R-:W-:Y:S02]  /*12f70*/  ISETP.GT.AND P3, PT, R27.reuse, 0x1, PT ;  /* 0x000000011b00780c */ /* 0x040fe40003f64270 */
[C---:B------:R-:W-:Y:S02]  /*12f80*/  ISETP.GT.AND P4, PT, R27.reuse, 0x8, PT ;  /* 0x000000081b00780c */ /* 0x040fe40003f84270 */
[----:B------:R-:W-:Y:S01]  /*12f90*/  FSEL R84, R26, -INF , P2 ;  /* 0xff8000001a547808 */ /* 0x000fe20001000000 */
[----:B------:R-:W-:Y:S01]  /*12fa0*/  MUFU.TANH R65, R65 ;  /* 0x0000004100417308 */ /* 0x000fe20000002400 */
[----:B------:R-:W-:Y:S02]  /*12fb0*/  FSEL R82, R82, -INF , P3 ;  /* 0xff80000052527808 */ /* 0x000fe40001800000 */
[----:B------:R-:W-:-:S02]  /*12fc0*/  ISETP.GT.AND P2, PT, R27, 0x9, PT ;  /* 0x000000091b00780c */ /* 0x000fc40003f44270 */
[----:B0-----:R-:W-:Y:S02]  /*12fd0*/  FSEL R80, R30, -INF , P4 ;  /* 0xff8000001e507808 */ /* 0x001fe40002000000 */
[----:B------:R-:W-:Y:S01]  /*12fe0*/  FMNMX.FTZ R25, R84, R82, !PT ;  /* 0x0000005254197209 */ /* 0x000fe20007810000 */
[----:B------:R-:W-:Y:S01]  /*12ff0*/  MUFU.TANH R69, R69 ;  /* 0x0000004500457308 */ /* 0x000fe20000002400 */
[----:B------:R-:W-:Y:S02]  /*13000*/  ISETP.GT.AND P3, PT, R27, 0x10, PT ;  /* 0x000000101b00780c */ /* 0x000fe40003f64270 */
[----:B----4-:R-:W-:Y:S02]  /*13010*/  FSEL R78, R31, -INF , P2 ;  /* 0xff8000001f4e7808 */ /* 0x010fe40001000000 */
[----:B------:R-:W-:Y:S02]  /*13020*/  FMNMX.FTZ R25, R80, R25, !PT ;  /* 0x0000001950197209 */ /* 0x000fe40007810000 */
[----:B------:R-:W-:-:S02]  /*13030*/  ISETP.GT.AND P2, PT, R27, 0x11, PT ;  /* 0x000000111b00780c */ /* 0x000fc40003f44270 */
[----:B------:R-:W-:Y:S02]  /*13040*/  FSEL R76, R34, -INF , P3 ;  /* 0xff800000224c7808 */ /* 0x000fe40001800000 */
[----:B------:R-:W-:Y:S02]  /*13050*/  FMNMX.FTZ R25, R78, R25, !PT ;  /* 0x000000194e197209 */ /* 0x000fe40007810000 */
[----:B------:R-:W-:Y:S02]  /*13060*/  ISETP.GT.AND P3, PT, R27, 0x18, PT ;  /* 0x000000181b00780c */ /* 0x000fe40003f64270 */
[----:B------:R-:W-:Y:S02]  /*13070*/  FSEL R74, R35, -INF , P2 ;  /* 0xff800000234a7808 */ /* 0x000fe40001000000 */
[----:B------:R-:W-:Y:S02]  /*13080*/  FMNMX.FTZ R25, R76, R25, !PT ;  /* 0x000000194c197209 */ /* 0x000fe40007810000 */
[----:B------:R-:W-:-:S02]  /*13090*/  ISETP.GT.AND P2, PT, R27, 0x19, PT ;  /* 0x000000191b00780c */ /* 0x000fc40003f44270 */
[----:B------:R-:W-:Y:S02]  /*130a0*/  FSEL R46, R38, -INF , P3 ;  /* 0xff800000262e7808 */ /* 0x000fe40001800000 */
[----:B------:R-:W-:Y:S01]  /*130b0*/  FMNMX.FTZ R25, R74, R25, !PT ;  /* 0x000000194a197209 */ /* 0x000fe20007810000 */
[----:B------:R-:W0:Y:S01]  /*130c0*/  MUFU.TANH R38, R59 ;  /* 0x0000003b00267308 */ /* 0x000e220000002400 */
[C---:B------:R-:W-:Y:S02]  /*130d0*/  ISETP.GT.AND P3, PT, R27.reuse, 0x20, PT ;  /* 0x000000201b00780c */ /* 0x040fe40003f64270 */
[----:B------:R-:W-:Y:S02]  /*130e0*/  FSEL R28, R28, -INF , P2 ;  /* 0xff8000001c1c7808 */ /* 0x000fe40001000000 */
[----:B------:R-:W-:Y:S02]  /*130f0*/  FMNMX.FTZ R25, R46, R25, !PT ;  /* 0x000000192e197209 */ /* 0x000fe40007810000 */
[----:B------:R-:W-:-:S02]  /*13100*/  ISETP.GT.AND P2, PT, R27, 0x21, PT ;  /* 0x000000211b00780c */ /* 0x000fc40003f44270 */
[----:B------:R-:W-:Y:S02]  /*13110*/  FSEL R12, R42, -INF , P3 ;  /* 0xff8000002a0c7808 */ /* 0x000fe40001800000 */
[----:B------:R-:W-:Y:S01]  /*13120*/  FMNMX.FTZ R25, R28, R25, !PT ;  /* 0x000000191c197209 */ /* 0x000fe20007810000 */
[----:B------:R-:W1:Y:S01]  /*13130*/  MUFU.TANH R42, R66 ;  /* 0x00000042002a7308 */ /* 0x000e620000002400 */
[----:B------:R-:W-:Y:S02]  /*13140*/  ISETP.GT.AND P3, PT, R27, 0x28, PT ;  /* 0x000000281b00780c */ /* 0x000fe40003f64270 */
[----:B------:R-:W-:Y:S02]  /*13150*/  FSEL R14, R43, -INF , P2 ;  /* 0xff8000002b0e7808 */ /* 0x000fe40001000000 */
        /* <DEDUP_REMOVED lines=22> */
[C---:B------:R-:W-:Y:S02]  /*132c0*/  ISETP.GT.AND P3, PT, R27.reuse, 0x48, PT ;  /* 0x000000481b00780c */ /* 0x040fe40003f64270 */
[----:B0-----:R-:W-:Y:S02]  /*132d0*/  FSEL R38, R38, -INF , P2 ;  /* 0xff80000026267808 */ /* 0x001fe40001000000 */
[----:B------:R-:W-:Y:S02]  /*132e0*/  FMNMX.FTZ R25, R36, R25, !PT ;  /* 0x0000001924197209 */ /* 0x000fe40007810000 */
[----:B------:R-:W-:-:S02]  /*132f0*/  ISETP.GT.AND P2, PT, R27, 0x49, PT ;  /* 0x000000491b00780c */ /* 0x000fc40003f44270 */
[----:B------:R-:W-:Y:S02]  /*13300*/  FSEL R40, R40, -INF , P3 ;  /* 0xff80000028287808 */ /* 0x000fe40001800000 */
[----:B------:R-:W-:Y:S02]  /*13310*/  FMNMX.FTZ R25, R38, R25, !PT ;  /* 0x0000001926197209 */ /* 0x000fe40007810000 */
[----:B------:R-:W-:Y:S02]  /*13320*/  ISETP.GT.AND P3, PT, R27, 0x50, PT ;  /* 0x000000501b00780c */ /* 0x000fe40003f64270 */
[----:B------:R-:W-:Y:S02]  /*13330*/  FSEL R50, R63, -INF , P2 ;  /* 0xff8000003f327808 */ /* 0x000fe40001000000 */
[----:B------:R-:W-:Y:S01]  /*13340*/  FMNMX.FTZ R29, R40, R25, !PT ;  /* 0x00000019281d7209 */ /* 0x000fe20007810000 */
[----:B------:R-:W-:Y:S01]  /*13350*/  FMUL.FTZ R25, R44, UR4 ;  /* 0x000000042c197c20 */ /* 0x000fe20008410000 */
[----:B------:R-:W-:-:S02]  /*13360*/  ISETP.GT.AND P2, PT, R27, 0x51, PT ;  /* 0x000000511b00780c */ /* 0x000fc40003f44270 */
[----:B-1----:R-:W-:Y:S01]  /*13370*/  FSEL R42, R42, -INF , P3 ;  /* 0xff8000002a2a7808 */ /* 0x002fe20001800000 */
[----:B------:R0:W1:Y:S01]  /*13380*/  MUFU.TANH R31, R25 ;  /* 0x00000019001f7308 */ /* 0x0000620000002400 */
[----:B------:R-:W-:Y:S02]  /*13390*/  FMNMX.FTZ R29, R50, R29, !PT ;  /* 0x0000001d321d7209 */ /* 0x000fe40007810000 */
[----:B------:R-:W-:Y:S02]  /*133a0*/  ISETP.GT.AND P3, PT, R27, 0x58, PT ;  /* 0x000000581b00780c */ /* 0x000fe40003f64270 */
[----:B------:R-:W-:Y:S02]  /*133b0*/  FSEL R44, R67, -INF , P2 ;  /* 0xff800000432c7808 */ /* 0x000fe40001000000 */
[----:B------:R-:W-:Y:S02]  /*133c0*/  FMNMX.FTZ R29, R42, R29, !PT ;  /* 0x0000001d2a1d7209 */ /* 0x000fe40007810000 */
[----:B------:R-:W-:Y:S01]  /*133d0*/  ISETP.GT.AND P2, PT, R27, 0x59, PT ;  /* 0x000000591b00780c */ /* 0x000fe20003f44270 */
[----:B0-----:R-:W-:Y:S01]  /*133e0*/  FMUL.FTZ R25, R68, UR4 ;  /* 0x0000000444197c20 */ /* 0x001fe20008410000 */
[----:B------:R-:W-:Y:S01]  /*133f0*/  FSEL R58, R58, -INF , P3 ;  /* 0xff8000003a3a7808 */ /* 0x000fe20001800000 */
[----:B------:R-:W-:Y:S01]  /*13400*/  ULDC UR4, c[0x0][0x988] ;  /* 0x0002620000047ab9 */ /* 0x000fe20000000800 */
[----:B------:R-:W-:-:S02]  /*13410*/  FMNMX.FTZ R29, R44, R29, !PT ;  /* 0x0000001d2c1d7209 */ /* 0x000fc40007810000 */
[----:B------:R-:W-:Y:S01]  /*13420*/  FSEL R54, R54, -INF , P2 ;  /* 0xff80000036367808 */ /* 0x000fe20001000000 */
[----:B------:R-:W0:Y:S01]  /*13430*/  MUFU.TANH R25, R25 ;  /* 0x0000001900197308 */ /* 0x000e220000002400 */
[----:B------:R-:W-:Y:S02]  /*13440*/  FMNMX.FTZ R29, R58, R29, !PT ;  /* 0x0000001d3a1d7209 */ /* 0x000fe40007810000 */
[----:B--2---:R-:W-:Y:S02]  /*13450*/  VIADDMNMX R27, R4, R86, R21, PT ;  /* 0x00000056041b7246 */ /* 0x004fe40003800115 */
[----:B------:R-:W-:Y:S02]  /*13460*/  FMNMX.FTZ R29, R54, R29, !PT ;  /* 0x0000001d361d7209 */ /* 0x000fe40007810000 */
[C---:B------:R-:W-:Y:S02]  /*13470*/  ISETP.GT.AND P2, PT, R27.reuse, RZ, PT ;  /* 0x000000ff1b00720c */ /* 0x040fe40003f44270 */
[C---:B------:R-:W-:Y:S01]  /*13480*/  ISETP.GT.AND P3, PT, R27.reuse, 0x1, PT ;  /* 0x000000011b00780c */ /* 0x040fe20003f64270 */
[----:B------:R-:W2:Y:S01]  /*13490*/  SHFL.BFLY PT, R62, R29, 0x2, 0x1f ;  /* 0x0c401f001d3e7f89 */ /* 0x000ea200000e0000 */
[----:B------:R-:W-:-:S02]  /*134a0*/  ISETP.GT.AND P4, PT, R27, 0x8, PT ;  /* 0x000000081b00780c */ /* 0x000fc40003f84270 */
[----:B------:R-:W-:Y:S02]  /*134b0*/  FSEL R21, R0, -INF , P2 ;  /* 0xff80000000157808 */ /* 0x000fe40001000000 */
[----:B------:R-:W-:Y:S01]  /*134c0*/  FSEL R88, R3, -INF , P3 ;  /* 0xff80000003587808 */ /* 0x000fe20001800000 */
[----:B------:R-:W-:Y:S01]  /*134d0*/  IMAD.U32 R3, RZ, RZ, UR4 ;  /* 0x00000004ff037e24 */ /* 0x000fe2000f8e00ff */
[C---:B------:R-:W-:Y:S02]  /*134e0*/  ISETP.GT.AND P2, PT, R27.reuse, 0x9, PT ;  /* 0x000000091b00780c */ /* 0x040fe40003f44270 */
[----:B------:R-:W-:Y:S02]  /*134f0*/  FSEL R66, R6, -INF , P4 ;  /* 0xff80000006427808 */ /* 0x000fe40002000000 */
[----:B------:R-:W-:Y:S02]  /*13500*/  ISETP.GT.AND P3, PT, R27, 0x10, PT ;  /* 0x000000101b00780c */ /* 0x000fe40003f64270 */
[----:B------:R-:W-:-:S02]  /*13510*/  FSEL R68, R7, -INF , P2 ;  /* 0xff80000007447808 */ /* 0x000fc40001000000 */
[C---:B------:R-:W-:Y:S02]  /*13520*/  ISETP.GT.AND P2, PT, R27.reuse, 0x11, PT ;  /* 0x000000111b00780c */ /* 0x040fe40003f44270 */
[----:B------:R-:W-:Y:S02]  /*13530*/  FSEL R70, R8, -INF , P3 ;  /* 0xff80000008467808 */ /* 0x000fe40001800000 */
[----:B------:R-:W-:Y:S02]  /*13540*/  ISETP.GT.AND P4, PT, R27, 0x18, PT ;  /* 0x000000181b00780c */ /* 0x000fe40003f84270 */
[----:B------:R-:W-:Y:S02]  /*13550*/  FSEL R86, R9, -INF , P2 ;  /* 0xff80000009567808 */ /* 0x000fe40001000000 */
[----:B------:R-:W-:Y:S02]  /*13560*/  ISETP.GT.AND P2, PT, R27, 0x19, PT ;  /* 0x000000191b00780c */ /* 0x000fe40003f44270 */
[----:B--2---:R-:W-:-:S02]  /*13570*/  FMNMX.FTZ R62, R29, R62, !PT ;  /* 0x0000003e1d3e7209 */ /* 0x004fc40007810000 */
[----:B------:R-:W-:Y:S02]  /*13580*/  FSEL R90, R11, -INF , P4 ;  /* 0xff8000000b5a7808 */ /* 0x000fe40002000000 */
[----:B------:R-:W-:Y:S01]  /*13590*/  FSEL R92, R10, -INF , P2 ;  /* 0xff8000000a5c7808 */ /* 0x000fe20001000000 */
[----:B------:R-:W2:Y:S01]  /*135a0*/  SHFL.BFLY PT, R29, R62, 0x1, 0x1f ;  /* 0x0c201f003e1d7f89 */ /* 0x000ea200000e0000 */
[----:B------:R-:W-:Y:S02]  /*135b0*/  ISETP.GT.AND P2, PT, R27, 0x21, PT ;  /* 0x000000211b00780c */ /* 0x000fe40003f44270 */
[----:B------:R-:W-:Y:S02]  /*135c0*/  MOV R35, R225 ;  /* 0x000000e100237202 */ /* 0x000fe40000000f00 */
[----:B------:R-:W-:Y:S02]  /*135d0*/  FSEL R94, R13, -INF , P2 ;  /* 0xff8000000d5e7808 */ /* 0x000fe40001000000 */
[----:B------:R-:W-:-:S04]  /*135e0*/  ISETP.GT.AND P2, PT, R27, 0x29, PT ;  /* 0x000000291b00780c */ /* 0x000fc80003f44270 */
[----:B------:R-:W-:Y:S02]  /*135f0*/  FSEL R96, R45, -INF , P2 ;  /* 0xff8000002d607808 */ /* 0x000fe40001000000 */
[----:B------:R-:W-:-:S04]  /*13600*/  ISETP.GT.AND P2, PT, R27, 0x31, PT ;  /* 0x000000311b00780c */ /* 0x000fc80003f44270 */
[----:B------:R-:W-:Y:S02]  /*13610*/  FSEL R100, R49, -INF , P2 ;  /* 0xff80000031647808 */ /* 0x000fe40001000000 */
[----:B------:R-:W-:Y:S02]  /*13620*/  ISETP.GT.AND P2, PT, R27, 0x39, PT ;  /* 0x000000391b00780c */ /* 0x000fe40003f44270 */
[----:B--2---:R-:W-:Y:S02]  /*13630*/  FMNMX.FTZ R4, R62, R29, !PT ;  /* 0x0000001d3e047209 */ /* 0x004fe40007810000 */
[----:B------:R-:W-:Y:S02]  /*13640*/  FMNMX.FTZ R29, R21, R88, !PT ;  /* 0x00000058151d7209 */ /* 0x000fe40007810000 */
[C---:B------:R-:W-:Y:S01]  /*13650*/  FSETP.NEU.FTZ.AND P3, PT, R4.reuse, -INF , PT ;  /* 0xff8000000400780b */ /* 0x040fe20003f7d000 */
[----:B------:R-:W-:Y:S01]  /*13660*/  FMUL.FTZ R7, R4, R3 ;  /* 0x0000000304077220 */ /* 0x000fe20000410000 */
[----:B------:R-:W-:-:S04]  /*13670*/  FMNMX.FTZ R29, R66, R29, !PT ;  /* 0x0000001d421d7209 */ /* 0x000fc80007810000 */
[----:B------:R-:W-:Y:S02]  /*13680*/  FMNMX.FTZ R29, R68, R29, !PT ;  /* 0x0000001d441d7209 */ /* 0x000fe40007810000 */
[----:B------:R-:W-:Y:S02]  /*13690*/  FSEL R7, R7, RZ, P3 ;  /* 0x000000ff07077208 */ /* 0x000fe40001800000 */
[----:B------:R-:W-:Y:S02]  /*136a0*/  FMNMX.FTZ R29, R70, R29, !PT ;  /* 0x0000001d461d7209 */ /* 0x000fe40007810000 */
[----:B------:R-:W-:Y:S01]  /*136b0*/  ISETP.GT.AND P3, PT, R27, 0x20, PT ;  /* 0x000000201b00780c */ /* 0x000fe20003f64270 */
[--C-:B------:R-:W-:Y:S01]  /*136c0*/  FFMA.FTZ R189, R84, R3, -R7.reuse ;  /* 0x0000000354bd7223 */ /* 0x100fe20000010807 */
[----:B------:R-:W-:Y:S01]  /*136d0*/  FMNMX.FTZ R29, R86, R29, !PT ;  /* 0x0000001d561d7209 */ /* 0x000fe20007810000 */
[-CC-:B------:R-:W-:Y:S01]  /*136e0*/  FFMA.FTZ R6, R82, R3.reuse, -R7.reuse ;  /* 0x0000000352067223 */ /* 0x180fe20000010807 */
[----:B------:R-:W-:Y:S01]  /*136f0*/  FSEL R84, R15, -INF , P3 ;  /* 0xff8000000f547808 */ /* 0x000fe20001800000 */
[--C-:B------:R-:W-:Y:S01]  /*13700*/  FFMA.FTZ R191, R80, R3, -R7.reuse ;  /* 0x0000000350bf7223 */ /* 0x100fe20000010807 */
[----:B------:R-:W-:Y:S01]  /*13710*/  FMNMX.FTZ R29, R90, R29, !PT ;  /* 0x0000001d5a1d7209 */ /* 0x000fe20007810000 */
[-CC-:B------:R-:W-:Y:S01]  /*13720*/  FFMA.FTZ R8, R78, R3.reuse, -R7.reuse ;  /* 0x000000034e087223 */ /* 0x180fe20000010807 */
[----:B------:R-:W-:Y:S01]  /*13730*/  ISETP.GT.AND P3, PT, R27, 0x28, PT ;  /* 0x000000281b00780c */ /* 0x000fe20003f64270 */
[--C-:B------:R-:W-:Y:S01]  /*13740*/  FFMA.FTZ R185, R76, R3, -R7.reuse ;  /* 0x000000034cb97223 */ /* 0x100fe20000010807 */
[----:B------:R-:W-:Y:S01]  /*13750*/  FMNMX.FTZ R29, R92, R29, !PT ;  /* 0x0000001d5c1d7209 */ /* 0x000fe20007810000 */
[-CC-:B------:R-:W-:Y:S01]  /*13760*/  FFMA.FTZ R187, R46, R3.reuse, -R7.reuse ;  /* 0x000000032ebb7223 */ /* 0x180fe20000010807 */
[----:B-1----:R-:W-:Y:S01]  /*13770*/  FSEL R82, R31, -INF , P3 ;  /* 0xff8000001f527808 */ /* 0x002fe20001800000 */
[--C-:B------:R-:W-:Y:S01]  /*13780*/  FFMA.FTZ R173, R36, R3, -R7.reuse ;  /* 0x0000000324ad7223 */ /* 0x100fe20000010807 */
[----:B------:R-:W-:Y:S01]  /*13790*/  FMNMX.FTZ R29, R84, R29, !PT ;  /* 0x0000001d541d7209 */ /* 0x000fe20007810000 */
[----:B------:R-:W-:Y:S01]  /*137a0*/  MUFU.EX2 R189, R189 ;  /* 0x000000bd00bd7308 */ /* 0x000fe20000000800 */
[C---:B------:R-:W-:Y:S01]  /*137b0*/  ISETP.GT.AND P3, PT, R27.reuse, 0x30, PT ;  /* 0x000000301b00780c */ /* 0x040fe20003f64270 */
[----:B------:R-:W1:Y:S01]  /*137c0*/  @P1 LDC R36, c[0x0][0x44c] ;  /* 0x00011300ff241b82 */ /* 0x000e620000000800 */
[----:B------:R-:W-:Y:S01]  /*137d0*/  FMNMX.FTZ R29, R94, R29, !PT ;  /* 0x0000001d5e1d7209 */ /* 0x000fe20007810000 */
[-CC-:B------:R-:W-:Y:S01]  /*137e0*/  FFMA.FTZ R179, R32, R3.reuse, -R7.reuse ;  /* 0x0000000320b37223 */ /* 0x180fe20000010807 */
[----:B------:R-:W-:Y:S01]  /*137f0*/  FSEL R80, R48, -INF , P3 ;  /* 0xff80000030507808 */ /* 0x000fe20001800000 */
[--C-:B------:R-:W-:Y:S01]  /*13800*/  FFMA.FTZ R32, R34, R3, -R7.reuse ;  /* 0x0000000322207223 */ /* 0x100fe20000010807 */
[----:B------:R-:W-:Y:S01]  /*13810*/  FMNMX.FTZ R29, R82, R29, !PT ;  /* 0x0000001d521d7209 */ /* 0x000fe20007810000 */
[----:B------:R-:W2:Y:S01]  /*13820*/  MUFU.EX2 R6, R6 ;  /* 0x0000000600067308 */ /* 0x000ea20000000800 */
[----:B------:R-:W-:Y:S01]  /*13830*/  ISETP.GT.AND P3, PT, R27, 0x38, PT ;  /* 0x000000381b00780c */ /* 0x000fe20003f64270 */
[----:B------:R-:W-:Y:S01]  /*13840*/  VIADD R34, R5, 0x30840 ;  /* 0x0003084005227836 */ /* 0x000fe20000000000 */
[----:B------:R-:W-:Y:S01]  /*13850*/  FMNMX.FTZ R29, R96, R29, !PT ;  /* 0x0000001d601d7209 */ /* 0x000fe20007810000 */
[-CC-:B------:R-:W-:Y:S01]  /*13860*/  FFMA.FTZ R10, R74, R3.reuse, -R7.reuse ;  /* 0x000000034a0a7223 */ /* 0x180fe20000010807 */
[----:B------:R-:W-:Y:S01]  /*13870*/  FSEL R98, R52, -INF , P3 ;  /* 0xff80000034627808 */ /* 0x000fe20001800000 */
[--C-:B------:R-:W-:Y:S01]  /*13880*/  FFMA.FTZ R28, R28, R3, -R7.reuse ;  /* 0x000000031c1c7223 */ /* 0x100fe20000010807 */
[----:B------:R-:W-:Y:S01]  /*13890*/  FMNMX.FTZ R29, R80, R29, !PT ;  /* 0x0000001d501d7209 */ /* 0x000fe20007810000 */
[----:B------:R-:W3:Y:S01]  /*138a0*/  MUFU.EX2 R191, R191 ;  /* 0x000000bf00bf7308 */ /* 0x000ee20000000800 */
[----:B------:R-:W-:Y:S01]  /*138b0*/  ISETP.GT.AND P3, PT, R27, 0x40, PT ;  /* 0x000000401b00780c */ /* 0x000fe20003f64270 */
[--C-:B------:R-:W-:Y:S01]  /*138c0*/  FFMA.FTZ R181, R12, R3, -R7.reuse ;  /* 0x000000030cb57223 */ /* 0x100fe20000010807 */
[----:B------:R-:W-:Y:S01]  /*138d0*/  FMNMX.FTZ R29, R100, R29, !PT ;  /* 0x0000001d641d7209 */ /* 0x000fe20007810000 */
[-CC-:B------:R-:W-:Y:S01]  /*138e0*/  FFMA.FTZ R183, R20, R3.reuse, -R7.reuse ;  /* 0x0000000314b77223 */ /* 0x180fe20000010807 */
[----:B------:R-:W-:Y:S01]  /*138f0*/  FSEL R78, R53, -INF , P2 ;  /* 0xff800000354e7808 */ /* 0x000fe20001000000 */
[--C-:B------:R-:W-:Y:S01]  /*13900*/  FFMA.FTZ R177, R26, R3, -R7.reuse ;  /* 0x000000031ab17223 */ /* 0x100fe20000010807 */
[----:B------:R-:W-:Y:S01]  /*13910*/  FMNMX.FTZ R29, R98, R29, !PT ;  /* 0x0000001d621d7209 */ /* 0x000fe20007810000 */
[----:B------:R-:W4:Y:S01]  /*13920*/  MUFU.EX2 R8, R8 ;  /* 0x0000000800087308 */ /* 0x000f220000000800 */
[C---:B------:R-:W-:Y:S01]  /*13930*/  ISETP.GT.AND P2, PT, R27.reuse, 0x41, PT ;  /* 0x000000411b00780c */ /* 0x040fe20003f44270 */
[-CC-:B------:R-:W-:Y:S01]  /*13940*/  FFMA.FTZ R12, R14, R3.reuse, -R7.reuse ;  /* 0x000000030e0c7223 */ /* 0x180fe20000010807 */
[----:B------:R-:W-:Y:S01]  /*13950*/  FSEL R76, R56, -INF , P3 ;  /* 0xff800000384c7808 */ /* 0x000fe20001800000 */
[--C-:B------:R-:W-:Y:S01]  /*13960*/  FFMA.FTZ R20, R24, R3, -R7.reuse ;  /* 0x0000000318147223 */ /* 0x100fe20000010807 */
[----:B------:R-:W-:Y:S01]  /*13970*/  FMNMX.FTZ R29, R78, R29, !PT ;  /* 0x0000001d4e1d7209 */ /* 0x000fe20007810000 */
[----:B------:R-:W-:Y:S01]  /*13980*/  FFMA.FTZ R26, R30, R3, -R7 ;  /* 0x000000031e1a7223 */ /* 0x000fe20000010807 */
[----:B------:R-:W-:Y:S01]  /*13990*/  ISETP.GT.AND P3, PT, R27, 0x48, PT ;  /* 0x000000481b00780c */ /* 0x000fe20003f64270 */
[----:B------:R-:W-:Y:S01]  /*139a0*/  MUFU.EX2 R185, R185 ;  /* 0x000000b900b97308 */ /* 0x000fe20000000800 */
[----:B------:R-:W-:Y:S01]  /*139b0*/  FSEL R62, R57, -INF , P2 ;  /* 0xff800000393e7808 */ /* 0x000fe20001000000 */
[----:B-1----:R-:W-:Y:S01]  /*139c0*/  @P1 IMAD.HI.U32 R5, R225, R36, RZ ;  /* 0x00000024e1051227 */ /* 0x002fe200078e00ff */
[----:B------:R-:W-:-:S03]  /*139d0*/  FMNMX.FTZ R29, R76, R29, !PT ;  /* 0x0000001d4c1d7209 */ /* 0x000fc60007810000 */
[-CC-:B------:R-:W-:Y:S01]  /*139e0*/  FFMA.FTZ R14, R38, R3.reuse, -R7.reuse ;  /* 0x00000003260e7223 */ /* 0x180fe20000010807 */
[C---:B------:R-:W-:Y:S01]  /*139f0*/  ISETP.GT.AND P2, PT, R27.reuse, 0x49, PT ;  /* 0x000000491b00780c */ /* 0x040fe20003f44270 */
[--C-:B------:R-:W-:Y:S01]  /*13a00*/  FFMA.FTZ R175, R40, R3, -R7.reuse ;  /* 0x0000000328af7223 */ /* 0x100fe20000010807 */
[----:B------:R-:W-:Y:S01]  /*13a10*/  FSEL R64, R60, -INF , P3 ;  /* 0xff8000003c407808 */ /* 0x000fe20001800000 */
[----:B------:R-:W-:Y:S01]  /*13a20*/  MUFU.EX2 R10, R10 ;  /* 0x0000000a000a7308 */ /* 0x000fe20000000800 */
[----:B------:R-:W-:Y:S01]  /*13a30*/  FMNMX.FTZ R29, R62, R29, !PT ;  /* 0x0000001d3e1d7209 */ /* 0x000fe20007810000 */
[-CC-:B------:R-:W-:Y:S01]  /*13a40*/  FFMA.FTZ R24, R50, R3.reuse, -R7.reuse ;  /* 0x0000000332187223 */ /* 0x180fe20000010807 */
[----:B------:R-:W-:Y:S01]  /*13a50*/  ISETP.GT.AND P3, PT, R27, 0x50, PT ;  /* 0x000000501b00780c */ /* 0x000fe20003f64270 */
[-CC-:B------:R-:W-:Y:S01]  /*13a60*/  FFMA.FTZ R169, R42, R3.reuse, -R7.reuse ;  /* 0x000000032aa97223 */ /* 0x180fe20000010807 */
[----:B------:R-:W-:Y:S01]  /*13a70*/  FSEL R48, R61, -INF , P2 ;  /* 0xff8000003d307808 */ /* 0x000fe20001000000 */
[--C-:B------:R-:W-:Y:S01]  /*13a80*/  FFMA.FTZ R30, R44, R3, -R7.reuse ;  /* 0x000000032c1e7223 */ /* 0x100fe20000010807 */
[----:B------:R-:W-:Y:S01]  /*13a90*/  FMNMX.FTZ R29, R64, R29, !PT ;  /* 0x0000001d401d7209 */ /* 0x000fe20007810000 */
[----:B------:R-:W-:Y:S01]  /*13aa0*/  MUFU.EX2 R187, R187 ;  /* 0x000000bb00bb7308 */ /* 0x000fe20000000800 */
[----:B------:R-:W-:Y:S01]  /*13ab0*/  ISETP.GT.AND P2, PT, R27, 0x51, PT ;  /* 0x000000511b00780c */ /* 0x000fe20003f44270 */
[-CC-:B------:R-:W-:Y:S01]  /*13ac0*/  FFMA.FTZ R171, R58, R3.reuse, -R7.reuse ;  /* 0x000000033aab7223 */ /* 0x180fe20000010807 */
[----:B------:R-:W-:Y:S01]  /*13ad0*/  FSEL R46, R33, -INF , P3 ;  /* 0xff800000212e7808 */ /* 0x000fe20001800000 */
[----:B------:R-:W-:Y:S01]  /*13ae0*/  FFMA.FTZ R54, R54, R3, -R7 ;  /* 0x0000000336367223 */ /* 0x000fe20000010807 */
[----:B------:R-:W-:Y:S01]  /*13af0*/  FMNMX.FTZ R29, R48, R29, !PT ;  /* 0x0000001d301d7209 */ /* 0x000fe20007810000 */
[----:B------:R-:W1:Y:S01]  /*13b00*/  @P1 LDC R38, c[0x0][0x450] ;  /* 0x00011400ff261b82 */ /* 0x000e620000000800 */
[----:B------:R-:W-:Y:S01]  /*13b10*/  ISETP.GT.AND P3, PT, R27, 0x58, PT ;  /* 0x000000581b00780c */ /* 0x000fe20003f64270 */
[----:B------:R-:W-:Y:S01]  /*13b20*/  MUFU.EX2 R28, R28 ;  /* 0x0000001c001c7308 */ /* 0x000fe20000000800 */
[----:B------:R-:W-:-:S02]  /*13b30*/  FSEL R52, R65, -INF , P2 ;  /* 0xff80000041347808 */ /* 0x000fc40001000000 */
[----:B------:R-:W-:Y:S02]  /*13b40*/  CS2R R74, SRZ ;  /* 0x00000000004a7805 */ /* 0x000fe4000001ff00 */
[----:B------:R-:W-:Y:S02]  /*13b50*/  FMNMX.FTZ R29, R46, R29, !PT ;  /* 0x0000001d2e1d7209 */ /* 0x000fe40007810000 */
[----:B------:R-:W-:Y:S02]  /*13b60*/  CS2R R58, SRZ ;  /* 0x00000000003a7805 */ /* 0x000fe4000001ff00 */
[----:B------:R-:W-:Y:S02]  /*13b70*/  ISETP.GT.AND P2, PT, R27, 0x59, PT ;  /* 0x000000591b00780c */ /* 0x000fe40003f44270 */
[----:B------:R-:W-:Y:S02]  /*13b80*/  CS2R R50, SRZ ;  /* 0x0000000000327805 */ /* 0x000fe4000001ff00 */
[----:B0-----:R-:W-:Y:S01]  /*13b90*/  FSEL R56, R25, -INF , P3 ;  /* 0xff80000019387808 */ /* 0x001fe20001800000 */
[----:B------:R-:W-:Y:S01]  /*13ba0*/  MUFU.EX2 R181, R181 ;  /* 0x000000b500b57308 */ /* 0x000fe20000000800 */
[----:B------:R-:W-:-:S02]  /*13bb0*/  FMNMX.FTZ R29, R52, R29, !PT ;  /* 0x0000001d341d7209 */ /* 0x000fc40007810000 */
[----:B------:R-:W-:Y:S02]  /*13bc0*/  CS2R R44, SRZ ;  /* 0x00000000002c7805 */ /* 0x000fe4000001ff00 */
[----:B------:R-:W-:Y:S02]  /*13bd0*/  FSEL R60, R69, -INF , P2 ;  /* 0xff800000453c7808 */ /* 0x000fe40001000000 */
[----:B------:R-:W-:Y:S02]  /*13be0*/  CS2R R42, SRZ ;  /* 0x00000000002a7805 */ /* 0x000fe4000001ff00 */
[----:B------:R-:W-:Y:S02]  /*13bf0*/  FMNMX.FTZ R29, R56, R29, !PT ;  /* 0x0000001d381d7209 */ /* 0x000fe40007810000 */
[----:B------:R-:W-:Y:S02]  /*13c00*/  CS2R R40, SRZ ;  /* 0x0000000000287805 */ /* 0x000fe4000001ff00 */
[----:B------:R-:W-:Y:S01]  /*13c10*/  PRMT R34, R217, 0x654, R34 ;  /* 0x00000654d9227816 */ /* 0x000fe20000000022 */
[----:B------:R-:W-:Y:S01]  /*13c20*/  MUFU.EX2 R12, R12 ;  /* 0x0000000c000c7308 */ /* 0x000fe20000000800 */
[----:B------:R-:W-:-:S02]  /*13c30*/  FMNMX.FTZ R29, R60, R29, !PT ;  /* 0x0000001d3c1d7209 */ /* 0x000fc40007810000 */
[----:B------:R2:W-:Y:S03]  /*13c40*/  SYNCS.ARRIVE.TRANS64.RED.A1T0 RZ, [R34+URZ], RZ ;  /* 0x000000ff22ff79a7 */ /* 0x0005e6000810043f */
[----:B------:R-:W0:Y:S01]  /*13c50*/  SHFL.BFLY PT, R0, R29, 0x2, 0x1f ;  /* 0x0c401f001d007f89 */ /* 0x000e2200000e0000 */
[----:B-1----:R-:W-:Y:S01]  /*13c60*/  @P1 SHF.R.U32.HI R35, RZ, R38, R5 ;  /* 0x00000026ff231219 */ /* 0x002fe20000011605 */
[----:B------:R-:W-:Y:S01]  /*13c70*/  MUFU.EX2 R183, R183 ;  /* 0x000000b700b77308 */ /* 0x000fe20000000800 */
[----:B------:R-:W-:Y:S01]  /*13c80*/  CS2R R38, SRZ ;  /* 0x0000000000267805 */ /* 0x000fe2000001ff00 */
[----:B--2---:R-:W-:Y:S01]  /*13c90*/  FADD.FTZ R34, R189, R6 ;  /* 0x00000006bd227221 */ /* 0x004fe20000010000 */
[----:B------:R-:W-:Y:S02]  /*13ca0*/  IADD3 R35, R35, R227, -R226 ;  /* 0x000000e323237210 */ /* 0x000fe40007ffe8e2 */
[----:B------:R-:W-:Y:S01]  /*13cb0*/  F2FP.F16.F32.PACK_AB R189, R6, R189 ;  /* 0x000000bd06bd723e */ /* 0x000fe200000000ff */
[----:B---3--:R-:W-:-:S02]  /*13cc0*/  FADD.FTZ R33, R191, R34 ;  /* 0x00000022bf217221 */ /* 0x008fc40000010000 */
[----:B------:R-:W-:Y:S01]  /*13cd0*/  MUFU.EX2 R20, R20 ;  /* 0x0000001400147308 */ /* 0x000fe20000000800 */
[----:B------:R-:W-:Y:S01]  /*13ce0*/  IMAD.HI R35, R35, 0x2aaaaaab, RZ ;  /* 0x2aaaaaab23237827 */ /* 0x000fe200078e02ff */
[----:B----4-:R-:W-:-:S03]  /*13cf0*/  F2FP.F16.F32.PACK_AB R191, R8, R191 ;  /* 0x000000bf08bf723e */ /* 0x010fc600000000ff */
[----:B------:R-:W-:Y:S01]  /*13d00*/  FADD.FTZ R36, R8, R33 ;  /* 0x0000002108247221 */ /* 0x000fe20000010000 */
[----:B------:R-:W-:Y:S02]  /*13d10*/  SHF.R.U32.HI R220, RZ, 0x1f, R35 ;  /* 0x0000001fffdc7819 */ /* 0x000fe40000011623 */
[----:B------:R-:W-:Y:S02]  /*13d20*/  MUFU.EX2 R177, R177 ;  /* 0x000000b100b17308 */ /* 0x000fe40000000800 */
[----:B------:R-:W-:Y:S02]  /*13d30*/  LEA.HI.SX32 R220, R35, R220, 0x1c ;  /* 0x000000dc23dc7211 */ /* 0x000fe400078fe2ff */
[----:B0-----:R-:W-:-:S04]  /*13d40*/  FMNMX.FTZ R9, R29, R0, !PT ;  /* 0x000000001d097209 */ /* 0x001fc80007810000 */
[----:B------:R-:W-:Y:S01]  /*13d50*/  MUFU.EX2 R26, R26 ;  /* 0x0000001a001a7308 */ /* 0x000fe20000000800 */
[----:B------:R-:W-:Y:S01]  /*13d60*/  VIMNMX R220, RZ, R220, !PT ;  /* 0x000000dcffdc7248 */ /* 0x000fe20007fe0100 */
[----:B------:R-:W0:Y:S06]  /*13d70*/  SHFL.BFLY PT, R0, R9, 0x1, 0x1f ;  /* 0x0c201f0009007f89 */ /* 0x000e2c00000e0000 */
[----:B------:R-:W-:Y:S08]  /*13d80*/  MUFU.EX2 R179, R179 ;  /* 0x000000b300b37308 */ /* 0x000ff00000000800 */
[----:B------:R-:W-:Y:S08]  /*13d90*/  MUFU.EX2 R32, R32 ;  /* 0x0000002000207308 */ /* 0x000ff00000000800 */
[----:B------:R-:W-:Y:S01]  /*13da0*/  MUFU.EX2 R173, R173 ;  /* 0x000000ad00ad7308 */ /* 0x000fe20000000800 */
[----:B0-----:R-:W-:-:S04]  /*13db0*/  FMNMX.FTZ R0, R9, R0, !PT ;  /* 0x0000000009007209 */ /* 0x001fc80007810000 */
        /* <DEDUP_REMOVED lines=31> */
[----:B------:R-:W-:-:S05]  /*13fb0*/  FFMA.FTZ R60, R60, R3, -R9 ;  /* 0x000000033c3c7223 */ /* 0x000fca0000010809 */
[----:B------:R2:W3:Y:S01]  /*13fc0*/  MUFU.EX2 R11, R68 ;  /* 0x00000044000b7308 */ /* 0x0004e20000000800 */
[----:B0-----:R-:W-:Y:S01]  /*13fd0*/  FADD.FTZ R31, R21, R88 ;  /* 0x00000058151f7221 */ /* 0x001fe20000010000 */
[----:B------:R-:W-:Y:S02]  /*13fe0*/  F2FP.F16.F32.PACK_AB R188, R88, R21 ;  /* 0x0000001558bc723e */ /* 0x000fe400000000ff */
[----:B------:R-:W-:-:S04]  /*13ff0*/  CS2R R88, SRZ ;  /* 0x0000000000587805 */ /* 0x000fc8000001ff00 */
[----:B------:R-:W0:Y:S01]  /*14000*/  MUFU.EX2 R70, R70 ;  /* 0x0000004600467308 */ /* 0x000e220000000800 */
[----:B-1----:R-:W-:Y:S01]  /*14010*/  FADD.FTZ R34, R66, R31 ;  /* 0x0000001f42227221 */ /* 0x002fe20000010000 */
[----:B------:R-:W-:Y:S01]  /*14020*/  FADD.FTZ R31, R185, R36 ;  /* 0x00000024b91f7221 */ /* 0x000fe20000010000 */
[C---:B------:R-:W-:Y:S02]  /*14030*/  F2FP.F16.F32.PACK_AB R185, R10.reuse, R185 ;  /* 0x000000b90ab9723e */ /* 0x040fe400000000ff */
[----:B--2---:R-:W-:Y:S01]  /*14040*/  CS2R R68, SRZ ;  /* 0x0000000000447805 */ /* 0x004fe2000001ff00 */
[----:B------:R-:W-:Y:S02]  /*14050*/  FADD.FTZ R36, R10, R31 ;  /* 0x0000001f0a247221 */ /* 0x000fe40000010000 */
[----:B------:R1:W2:Y:S01]  /*14060*/  MUFU.EX2 R13, R86 ;  /* 0x00000056000d7308 */ /* 0x0002a20000000800 */
[----:B---3--:R-:W-:Y:S01]  /*14070*/  FADD.FTZ R7, R11, R34 ;  /* 0x000000220b077221 */ /* 0x008fe20000010000 */
[----:B------:R-:W-:Y:S01]  /*14080*/  FADD.FTZ R33, R187, R36 ;  /* 0x00000024bb217221 */ /* 0x000fe20000010000 */
[----:B------:R-:W-:-:S02]  /*14090*/  F2FP.F16.F32.PACK_AB R190, R11, R66 ;  /* 0x000000420bbe723e */ /* 0x000fc400000000ff */
[----:B------:R-:W-:Y:S02]  /*140a0*/  CS2R R66, SRZ ;  /* 0x0000000000427805 */ /* 0x000fe4000001ff00 */
[C---:B------:R-:W-:Y:S01]  /*140b0*/  F2FP.F16.F32.PACK_AB R187, R28.reuse, R187 ;  /* 0x000000bb1cbb723e */ /* 0x040fe200000000ff */
[----:B------:R-:W-:Y:S01]  /*140c0*/  FADD.FTZ R36, R28, R33 ;  /* 0x000000211c247221 */ /* 0x000fe20000010000 */
[----:B------:R-:W3:Y:S01]  /*140d0*/  MUFU.EX2 R90, R90 ;  /* 0x0000005a005a7308 */ /* 0x000ee20000000800 */
[----:B0-----:R-:W-:Y:S02]  /*140e0*/  FADD.FTZ R34, R70, R7 ;  /* 0x0000000746227221 */ /* 0x001fe40000010000 */
[----:B------:R-:W-:Y:S01]  /*140f0*/  FADD.FTZ R33, R181, R36 ;  /* 0x00000024b5217221 */ /* 0x000fe20000010000 */
[C---:B------:R-:W-:Y:S02]  /*14100*/  F2FP.F16.F32.PACK_AB R181, R12.reuse, R181 ;  /* 0x000000b50cb5723e */ /* 0x040fe400000000ff */
[----:B-1----:R-:W-:Y:S01]  /*14110*/  CS2R R86, SRZ ;  /* 0x0000000000567805 */ /* 0x002fe2000001ff00 */
[----:B------:R-:W-:Y:S01]  /*14120*/  FADD.FTZ R36, R12, R33 ;  /* 0x000000210c247221 */ /* 0x000fe20000010000 */
[----:B------:R-:W-:Y:S01]  /*14130*/  VIADD R12, R72, 0xfffffffe ;  /* 0xfffffffe480c7836 */ /* 0x000fe20000000000 */
[----:B------:R0:W1:Y:S01]  /*14140*/  MUFU.EX2 R15, R92 ;  /* 0x0000005c000f7308 */ /* 0x0000620000000800 */
[----:B--2---:R-:W-:Y:S01]  /*14150*/  FADD.FTZ R31, R13, R34 ;  /* 0x000000220d1f7221 */ /* 0x004fe20000010000 */
[----:B------:R-:W-:Y:S01]  /*14160*/  FADD.FTZ R33, R183, R36 ;  /* 0x00000024b7217221 */ /* 0x000fe20000010000 */
[----:B------:R-:W-:-:S02]  /*14170*/  F2FP.F16.F32.PACK_AB R184, R13, R70 ;  /* 0x000000460db8723e */ /* 0x000fc400000000ff */
[----:B------:R-:W-:Y:S02]  /*14180*/  CS2R R72, SRZ ;  /* 0x0000000000487805 */ /* 0x000fe4000001ff00 */
[----:B------:R-:W-:Y:S01]  /*14190*/  ISETP.GE.AND P2, PT, R12, R220, PT ;  /* 0x000000dc0c00720c */ /* 0x000fe20003f46270 */
[C---:B------:R-:W-:Y:S01]  /*141a0*/  FADD.FTZ R6, R20.reuse, R33 ;  /* 0x0000002114067221 */ /* 0x040fe20000010000 */
[----:B------:R-:W-:Y:S01]  /*141b0*/  F2FP.F16.F32.PACK_AB R183, R20, R183 ;  /* 0x000000b714b7723e */ /* 0x000fe200000000ff */
[----:B------:R-:W2:Y:S01]  /*141c0*/  MUFU.EX2 R84, R84 ;  /* 0x0000005400547308 */ /* 0x000ea20000000800 */
[----:B---3--:R-:W-:Y:S01]  /*141d0*/  FADD.FTZ R34, R90, R31 ;  /* 0x0000001f5a227221 */ /* 0x008fe20000010000 */
[----:B------:R-:W-:Y:S01]  /*141e0*/  FADD.FTZ R33, R177, R6 ;  /* 0x00000006b1217221 */ /* 0x000fe20000010000 */
[----:B------:R-:W-:Y:S02]  /*141f0*/  F2FP.F16.F32.PACK_AB R177, R26, R177 ;  /* 0x000000b11ab1723e */ /* 0x000fe400000000ff */
[----:B0-----:R-:W-:-:S02]  /*14200*/  CS2R R92, SRZ ;  /* 0x00000000005c7805 */ /* 0x001fc4000001ff00 */
[----:B------:R-:W-:Y:S01]  /*14210*/  CS2R R70, SRZ ;  /* 0x0000000000467805 */ /* 0x000fe2000001ff00 */
[----:B------:R-:W-:Y:S01]  /*14220*/  FADD.FTZ R8, R26, R33 ;  /* 0x000000211a087221 */ /* 0x000fe20000010000 */
[----:B------:R-:W-:Y:S01]  /*14230*/  CS2R R36, SRZ ;  /* 0x0000000000247805 */ /* 0x000fe2000001ff00 */
[----:B------:R0:W3:Y:S01]  /*14240*/  MUFU.EX2 R25, R94 ;  /* 0x0000005e00197308 */ /* 0x0000e20000000800 */
[----:B-1----:R-:W-:Y:S01]  /*14250*/  FADD.FTZ R31, R15, R34 ;  /* 0x000000220f1f7221 */ /* 0x002fe20000010000 */
[----:B------:R-:W-:Y:S01]  /*14260*/  FADD.FTZ R35, R179, R8 ;  /* 0x00000008b3237221 */ /* 0x000fe20000010000 */
[----:B------:R-:W-:Y:S02]  /*14270*/  F2FP.F16.F32.PACK_AB R186, R15, R90 ;  /* 0x0000005a0fba723e */ /* 0x000fe400000000ff */
[----:B------:R-:W-:Y:S02]  /*14280*/  CS2R R90, SRZ ;  /* 0x00000000005a7805 */ /* 0x000fe4000001ff00 */
[C---:B------:R-:W-:Y:S01]  /*14290*/  F2FP.F16.F32.PACK_AB R179, R32.reuse, R179 ;  /* 0x000000b320b3723e */ /* 0x040fe200000000ff */
[----:B------:R-:W-:Y:S01]  /*142a0*/  FADD.FTZ R8, R32, R35 ;  /* 0x0000002320087221 */ /* 0x000fe20000010000 */
[----:B------:R-:W1:Y:S01]  /*142b0*/  MUFU.EX2 R82, R82 ;  /* 0x0000005200527308 */ /* 0x000e620000000800 */
[----:B--2---:R-:W-:-:S02]  /*142c0*/  FADD.FTZ R34, R84, R31 ;  /* 0x0000001f54227221 */ /* 0x004fc40000010000 */
[----:B------:R-:W-:Y:S01]  /*142d0*/  FADD.FTZ R13, R173, R8 ;  /* 0x00000008ad0d7221 */ /* 0x000fe20000010000 */
[----:B------:R-:W-:Y:S02]  /*142e0*/  F2FP.F16.F32.PACK_AB R173, R14, R173 ;  /* 0x000000ad0ead723e */ /* 0x000fe400000000ff */
[----:B0-----:R-:W-:Y:S02]  /*142f0*/  CS2R R94, SRZ ;  /* 0x00000000005e7805 */ /* 0x001fe4000001ff00 */
[----:B------:R0:W2:Y:S01]  /*14300*/  MUFU.EX2 R27, R96 ;  /* 0x00000060001b7308 */ /* 0x0000a20000000800 */
[C---:B---3--:R-:W-:Y:S01]  /*14310*/  FADD.FTZ R31, R25.reuse, R34 ;  /* 0x00000022191f7221 */ /* 0x048fe20000010000 */
[----:B------:R-:W-:Y:S02]  /*14320*/  F2FP.F16.F32.PACK_AB R180, R25, R84 ;  /* 0x0000005419b4723e */ /* 0x000fe400000000ff */
[----:B------:R-:W-:-:S04]  /*14330*/  CS2R R84, SRZ ;  /* 0x0000000000547805 */ /* 0x000fc8000001ff00 */
[----:B------:R-:W3:Y:S01]  /*14340*/  MUFU.EX2 R80, R80 ;  /* 0x0000005000507308 */ /* 0x000ee20000000800 */
[----:B-1----:R-:W-:Y:S01]  /*14350*/  FADD.FTZ R34, R82, R31 ;  /* 0x0000001f52227221 */ /* 0x002fe20000010000 */
[----:B0-----:R-:W-:-:S06]  /*14360*/  CS2R R96, SRZ ;  /* 0x0000000000607805 */ /* 0x001fcc000001ff00 */
[----:B------:R0:W1:Y:S01]  /*14370*/  MUFU.EX2 R29, R100 ;  /* 0x00000064001d7308 */ /* 0x0000620000000800 */
[C---:B--2---:R-:W-:Y:S01]  /*14380*/  FADD.FTZ R31, R27.reuse, R34 ;  /* 0x000000221b1f7221 */ /* 0x044fe20000010000 */
[----:B------:R-:W-:Y:S02]  /*14390*/  F2FP.F16.F32.PACK_AB R182, R27, R82 ;  /* 0x000000521bb6723e */ /* 0x000fe400000000ff */
[----:B------:R-:W-:Y:S02]  /*143a0*/  CS2R R82, SRZ ;  /* 0x0000000000527805 */ /* 0x000fe4000001ff00 */
[----:B------:R-:W-:Y:S02]  /*143b0*/  CS2R R34, SRZ ;  /* 0x0000000000227805 */ /* 0x000fe4000001ff00 */
[----:B------:R-:W-:Y:S01]  /*143c0*/  CS2R R26, SRZ ;  /* 0x00000000001a7805 */ /* 0x000fe2000001ff00 */
[----:B------:R-:W2:Y:S01]  /*143d0*/  MUFU.EX2 R98, R98 ;  /* 0x0000006200627308 */ /* 0x000ea20000000800 */
[----:B---3--:R-:W-:Y:S01]  /*143e0*/  FADD.FTZ R6, R80, R31 ;  /* 0x0000001f50067221 */ /* 0x008fe20000010000 */
[----:B0-----:R-:W-:-:S06]  /*143f0*/  CS2R R100, SRZ ;  /* 0x0000000000647805 */ /* 0x001fcc000001ff00 */
[----:B------:R0:W3:Y:S01]  /*14400*/  MUFU.EX2 R5, R78 ;  /* 0x0000004e00057308 */ /* 0x0000e20000000800 */
[C---:B-1----:R-:W-:Y:S01]  /*14410*/  FADD.FTZ R33, R29.reuse, R6 ;  /* 0x000000061d217221 */ /* 0x042fe20000010000 */
[----:B------:R-:W-:Y:S02]  /*14420*/  F2FP.F16.F32.PACK_AB R176, R29, R80 ;  /* 0x000000501db0723e */ /* 0x000fe400000000ff */
[----:B------:R-:W-:Y:S02]  /*14430*/  CS2R R80, SRZ ;  /* 0x0000000000507805 */ /* 0x000fe4000001ff00 */
[----:B------:R-:W-:Y:S02]  /*14440*/  CS2R R28, SRZ ;  /* 0x00000000001c7805 */ /* 0x000fe4000001ff00 */
[----:B------:R-:W1:Y:S01]  /*14450*/  MUFU.EX2 R76, R76 ;  /* 0x0000004c004c7308 */ /* 0x000e620000000800 */
[----:B--2---:R-:W-:Y:S01]  /*14460*/  FADD.FTZ R6, R98, R33 ;  /* 0x0000002162067221 */ /* 0x004fe20000010000 */
[----:B0-----:R-:W-:-:S06]  /*14470*/  CS2R R78, SRZ ;  /* 0x00000000004e7805 */ /* 0x001fcc000001ff00 */
[----:B------:R0:W2:Y:S01]  /*14480*/  MUFU.EX2 R7, R62 ;  /* 0x0000003e00077308 */ /* 0x0000a20000000800 */
[C---:B---3--:R-:W-:Y:S01]  /*14490*/  FADD.FTZ R33, R5.reuse, R6 ;  /* 0x0000000605217221 */ /* 0x048fe20000010000 */
[----:B------:R-:W-:Y:S02]  /*144a0*/  F2FP.F16.F32.PACK_AB R178, R5, R98 ;  /* 0x0000006205b2723e */ /* 0x000fe400000000ff */
[----:B------:R-:W-:-:S04]  /*144b0*/  CS2R R98, SRZ ;  /* 0x0000000000627805 */ /* 0x000fc8000001ff00 */
[----:B------:R-:W3:Y:S01]  /*144c0*/  MUFU.EX2 R64, R64 ;  /* 0x0000004000407308 */ /* 0x000ee20000000800 */
[----:B-1----:R-:W-:Y:S01]  /*144d0*/  FADD.FTZ R6, R76, R33 ;  /* 0x000000214c067221 */ /* 0x002fe20000010000 */
[----:B0-----:R-:W-:Y:S02]  /*144e0*/  CS2R R62, SRZ ;  /* 0x00000000003e7805 */ /* 0x001fe4000001ff00 */
[----:B------:R-:W-:-:S04]  /*144f0*/  CS2R R32, SRZ ;  /* 0x0000000000207805 */ /* 0x000fc8000001ff00 */
[----:B------:R-:W0:Y:S01]  /*14500*/  MUFU.EX2 R24, R24 ;  /* 0x0000001800187308 */ /* 0x000e220000000800 */
[C---:B--2---:R-:W-:Y:S01]  /*14510*/  FADD.FTZ R15, R7.reuse, R6 ;  /* 0x00000006070f7221 */ /* 0x044fe20000010000 */
[----:B------:R-:W-:Y:S01]  /*14520*/  FADD.FTZ R6, R14, R13 ;  /* 0x0000000d0e067221 */ /* 0x000fe20000010000 */
[----:B------:R-:W-:Y:S02]  /*14530*/  F2FP.F16.F32.PACK_AB R172, R7, R76 ;  /* 0x0000004c07ac723e */ /* 0x000fe400000000ff */
[----:B------:R-:W-:Y:S02]  /*14540*/  CS2R R76, SRZ ;  /* 0x00000000004c7805 */ /* 0x000fe4000001ff00 */
[----:B------:R-:W-:Y:S01]  /*14550*/  MOV R14, 0x3f800000 ;  /* 0x3f800000000e7802 */ /* 0x000fe20000000f00 */
[----:B------:R-:W-:Y:S01]  /*14560*/  FADD.FTZ R13, R175, R6 ;  /* 0x00000006af0d7221 */ /* 0x000fe20000010000 */
[----:B------:R1:W2:Y:S01]  /*14570*/  MUFU.EX2 R9, R48 ;  /* 0x0000003000097308 */ /* 0x0002a20000000800 */
[----:B---3--:R-:W-:-:S07]  /*14580*/  FADD.FTZ R8, R64, R15 ;  /* 0x0000000f40087221 */ /* 0x008fce0000010000 */
[----:B------:R-:W3:Y:S01]  /*14590*/  MUFU.EX2 R169, R169 ;  /* 0x000000a900a97308 */ /* 0x000ee20000000800 */
[C---:B0-----:R-:W-:Y:S01]  /*145a0*/  FADD.FTZ R6, R24.reuse, R13 ;  /* 0x0000000d18067221 */ /* 0x041fe20000010000 */
[----:B------:R-:W-:Y:S02]  /*145b0*/  F2FP.F16.F32.PACK_AB R175, R24, R175 ;  /* 0x000000af18af723e */ /* 0x000fe400000000ff */
[----:B-1----:R-:W-:Y:S02]  /*145c0*/  CS2R R48, SRZ ;  /* 0x0000000000307805 */ /* 0x002fe4000001ff00 */
[----:B------:R-:W-:Y:S02]  /*145d0*/  CS2R R24, SRZ ;  /* 0x0000000000187805 */ /* 0x000fe4000001ff00 */
[----:B------:R-:W0:Y:S01]  /*145e0*/  MUFU.EX2 R46, R46 ;  /* 0x0000002e002e7308 */ /* 0x000e220000000800 */
[C---:B--2---:R-:W-:Y:S01]  /*145f0*/  FADD.FTZ R15, R9.reuse, R8 ;  /* 0x00000008090f7221 */ /* 0x044fe20000010000 */
[----:B------:R-:W-:-:S02]  /*14600*/  F2FP.F16.F32.PACK_AB R174, R9, R64 ;  /* 0x0000004009ae723e */ /* 0x000fc400000000ff */
[----:B------:R-:W-:-:S04]  /*14610*/  CS2R R64, SRZ ;  /* 0x0000000000407805 */ /* 0x000fc8000001ff00 */
[----:B------:R-:W1:Y:S01]  /*14620*/  MUFU.EX2 R30, R30 ;  /* 0x0000001e001e7308 */ /* 0x000e620000000800 */
[----:B---3--:R-:W-:-:S07]  /*14630*/  FADD.FTZ R5, R169, R6 ;  /* 0x00000006a9057221 */ /* 0x008fce0000010000 */
[----:B------:R2:W3:Y:S01]  /*14640*/  MUFU.EX2 R31, R52 ;  /* 0x00000034001f7308 */ /* 0x0004e20000000800 */
[----:B0-----:R-:W-:-:S07]  /*14650*/  FADD.FTZ R8, R46, R15 ;  /* 0x0000000f2e087221 */ /* 0x001fce0000010000 */
[----:B------:R-:W0:Y:S01]  /*14660*/  MUFU.EX2 R171, R171 ;  /* 0x000000ab00ab7308 */ /* 0x000e220000000800 */
[C---:B-1----:R-:W-:Y:S01]  /*14670*/  FADD.FTZ R6, R30.reuse, R5 ;  /* 0x000000051e067221 */ /* 0x042fe20000010000 */
[----:B------:R-:W-:Y:S02]  /*14680*/  F2FP.F16.F32.PACK_AB R169, R30, R169 ;  /* 0x000000a91ea9723e */ /* 0x000fe400000000ff */
[----:B--2---:R-:W-:-:S04]  /*14690*/  CS2R R52, SRZ ;  /* 0x0000000000347805 */ /* 0x004fc8000001ff00 */
[----:B------:R-:W1:Y:S01]  /*146a0*/  MUFU.EX2 R56, R56 ;  /* 0x0000003800387308 */ /* 0x000e620000000800 */
[C---:B---3--:R-:W-:Y:S01]  /*146b0*/  FADD.FTZ R7, R31.reuse, R8 ;  /* 0x000000081f077221 */ /* 0x048fe20000010000 */
[----:B------:R-:W-:Y:S02]  /*146c0*/  F2FP.F16.F32.PACK_AB R168, R31, R46 ;  /* 0x0000002e1fa8723e */ /* 0x000fe400000000ff */
[----:B------:R-:W-:Y:S02]  /*146d0*/  CS2R R46, SRZ ;  /* 0x00000000002e7805 */ /* 0x000fe4000001ff00 */
[----:B------:R-:W-:Y:S02]  /*146e0*/  CS2R R30, SRZ ;  /* 0x00000000001e7805 */ /* 0x000fe4000001ff00 */
[----:B------:R2:W3:Y:S01]  /*146f0*/  MUFU.EX2 R11, R60 ;  /* 0x0000003c000b7308 */ /* 0x0004e20000000800 */
[----:B0-----:R-:W-:-:S07]  /*14700*/  FADD.FTZ R5, R171, R6 ;  /* 0x00000006ab057221 */ /* 0x001fce0000010000 */
[----:B------:R-:W0:Y:S01]  /*14710*/  MUFU.EX2 R54, R54 ;  /* 0x0000003600367308 */ /* 0x000e220000000800 */
[----:B-1----:R-:W-:Y:S01]  /*14720*/  FADD.FTZ R8, R56, R7 ;  /* 0x0000000738087221 */ /* 0x002fe20000010000 */
[----:B--2---:R-:W-:Y:S02]  /*14730*/  CS2R R60, SRZ ;  /* 0x00000000003c7805 */ /* 0x004fe4000001ff00 */
[C---:B---3--:R-:W-:Y:S01]  /*14740*/  F2FP.F16.F32.PACK_AB R170, R11.reuse, R56 ;  /* 0x000000380baa723e */ /* 0x048fe200000000ff */
[----:B------:R-:W-:Y:S01]  /*14750*/  FADD.FTZ R7, R11, R8 ;  /* 0x000000080b077221 */ /* 0x000fe20000010000 */
[----:B------:R-:W-:Y:S01]  /*14760*/  CS2R R56, SRZ ;  /* 0x0000000000387805 */ /* 0x000fe2000001ff00 */
[C---:B0-----:R-:W-:Y:S01]  /*14770*/  FADD.FTZ R6, R54.reuse, R5 ;  /* 0x0000000536067221 */ /* 0x041fe20000010000 */
[----:B------:R-:W-:Y:S01]  /*14780*/  F2FP.F16.F32.PACK_AB R171, R54, R171 ;  /* 0x000000ab36ab723e */ /* 0x000fe200000000ff */
[----:B------:R-:W-:Y:S01]  /*14790*/  IMAD.MOV.U32 R5, RZ, RZ, 0x3f800000 ;  /* 0x3f800000ff057424 */ /* 0x000fe200078e00ff */
[----:B------:R-:W-:Y:S01]  /*147a0*/  CS2R R54, SRZ ;  /* 0x0000000000367805 */ /* 0x000fe2000001ff00 */
[----:B------:R-:W-:Y:S06]  /*147b0*/  @!P2 BRA `(.L_x_2874) ;  /* 0x00000030001ca947 */ /* 0x000fec0003800000 */
[----:B------:R-:W-:Y:S01]  /*147c0*/  BSSY B1, `(.L_x_2874) ;  /* 0x0000306000017945 */ /* 0x000fe20003800000 */
[----:B------:R-:W-:Y:S01]  /*147d0*/  IMAD.MOV.U32 R10, RZ, RZ, R4 ;  /* 0x000000ffff0a7224 */ /* 0x000fe200078e0004 */
[----:B------:R-:W-:Y:S01]  /*147e0*/  MOV R8, R199 ;  /* 0x000000c700087202 */ /* 0x000fe20000000f00 */
[----:B------:R-:W-:Y:S01]  /*147f0*/  IMAD.MOV.U32 R11, RZ, RZ, R0 ;  /* 0x000000ffff0b7224 */ /* 0x000fe200078e0000 */
[----:B------:R-:W-:Y:S01]  /*14800*/  MOV R119, RZ ;  /* 0x000000ff00777202 */ /* 0x000fe20000000f00 */
[----:B------:R-:W-:Y:S02]  /*14810*/  IMAD.MOV.U32 R9, RZ, RZ, R196 ;  /* 0x000000ffff097224 */ /* 0x000fe400078e00c4 */
[----:B------:R-:W-:-:S07]  /*14820*/  IMAD.MOV.U32 R5, RZ, RZ, 0x3f800000 ;  /* 0x3f800000ff057424 */ /* 0x000fce00078e00ff */
.L_x_2887:
[----:B------:R-:W-:-:S04]  /*14830*/  ISETP.NE.AND P2, PT, R9, 0x1, PT ;  /* 0x000000010900780c */ /* 0x000fc80003f45270 */
[----:B------:R-:W-:-:S04]  /*14840*/  SEL R199, RZ, 0x1, P2 ;  /* 0x00000001ffc77807 */ /* 0x000fc80001000000 */
[----:B------:R-:W-:Y:S01]  /*14850*/  LOP3.LUT R199, R8, R199, RZ, 0x3c, !PT ;  /* 0x000000c708c77212 */ /* 0x000fe200078e3cff */
[----:B------:R-:W-:Y:S06]  /*14860*/  @!P0 BRA `(.L_x_2875) ;  /* 0x0000000000048947 */ /* 0x000fec0003800000 */
[----:B------:R-:W-:Y:S01]  /*14870*/  BPT.TRAP 0x1 ;  /* 0x000000040000795c */ /* 0x000fe20000300000 */
.L_x_2875:
[----:B------:R-:W-:Y:S01]  /*14880*/  VIADD R196, R9, 0x1 ;  /* 0x0000000109c47836 */ /* 0x000fe20000000000 */
[----:B------:R-:W-:-:S04]  /*14890*/  SHF.L.U32 R0, R199, 0x1f, RZ ;  /* 0x0000001fc7007819 */ /* 0x000fc800000006ff */
[----:B------:R-:W-:-:S04]  /*148a0*/  ISETP.NE.AND P2, PT, R196, 0x2, PT ;  /* 0x00000002c400780c */ /* 0x000fc80003f45270 */
[----:B------:R-:W-:-:S05]  /*148b0*/  SEL R196, R196, RZ, P2 ;  /* 0x000000ffc4c47207 */ /* 0x000fca0001000000 */
[----:B------:R-:W-:-:S04]  /*148c0*/  IMAD R13, R196, 0x8, R2 ;  /* 0x00000008c40d7824 */ /* 0x000fc800078e0202 */
[----:B------:R0:W1:Y:S01]  /*148d0*/  SYNCS.PHASECHK.TRANS64.TRYWAIT P2, [R13+URZ+0x30830], R0 ;  /* 0x030830000d0075a7 */ /* 0x000062000804017f */
[----:B------:R-:W-:Y:S05]  /*148e0*/  @!P0 BRA `(.L_x_2876) ;  /* 0x0000000000048947 */ /* 0x000fea0003800000 */
[----:B------:R-:W-:Y:S01]  /*148f0*/  BPT.TRAP 0x1 ;  /* 0x000000040000795c */ /* 0x000fe20000300000 */
.L_x_2876:
[----:B------:R-:W-:Y:S01]  /*14900*/  IMAD R126, R196, 0x900, R218 ;  /* 0x00000900c47e7824 */ /* 0x000fe200078e02da */
[----:B------:R-:W-:Y:S03]  /*14910*/  BSSY B2, `(.L_x_2877) ;  /* 0x0000006000027945 */ /* 0x000fe60003800000 */
[C---:B------:R-:W-:Y:S01]  /*14920*/  VIADD R124, R126.reuse, 0x4 ;  /* 0x000000047e7c7836 */ /* 0x040fe20000000000 */
[----:B------:R-:W-:Y:S01]  /*14930*/  IADD3 R122, R126, 0x2, RZ ;  /* 0x000000027e7a7810 */ /* 0x000fe20007ffe0ff */
[----:B-1----:R-:W-:Y:S06]  /*14940*/  @P2 BRA `(.L_x_2878) ;  /* 0x0000000000082947 */ /* 0x002fec0003800000 */
[----:B------:R-:W1:Y:S02]  /*14950*/  SYNCS.PHASECHK.TRANS64.TRYWAIT P2, [R13+URZ+0x30830], R0 ;  /* 0x030830000d0075a7 */ /* 0x000e64000804017f */
[----:B-1----:R-:W-:Y:S05]  /*14960*/  @!P2 BRA `(.L_x_2879) ;  /* 0x0000011000d4a947 */ /* 0x002fea0003800000 */
.L_x_2878:
[----:B------:R-:W-:Y:S05]  /*14970*/  BSYNC B2 ;  /* 0x0000000000027941 */ /* 0x000fea0003800000 */
.L_x_2877:
[----:B------:R-:W2:Y:S04]  /*14980*/  LDL.64 R128, [R1+0x30] ;  /* 0x0000300001807983 */ /* 0x000ea80000100a00 */
[----:B------:R3:W-:Y:S04]  /*14990*/  STL.64 [R1+0x90], R6 ;  /* 0x0000900601007387 */ /* 0x0007e80000100a00 */
[----:B---3--:R-:W3:Y:S01]  /*149a0*/  LDL.64 R6, [R1+0x28] ;  /* 0x0000280001067983 */ /* 0x008ee20000100a00 */
[----:B------:R-:W-:Y:S01]  /*149b0*/  IMAD.MOV.U32 R120, RZ, RZ, R126 ;  /* 0x000000ffff787224 */ /* 0x000fe200078e007e */
[----:B------:R-:W-:Y:S01]  /*149c0*/  R2UR UR46, R122 ;  /* 0x000000007a2e72ca */ /* 0x000fe200000e0000 */
[----:B------:R-:W-:Y:S01]  /*149d0*/  IMAD.MOV.U32 R123, RZ, RZ, 0x40000040 ;  /* 0x40000040ff7b7424 */ /* 0x000fe200078e00ff */
[----:B------:R-:W-:Y:S01]  /*149e0*/  MOV R122, R124 ;  /* 0x0000007c007a7202 */ /* 0x000fe20000000f00 */
[----:B------:R-:W-:Y:S01]  /*149f0*/  VIADD R124, R126, 0x302 ;  /* 0x000003027e7c7836 */ /* 0x000fe20000000000 */
[----:B------:R-:W-:Y:S01]  /*14a00*/  R2UR UR50, R120 ;  /* 0x00000000783272ca */ /* 0x000fe200000e0000 */
[----:B------:R-:W-:Y:S01]  /*14a10*/  VIADD R120, R126, 0x6 ;  /* 0x000000067e787836 */ /* 0x000fe20000000000 */
[----:B------:R-:W-:Y:S01]  /*14a20*/  MOV R21, UR42 ;  /* 0x0000002a00157c02 */ /* 0x000fe20008000f00 */
[----:B------:R-:W-:Y:S01]  /*14a30*/  IMAD.MOV.U32 R125, RZ, RZ, 0x40000040 ;  /* 0x40000040ff7d7424 */ /* 0x000fe200078e00ff */
[----:B------:R-:W-:Y:S01]  /*14a40*/  MOV R3, UR38 ;  /* 0x0000002600037c02 */ /* 0x000fe20008000f00 */
[-C--:B------:R-:W-:Y:S01]  /*14a50*/  FMUL.FTZ R24, R24, R14.reuse ;  /* 0x0000000e18187220 */ /* 0x080fe20000410000 */
[----:B------:R-:W-:Y:S01]  /*14a60*/  R2UR UR42, R122 ;  /* 0x000000007a2a72ca */ /* 0x000fe200000e0000 */
[----:B------:R-:W-:Y:S01]  /*14a70*/  VIADD R122, R126, 0x300 ;  /* 0x000003007e7a7836 */ /* 0x000fe20000000000 */
[----:B------:R-:W-:Y:S01]  /*14a80*/  R2UR UR38, R120 ;  /* 0x00000000782672ca */ /* 0x000fe200000e0000 */
[-C--:B------:R-:W-:Y:S01]  /*14a90*/  FMUL.FTZ R25, R25, R14.reuse ;  /* 0x0000000e19197220 */ /* 0x080fe20000410000 */
[----:B------:R-:W-:Y:S01]  /*14aa0*/  IADD3 R120, R126, 0x304, RZ ;  /* 0x000003047e787810 */ /* 0x000fe20007ffe0ff */
[-C--:B------:R-:W-:Y:S01]  /*14ab0*/  FMUL.FTZ R28, R28, R14.reuse ;  /* 0x0000000e1c1c7220 */ /* 0x080fe20000410000 */
[----:B------:R-:W-:Y:S01]  /*14ac0*/  R2UR UR34, R122 ;  /* 0x000000007a2272ca */ /* 0x000fe200000e0000 */
[----:B------:R-:W-:Y:S01]  /*14ad0*/  VIADD R122, R126, 0x306 ;  /* 0x000003067e7a7836 */ /* 0x000fe20000000000 */
[----:B------:R-:W-:Y:S01]  /*14ae0*/  R2UR UR26, R120 ;  /* 0x00000000781a72ca */ /* 0x000fe200000e0000 */
[----:B------:R-:W-:Y:S01]  /*14af0*/  VIADD R120, R126, 0x602 ;  /* 0x000006027e787836 */ /* 0x000fe20000000000 */
[----:B------:R-:W-:Y:S01]  /*14b00*/  MOV R121, 0x40000040 ;  /* 0x4000004000797802 */ /* 0x000fe20000000f00 */
        /* <DEDUP_REMOVED lines=12> */
[-C--:B------:R-:W-:Y:S01]  /*14bd0*/  FMUL.FTZ R40, R40, R14.reuse ;  /* 0x0000000e28287220 */ /* 0x080fe20000410000 */
[C---:B------:R-:W-:Y:S01]  /*14be0*/  IADD3 R124, R126.reuse, 0x600, RZ ;  /* 0x000006007e7c7810 */ /* 0x040fe20007ffe0ff */
[-C--:B------:R-:W-:Y:S01]  /*14bf0*/  FMUL.FTZ R41, R41, R14.reuse ;  /* 0x0000000e29297220 */ /* 0x080fe20000410000 */
[----:B------:R-:W-:Y:S01]  /*14c00*/  IADD3 R120, R126, 0x606, RZ ;  /* 0x000006067e787810 */ /* 0x000fe20007ffe0ff */
        /* <DEDUP_REMOVED lines=116> */
[----:B------:R-:W-:Y:S01]  /*15350*/  UMOV UR24, UR56 ;  /* 0x0000003800187c82 */ /* 0x000fe20008000000 */
[----:B------:R-:W-:Y:S01]  /*15360*/  UMOV UR25, UR57 ;  /* 0x0000003900197c82 */ /* 0x000fe20008000000 */
[----:B------:R-:W-:Y:S01]  /*15370*/  UMOV UR20, UR52 ;  /* 0x0000003400147c82 */ /* 0x000fe20008000000 */
[----:B------:R-:W-:Y:S01]  /*15380*/  UMOV UR21, UR53 ;  /* 0x0000003500157c82 */ /* 0x000fe20008000000 */
[----:B------:R-:W-:Y:S01]  /*15390*/  R2UR UR48, R214 ;  /* 0x00000000d63072ca */ /* 0x000fe200000e0000 */
[----:B------:R-:W-:-:S02]  /*153a0*/  WARPGROUP.DEPBAR.LE gsb0, 0x0 ;  /* 0x00008000000079c5 */ /* 0x000fc40000010000 */
[----:B------:R-:W-:-:S06]  /*153b0*/  WARPGROUP.ARRIVE ;  /* 0x00000000000079c5 */ /* 0x000fcc0000000000 */
        /* <DEDUP_REMOVED lines=14> */
[----:B------:R-:W4:Y:S01]  /*154a0*/  LDL.64 R20, [R1+0x10] ;  /* 0x0000100001147983 */ /* 0x000f220000100a00 */
[----:B------:R-:W-:Y:S02]  /*154b0*/  WARPGROUP.DEPBAR.LE gsb0, 0x0 ;  /* 0x00008000000079c5 */ /* 0x000fe40000010000 */
[----:B------:R-:W-:Y:S01]  /*154c0*/  WARPGROUP.ARRIVE ;  /* 0x00000000000079c5 */ /* 0x000fe20000000000 */
[----:B---3--:R-:W-:Y:S02]  /*154d0*/  R2UR UR36, R210 ;  /* 0x00000000d22472ca */ /* 0x008fe400000e0000 */
[----:B------:R-:W-:-:S13]  /*154e0*/  R2UR UR37, R211 ;  /* 0x00000000d32572ca */ /* 0x000fda00000e0000 */
[----:B------:R-:W-:Y:S01]  /*154f0*/  HGMMA.64x96x16.F32 R120, gdesc[UR36], R120, gsb0 ;  /* 0x01600000247879f0 */ /* 0x000fe20008000878 */
[----:B----4-:R-:W-:Y:S02]  /*15500*/  R2UR UR32, R20 ;  /* 0x00000000142072ca */ /* 0x010fe400000e0000 */
[----:B------:R-:W-:Y:S02]  /*15510*/  R2UR UR33, R21 ;  /* 0x00000000152172ca */ /* 0x000fe400000e0000 */
[----:B--2---:R-:W-:Y:S02]  /*15520*/  R2UR UR28, R212 ;  /* 0x00000000d41c72ca */ /* 0x004fe400000e0000 */
        /* <DEDUP_REMOVED lines=24> */
[----:B------:R-:W-:-:S03]  /*156b0*/  UMOV UR4, UR40 ;  /* 0x0000002800047c82 */ /* 0x000fc60008000000 */
        /* <DEDUP_REMOVED lines=13> */
[----:B------:R-:W-:Y:S02]  /*15790*/  WARPGROUP.DEPBAR.LE gsb0, 0x0 ;  /* 0x00008000000079c5 */ /* 0x000fe40000010000 */
[----:B0-----:R-:W-:Y:S11]  /*157a0*/  @!P0 BRA `(.L_x_2880) ;  /* 0x0000000000048947 */ /* 0x001ff60003800000 */
[----:B------:R-:W-:Y:S01]  /*157b0*/  BPT.TRAP 0x1 ;  /* 0x000000040000795c */ /* 0x000fe20000300000 */
.L_x_2880:
[----:B------:R-:W-:Y:S01]  /*157c0*/  SHF.L.U32 R0, R8, 0x1f, RZ ;  /* 0x0000001f08007819 */ /* 0x000fe200000006ff */
[----:B------:R-:W-:-:S04]  /*157d0*/  IMAD R15, R9, 0x8, R2 ;  /* 0x00000008090f7824 */ /* 0x000fc800078e0202 */
[----:B------:R0:W1:Y:S01]  /*157e0*/  SYNCS.PHASECHK.TRANS64.TRYWAIT P2, [R15+URZ+0x30850], R0 ;  /* 0x030850000f0075a7 */ /* 0x000062000804017f */
[----:B------:R-:W-:Y:S05]  /*157f0*/  @!P0 BRA `(.L_x_2881) ;  /* 0x0000000000048947 */ /* 0x000fea0003800000 */
[----:B------:R-:W-:Y:S01]  /*15800*/  BPT.TRAP 0x1 ;  /* 0x000000040000795c */ /* 0x000fe20000300000 */
.L_x_2881:
[----:B------:R-:W-:Y:S04]  /*15810*/  BSSY B2, `(.L_x_2882) ;  /* 0x0000004000027945 */ /* 0x000fe80003800000 */
[----:B-1----:R-:W-:Y:S05]  /*15820*/  @P2 BRA `(.L_x_2883) ;  /* 0x0000000000082947 */ /* 0x002fea0003800000 */
[----:B------:R-:W1:Y:S02]  /*15830*/  SYNCS.PHASECHK.TRANS64.TRYWAIT P2, [R15+URZ+0x30850], R0 ;  /* 0x030850000f0075a7 */ /* 0x000e64000804017f */
[----:B-1----:R-:W-:Y:S05]  /*15840*/  @!P2 BRA `(.L_x_2884) ;  /* 0x000001040030a947 */ /* 0x002fea0003800000 */
.L_x_2883:
[----:B------:R-:W-:Y:S05]  /*15850*/  BSYNC B2 ;  /* 0x0000000000027941 */ /* 0x000fea0003800000 */
.L_x_2882:
[----:B01----:R-:W-:Y:S01]  /*15860*/  VIADD R0, R2, 0x400 ;  /* 0x0000040002007836 */ /* 0x003fe20000000000 */
[----:B------:R-:W-:Y:S01]  /*15870*/  MOV R5, 0x40000040 ;  /* 0x4000004000057802 */ /* 0x000fe20000000f00 */
[----:B------:R-:W-:-:S03]  /*15880*/  WARPGROUP.ARRIVE ;  /* 0x00000000000079c5 */ /* 0x000fc60000000000 */
[----:B------:R-:W-:Y:S02]  /*15890*/  SHF.R.U32.HI R0, RZ, 0x4, R0 ;  /* 0x00000004ff007819 */ /* 0x000fe40000011600 */
[----:B------:R-:W-:Y:S01]  /*158a0*/  R2UR UR7, R5 ;  /* 0x00000000050772ca */ /* 0x000fe200000e0000 */
[----:B------:R-:W-:Y:S01]  /*158b0*/  IMAD.MOV.U32 R5, RZ, RZ, 0x40000040 ;  /* 0x40000040ff057424 */ /* 0x000fe200078e00ff */
[----:B------:R-:W-:-:S04]  /*158c0*/  LOP3.LUT R0, R0, 0x3fff, RZ, 0xc0, !PT ;  /* 0x00003fff00007812 */ /* 0x000fc800078ec0ff */
[----:B------:R-:W-:-:S05]  /*158d0*/  LOP3.LUT R0, R0, 0x3000000, RZ, 0xfc, !PT ;  /* 0x0300000000007812 */ /* 0x000fca00078efcff */
[----:B------:R-:W-:Y:S02]  /*158e0*/  IMAD R4, R9, 0x900, R0 ;  /* 0x0000090009047824 */ /* 0x000fe400078e0200 */
[----:B------:R-:W-:Y:S02]  /*158f0*/  IMAD.MOV.U32 R9, RZ, RZ, 0x40000040 ;  /* 0x40000040ff097424 */ /* 0x000fe400078e00ff */
        /* <DEDUP_REMOVED lines=20> */
[----:B------:R-:W-:Y:S01]  /*15a40*/  IMAD.MOV.U32 R9, RZ, RZ, 0x40000040 ;  /* 0x40000040ff097424 */ /* 0x000fe200078e00ff */
[----:B------:R-:W-:Y:S01]  /*15a50*/  IADD3 R4, R4, 0x280, RZ ;  /* 0x0000028004047810 */ /* 0x000fe20007ffe0ff */
        /* <DEDUP_REMOVED lines=16> */
.L_x_2885:
[----:B------:R-:W2:Y:S01]  /*15b60*/  LDL R0, [R1+0x38] ;  /* 0x0000380001007983 */ /* 0x000ea20000100800 */
        /* <DEDUP_REMOVED lines=37> */
[----:B------:R-:W-:-:S05]  /*15dc0*/  VIADD R13, R13, 0x30840 ;  /* 0x000308400d0d7836 */ /* 0x000fca0000000000 */
[----:B------:R-:W-:Y:S02]  /*15dd0*/  PRMT R13, R217, 0x654, R13 ;  /* 0x00000654d90d7816 */ /* 0x000fe4000000000d */
[----:B------:R-:W-:Y:S02]  /*15de0*/  MUFU.TANH R126, R126 ;  /* 0x0000007e007e7308 */ /* 0x000fe40000002400 */
[----:B------:R4:W-:Y:S06]  /*15df0*/  SYNCS.ARRIVE.TRANS64.RED.A1T0 RZ, [R13+URZ], RZ ;  /* 0x000000ff0dff79a7 */ /* 0x0009ec000810043f */
        /* <DEDUP_REMOVED lines=21> */
[----:B0-----:R-:W-:-:S05]  /*15f50*/  @P1 IMAD.HI.U32 R4, R0, R4, RZ ;  /* 0x0000000400041227 */ /* 0x001fca00078e00ff */
[----:B-1----:R-:W-:Y:S01]  /*15f60*/  @P1 SHF.R.U32.HI R0, RZ, R3, R4 ;  /* 0x00000003ff001219 */ /* 0x002fe20000011604 */
[----:B------:R-:W-:Y:S01]  /*15f70*/  FMUL.FTZ R3, R122, UR39 ;  /* 0x000000277a037c20 */ /* 0x000fe20008410000 */
[----:B------:R-:W-:Y:S01]  /*15f80*/  FMUL.FTZ R122, R125, UR39 ;  /* 0x000000277d7a7c20 */ /* 0x000fe20008410000 */
[----:B------:R-:W-:Y:S01]  /*15f90*/  FMUL.FTZ R125, R132, UR39 ;  /* 0x00000027847d7c20 */ /* 0x000fe20008410000 */
[----:B------:R-:W-:Y:S01]  /*15fa0*/  MOV R132, 0xffffffa0 ;  /* 0xffffffa000847802 */ /* 0x000fe20000000f00 */
[----:B------:R-:W0:Y:S01]  /*15fb0*/  SHFL.IDX PT, R141, R0, RZ, 0x1c1f ;  /* 0x001c1fff008d7589 */ /* 0x000e2200000e0000 */
[----:B------:R-:W-:Y:S01]  /*15fc0*/  FMUL.FTZ R4, R123, UR39 ;  /* 0x000000277b047c20 */ /* 0x000fe20008410000 */
[----:B------:R-:W-:Y:S01]  /*15fd0*/  FMUL.FTZ R123, R128, UR39 ;  /* 0x00000027807b7c20 */ /* 0x000fe20008410000 */
[----:B------:R-:W1:Y:S01]  /*15fe0*/  MUFU.TANH R122, R122 ;  /* 0x0000007a007a7308 */ /* 0x000e620000002400 */
[----:B------:R-:W-:Y:S02]  /*15ff0*/  IMAD R132, R12, R132, 0x1 ;  /* 0x000000010c847424 */ /* 0x000fe400078e0284 */
[----:B------:R-:W-:Y:S01]  /*16000*/  FMUL.FTZ R128, R148, UR39 ;  /* 0x0000002794807c20 */ /* 0x000fe20008410000 */
[----:B------:R-:W-:Y:S01]  /*16010*/  FMUL.FTZ R148, R160, UR39 ;  /* 0x00000027a0947c20 */ /* 0x000fe20008410000 */
[----:B------:R-:W2:Y:S01]  /*16020*/  SHFL.IDX PT, R161, R0, 0x1, 0x1c1f ;  /* 0x003c1f0000a17f89 */ /* 0x000ea200000e0000 */
[----:B------:R-:W-:-:S02]  /*16030*/  IMAD R140, R229, -0x2, R132 ;  /* 0xfffffffee58c7824 */ /* 0x000fc400078e0284 */
[----:B------:R-:W1:Y:S03]  /*16040*/  MUFU.TANH R123, R123 ;  /* 0x0000007b007b7308 */ /* 0x000e660000002400 */
[----:B------:R-:W-:-:S05]  /*16050*/  IADD3 R140, -R226, R140, R227 ;  /* 0x0000008ce28c7210 */ /* 0x000fca0007ffe1e3 */
[----:B------:R-:W1:Y:S01]  /*16060*/  MUFU.TANH R125, R125 ;  /* 0x0000007d007d7308 */ /* 0x000e620000002400 */
[----:B0-----:R-:W-:-:S07]  /*16070*/  IMAD.IADD R141, R140, 0x1, R141 ;  /* 0x000000018c8d7824 */ /* 0x001fce00078e028d */
[----:B------:R-:W0:Y:S01]  /*16080*/  MUFU.TANH R128, R128 ;  /* 0x0000008000807308 */ /* 0x000e220000002400 */
[C---:B------:R-:W-:Y:S02]  /*16090*/  ISETP.GT.AND P5, PT, R141.reuse, RZ, PT ;  /* 0x000000ff8d00720c */ /* 0x040fe40003fa4270 */
[C---:B------:R-:W-:Y:S01]  /*160a0*/  ISETP.GT.AND P2, PT, R141.reuse, 0x1, PT ;  /* 0x000000018d00780c */ /* 0x040fe20003f44270 */
[----:B--2---:R-:W-:Y:S01]  /*160b0*/  IMAD.IADD R140, R140, 0x1, R161 ;  /* 0x000000018c8c7824 */ /* 0x004fe200078e02a1 */
[C---:B------:R-:W-:Y:S02]  /*160c0*/  ISETP.GT.AND P4, PT, R141.reuse, 0x8, PT ;  /* 0x000000088d00780c */ /* 0x040fe40003f84270 */
[C---:B------:R-:W-:Y:S01]  /*160d0*/  ISETP.GT.AND P3, PT, R141.reuse, 0x9, PT ;  /* 0x000000098d00780c */ /* 0x040fe20003f64270 */
[----:B------:R2:W0:Y:S01]  /*160e0*/  MUFU.TANH R132, R153 ;  /* 0x0000009900847308 */ /* 0x0004220000002400 */
[----:B------:R-:W-:Y:S02]  /*160f0*/  ISETP.GT.AND P6, PT, R141, 0x10, PT ;  /* 0x000000108d00780c */ /* 0x000fe40003fc4270 */
[----:B---3--:R-:W-:-:S02]  /*16100*/  FSEL R135, R21, -INF , P5 ;  /* 0xff80000015877808 */ /* 0x008fc40002800000 */
[C---:B------:R-:W-:Y:S02]  /*16110*/  ISETP.GT.AND P5, PT, R141.reuse, 0x11, PT ;  /* 0x000000118d00780c */ /* 0x040fe40003fa4270 */
[----:B----4-:R-:W-:Y:S01]  /*16120*/  FSEL R21, R120, -INF , P2 ;  /* 0xff80000078157808 */ /* 0x010fe20001000000 */
[----:B------:R-:W3:Y:S01]  /*16130*/  MUFU.TANH R148, R148 ;  /* 0x0000009400947308 */ /* 0x000ee20000002400 */
[----:B------:R-:W-:Y:S01]  /*16140*/  ISETP.GT.AND P2, PT, R141, 0x18, PT ;  /* 0x000000188d00780c */ /* 0x000fe20003f44270 */
[----:B--2---:R-:W-:Y:S01]  /*16150*/  FMUL.FTZ R153, R165, UR39 ;  /* 0x00000027a5997c20 */ /* 0x004fe20008410000 */
[----:B------:R-:W-:Y:S02]  /*16160*/  FSEL R120, R121, -INF , P4 ;  /* 0xff80000079787808 */ /* 0x000fe40002000000 */
[C---:B------:R-:W-:Y:S02]  /*16170*/  ISETP.GT.AND P4, PT, R141.reuse, 0x19, PT ;  /* 0x000000198d00780c */ /* 0x040fe40003f84270 */
[----:B-1----:R-:W-:Y:S01]  /*16180*/  FSEL R121, R122, -INF , P3 ;  /* 0xff8000007a797808 */ /* 0x002fe20001800000 */
[----:B------:R-:W-:Y:S01]  /*16190*/  MUFU.TANH R153, R153 ;  /* 0x0000009900997308 */ /* 0x000fe20000002400 */
[----:B------:R-:W-:-:S02]  /*161a0*/  ISETP.GT.AND P3, PT, R141, 0x20, PT ;  /* 0x000000208d00780c */ /* 0x000fc40003f64270 */
[----:B------:R-:W-:Y:S02]  /*161b0*/  FSEL R122, R123, -INF , P6 ;  /* 0xff8000007b7a7808 */ /* 0x000fe40003000000 */
[----:B------:R-:W-:Y:S02]  /*161c0*/  FSEL R123, R124, -INF , P5 ;  /* 0xff8000007c7b7808 */ /* 0x000fe40002800000 */
[----:B------:R-:W-:Y:S01]  /*161d0*/  FSEL R124, R125, -INF , P2 ;  /* 0xff8000007d7c7808 */ /* 0x000fe20001000000 */
[----:B------:R-:W1:Y:S01]  /*161e0*/  MUFU.TANH R3, R3 ;  /* 0x0000000300037308 */ /* 0x000e620000002400 */
[----:B------:R-:W-:Y:S02]  /*161f0*/  FSEL R125, R126, -INF , P4 ;  /* 0xff8000007e7d7808 */ /* 0x000fe40002000000 */
[----:B------:R-:W-:Y:S02]  /*16200*/  FSEL R126, R127, -INF , P3 ;  /* 0xff8000007f7e7808 */ /* 0x000fe40001800000 */
[----:B------:R-:W-:-:S02]  /*16210*/  ISETP.GT.AND P6, PT, R141, 0x21, PT ;  /* 0x000000218d00780c */ /* 0x000fc40003fc4270 */
[C---:B------:R-:W-:Y:S01]  /*16220*/  ISETP.GT.AND P5, PT, R141.reuse, 0x28, PT ;  /* 0x000000288d00780c */ /* 0x040fe20003fa4270 */
[----:B------:R-:W-:Y:S01]  /*16230*/  MUFU.TANH R4, R4 ;  /* 0x0000000400047308 */ /* 0x000fe20000002400 */
[C---:B------:R-:W-:Y:S02]  /*16240*/  ISETP.GT.AND P2, PT, R141.reuse, 0x29, PT ;  /* 0x000000298d00780c */ /* 0x040fe40003f44270 */
[C---:B------:R-:W-:Y:S02]  /*16250*/  ISETP.GT.AND P4, PT, R141.reuse, 0x30, PT ;  /* 0x000000308d00780c */ /* 0x040fe40003f84270 */
[----:B------:R-:W-:Y:S02]  /*16260*/  ISETP.GT.AND P3, PT, R141, 0x31, PT ;  /* 0x000000318d00780c */ /* 0x000fe40003f64270 */
[----:B------:R-:W-:Y:S02]  /*16270*/  FSEL R134, R134, -INF , P6 ;  /* 0xff80000086867808 */ /* 0x000fe40003000000 */
[----:B------:R-:W-:-:S02]  /*16280*/  FSEL R137, R137, -INF , P5 ;  /* 0xff80000089897808 */ /* 0x000fc40002800000 */
[----:B------:R-:W-:Y:S02]  /*16290*/  FSEL R136, R136, -INF , P2 ;  /* 0xff80000088887808 */ /* 0x000fe40001000000 */
[----:B------:R-:W-:Y:S02]  /*162a0*/  FSEL R127, R133, -INF , P4 ;  /* 0xff800000857f7808 */ /* 0x000fe40002000000 */
[----:B------:R-:W-:Y:S02]  /*162b0*/  FSEL R131, R131, -INF , P3 ;  /* 0xff80000083837808 */ /* 0x000fe40001800000 */
[C---:B------:R-:W-:Y:S02]  /*162c0*/  ISETP.GT.AND P6, PT, R141.reuse, 0x38, PT ;  /* 0x000000388d00780c */ /* 0x040fe40003fc4270 */
[C---:B------:R-:W-:Y:S02]  /*162d0*/  ISETP.GT.AND P5, PT, R141.reuse, 0x39, PT ;  /* 0x000000398d00780c */ /* 0x040fe40003fa4270 */
[----:B------:R-:W-:-:S02]  /*162e0*/  ISETP.GT.AND P2, PT, R141, 0x40, PT ;  /* 0x000000408d00780c */ /* 0x000fc40003f44270 */
[C---:B------:R-:W-:Y:S02]  /*162f0*/  ISETP.GT.AND P4, PT, R141.reuse, 0x41, PT ;  /* 0x000000418d00780c */ /* 0x040fe40003f84270 */
[----:B------:R-:W-:Y:S02]  /*16300*/  ISETP.GT.AND P3, PT, R141, 0x48, PT ;  /* 0x000000488d00780c */ /* 0x000fe40003f64270 */
[----:B0-----:R-:W-:Y:S02]  /*16310*/  FSEL R128, R128, -INF , P6 ;  /* 0xff80000080807808 */ /* 0x001fe40003000000 */
[----:B------:R-:W-:Y:S02]  /*16320*/  FSEL R129, R129, -INF , P5 ;  /* 0xff80000081817808 */ /* 0x000fe40002800000 */
[----:B------:R-:W-:Y:S02]  /*16330*/  FSEL R130, R130, -INF , P2 ;  /* 0xff80000082827808 */ /* 0x000fe40001000000 */
[----:B------:R-:W-:-:S02]  /*16340*/  FSEL R132, R132, -INF , P4 ;  /* 0xff80000084847808 */ /* 0x000fc40002000000 */
[----:B------:R-:W-:Y:S02]  /*16350*/  FSEL R133, R145, -INF , P3 ;  /* 0xff80000091857808 */ /* 0x000fe40001800000 */
[C---:B------:R-:W-:Y:S02]  /*16360*/  ISETP.GT.AND P6, PT, R141.reuse, 0x49, PT ;  /* 0x000000498d00780c */ /* 0x040fe40003fc4270 */
[C---:B------:R-:W-:Y:S02]  /*16370*/  ISETP.GT.AND P5, PT, R141.reuse, 0x50, PT ;  /* 0x000000508d00780c */ /* 0x040fe40003fa4270 */
[C---:B------:R-:W-:Y:S02]  /*16380*/  ISETP.GT.AND P2, PT, R141.reuse, 0x51, PT ;  /* 0x000000518d00780c */ /* 0x040fe40003f44270 */
[C---:B------:R-:W-:Y:S02]  /*16390*/  ISETP.GT.AND P4, PT, R141.reuse, 0x58, PT ;  /* 0x000000588d00780c */ /* 0x040fe40003f84270 */
[----:B------:R-:W-:-:S02]  /*163a0*/  ISETP.GT.AND P3, PT, R141, 0x59, PT ;  /* 0x000000598d00780c */ /* 0x000fc40003f64270 */
[----:B------:R0:W-:Y:S01]  /*163b0*/  MUFU.TANH R141, R144 ;  /* 0x00000090008d7308 */ /* 0x0001e20000002400 */
[----:B---3--:R-:W-:Y:S02]  /*163c0*/  FSEL R148, R148, -INF , P5 ;  /* 0xff80000094947808 */ /* 0x008fe40002800000 */
[----:B------:R-:W-:Y:S02]  /*163d0*/  FSEL R149, R149, -INF , P2 ;  /* 0xff80000095957808 */ /* 0x000fe40001000000 */
[C---:B------:R-:W-:Y:S02]  /*163e0*/  ISETP.GT.AND P5, PT, R140.reuse, RZ, PT ;  /* 0x000000ff8c00720c */ /* 0x040fe40003fa4270 */
[----:B------:R-:W-:Y:S02]  /*163f0*/  ISETP.GT.AND P2, PT, R140, 0x9, PT ;  /* 0x000000098c00780c */ /* 0x000fe40003f44270 */
[----:B0-----:R-:W-:Y:S02]  /*16400*/  FMNMX.FTZ R144, R135, R11, !PT ;  /* 0x0000000b87907209 */ /* 0x001fe40007810000 */
[----:B-1----:R-:W-:-:S02]  /*16410*/  FSEL R161, R3, -INF , P5 ;  /* 0xff80000003a17808 */ /* 0x002fc40002800000 */
[----:B------:R-:W-:Y:S02]  /*16420*/  FMNMX.FTZ R144, R21, R144, !PT ;  /* 0x0000009015907209 */ /* 0x000fe40007810000 */
[----:B------:R-:W-:Y:S02]  /*16430*/  FSEL R8, R8, -INF , P2 ;  /* 0xff80000008087808 */ /* 0x000fe40001000000 */
[----:B------:R-:W-:Y:S02]  /*16440*/  FMNMX.FTZ R144, R120, R144, !PT ;  /* 0x0000009078907209 */ /* 0x000fe40007810000 */
[----:B------:R-:W-:Y:S02]  /*16450*/  ISETP.GT.AND P5, PT, R140, 0x11, PT ;  /* 0x000000118c00780c */ /* 0x000fe40003fa4270 */
[----:B------:R-:W-:Y:S02]  /*16460*/  FMNMX.FTZ R144, R121, R144, !PT ;  /* 0x0000009079907209 */ /* 0x000fe40007810000 */
[----:B------:R-:W-:-:S02]  /*16470*/  FSEL R14, R14, -INF , P5 ;  /* 0xff8000000e0e7808 */ /* 0x000fc40002800000 */
[----:B------:R-:W-:Y:S02]  /*16480*/  FMNMX.FTZ R144, R122, R144, !PT ;  /* 0x000000907a907209 */ /* 0x000fe40007810000 */
[----:B------:R-:W-:Y:S02]  /*16490*/  ISETP.GT.AND P2, PT, R140, 0x20, PT ;  /* 0x000000208c00780c */ /* 0x000fe40003f44270 */
[----:B------:R-:W-:Y:S02]  /*164a0*/  FMNMX.FTZ R144, R123, R144, !PT ;  /* 0x000000907b907209 */ /* 0x000fe40007810000 */
[----:B------:R-:W-:Y:S02]  /*164b0*/  FSEL R138, R138, -INF , P2 ;  /* 0xff8000008a8a7808 */ /* 0x000fe40001000000 */
[----:B------:R-:W-:Y:S02]  /*164c0*/  FMNMX.FTZ R144, R124, R144, !PT ;  /* 0x000000907c907209 */ /* 0x000fe40007810000 */
[----:B------:R-:W-:-:S02]  /*164d0*/  ISETP.GT.AND P5, PT, R140, 0x28, PT ;  /* 0x000000288c00780c */ /* 0x000fc40003fa4270 */
[----:B------:R-:W-:Y:S02]  /*164e0*/  FMNMX.FTZ R144, R125, R144, !PT ;  /* 0x000000907d907209 */ /* 0x000fe40007810000 */
[----:B------:R-:W-:Y:S02]  /*164f0*/  FSEL R142, R142, -INF , P5 ;  /* 0xff8000008e8e7808 */ /* 0x000fe40002800000 */
[----:B------:R-:W-:Y:S02]  /*16500*/  FMNMX.FTZ R144, R126, R144, !PT ;  /* 0x000000907e907209 */ /* 0x000fe40007810000 */
[----:B------:R-:W-:Y:S02]  /*16510*/  ISETP.GT.AND P2, PT, R140, 0x31, PT ;  /* 0x000000318c00780c */ /* 0x000fe40003f44270 */
[----:B------:R-:W-:Y:S02]  /*16520*/  FMNMX.FTZ R145, R134, R144, !PT ;  /* 0x0000009086917209 */ /* 0x000fe40007810000 */
[----:B------:R-:W0:Y:S01]  /*16530*/  MUFU.TANH R144, R157 ;  /* 0x0000009d00907308 */ /* 0x000e220000002400 */
[----:B------:R-:W-:-:S02]  /*16540*/  FSEL R147, R147, -INF , P2 ;  /* 0xff80000093937808 */ /* 0x000fc40001000000 */
[----:B------:R-:W-:Y:S02]  /*16550*/  FMNMX.FTZ R145, R137, R145, !PT ;  /* 0x0000009189917209 */ /* 0x000fe40007810000 */
[----:B------:R-:W-:Y:S02]  /*16560*/  ISETP.GT.AND P5, PT, R140, 0x39, PT ;  /* 0x000000398c00780c */ /* 0x000fe40003fa4270 */
[----:B------:R-:W-:Y:S02]  /*16570*/  FMNMX.FTZ R145, R136, R145, !PT ;  /* 0x0000009188917209 */ /* 0x000fe40007810000 */
[----:B------:R-:W-:Y:S02]  /*16580*/  ISETP.GT.AND P2, PT, R140, 0x48, PT ;  /* 0x000000488c00780c */ /* 0x000fe40003f44270 */
[----:B------:R-:W-:Y:S02]  /*16590*/  FMNMX.FTZ R145, R127, R145, !PT ;  /* 0x000000917f917209 */ /* 0x000fe40007810000 */
[----:B------:R-:W-:-:S02]  /*165a0*/  MOV R3, UR43 ;  /* 0x0000002b00037c02 */ /* 0x000fc40008000f00 */
[----:B------:R-:W-:Y:S02]  /*165b0*/  FMNMX.FTZ R145, R131, R145, !PT ;  /* 0x0000009183917209 */ /* 0x000fe40007810000 */
[----:B0-----:R-:W-:Y:S02]  /*165c0*/  FSEL R144, R144, -INF , P6 ;  /* 0xff80000090907808 */ /* 0x001fe40003000000 */
        /* <DEDUP_REMOVED lines=12> */
[----:B0-----:R-:W-:Y:S01]  /*16690*/  FSEL R145, R145, -INF , P4 ;  /* 0xff80000091917808 */ /* 0x001fe20002000000 */
[----:B------:R0:W1:Y:S01]  /*166a0*/  MUFU.TANH R152, R146 ;  /* 0x0000009200987308 */ /* 0x0000620000002400 */
[----:B------:R-:W-:Y:S02]  /*166b0*/  FMNMX.FTZ R156, R148, R156, !PT ;  /* 0x0000009c949c7209 */ /* 0x000fe40007810000 */
[----:B------:R-:W-:Y:S02]  /*166c0*/  ISETP.GT.AND P4, PT, R140, 0x8, PT ;  /* 0x000000088c00780c */ /* 0x000fe40003f84270 */
[----:B------:R-:W-:Y:S02]  /*166d0*/  FMNMX.FTZ R156, R149, R156, !PT ;  /* 0x0000009c959c7209 */ /* 0x000fe40007810000 */
[----:B------:R-:W-:-:S02]  /*166e0*/  FSEL R5, R5, -INF , P4 ;  /* 0xff80000005057808 */ /* 0x000fc40002000000 */
[----:B0-----:R-:W-:Y:S01]  /*166f0*/  FSEL R146, R153, -INF , P3 ;  /* 0xff80000099927808 */ /* 0x001fe20001800000 */
[----:B------:R-:W-:Y:S01]  /*16700*/  FMUL.FTZ R153, R150, UR39 ;  /* 0x0000002796997c20 */ /* 0x000fe20008410000 */
[----:B------:R-:W-:Y:S01]  /*16710*/  FMNMX.FTZ R156, R145, R156, !PT ;  /* 0x0000009c919c7209 */ /* 0x000fe20007810000 */
[----:B------:R-:W-:Y:S01]  /*16720*/  FMUL.FTZ R150, R151, UR39 ;  /* 0x0000002797967c20 */ /* 0x000fe20008410000 */
[----:B------:R-:W-:Y:S01]  /*16730*/  ISETP.GT.AND P3, PT, R140, 0x1, PT ;  /* 0x000000018c00780c */ /* 0x000fe20003f64270 */
[----:B------:R-:W-:Y:S01]  /*16740*/  FMUL.FTZ R151, R154, UR39 ;  /* 0x000000279a977c20 */ /* 0x000fe20008410000 */
[----:B------:R-:W-:Y:S01]  /*16750*/  FMNMX.FTZ R156, R146, R156, !PT ;  /* 0x0000009c929c7209 */ /* 0x000fe20007810000 */
[----:B------:R-:W0:Y:S01]  /*16760*/  MUFU.TANH R153, R153 ;  /* 0x0000009900997308 */ /* 0x000e220000002400 */
[----:B------:R-:W-:Y:S01]  /*16770*/  ISETP.GT.AND P4, PT, R140, 0x19, PT ;  /* 0x000000198c00780c */ /* 0x000fe20003f84270 */
[----:B------:R-:W-:Y:S01]  /*16780*/  FMUL.FTZ R154, R155, UR39 ;  /* 0x000000279b9a7c20 */ /* 0x000fe20008410000 */
[----:B------:R-:W-:Y:S01]  /*16790*/  FMUL.FTZ R155, R158, UR39 ;  /* 0x000000279e9b7c20 */ /* 0x000fe20008410000 */
[----:B------:R-:W2:Y:S01]  /*167a0*/  SHFL.BFLY PT, R157, R156, 0x2, 0x1f ;  /* 0x0c401f009c9d7f89 */ /* 0x000ea200000e0000 */
[----:B------:R-:W-:Y:S01]  /*167b0*/  FSEL R141, R141, -INF , P4 ;  /* 0xff8000008d8d7808 */ /* 0x000fe20002000000 */
[----:B------:R-:W-:Y:S01]  /*167c0*/  FMUL.FTZ R158, R163, UR39 ;  /* 0x00000027a39e7c20 */ /* 0x000fe20008410000 */
[----:B------:R-:W-:Y:S01]  /*167d0*/  ISETP.GT.AND P4, PT, R140, 0x30, PT ;  /* 0x000000308c00780c */ /* 0x000fe20003f84270 */
[----:B------:R-:W3:Y:S03]  /*167e0*/  MUFU.TANH R150, R150 ;  /* 0x0000009600967308 */ /* 0x000ee60000002400 */
[----:B-1----:R-:W-:-:S02]  /*167f0*/  FSEL R152, R152, -INF , P4 ;  /* 0xff80000098987808 */ /* 0x002fc40002000000 */
[----:B------:R-:W-:-:S03]  /*16800*/  ISETP.GT.AND P4, PT, R140, 0x41, PT ;  /* 0x000000418c00780c */ /* 0x000fc60003f84270 */
[----:B------:R-:W1:Y:S01]  /*16810*/  MUFU.TANH R151, R151 ;  /* 0x0000009700977308 */ /* 0x000e620000002400 */
[----:B0-----:R-:W-:Y:S02]  /*16820*/  FSEL R153, R153, -INF , P6 ;  /* 0xff80000099997808 */ /* 0x001fe40003000000 */
[----:B------:R-:W-:-:S05]  /*16830*/  ISETP.GT.AND P6, PT, R140, 0x49, PT ;  /* 0x000000498c00780c */ /* 0x000fca0003fc4270 */
[----:B------:R-:W0:Y:S01]  /*16840*/  MUFU.TANH R154, R154 ;  /* 0x0000009a009a7308 */ /* 0x000e220000002400 */
[----:B---3--:R-:W-:Y:S02]  /*16850*/  FSEL R150, R150, -INF , P5 ;  /* 0xff80000096967808 */ /* 0x008fe40002800000 */
[----:B------:R-:W-:Y:S02]  /*16860*/  ISETP.GT.AND P5, PT, R140, 0x50, PT ;  /* 0x000000508c00780c */ /* 0x000fe40003fa4270 */
[----:B--2---:R-:W-:Y:S01]  /*16870*/  FMNMX.FTZ R160, R156, R157, !PT ;  /* 0x0000009d9ca07209 */ /* 0x004fe20007810000 */
[----:B------:R-:W-:Y:S01]  /*16880*/  FMUL.FTZ R157, R162, UR39 ;  /* 0x00000027a29d7c20 */ /* 0x000fe20008410000 */
[----:B------:R-:W-:Y:S01]  /*16890*/  FSEL R162, R4, -INF , P3 ;  /* 0xff80000004a27808 */ /* 0x000fe20001800000 */
[----:B------:R-:W-:Y:S01]  /*168a0*/  FMUL.FTZ R156, R159, UR39 ;  /* 0x000000279f9c7c20 */ /* 0x000fe20008410000 */
[----:B------:R-:W-:Y:S01]  /*168b0*/  FMNMX.FTZ R4, R161, R10, !PT ;  /* 0x0000000aa1047209 */ /* 0x000fe20007810000 */
[----:B------:R-:W2:Y:S01]  /*168c0*/  SHFL.BFLY PT, R0, R160, 0x1, 0x1f ;  /* 0x0c201f00a0007f89 */ /* 0x000ea200000e0000 */
[----:B------:R-:W-:Y:S01]  /*168d0*/  ISETP.GT.AND P3, PT, R140, 0x18, PT ;  /* 0x000000188c00780c */ /* 0x000fe20003f64270 */
[----:B------:R-:W3:Y:S01]  /*168e0*/  MUFU.TANH R155, R155 ;  /* 0x0000009b009b7308 */ /* 0x000ee20000002400 */
[----:B------:R-:W-:Y:S01]  /*168f0*/  FMNMX.FTZ R4, R162, R4, !PT ;  /* 0x00000004a2047209 */ /* 0x000fe20007810000 */
[----:B------:R-:W-:Y:S01]  /*16900*/  FMUL.FTZ R159, R166, UR39 ;  /* 0x00000027a69f7c20 */ /* 0x000fe20008410000 */
[----:B------:R-:W-:-:S02]  /*16910*/  FSEL R20, R20, -INF , P3 ;  /* 0xff80000014147808 */ /* 0x000fc40001800000 */
[----:B------:R-:W-:Y:S02]  /*16920*/  FMNMX.FTZ R4, R5, R4, !PT ;  /* 0x0000000405047209 */ /* 0x000fe40007810000 */
[----:B------:R-:W-:Y:S01]  /*16930*/  ISETP.GT.AND P3, PT, R140, 0x29, PT ;  /* 0x000000298c00780c */ /* 0x000fe20003f64270 */
[----:B------:R-:W4:Y:S01]  /*16940*/  MUFU.TANH R156, R156 ;  /* 0x0000009c009c7308 */ /* 0x000f220000002400 */
[----:B------:R-:W-:Y:S02]  /*16950*/  FMNMX.FTZ R4, R8, R4, !PT ;  /* 0x0000000408047209 */ /* 0x000fe40007810000 */
[----:B------:R-:W-:Y:S02]  /*16960*/  FSEL R143, R143, -INF , P3 ;  /* 0xff8000008f8f7808 */ /* 0x000fe40001800000 */
[----:B------:R-:W-:Y:S02]  /*16970*/  FMNMX.FTZ R4, R9, R4, !PT ;  /* 0x0000000409047209 */ /* 0x000fe40007810000 */
[----:B------:R-:W-:Y:S01]  /*16980*/  ISETP.GT.AND P3, PT, R140, 0x40, PT ;  /* 0x000000408c00780c */ /* 0x000fe20003f64270 */
[----:B------:R-:W4:Y:S01]  /*16990*/  MUFU.TANH R157, R157 ;  /* 0x0000009d009d7308 */ /* 0x000f220000002400 */
[----:B------:R-:W-:-:S02]  /*169a0*/  FMNMX.FTZ R4, R14, R4, !PT ;  /* 0x000000040e047209 */ /* 0x000fc40007810000 */
[----:B-1----:R-:W-:Y:S02]  /*169b0*/  FSEL R151, R151, -INF , P3 ;  /* 0xff80000097977808 */ /* 0x002fe40001800000 */
[----:B------:R-:W-:Y:S02]  /*169c0*/  FMNMX.FTZ R4, R20, R4, !PT ;  /* 0x0000000414047209 */ /* 0x000fe40007810000 */
[----:B0-----:R-:W-:Y:S01]  /*169d0*/  FSEL R154, R154, -INF , P4 ;  /* 0xff8000009a9a7808 */ /* 0x001fe20002000000 */
[----:B------:R-:W0:Y:S01]  /*169e0*/  MUFU.TANH R158, R158 ;  /* 0x0000009e009e7308 */ /* 0x000e220000002400 */
[----:B------:R-:W-:Y:S02]  /*169f0*/  FMNMX.FTZ R4, R141, R4, !PT ;  /* 0x000000048d047209 */ /* 0x000fe40007810000 */
[----:B---3--:R-:W-:Y:S02]  /*16a00*/  FSEL R155, R155, -INF , P2 ;  /* 0xff8000009b9b7808 */ /* 0x008fe40001000000 */
[----:B------:R-:W-:-:S02]  /*16a10*/  FMNMX.FTZ R4, R138, R4, !PT ;  /* 0x000000048a047209 */ /* 0x000fc40007810000 */
[----:B--2---:R-:W-:Y:S01]  /*16a20*/  FMNMX.FTZ R0, R160, R0, !PT ;  /* 0x00000000a0007209 */ /* 0x004fe20007810000 */
[----:B------:R-:W1:Y:S01]  /*16a30*/  MUFU.TANH R159, R159 ;  /* 0x0000009f009f7308 */ /* 0x000e620000002400 */
[----:B------:R-:W-:Y:S02]  /*16a40*/  FMNMX.FTZ R4, R139, R4, !PT ;  /* 0x000000048b047209 */ /* 0x000fe40007810000 */
[----:B----4-:R-:W-:Y:S01]  /*16a50*/  FSEL R156, R156, -INF , P6 ;  /* 0xff8000009c9c7808 */ /* 0x010fe20003000000 */
[----:B------:R-:W-:Y:S01]  /*16a60*/  FMUL.FTZ R164, R0, R3 ;  /* 0x0000000300a47220 */ /* 0x000fe20000410000 */
[----:B------:R-:W-:Y:S02]  /*16a70*/  FMNMX.FTZ R4, R142, R4, !PT ;  /* 0x000000048e047209 */ /* 0x000fe40007810000 */
[----:B------:R-:W-:Y:S01]  /*16a80*/  ISETP.GT.AND P4, PT, R140, 0x51, PT ;  /* 0x000000518c00780c */ /* 0x000fe20003f84270 */
[----:B------:R-:W2:Y:S01]  /*16a90*/  MUFU.TANH R160, R167 ;  /* 0x000000a700a07308 */ /* 0x000ea20000002400 */
[----:B------:R-:W-:-:S02]  /*16aa0*/  FMNMX.FTZ R4, R143, R4, !PT ;  /* 0x000000048f047209 */ /* 0x000fc40007810000 */
[----:B------:R-:W-:Y:S02]  /*16ab0*/  FSEL R157, R157, -INF , P5 ;  /* 0xff8000009d9d7808 */ /* 0x000fe40002800000 */
[----:B------:R-:W-:Y:S02]  /*16ac0*/  FMNMX.FTZ R4, R152, R4, !PT ;  /* 0x0000000498047209 */ /* 0x000fe40007810000 */
[----:B------:R-:W-:Y:S02]  /*16ad0*/  ISETP.GT.AND P2, PT, R140, 0x58, PT ;  /* 0x000000588c00780c */ /* 0x000fe40003f44270 */
[----:B------:R-:W-:Y:S02]  /*16ae0*/  FMNMX.FTZ R4, R147, R4, !PT ;  /* 0x0000000493047209 */ /* 0x000fe40007810000 */
[----:B0-----:R-:W-:Y:S02]  /*16af0*/  FSEL R158, R158, -INF , P4 ;  /* 0xff8000009e9e7808 */ /* 0x001fe40002000000 */
[----:B------:R-:W-:-:S02]  /*16b00*/  FMNMX.FTZ R4, R153, R4, !PT ;  /* 0x0000000499047209 */ /* 0x000fc40007810000 */
[----:B------:R-:W-:Y:S02]  /*16b10*/  ISETP.GT.AND P6, PT, R140, 0x59, PT ;  /* 0x000000598c00780c */ /* 0x000fe40003fc4270 */
[----:B------:R-:W-:Y:S02]  /*16b20*/  FMNMX.FTZ R4, R150, R4, !PT ;  /* 0x0000000496047209 */ /* 0x000fe40007810000 */
[----:B-1----:R-:W-:Y:S02]  /*16b30*/  FSEL R159, R159, -INF , P2 ;  /* 0xff8000009f9f7808 */ /* 0x002fe40001000000 */
[----:B------:R-:W-:Y:S02]  /*16b40*/  FMNMX.FTZ R4, R151, R4, !PT ;  /* 0x0000000497047209 */ /* 0x000fe40007810000 */
[----:B------:R-:W-:Y:S02]  /*16b50*/  FSETP.NEU.FTZ.AND P3, PT, R0, -INF , PT ;  /* 0xff8000000000780b */ /* 0x000fe40003f7d000 */
[----:B------:R-:W-:-:S02]  /*16b60*/  FMNMX.FTZ R4, R154, R4, !PT ;  /* 0x000000049a047209 */ /* 0x000fc40007810000 */
[----:B--2---:R-:W-:Y:S02]  /*16b70*/  FSEL R160, R160, -INF , P6 ;  /* 0xff800000a0a07808 */ /* 0x004fe40003000000 */
[----:B------:R-:W-:Y:S02]  /*16b80*/  FMNMX.FTZ R4, R155, R4, !PT ;  /* 0x000000049b047209 */ /* 0x000fe40007810000 */
[----:B------:R-:W-:Y:S02]  /*16b90*/  FSEL R164, R164, RZ, P3 ;  /* 0x000000ffa4a47208 */ /* 0x000fe40001800000 */
[----:B------:R-:W-:-:S03]  /*16ba0*/  FMNMX.FTZ R4, R156, R4, !PT ;  /* 0x000000049c047209 */ /* 0x000fc60007810000 */
        /* <DEDUP_REMOVED lines=14> */
[----:B------:R-:W-:Y:S01]  /*16c90*/  MUFU.EX2 R188, R188 ;  /* 0x000000bc00bc7308 */ /* 0x000fe20000000800 */
[-CC-:B------:R-:W-:Y:S01]  /*16ca0*/  FFMA.FTZ R176, R127, R3.reuse, -R164.reuse ;  /* 0x000000037fb07223 */ /* 0x180fe200000108a4 */
[-CC-:B------:R-:W-:Y:S01]  /*16cb0*/  FFMA.FTZ R121, R121, R3.reuse, -R164.reuse ;  /* 0x0000000379797223 */ /* 0x180fe200000108a4 */
[-CC-:B------:R-:W-:Y:S01]  /*16cc0*/  FFMA.FTZ R127, R131, R3.reuse, -R164.reuse ;  /* 0x00000003837f7223 */ /* 0x180fe200000108a4 */
[----:B------:R-:W0:Y:S01]  /*16cd0*/  SHFL.BFLY PT, R123, R4, 0x2, 0x1f ;  /* 0x0c401f00047b7f89 */ /* 0x000e2200000e0000 */
        /* <DEDUP_REMOVED lines=9> */
[----:B------:R-:W-:-:S02]  /*16d70*/  FFMA.FTZ R170, R145, R3, -R164 ;  /* 0x0000000391aa7223 */ /* 0x000fc400000108a4 */
        /* <DEDUP_REMOVED lines=10> */
[----:B------:R-:W-:-:S03]  /*16e20*/  FFMA.FTZ R128, R146, R3, -R164 ;  /* 0x0000000392807223 */ /* 0x000fc600000108a4 */
[C---:B------:R-:W-:Y:S01]  /*16e30*/  FSETP.NEU.FTZ.AND P2, PT, R4.reuse, -INF , PT ;  /* 0xff8000000400780b */ /* 0x040fe20003f5d000 */
[----:B------:R-:W-:Y:S02]  /*16e40*/  FMUL.FTZ R130, R4, R3 ;  /* 0x0000000304827220 */ /* 0x000fe40000410000 */
[----:B------:R-:W-:Y:S03]  /*16e50*/  MUFU.EX2 R180, R180 ;  /* 0x000000b400b47308 */ /* 0x000fe60000000800 */
[----:B------:R-:W-:-:S05]  /*16e60*/  FSEL R130, R130, RZ, P2 ;  /* 0x000000ff82827208 */ /* 0x000fca0001000000 */
[-CC-:B------:R-:W-:Y:S01]  /*16e70*/  FFMA.FTZ R191, R5, R3.reuse, -R130.reuse ;  /* 0x0000000305bf7223 */ /* 0x180fe20000010882 */
[----:B------:R-:W-:Y:S01]  /*16e80*/  FSEL R5, R0, RZ, P3 ;  /* 0x000000ff00057208 */ /* 0x000fe20001800000 */
[-CC-:B------:R-:W-:Y:S01]  /*16e90*/  FFMA.FTZ R129, R14, R3.reuse, -R130.reuse ;  /* 0x000000030e817223 */ /* 0x180fe20000010882 */
[----:B------:R-:W-:Y:S01]  /*16ea0*/  FSEL R14, R4, RZ, P2 ;  /* 0x000000ff040e7208 */ /* 0x000fe20001000000 */
[-CC-:B------:R-:W-:Y:S01]  /*16eb0*/  FFMA.FTZ R189, R161, R3.reuse, -R130.reuse ;  /* 0x00000003a1bd7223 */ /* 0x180fe20000010882 */
[-CC-:B------:R-:W-:Y:S01]  /*16ec0*/  FFMA.FTZ R132, R162, R3.reuse, -R130.reuse ;  /* 0x00000003a2847223 */ /* 0x180fe20000010882 */
[----:B------:R-:W-:Y:S01]  /*16ed0*/  FADD.FTZ R5, -R5, R11 ;  /* 0x0000000b05057221 */ /* 0x000fe20000010100 */
[-C--:B------:R-:W-:Y:S01]  /*16ee0*/  FFMA.FTZ R131, R8, R3.reuse, -R130 ;  /* 0x0000000308837223 */ /* 0x080fe20000010882 */
[----:B------:R-:W-:Y:S01]  /*16ef0*/  FADD.FTZ R10, -R14, R10 ;  /* 0x0000000a0e0a7221 */ /* 0x000fe20000010100 */
[----:B------:R-:W-:Y:S01]  /*16f00*/  MUFU.EX2 R191, R191 ;  /* 0x000000bf00bf7308 */ /* 0x000fe20000000800 */
[-C--:B------:R-:W-:Y:S01]  /*16f10*/  FMUL.FTZ R5, R5, R3.reuse ;  /* 0x0000000305057220 */ /* 0x080fe20000410000 */
[-CC-:B------:R-:W-:Y:S01]  /*16f20*/  FFMA.FTZ R185, R9, R3.reuse, -R130.reuse ;  /* 0x0000000309b97223 */ /* 0x180fe20000010882 */
[-C--:B------:R-:W-:Y:S01]  /*16f30*/  FMUL.FTZ R10, R10, R3.reuse ;  /* 0x000000030a0a7220 */ /* 0x080fe20000410000 */
        /* <DEDUP_REMOVED lines=19> */
[----:B------:R1:W2:Y:S01]  /*17070*/  MUFU.EX2 R5, R10 ;  /* 0x0000000a00057308 */ /* 0x0002a20000000800 */
[----:B0----5:R-:W-:-:S04]  /*17080*/  FFMA.FTZ R7, R14, R7, R188 ;  /* 0x000000070e077223 */ /* 0x021fc800000100bc */
[----:B------:R-:W-:-:S03]  /*17090*/  FADD.FTZ R7, R135, R7 ;  /* 0x0000000787077221 */ /* 0x000fc60000010000 */
[----:B------:R-:W0:Y:S01]  /*170a0*/  MUFU.EX2 R132, R132 ;  /* 0x0000008400847308 */ /* 0x000e220000000800 */
[----:B-1----:R-:W-:-:S07]  /*170b0*/  FFMA.FTZ R10, R160, R3, -R130 ;  /* 0x00000003a00a7223 */ /* 0x002fce0000010882 */
[----:B------:R-:W1:Y:S01]  /*170c0*/  MUFU.EX2 R131, R131 ;  /* 0x0000008300837308 */ /* 0x000e620000000800 */
[----:B--2---:R-:W-:-:S07]  /*170d0*/  FFMA.FTZ R6, R5, R6, R189 ;  /* 0x0000000605067223 */ /* 0x004fce00000100bd */
[----:B------:R-:W2:Y:S01]  /*170e0*/  MUFU.EX2 R185, R185 ;  /* 0x000000b900b97308 */ /* 0x000ea20000000800 */
[----:B0-----:R-:W-:Y:S01]  /*170f0*/  FADD.FTZ R130, R132, R6 ;  /* 0x0000000684827221 */ /* 0x001fe20000010000 */
[----:B------:R-:W-:-:S03]  /*17100*/  FADD.FTZ R6, R190, R7 ;  /* 0x00000007be067221 */ /* 0x000fc60000010000 */
[----:B------:R-:W-:Y:S01]  /*17110*/  FADD.FTZ R7, R191, R130 ;  /* 0x00000082bf077221 */ /* 0x000fe20000010000 */
        /* <DEDUP_REMOVED lines=78> */
.L_x_2886:
[----:B------:R-:W-:Y:S01]  /*17600*/  ISETP.GT.AND P2, PT, R12, R220, PT ;  /* 0x000000dc0c00720c */ /* 0x000fe20003f44270 */
[----:B------:R-:W-:Y:S01]  /*17610*/  VIADD R15, R15, 0x30860 ;  /* 0x000308600f0f7836 */ /* 0x000fe20000000000 */
[----:B------:R-:W-:Y:S01]  /*17620*/  F2FP.F16.F32.PACK_AB R187, R9, R187 ;  /* 0x000000bb09bb723e */ /* 0x000fe200000000ff */
[----:B------:R-:W-:Y:S01]  /*17630*/  IMAD.MOV.U32 R9, RZ, RZ, R196 ;  /* 0x000000ffff097224 */ /* 0x000fe200078e00c4 */
[----:B------:R-:W-:Y:S02]  /*17640*/  F2FP.F16.F32.PACK_AB R181, R8, R181 ;  /* 0x000000b508b5723e */ /* 0x000fe400000000ff */
        /* <DEDUP_REMOVED lines=26> */
[----:B------:R-:W-:Y:S02]  /*177f0*/  IADD3 R12, R12, -0x1, RZ ;  /* 0xffffffff0c0c7810 */ /* 0x000fe40007ffe0ff */
[----:B------:R-:W-:Y:S01]  /*17800*/  MOV R8, R199 ;  /* 0x000000c700087202 */ /* 0x000fe20000000f00 */
[----:B0-----:R-:W-:Y:S06]  /*17810*/  @P2 BRA `(.L_x_2887) ;  /* 0xffffffd000042947 */ /* 0x001fec000383ffff */
[----:B------:R-:W-:Y:S05]  /*17820*/  BSYNC B1 ;  /* 0x0000000000017941 */ /* 0x000fea0003800000 */
.L_x_2874:
[----:B------:R-:W-:Y:S05]  /*17830*/  BSYNC B0 ;  /* 0x0000000000007941 */ /* 0x000fea0003800000 */
.L_x_2873:
[----:B------:R-:W-:Y:S01]  /*17840*/  ISETP.GE.AND P1, PT, R12, RZ, PT ;  /* 0x000000ff0c00720c */ /* 0x000fe20003f26270 */
[----:B------:R-:W-:-:S12]  /*17850*/  BSSY B0, `(.L_x_2888) ;  /* 0x0000290000007945 */ /* 0x000fd80003800000 */
[----:B------:R-:W-:Y:S05]  /*17860*/  @!P1 BRA `(.L_x_2889) ;  /* 0x0000002800389947 */ /* 0x000fea0003800000 */
[----:B------:R-:W-:Y:S01]  /*17870*/  IMAD.MOV.U32 R10, RZ, RZ, R4 ;  /* 0x000000ffff0a7224 */ /* 0x000fe200078e0004 */
[----:B------:R-:W-:Y:S01]  /*17880*/  MOV R11, R0 ;  /* 0x00000000000b7202 */ /* 0x000fe20000000f00 */
[----:B------:R-:W-:Y:S02]  /*17890*/  IMAD.MOV.U32 R8, RZ, RZ, R199 ;  /* 0x000000ffff087224 */ /* 0x000fe400078e00c7 */
[----:B------:R-:W-:-:S07]  /*178a0*/  IMAD.MOV.U32 R9, RZ, RZ, R196 ;  /* 0x000000ffff097224 */ /* 0x000fce00078e00c4 */
.L_x_2902:
[----:B------:R-:W-:-:S04]  /*178b0*/  IADD3 R13, R9, 0x1, RZ ;  /* 0x00000001090d7810 */ /* 0x000fc80007ffe0ff */
[----:B------:R-:W-:-:S04]  /*178c0*/  ISETP.NE.AND P1, PT, R13, 0x2, PT ;  /* 0x000000020d00780c */ /* 0x000fc80003f25270 */
[----:B------:R-:W-:Y:S02]  /*178d0*/  SEL R13, R13, RZ, P1 ;  /* 0x000000ff0d0d7207 */ /* 0x000fe40000800000 */
[----:B------:R-:W-:-:S03]  /*178e0*/  SEL R199, RZ, 0x1, P1 ;  /* 0x00000001ffc77807 */ /* 0x000fc60000800000 */
[----:B------:R-:W-:Y:S01]  /*178f0*/  IMAD.MOV.U32 R196, RZ, RZ, R13 ;  /* 0x000000ffffc47224 */ /* 0x000fe200078e000d */
[----:B------:R-:W-:Y:S01]  /*17900*/  LOP3.LUT R199, R8, R199, RZ, 0x3c, !PT ;  /* 0x000000c708c77212 */ /* 0x000fe200078e3cff */
[----:B------:R-:W-:Y:S06]  /*17910*/  @!P0 BRA `(.L_x_2890) ;  /* 0x0000000000048947 */ /* 0x000fec0003800000 */
[----:B------:R-:W-:Y:S01]  /*17920*/  BPT.TRAP 0x1 ;  /* 0x000000040000795c */ /* 0x000fe20000300000 */
.L_x_2890:
[----:B------:R-:W-:Y:S01]  /*17930*/  IMAD R0, R196, 0x8, R2 ;  /* 0x00000008c4007824 */ /* 0x000fe200078e0202 */
[----:B------:R-:W-:-:S04]  /*17940*/  SHF.L.U32 R3, R199, 0x1f, RZ ;  /* 0x0000001fc7037819 */ /* 0x000fc800000006ff */
[----:B------:R0:W1:Y:S01]  /*17950*/  SYNCS.PHASECHK.TRANS64.TRYWAIT P1, [R0+URZ+0x30830], R3 ;  /* 0x03083003000075a7 */ /* 0x000062000802017f */
[----:B------:R-:W-:Y:S05]  /*17960*/  @!P0 BRA `(.L_x_2891) ;  /* 0x0000000000048947 */ /* 0x000fea0003800000 */
[----:B------:R-:W-:Y:S01]  /*17970*/  BPT.TRAP 0x1 ;  /* 0x000000040000795c */ /* 0x000fe20000300000 */
.L_x_2891:
[----:B------:R-:W-:Y:S01]  /*17980*/  IMAD R126, R196, 0x900, R218 ;  /* 0x00000900c47e7824 */ /* 0x000fe200078e02da */
[----:B------:R-:W-:Y:S03]  /*17990*/  BSSY B1, `(.L_x_2892) ;  /* 0x0000006000017945 */ /* 0x000fe60003800000 */
[C---:B------:R-:W-:Y:S01]  /*179a0*/  VIADD R124, R126.reuse, 0x4 ;  /* 0x000000047e7c7836 */ /* 0x040fe20000000000 */
[----:B------:R-:W-:Y:S01]  /*179b0*/  IADD3 R122, R126, 0x2, RZ ;  /* 0x000000027e7a7810 */ /* 0x000fe20007ffe0ff */
[----:B-1----:R-:W-:Y:S06]  /*179c0*/  @P1 BRA `(.L_x_2893) ;  /* 0x0000000000081947 */ /* 0x002fec0003800000 */
[----:B------:R-:W1:Y:S02]  /*179d0*/  SYNCS.PHASECHK.TRANS64.TRYWAIT P1, [R0+URZ+0x30830], R3 ;  /* 0x03083003000075a7 */ /* 0x000e64000802017f */
[----:B-1----:R-:W-:Y:S05]  /*179e0*/  @!P1 BRA `(.L_x_2894) ;  /* 0x000000e000dc9947 */ /* 0x002fea0003800000 */
.L_x_2893:
[----:B------:R-:W-:Y:S05]  /*179f0*/  BSYNC B1 ;  /* 0x0000000000017941 */ /* 0x000fea0003800000 */
.L_x_2892:
[----:B------:R-:W2:Y:S04]  /*17a00*/  LDL.64 R128, [R1+0x30] ;  /* 0x0000300001807983 */ /* 0x000ea80000100a00 */
[----:B------:R-:W3:Y:S01]  /*17a10*/  LDL.64 R226, [R1+0x28] ;  /* 0x0000280001e27983 */ /* 0x000ee20000100a00 */
        /* <DEDUP_REMOVED lines=9> */
[----:B01----:R-:W-:Y:S01]  /*17ab0*/  MOV R3, UR38 ;  /* 0x0000002600037c02 */ /* 0x003fe20008000f00 */
        /* <DEDUP_REMOVED lines=138> */
[----:B-----5:R-:W-:Y:S01]  /*18360*/  WARPGROUP.ARRIVE ;  /* 0x00000000000079c5 */ /* 0x020fe20000000000 */
[----:B---3--:R-:W-:Y:S02]  /*18370*/  R2UR UR44, R226 ;  /* 0x00000000e22c72ca */ /* 0x008fe400000e0000 */
[----:B------:R-:W-:Y:S02]  /*18380*/  R2UR UR45, R227 ;  /* 0x00000000e32d72ca */ /* 0x000fe400000e0000 */
[----:B------:R-:W2:Y:S06]  /*18390*/  LDL.64 R226, [R1+0x10] ;  /* 0x0000100001e27983 */ /* 0x000eac0000100a00 */
[----:B------:R-:W-:Y:S01]  /*183a0*/  HGMMA.64x96x16.F32 R120, gdesc[UR48], RZ, !UPT, gsb0 ;  /* 0x01600000307879f0 */ /* 0x000fe2000c0008ff */
[----:B------:R-:W-:Y:S01]  /*183b0*/  R2UR UR49, R213 ;  /* 0x00000000d53172ca */ /* 0x000fe200000e0000 */
        /* <DEDUP_REMOVED lines=9> */
[----:B------:R-:W3:Y:S01]  /*18450*/  LDL.64 R212, [R1+0x20] ;  /* 0x0000200001d47983 */ /* 0x000ee20000100a00 */
[----:B------:R-:W-:Y:S02]  /*18460*/  WARPGROUP.DEPBAR.LE gsb0, 0x0 ;  /* 0x00008000000079c5 */ /* 0x000fe40000010000 */
[----:B------:R-:W-:Y:S01]  /*18470*/  WARPGROUP.ARRIVE ;  /* 0x00000000000079c5 */ /* 0x000fe20000000000 */
[----:B---3--:R-:W-:Y:S02]  /*18480*/  R2UR UR40, R212 ;  /* 0x00000000d42872ca */ /* 0x008fe400000e0000 */
[----:B------:R-:W-:Y:S02]  /*18490*/  R2UR UR41, R213 ;  /* 0x00000000d52972ca */ /* 0x000fe400000e0000 */
[----:B------:R-:W3:Y:S11]  /*184a0*/  LDL.64 R212, [R1+0x8] ;  /* 0x0000080001d47983 */ /* 0x000ef60000100a00 */
[----:B------:R-:W-:Y:S01]  /*184b0*/  HGMMA.64x96x16.F32 R120, gdesc[UR40], R120, gsb0 ;  /* 0x01600000287879f0 */ /* 0x000fe20008000878 */
[----:B------:R-:W-:-:S02]  /*184c0*/  R2UR UR43, R20 ;  /* 0x00000000142b72ca */ /* 0x000fc400000e0000 */
[----:B------:R-:W-:Y:S02]  /*184d0*/  R2UR UR42, R21 ;  /* 0x00000000152a72ca */ /* 0x000fe400000e0000 */
[----:B------:R-:W4:Y:S01]  /*184e0*/  LDL.64 R20, [R1+0x18] ;  /* 0x0000180001147983 */ /* 0x000f220000100a00 */
[----:B--2---:R-:W-:Y:S02]  /*184f0*/  R2UR UR32, R226 ;  /* 0x00000000e22072ca */ /* 0x004fe400000e0000 */
[----:B------:R-:W-:Y:S01]  /*18500*/  R2UR UR33, R227 ;  /* 0x00000000e32172ca */ /* 0x000fe200000e0000 */
[----:B------:R-:W-:Y:S02]  /*18510*/  WARPGROUP.DEPBAR.LE gsb0, 0x0 ;  /* 0x00008000000079c5 */ /* 0x000fe40000010000 */
[----:B------:R-:W-:Y:S01]  /*18520*/  WARPGROUP.ARRIVE ;  /* 0x00000000000079c5 */ /* 0x000fe20000000000 */
[----:B----4-:R-:W-:Y:S02]  /*18530*/  R2UR UR36, R20 ;  /* 0x00000000142472ca */ /* 0x010fe400000e0000 */
[----:B------:R-:W-:-:S13]  /*18540*/  R2UR UR37, R21 ;  /* 0x00000000152572ca */ /* 0x000fda00000e0000 */
[----:B------:R-:W-:Y:S01]  /*18550*/  HGMMA.64x96x16.F32 R120, gdesc[UR36], R120, gsb0 ;  /* 0x01600000247879f0 */ /* 0x000fe20008000878 */
[----:B---3--:R-:W-:Y:S02]  /*18560*/  R2UR UR28, R212 ;  /* 0x00000000d41c72ca */ /* 0x008fe400000e0000 */
        /* <DEDUP_REMOVED lines=41> */
[----:B------:R-:W-:Y:S11]  /*18800*/  @!P0 BRA `(.L_x_2895) ;  /* 0x0000000000048947 */ /* 0x000ff60003800000 */
[----:B------:R-:W-:Y:S01]  /*18810*/  BPT.TRAP 0x1 ;  /* 0x000000040000795c */ /* 0x000fe20000300000 */
.L_x_2895:
[----:B------:R-:W-:Y:S01]  /*18820*/  SHF.L.U32 R0, R8, 0x1f, RZ ;  /* 0x0000001f08007819 */ /* 0x000fe200000006ff */
[----:B------:R-:W-:-:S04]  /*18830*/  IMAD R15, R9, 0x8, R2 ;  /* 0x00000008090f7824 */ /* 0x000fc800078e0202 */
[----:B------:R0:W1:Y:S01]  /*18840*/  SYNCS.PHASECHK.TRANS64.TRYWAIT P1, [R15+URZ+0x30850], R0 ;  /* 0x030850000f0075a7 */ /* 0x000062000802017f */
[----:B------:R-:W-:Y:S05]  /*18850*/  @!P0 BRA `(.L_x_2896) ;  /* 0x0000000000048947 */ /* 0x000fea0003800000 */
[----:B------:R-:W-:Y:S01]  /*18860*/  BPT.TRAP 0x1 ;  /* 0x000000040000795c */ /* 0x000fe20000300000 */
.L_x_2896:
[----:B------:R-:W-:Y:S04]  /*18870*/  BSSY B1, `(.L_x_2897) ;  /* 0x0000004000017945 */ /* 0x000fe80003800000 */
[----:B-1----:R-:W-:Y:S05]  /*18880*/  @P1 BRA `(.L_x_2898) ;  /* 0x0000000000081947 */ /* 0x002fea0003800000 */
[----:B------:R-:W1:Y:S02]  /*18890*/  SYNCS.PHASECHK.TRANS64.TRYWAIT P1, [R15+URZ+0x30850], R0 ;  /* 0x030850000f0075a7 */ /* 0x000e64000802017f */
[----:B-1----:R-:W-:Y:S05]  /*188a0*/  @!P1 BRA `(.L_x_2899) ;  /* 0x000000d400409947 */ /* 0x002fea0003800000 */
.L_x_2898:
[----:B------:R-:W-:Y:S05]  /*188b0*/  BSYNC B1 ;  /* 0x0000000000017941 */ /* 0x000fea0003800000 */
.L_x_2897:
        /* <DEDUP_REMOVED lines=48> */
.L_x_2900:
        /* <DEDUP_REMOVED lines=60> */
[----:B------:R-:W-:-:S02]  /*18f80*/  LEA R13, R13, R2, 0x3 ;  /* 0x000000020d0d7211 */ /* 0x000fc400078e18ff */
        /* <DEDUP_REMOVED lines=82> */
[----:B-1----:R-:W-:Y:S02]  /*194b0*/  FMNMX.FTZ R4, R163, R4, !PT ;  /* 0x00000004a3047209 */ /* 0x002fe40007810000 */
[----:B--2---:R-:W-:-:S03]  /*194c0*/  FMNMX.FTZ R0, R161, R3, !PT ;  /* 0x00000003a1007209 */ /* 0x004fc60007810000 */
[----:B------:R-:W0:Y:S04]  /*194d0*/  SHFL.BFLY PT, R3, R4, 0x2, 0x1f ;  /* 0x0c401f0004037f89 */ /* 0x000e2800000e0000 */
[----:B------:R-:W1:Y:S01]  /*194e0*/  SHFL.BFLY PT, R5, R0, 0x2, 0x1f ;  /* 0x0c401f0000057f89 */ /* 0x000e6200000e0000 */
[----:B0-----:R-:W-:Y:S02]  /*194f0*/  FMNMX.FTZ R4, R4, R3, !PT ;  /* 0x0000000304047209 */ /* 0x001fe40007810000 */
[----:B-1----:R-:W-:-:S03]  /*19500*/  FMNMX.FTZ R0, R0, R5, !PT ;  /* 0x0000000500007209 */ /* 0x002fc60007810000 */
[----:B------:R-:W0:Y:S04]  /*19510*/  SHFL.BFLY PT, R3, R4, 0x1, 0x1f ;  /* 0x0c201f0004037f89 */ /* 0x000e2800000e0000 */
        /* <DEDUP_REMOVED lines=20> */
[-C--:B------:R-:W-:Y:S01]  /*19660*/  FFMA.FTZ R165, R121, R3.reuse, -R10 ;  /* 0x0000000379a57223 */ /* 0x080fe2000001080a */
[-C--:B------:R-:W-:Y:S01]  /*19670*/  FFMA.FTZ R123, R123, R3.reuse, -R132 ;  /* 0x000000037b7b7223 */ /* 0x080fe20000010884 */
[-C--:B------:R-:W-:Y:S01]  /*19680*/  FFMA.FTZ R184, R124, R3.reuse, -R10 ;  /* 0x000000037cb87223 */ /* 0x080fe2000001080a */
[-C--:B------:R-:W-:Y:S01]  /*19690*/  FFMA.FTZ R185, R126, R3.reuse, -R132 ;  /* 0x000000037eb97223 */ /* 0x080fe20000010884 */
[----:B------:R-:W-:Y:S01]  /*196a0*/  VIADD R126, R13, 0x30840 ;  /* 0x000308400d7e7836 */ /* 0x000fe20000000000 */
[----:B------:R-:W0:Y:S01]  /*196b0*/  MUFU.EX2 R188, R188 ;  /* 0x000000bc00bc7308 */ /* 0x000e220000000800 */
[-C--:B------:R-:W-:Y:S01]  /*196c0*/  FFMA.FTZ R164, R125, R3.reuse, -R10 ;  /* 0x000000037da47223 */ /* 0x080fe2000001080a */
[-CC-:B------:R-:W-:Y:S01]  /*196d0*/  FFMA.FTZ R122, R127, R3.reuse, -R132.reuse ;  /* 0x000000037f7a7223 */ /* 0x180fe20000010884 */
[-C--:B------:R-:W-:Y:S01]  /*196e0*/  FFMA.FTZ R187, R130, R3.reuse, -R132 ;  /* 0x0000000382bb7223 */ /* 0x080fe20000010884 */
[----:B------:R-:W-:Y:S01]  /*196f0*/  PRMT R126, R217, 0x654, R126 ;  /* 0x00000654d97e7816 */ /* 0x000fe2000000007e */
[-C--:B------:R-:W-:Y:S01]  /*19700*/  FFMA.FTZ R125, R133, R3.reuse, -R10 ;  /* 0x00000003857d7223 */ /* 0x080fe2000001080a */
[-CC-:B------:R-:W-:Y:S01]  /*19710*/  FFMA.FTZ R21, R131, R3.reuse, -R132.reuse ;  /* 0x0000000383157223 */ /* 0x180fe20000010884 */
[-CC-:B------:R-:W-:Y:S01]  /*19720*/  FFMA.FTZ R181, R134, R3.reuse, -R132.reuse ;  /* 0x0000000386b57223 */ /* 0x180fe20000010884 */
[----:B------:R-:W-:Y:S01]  /*19730*/  MUFU.EX2 R5, R5 ;  /* 0x0000000500057308 */ /* 0x000fe20000000800 */
[----:B------:R1:W-:Y:S01]  /*19740*/  SYNCS.ARRIVE.TRANS64.RED.A1T0 RZ, [R126+URZ], RZ ;  /* 0x000000ff7eff79a7 */ /* 0x0003e2000810043f */
[-CC-:B------:R-:W-:Y:S01]  /*19750*/  FFMA.FTZ R20, R135, R3.reuse, -R132.reuse ;  /* 0x0000000387147223 */ /* 0x180fe20000010884 */
[-CC-:B------:R-:W-:Y:S01]  /*19760*/  FFMA.FTZ R183, R138, R3.reuse, -R132.reuse ;  /* 0x000000038ab77223 */ /* 0x180fe20000010884 */
[-CC-:B------:R-:W-:Y:S01]  /*19770*/  FFMA.FTZ R139, R139, R3.reuse, -R132.reuse ;  /* 0x000000038b8b7223 */ /* 0x180fe20000010884 */
[-CC-:B------:R-:W-:Y:S01]  /*19780*/  FFMA.FTZ R177, R142, R3.reuse, -R132.reuse ;  /* 0x000000038eb17223 */ /* 0x180fe20000010884 */
[-CC-:B------:R-:W-:Y:S01]  /*19790*/  FFMA.FTZ R131, R143, R3.reuse, -R132.reuse ;  /* 0x000000038f837223 */ /* 0x180fe20000010884 */
[----:B------:R-:W-:Y:S01]  /*197a0*/  FFMA.FTZ R179, R146, R3, -R132 ;  /* 0x0000000392b37223 */ /* 0x000fe20000010884 */
[----:B------:R-:W2:Y:S01]  /*197b0*/  MUFU.EX2 R189, R189 ;  /* 0x000000bd00bd7308 */ /* 0x000ea20000000800 */
        /* <DEDUP_REMOVED lines=10> */
[-C--:B-1----:R-:W-:Y:S01]  /*19860*/  FFMA.FTZ R126, R163, R3.reuse, -R132 ;  /* 0x00000003a37e7223 */ /* 0x082fe20000010884 */
[-CC-:B------:R-:W-:Y:S01]  /*19870*/  FFMA.FTZ R182, R136, R3.reuse, -R10.reuse ;  /* 0x0000000388b67223 */ /* 0x180fe2000001080a */
[-CC-:B------:R-:W-:Y:S01]  /*19880*/  FFMA.FTZ R124, R137, R3.reuse, -R10.reuse ;  /* 0x00000003897c7223 */ /* 0x180fe2000001080a */
[-CC-:B------:R-:W-:Y:S01]  /*19890*/  FFMA.FTZ R176, R140, R3.reuse, -R10.reuse ;  /* 0x000000038cb07223 */ /* 0x180fe2000001080a */
[-CC-:B------:R-:W-:Y:S01]  /*198a0*/  FFMA.FTZ R121, R141, R3.reuse, -R10.reuse ;  /* 0x000000038d797223 */ /* 0x180fe2000001080a */
[----:B------:R-:W1:Y:S01]  /*198b0*/  MUFU.EX2 R129, R129 ;  /* 0x0000008100817308 */ /* 0x000e620000000800 */
[----:B--2---:R-:W-:Y:S01]  /*198c0*/  FFMA.FTZ R6, R5, R6, R189 ;  /* 0x0000000605067223 */ /* 0x004fe200000100bd */
[-CC-:B------:R-:W-:Y:S01]  /*198d0*/  FFMA.FTZ R178, R144, R3.reuse, -R10.reuse ;  /* 0x0000000390b27223 */ /* 0x180fe2000001080a */
[-CC-:B------:R-:W-:Y:S01]  /*198e0*/  FFMA.FTZ R120, R145, R3.reuse, -R10.reuse ;  /* 0x0000000391787223 */ /* 0x180fe2000001080a */
[-CC-:B------:R-:W-:Y:S01]  /*198f0*/  FFMA.FTZ R172, R148, R3.reuse, -R10.reuse ;  /* 0x0000000394ac7223 */ /* 0x180fe2000001080a */
[-CC-:B------:R-:W-:Y:S01]  /*19900*/  FFMA.FTZ R11, R149, R3.reuse, -R10.reuse ;  /* 0x00000003950b7223 */ /* 0x180fe2000001080a */
[-CC-:B------:R-:W-:Y:S01]  /*19910*/  FFMA.FTZ R174, R152, R3.reuse, -R10.reuse ;  /* 0x0000000398ae7223 */ /* 0x180fe2000001080a */
[-CC-:B------:R-:W-:Y:S01]  /*19920*/  FFMA.FTZ R9, R153, R3.reuse, -R10.reuse ;  /* 0x0000000399097223 */ /* 0x180fe2000001080a */
[----:B------:R-:W2:Y:S01]  /*19930*/  MUFU.EX2 R190, R190 ;  /* 0x000000be00be7308 */ /* 0x000ea20000000800 */
[----:B0-----:R-:W-:Y:S01]  /*19940*/  FADD.FTZ R7, R166, R7 ;  /* 0x00000007a6077221 */ /* 0x001fe20000010000 */
[-CC-:B------:R-:W-:Y:S01]  /*19950*/  FFMA.FTZ R168, R156, R3.reuse, -R10.reuse ;  /* 0x000000039ca87223 */ /* 0x180fe2000001080a */
[-CC-:B------:R-:W-:Y:S01]  /*19960*/  FFMA.FTZ R8, R157, R3.reuse, -R10.reuse ;  /* 0x000000039d087223 */ /* 0x180fe2000001080a */
[-CC-:B------:R-:W-:Y:S01]  /*19970*/  FFMA.FTZ R170, R160, R3.reuse, -R10.reuse ;  /* 0x00000003a0aa7223 */ /* 0x180fe2000001080a */
[----:B------:R-:W-:-:S03]  /*19980*/  FFMA.FTZ R10, R161, R3, -R10 ;  /* 0x00000003a10a7223 */ /* 0x000fc6000001080a */
        /* <DEDUP_REMOVED lines=90> */
.L_x_2901:
[----:B------:R-:W-:Y:S01]  /*19f30*/  ISETP.GT.AND P1, PT, R12, RZ, PT ;  /* 0x000000ff0c00720c */ /* 0x000fe20003f24270 */
[----:B------:R-:W-:Y:S01]  /*19f40*/  VIADD R15, R15, 0x30860 ;  /* 0x000308600f0f7836 */ /* 0x000fe20000000000 */
[----:B------:R-:W-:Y:S01]  /*19f50*/  F2FP.F16.F32.PACK_AB R172, R11, R172 ;  /* 0x000000ac0bac723e */ /* 0x000fe200000000ff */
[----:B------:R-:W-:Y:S01]  /*19f60*/  IMAD.MOV.U32 R11, RZ, RZ, R0 ;  /* 0x000000ffff0b7224 */ /* 0x000fe200078e0000 */
[----:B------:R-:W-:Y:S01]  /*19f70*/  F2FP.F16.F32.PACK_AB R174, R9, R174 ;  /* 0x000000ae09ae723e */ /* 0x000fe200000000ff */
[----:B------:R-:W-:Y:S01]  /*19f80*/  IMAD.MOV.U32 R9, RZ, RZ, R196 ;  /* 0x000000ffff097224 */ /* 0x000fe200078e00c4 */
[----:B------:R-:W-:Y:S02]  /*19f90*/  PRMT R15, R217, 0x654, R15 ;  /* 0x00000654d90f7816 */ /* 0x000fe4000000000f */
[----:B------:R-:W-:Y:S02]  /*19fa0*/  F2FP.F16.F32.PACK_AB R168, R8, R168 ;  /* 0x000000a808a8723e */ /* 0x000fe400000000ff */
        /* <DEDUP_REMOVED lines=26> */
.L_x_2889:
[----:B------:R-:W-:Y:S05]  /*1a150*/  BSYNC B0 ;  /* 0x0000000000007941 */ /* 0x000fea0003800000 */
.L_x_2888:
        /* <DEDUP_REMOVED lines=99> */
.L_x_2903:
[----:B------:R-:W-:Y:S01]  /*1a790*/  IMAD R10, R196, 0x8, R2 ;  /* 0x00000008c40a7824 */ /* 0x000fe200078e0202 */
[----:B------:R-:W-:-:S04]  /*1a7a0*/  SHF.L.U32 R5, R199, 0x1f, RZ ;  /* 0x0000001fc7057819 */ /* 0x000fc800000006ff */
[----:B------:R0:W1:Y:S01]  /*1a7b0*/  SYNCS.PHASECHK.TRANS64.TRYWAIT P1, [R10+URZ+0x30850], R5 ;  /* 0x030850050a0075a7 */ /* 0x000062000802017f */
[----:B------:R-:W-:Y:S05]  /*1a7c0*/  @!P0 BRA `(.L_x_2904) ;  /* 0x0000000000048947 */ /* 0x000fea0003800000 */
[----:B------:R-:W-:Y:S01]  /*1a7d0*/  BPT.TRAP 0x1 ;  /* 0x000000040000795c */ /* 0x000fe20000300000 */
.L_x_2904:
[----:B------:R-:W-:Y:S01]  /*1a7e0*/  IADD3 R2, R2, 0x400, RZ ;  /* 0x0000040002027810 */ /* 0x000fe20007ffe0ff */
[----:B------:R-:W-:Y:S03]  /*1a7f0*/  BSSY B0, `(.L_x_2905) ;  /* 0x0000008000007945 */ /* 0x000fe60003800000 */
[----:B------:R-:W-:-:S04]  /*1a800*/  SHF.R.U32.HI R2, RZ, 0x4, R2 ;  /* 0x00000004ff027819 */ /* 0x000fc80000011602 */
[----:B------:R-:W-:-:S04]  /*1a810*/  LOP3.LUT R2, R2, 0x3fff, RZ, 0xc0, !PT ;  /* 0x00003fff02027812 */ /* 0x000fc800078ec0ff */
[----:B------:R-:W-:-:S05]  /*1a820*/  LOP3.LUT R9, R2, 0x3000000, RZ, 0xfc, !PT ;  /* 0x0300000002097812 */ /* 0x000fca00078efcff */
[----:B------:R-:W-:Y:S01]  /*1a830*/  IMAD R2, R196, 0x900, R9 ;  /* 0x00000900c4027824 */ /* 0x000fe200078e0209 */
[----:B-1----:R-:W-:Y:S06]  /*1a840*/  @P1 BRA `(.L_x_2906) ;  /* 0x0000000000081947 */ /* 0x002fec0003800000 */
[----:B------:R-:W1:Y:S02]  /*1a850*/  SYNCS.PHASECHK.TRANS64.TRYWAIT P1, [R10+URZ+0x30850], R5 ;  /* 0x030850050a0075a7 */ /* 0x000e64000802017f */
[----:B-1----:R-:W-:Y:S05]  /*1a860*/  @!P1 BRA `(.L_x_2907) ;  /* 0x000000b400649947 */ /* 0x002fea0003800000 */
.L_x_2906:
[----:B------:R-:W-:Y:S05]  /*1a870*/  BSYNC B0 ;  /* 0x0000000000007941 */ /* 0x000fea0003800000 */
.L_x_2905:
[----:B------:R-:W-:Y:S01]  /*1a880*/  IMAD.MOV.U32 R8, RZ, RZ, R2 ;  /* 0x000000ffff087224 */ /* 0x000fe200078e0002 */
[----:B------:R-:W-:Y:S01]  /*1a890*/  WARPGROUP.ARRIVE ;  /* 0x00000000000079c5 */ /* 0x000fe20000000000 */
[----:B------:R-:W-:-:S03]  /*1a8a0*/  IMAD.MOV.U32 R9, RZ, RZ, 0x40000040 ;  /* 0x40000040ff097424 */ /* 0x000fc600078e00ff */
[----:B------:R-:W-:Y:S02]  /*1a8b0*/  R2UR UR6, R8 ;  /* 0x00000000080672ca */ /* 0x000fe400000e0000 */
[----:B------:R-:W-:Y:S01]  /*1a8c0*/  R2UR UR7, R9 ;  /* 0x00000000090772ca */ /* 0x000fe200000e0000 */
[----:B------:R-:W-:Y:S01]  /*1a8d0*/  IMAD.MOV.U32 R9, RZ, RZ, 0x40000040 ;  /* 0x40000040ff097424 */ /* 0x000fe200078e00ff */
        /* <DEDUP_REMOVED lines=26> */
[----:B------:R-:W0:Y:S01]  /*1aa80*/  SHFL.BFLY PT, R2, R7, 0x2, 0x1f ;  /* 0x0c401f0007027f89 */ /* 0x000e2200000e0000 */
[----:B------:R-:W-:Y:S01]  /*1aa90*/  MOV R9, 0x40000040 ;  /* 0x4000004000097802 */ /* 0x000fe20000000f00 */
[----:B01----:R-:W-:Y:S01]  /*1aaa0*/  FADD.FTZ R5, R2, R7 ;  /* 0x0000000702057221 */ /* 0x003fe20000010000 */
[----:B------:R-:W-:-:S04]  /*1aab0*/  IMAD.MOV.U32 R7, RZ, RZ, RZ ;  /* 0x000000ffff077224 */ /* 0x000fc800078e00ff */
[----:B------:R-:W0:Y:S02]  /*1aac0*/  SHFL.BFLY PT, R2, R5, 0x1, 0x1f ;  /* 0x0c201f0005027f89 */ /* 0x000e2400000e0000 */
[----:B0-----:R-:W-:Y:S01]  /*1aad0*/  FADD.FTZ R12, R5, R2 ;  /* 0x00000002050c7221 */ /* 0x001fe20000010000 */
[----:B------:R-:W-:Y:S01]  /*1aae0*/  IMAD.MOV.U32 R2, RZ, RZ, RZ ;  /* 0x000000ffff027224 */ /* 0x000fe200078e00ff */
[----:B------:R-:W-:-:S03]  /*1aaf0*/  MOV R5, 0xff800000 ;  /* 0xff80000000057802 */ /* 0x000fc60000000f00 */
[----:B------:R-:W-:-:S13]  /*1ab00*/  FSETP.NE.FTZ.AND P1, PT, R12, RZ, PT ;  /* 0x000000ff0c00720b */ /* 0x000fda0003f35000 */
[----:B------:R-:W-:Y:S01]  /*1ab10*/  @P1 MUFU.RCP R7, R12 ;  /* 0x0000000c00071308 */ /* 0x000fe20000001000 */
[----:B------:R-:W-:Y:S02]  /*1ab20*/  WARPGROUP.DEPBAR.LE gsb0, 0x0 ;  /* 0x00008000000079c5 */ /* 0x000fe40000010000 */
[----:B------:R-:W-:-:S06]  /*1ab30*/  WARPGROUP.ARRIVE ;  /* 0x00000000000079c5 */ /* 0x000fcc0000000000 */
[----:B------:R-:W-:Y:S01]  /*1ab40*/  HGMMA.64x192x16.F32 R24, R172, gdesc[UR4].tnspB, R24, gsb0 ;  /* 0x42e00004ac187df0 */ /* 0x000fe20008000818 */
[----:B------:R-:W-:Y:S02]  /*1ab50*/  R2UR UR6, R8 ;  /* 0x00000000080672ca */ /* 0x000fe400000e0000 */
[----:B------:R-:W-:Y:S02]  /*1ab60*/  R2UR UR7, R9 ;  /* 0x00000000090772ca */ /* 0x000fe400000e0000 */
[----:B------:R-:W0:Y:S02]  /*1ab70*/  SHFL.BFLY PT, R9, R6, 0x2, 0x1f ;  /* 0x0c401f0006097f89 */ /* 0x000e2400000e0000 */
[----:B0-----:R-:W-:Y:S01]  /*1ab80*/  FADD.FTZ R9, R9, R6 ;  /* 0x0000000609097221 */ /* 0x001fe20000010000 */
[----:B------:R-:W-:-:S04]  /*1ab90*/  IMAD.MOV.U32 R6, RZ, RZ, -0x800000 ;  /* 0xff800000ff067424 */ /* 0x000fc800078e00ff */
[----:B------:R-:W0:Y:S02]  /*1aba0*/  SHFL.BFLY PT, R8, R9, 0x1, 0x1f ;  /* 0x0c201f0009087f89 */ /* 0x000e2400000e0000 */
[----:B0-----:R-:W-:Y:S01]  /*1abb0*/  FADD.FTZ R13, R9, R8 ;  /* 0x00000008090d7221 */ /* 0x001fe20000010000 */
[----:B------:R-:W-:Y:S01]  /*1abc0*/  @P1 FMUL.FTZ R9, R3, 0.69314718246459960938 ;  /* 0x3f31721803091820 */ /* 0x000fe20000410000 */
[----:B------:R-:W0:Y:S03]  /*1abd0*/  @P1 MUFU.LG2 R8, R12 ;  /* 0x0000000c00081308 */ /* 0x000e260000000c00 */
[----:B------:R-:W-:-:S13]  /*1abe0*/  FSETP.NE.FTZ.AND P2, PT, R13, RZ, PT ;  /* 0x000000ff0d00720b */ /* 0x000fda0003f55000 */
[----:B------:R-:W1:Y:S01]  /*1abf0*/  @P2 MUFU.LG2 R11, R13 ;  /* 0x0000000d000b2308 */ /* 0x000e620000000c00 */
[----:B------:R-:W-:Y:S01]  /*1ac00*/  @P2 FMUL.FTZ R14, R3, 0.69314718246459960938 ;  /* 0x3f317218030e2820 */ /* 0x000fe20000410000 */
[----:B0-----:R-:W-:-:S04]  /*1ac10*/  @P1 FMUL.FTZ R8, R8, 0.69314718246459960938 ;  /* 0x3f31721808081820 */ /* 0x001fc80000410000 */
[----:B------:R-:W-:Y:S02]  /*1ac20*/  @P1 FFMA.FTZ R5, R9, R0, R8 ;  /* 0x0000000009051223 */ /* 0x000fe40000010008 */
[----:B------:R0:W2:Y:S01]  /*1ac30*/  @P2 MUFU.RCP R2, R13 ;  /* 0x0000000d00022308 */ /* 0x0000a20000001000 */
[----:B-1----:R-:W-:-:S04]  /*1ac40*/  @P2 FMUL.FTZ R11, R11, 0.69314718246459960938 ;  /* 0x3f3172180b0b2820 */ /* 0x002fc80000410000 */
[----:B------:R-:W-:Y:S01]  /*1ac50*/  @P2 FFMA.FTZ R6, R14, R4, R11 ;  /* 0x000000040e062223 */ /* 0x000fe2000001000b */
[----:B------:R-:W-:Y:S02]  /*1ac60*/  WARPGROUP.DEPBAR.LE gsb0, 0x0 ;  /* 0x00008000000079c5 */ /* 0x000fe40000010000 */
[----:B------:R-:W-:-:S06]  /*1ac70*/  WARPGROUP.ARRIVE ;  /* 0x00000000000079c5 */ /* 0x000fcc0000000000 */
[----:B------:R-:W-:Y:S03]  /*1ac80*/  HGMMA.64x192x16.F32 R24, R168, gdesc[UR4].tnspB, R24, gsb0 ;  /* 0x42e00004a8187df0 */ /* 0x000fe60008000818 */
[----:B------:R-:W-:Y:S02]  /*1ac90*/  WARPGROUP.DEPBAR.LE gsb0, 0x0 ;  /* 0x00008000000079c5 */ /* 0x000fe40000010000 */
[----:B0-2---:R-:W-:Y:S05]  /*1aca0*/  @!P0 BRA `(.L_x_2908) ;  /* 0x0000000000048947 */ /* 0x005fea0003800000 */
[----:B------:R-:W-:Y:S01]  /*1acb0*/  BPT.TRAP 0x1 ;  /* 0x000000040000795c */ /* 0x000fe20000300000 */
.L_x_2908:
        /* <DEDUP_REMOVED lines=108> */
.L_x_2809:
[----:B------:R-:W1:Y:S08]  /*1b380*/  S2UR UR4, SR_CgaCtaId ;  /* 0x00000000000479c3 */ /* 0x000e700000008800 */
[----:B------:R-:W-:Y:S01]  /*1b390*/  BAR.SYNC.DEFER_BLOCKING 0x5, 0x180 ;  /* 0x0146000000007b1d */ /* 0x000fe20000010000 */
[----:B------:R-:W-:-:S05]  /*1b3a0*/  MOV R2, 0x400 ;  /* 0x0000040000027802 */ /* 0x000fca0000000f00 */
[----:B------:R-:W-:Y:S01]  /*1b3b0*/  BSSY B0, `(.L_x_2909) ;  /* 0x0000274000007945 */ /* 0x000fe20003800000 */
[----:B-1----:R-:W-:-:S05]  /*1b3c0*/  IMAD.U32 R217, RZ, RZ, UR4 ;  /* 0x00000004ffd97e24 */ /* 0x002fca000f8e00ff */
[----:B------:R-:W-:-:S05]  /*1b3d0*/  LEA R2, R217, R2, 0x18 ;  /* 0x00000002d9027211 */ /* 0x000fca00078ec0ff */
[----:B------:R1:W2:Y:S01]  /*1b3e0*/  LDS.128 R28, [R2+0x308d0] ;  /* 0x0308d000021c7984 */ /* 0x0002a20000000c00 */
[----:B------:R-:W-:Y:S06]  /*1b3f0*/  BAR.ARV 0x4, 0x180 ;  /* 0x0106000000007b1d */ /* 0x000fec0000002000 */
[----:B------:R-:W-:Y:S05]  /*1b400*/  @P0 BRA `(.L_x_2910) ;  /* 0x0000001800940947 */ /* 0x000fea0003800000 */
[----:B------:R-:W3:Y:S01]  /*1b410*/  LDL R10, [R1+0x84] ;  /* 0x00008400010a7983 */ /* 0x000ee20000100800 */
[----:B0-----:R-:W0:Y:S01]  /*1b420*/  S2R R9, SR_SWINHI ;  /* 0x0000000000097919 */ /* 0x001e220000002f00 */
[----:B------:R-:W-:Y:S01]  /*1b430*/  F2FP.F16.F32.PACK_AB R24, R25, R24 ;  /* 0x000000181918723e */ /* 0x000fe200000000ff */
[----:B------:R-:W-:Y:S01]  /*1b440*/  ULDC.64 UR4, c[0x0][0xc00] ;  /* 0x0003000000047ab9 */ /* 0x000fe20000000a00 */
[----:B------:R-:W4:Y:S04]  /*1b450*/  LDL.LU R102, [R1+0x44] ;  /* 0x0000440001667983 */ /* 0x000f280000300800 */
[----:B------:R-:W4:Y:S01]  /*1b460*/  LDL.LU R94, [R1+0x48] ;  /* 0x00004800015e7983 */ /* 0x000f220000300800 */
[----:B------:R-:W-:Y:S02]  /*1b470*/  MOV R12, R2 ;  /* 0x00000002000c7202 */ /* 0x000fe40000000f00 */
[----:B0-----:R-:W-:-:S02]  /*1b480*/  MOV R13, R9 ;  /* 0x00000009000d7202 */ /* 0x001fc40000000f00 */
        /* <DEDUP_REMOVED lines=34> */
[----:B------:R-:W-:Y:S01]  /*1b6b0*/  F2FP.F16.F32.PACK_AB R107, R107, R110 ;  /* 0x0000006e6b6b723e */ /* 0x000fe200000000ff */
[----:B---3--:R-:W-:-:S03]  /*1b6c0*/  IMAD.WIDE R74, R10, 0x2, R12 ;  /* 0x000000020a4a7825 */ /* 0x008fc600078e020c */
[----:B------:R-:W-:-:S04]  /*1b6d0*/  IADD3 R111, P2, R74, 0x20, RZ ;  /* 0x000000204a6f7810 */ /* 0x000fc80007f5e0ff */
[----:B------:R-:W-:Y:S02]  /*1b6e0*/  LOP3.LUT R10, R111, 0x380, RZ, 0xc0, !PT ;  /* 0x000003806f0a7812 */ /* 0x000fe400078ec0ff */
[----:B------:R-:W-:Y:S02]  /*1b6f0*/  IADD3 R143, P6, R74, 0x60, RZ ;  /* 0x000000604a8f7810 */ /* 0x000fe40007fde0ff */
[----:B------:R-:W-:Y:S02]  /*1b700*/  SHF.R.U64 R10, R10, 0x3, RZ ;  /* 0x000000030a0a7819 */ /* 0x000fe400000012ff */
[C---:B------:R-:W-:Y:S02]  /*1b710*/  IADD3 R46, P0, R74.reuse, 0x4020, RZ ;  /* 0x000040204a2e7810 */ /* 0x040fe40007f1e0ff */
[----:B------:R-:W-:Y:S02]  /*1b720*/  IADD3 R141, P1, R74, 0x40, RZ ;  /* 0x000000404a8d7810 */ /* 0x000fe40007f3e0ff */
[----:B------:R-:W-:-:S02]  /*1b730*/  LOP3.LUT R20, R143, 0x380, RZ, 0xc0, !PT ;  /* 0x000003808f147812 */ /* 0x000fc400078ec0ff */
[----:B------:R-:W-:Y:S02]  /*1b740*/  LOP3.LUT R10, R10, R111, RZ, 0x3c, !PT ;  /* 0x0000006f0a0a7212 */ /* 0x000fe400078e3cff */
[----:B------:R-:W-:Y:S02]  /*1b750*/  IADD3 R145, P5, R74, 0x4000, RZ ;  /* 0x000040004a917810 */ /* 0x000fe40007fbe0ff */
[----:B------:R-:W-:Y:S02]  /*1b760*/  LOP3.LUT R111, R46, 0x380, RZ, 0xc0, !PT ;  /* 0x000003802e6f7812 */ /* 0x000fe400078ec0ff */
[----:B------:R-:W-:Y:S01]  /*1b770*/  LOP3.LUT R14, R141, 0x380, RZ, 0xc0, !PT ;  /* 0x000003808d0e7812 */ /* 0x000fe200078ec0ff */
[----:B------:R-:W-:Y:S01]  /*1b780*/  IMAD.X R15, RZ, RZ, R75, P1 ;  /* 0x000000ffff0f7224 */ /* 0x000fe200008e064b */
[----:B------:R-:W-:Y:S02]  /*1b790*/  LOP3.LUT R9, R74, 0x380, RZ, 0xc0, !PT ;  /* 0x000003804a097812 */ /* 0x000fe400078ec0ff */
[----:B------:R-:W-:-:S02]  /*1b7a0*/  SHF.R.U64 R20, R20, 0x3, RZ ;  /* 0x0000000314147819 */ /* 0x000fc400000012ff */
[C---:B------:R-:W-:Y:S02]  /*1b7b0*/  IADD3 R58, P3, R74.reuse, 0x4060, RZ ;  /* 0x000040604a3a7810 */ /* 0x040fe40007f7e0ff */
[C---:B--2---:R-:W-:Y:S02]  /*1b7c0*/  IADD3 R28, P1, R74.reuse, 0x8020, RZ ;  /* 0x000080204a1c7810 */ /* 0x044fe40007f3e0ff */
[----:B------:R-:W-:Y:S02]  /*1b7d0*/  IADD3.X R39, RZ, R75, RZ, P5, !PT ;  /* 0x0000004bff277210 */ /* 0x000fe40002ffe4ff */
[----:B------:R-:W-:Y:S02]  /*1b7e0*/  LOP3.LUT R38, R145, 0x380, RZ, 0xc0, !PT ;  /* 0x0000038091267812 */ /* 0x000fe400078ec0ff */
[----:B------:R-:W-:Y:S02]  /*1b7f0*/  SHF.R.U64 R111, R111, 0x3, RZ ;  /* 0x000000036f6f7819 */ /* 0x000fe400000012ff */
[----:B------:R-:W-:-:S02]  /*1b800*/  IADD3 R72, P5, R74, 0x8060, RZ ;  /* 0x000080604a487810 */ /* 0x000fc40007fbe0ff */
[----:B------:R-:W-:Y:S02]  /*1b810*/  SHF.R.U64 R14, R14, 0x3, RZ ;  /* 0x000000030e0e7819 */ /* 0x000fe400000012ff */
[----:B------:R-:W-:Y:S02]  /*1b820*/  IADD3 R54, P4, R74, 0x4040, RZ ;  /* 0x000040404a367810 */ /* 0x000fe40007f9e0ff */
[----:B------:R-:W-:Y:S02]  /*1b830*/  SHF.R.U64 R9, R9, 0x3, RZ ;  /* 0x0000000309097819 */ /* 0x000fe400000012ff */
[----:B------:R-:W-:Y:S01]  /*1b840*/  LOP3.LUT R20, R20, R143, RZ, 0x3c, !PT ;  /* 0x0000008f14147212 */ /* 0x000fe200078e3cff */
[----:B------:R-:W-:Y:S01]  /*1b850*/  IMAD.X R21, RZ, RZ, R75, P6 ;  /* 0x000000ffff157224 */ /* 0x000fe200030e064b */
[----:B------:R-:W-:Y:S02]  /*1b860*/  LOP3.LUT R143, R58, 0x380, RZ, 0xc0, !PT ;  /* 0x000003803a8f7812 */ /* 0x000fe400078ec0ff */
[----:B------:R-:W-:-:S02]  /*1b870*/  IADD3.X R11, RZ, R75, RZ, P2, !PT ;  /* 0x0000004bff0b7210 */ /* 0x000fc400017fe4ff */
[----:B------:R-:W-:Y:S02]  /*1b880*/  SHF.R.U64 R38, R38, 0x3, RZ ;  /* 0x0000000326267819 */ /* 0x000fe400000012ff */
[----:B------:R-:W-:Y:S02]  /*1b890*/  LOP3.LUT R46, R111, R46, RZ, 0x3c, !PT ;  /* 0x0000002e6f2e7212 */ /* 0x000fe400078e3cff */
[----:B------:R-:W-:Y:S02]  /*1b8a0*/  LOP3.LUT R66, R28, 0x380, RZ, 0xc0, !PT ;  /* 0x000003801c427812 */ /* 0x000fe400078ec0ff */
[C---:B------:R-:W-:Y:S02]  /*1b8b0*/  IADD3 R62, P2, R74.reuse, 0x8000, RZ ;  /* 0x000080004a3e7810 */ /* 0x040fe40007f5e0ff */
[----:B------:R-:W-:Y:S02]  /*1b8c0*/  IADD3 R70, P6, R74, 0x8040, RZ ;  /* 0x000080404a467810 */ /* 0x000fe40007fde0ff */
[----:B------:R-:W-:-:S02]  /*1b8d0*/  LOP3.LUT R14, R14, R141, RZ, 0x3c, !PT ;  /* 0x0000008d0e0e7212 */ /* 0x000fc400078e3cff */
[----:B------:R-:W-:Y:S02]  /*1b8e0*/  LOP3.LUT R111, R72, 0x380, RZ, 0xc0, !PT ;  /* 0x00000380486f7812 */ /* 0x000fe400078ec0ff */
[----:B------:R-:W-:Y:S02]  /*1b8f0*/  LOP3.LUT R74, R9, R74, RZ, 0x3c, !PT ;  /* 0x0000004a094a7212 */ /* 0x000fe400078e3cff */
[----:B------:R-:W-:Y:S02]  /*1b900*/  LOP3.LUT R141, R54, 0x380, RZ, 0xc0, !PT ;  /* 0x00000380368d7812 */ /* 0x000fe400078ec0ff */
[----:B------:R-:W-:Y:S02]  /*1b910*/  SHF.R.U64 R143, R143, 0x3, RZ ;  /* 0x000000038f8f7819 */ /* 0x000fe400000012ff */
[----:B------:R-:W-:Y:S02]  /*1b920*/  LOP3.LUT R38, R38, R145, RZ, 0x3c, !PT ;  /* 0x0000009126267212 */ /* 0x000fe400078e3cff */
[----:B------:R-:W-:Y:S01]  /*1b930*/  SHF.R.U64 R3, R66, 0x3, RZ ;  /* 0x0000000342037819 */ /* 0x000fe200000012ff */
[--C-:B------:R-:W-:Y:S01]  /*1b940*/  IMAD.X R47, RZ, RZ, R75.reuse, P0 ;  /* 0x000000ffff2f7224 */ /* 0x100fe200000e064b */
[----:B------:R-:W-:Y:S01]  /*1b950*/  LOP3.LUT R145, R62, 0x380, RZ, 0xc0, !PT ;  /* 0x000003803e917812 */ /* 0x000fe200078ec0ff */
[--C-:B------:R-:W-:Y:S01]  /*1b960*/  IMAD.X R55, RZ, RZ, R75.reuse, P4 ;  /* 0x000000ffff377224 */ /* 0x100fe200020e064b */
[----:B------:R-:W-:Y:S01]  /*1b970*/  SHF.R.U64 R111, R111, 0x3, RZ ;  /* 0x000000036f6f7819 */ /* 0x000fe200000012ff */
[--C-:B------:R-:W-:Y:S01]  /*1b980*/  IMAD.X R63, RZ, RZ, R75.reuse, P2 ;  /* 0x000000ffff3f7224 */ /* 0x100fe200010e064b */
[-C--:B------:R-:W-:Y:S01]  /*1b990*/  IADD3.X R59, RZ, R75.reuse, RZ, P3, !PT ;  /* 0x0000004bff3b7210 */ /* 0x080fe20001ffe4ff */
[--C-:B------:R-:W-:Y:S01]  /*1b9a0*/  IMAD.X R67, RZ, RZ, R75.reuse, P1 ;  /* 0x000000ffff437224 */ /* 0x100fe200008e064b */
[----:B------:R-:W-:Y:S01]  /*1b9b0*/  IADD3.X R71, RZ, R75, RZ, P6, !PT ;  /* 0x0000004bff477210 */ /* 0x000fe200037fe4ff */
[----:B------:R-:W-:Y:S01]  /*1b9c0*/  IMAD.X R9, RZ, RZ, R75, P5 ;  /* 0x000000ffff097224 */ /* 0x000fe200028e064b */
[----:B------:R-:W-:-:S02]  /*1b9d0*/  SHF.R.U64 R141, R141, 0x3, RZ ;  /* 0x000000038d8d7819 */ /* 0x000fc400000012ff */
[----:B------:R-:W-:Y:S01]  /*1b9e0*/  MOV R74, R74 ;  /* 0x0000004a004a7202 */ /* 0x000fe20000000f00 */
[----:B------:R-:W-:Y:S01]  /*1b9f0*/  BAR.SYNC.DEFER_BLOCKING 0x1, 0x100 ;  /* 0x0044000000007b1d */ /* 0x000fe20000010000 */
[----:B------:R-:W-:Y:S02]  /*1ba00*/  LOP3.LUT R58, R143, R58, RZ, 0x3c, !PT ;  /* 0x0000003a8f3a7212 */ /* 0x000fe400078e3cff */
[----:B------:R-:W-:Y:S02]  /*1ba10*/  LOP3.LUT R75, R70, 0x380, RZ, 0xc0, !PT ;  /* 0x00000380464b7812 */ /* 0x000fe400078ec0ff */
[----:B------:R-:W-:Y:S02]  /*1ba20*/  LOP3.LUT R66, R3, R28, RZ, 0x3c, !PT ;  /* 0x0000001c03427212 */ /* 0x000fe400078e3cff */
[----:B------:R-:W-:Y:S02]  /*1ba30*/  MOV R10, R10 ;  /* 0x0000000a000a7202 */ /* 0x000fe40000000f00 */
[----:B------:R-:W-:-:S02]  /*1ba40*/  SHF.R.U64 R145, R145, 0x3, RZ ;  /* 0x0000000391917819 */ /* 0x000fc400000012ff */
[----:B------:R-:W-:Y:S02]  /*1ba50*/  LOP3.LUT R8, R111, R72, RZ, 0x3c, !PT ;  /* 0x000000486f087212 */ /* 0x000fe400078e3cff */
[----:B------:R-:W-:Y:S02]  /*1ba60*/  LOP3.LUT R54, R141, R54, RZ, 0x3c, !PT ;  /* 0x000000368d367212 */ /* 0x000fe400078e3cff */
[----:B------:R-:W-:Y:S02]  /*1ba70*/  MOV R14, R14 ;  /* 0x0000000e000e7202 */ /* 0x000fe40000000f00 */
[----:B------:R-:W-:Y:S02]  /*1ba80*/  SHF.R.U64 R75, R75, 0x3, RZ ;  /* 0x000000034b4b7819 */ /* 0x000fe400000012ff */
[----:B------:R-:W-:Y:S02]  /*1ba90*/  MOV R20, R20 ;  /* 0x0000001400147202 */ /* 0x000fe40000000f00 */
[----:B------:R-:W-:-:S02]  /*1baa0*/  MOV R3, R58 ;  /* 0x0000003a00037202 */ /* 0x000fc40000000f00 */
[----:B------:R-:W-:Y:S01]  /*1bab0*/  MOV R38, R38 ;  /* 0x0000002600267202 */ /* 0x000fe20000000f00 */
[----:B------:R-:W-:Y:S01]  /*1bac0*/  STSM.16.M88.4 [R74], R24 ;  /* 0x000000184a007844 */ /* 0x000fe20000000200 */
[----:B------:R-:W-:Y:S02]  /*1bad0*/  MOV R0, R66 ;  /* 0x0000004200007202 */ /* 0x000fe40000000f00 */
[----:B------:R-:W-:Y:S01]  /*1bae0*/  F2FP.F16.F32.PACK_AB R58, R61, R60 ;  /* 0x0000003c3d3a723e */ /* 0x000fe200000000ff */
[----:B------:R0:W-:Y:S01]  /*1baf0*/  STSM.16.M88.4 [R10], R32 ;  /* 0x000000200a007844 */ /* 0x0001e20000000200 */
[----:B------:R-:W-:Y:S02]  /*1bb00*/  F2FP.F16.F32.PACK_AB R59, R129, R112 ;  /* 0x00000070813b723e */ /* 0x000fe400000000ff */
[----:B------:R-:W-:Y:S02]  /*1bb10*/  LOP3.LUT R62, R145, R62, RZ, 0x3c, !PT ;  /* 0x0000003e913e7212 */ /* 0x000fe400078e3cff */
[----:B------:R-:W-:-:S02]  /*1bb20*/  MOV R46, R46 ;  /* 0x0000002e002e7202 */ /* 0x000fc40000000f00 */
[----:B------:R-:W-:Y:S02]  /*1bb30*/  MOV R21, R8 ;  /* 0x0000000800157202 */ /* 0x000fe40000000f00 */
[----:B------:R-:W-:Y:S02]  /*1bb40*/  F2FP.F16.F32.PACK_AB R66, R69, R68 ;  /* 0x000000444542723e */ /* 0x000fe400000000ff */
[----:B------:R-:W-:Y:S01]  /*1bb50*/  F2FP.F16.F32.PACK_AB R67, R127, R121 ;  /* 0x000000797f43723e */ /* 0x000fe200000000ff */
[----:B------:R-:W-:Y:S01]  /*1bb60*/  STSM.16.M88.4 [R14], R40 ;  /* 0x000000280e007844 */ /* 0x000fe20000000200 */
[----:B------:R-:W-:Y:S02]  /*1bb70*/  MOV R54, R54 ;  /* 0x0000003600367202 */ /* 0x000fe40000000f00 */
[----:B------:R-:W-:Y:S02]  /*1bb80*/  F2FP.F16.F32.PACK_AB R8, R73, R4 ;  /* 0x000000044908723e */ /* 0x000fe400000000ff */
[----:B------:R-:W-:-:S02]  /*1bb90*/  F2FP.F16.F32.PACK_AB R9, R126, R122 ;  /* 0x0000007a7e09723e */ /* 0x000fc400000000ff */
[----:B0-----:R-:W-:Y:S02]  /*1bba0*/  F2FP.F16.F32.PACK_AB R10, R77, R76 ;  /* 0x0000004c4d0a723e */ /* 0x001fe400000000ff */
[----:B------:R-:W-:Y:S01]  /*1bbb0*/  F2FP.F16.F32.PACK_AB R11, R125, R78 ;  /* 0x0000004e7d0b723e */ /* 0x000fe200000000ff */
[----:B------:R-:W-:Y:S01]  /*1bbc0*/  STSM.16.M88.4 [R20], R48 ;  /* 0x0000003014007844 */ /* 0x000fe20000000200 */
[----:B------:R-:W-:Y:S02]  /*1bbd0*/  LOP3.LUT R70, R75, R70, RZ, 0x3c, !PT ;  /* 0x000000464b467212 */ /* 0x000fe400078e3cff */
[----:B------:R-:W-:Y:S01]  /*1bbe0*/  MOV R62, R62 ;  /* 0x0000003e003e7202 */ /* 0x000fe20000000f00 */
[----:B------:R-:W-:Y:S01]  /*1bbf0*/  STSM.16.M88.4 [R38], R56 ;  /* 0x0000003826007844 */ /* 0x000fe20000000200 */
[----:B------:R-:W-:Y:S02]  /*1bc00*/  ISETP.NE.U32.AND P0, PT, RZ, UR4, PT ;  /* 0x00000004ff007c0c */ /* 0x000fe4000bf05070 */
[----:B----4-:R-:W-:Y:S01]  /*1bc10*/  IADD3 R24, P1, R102, UR4, RZ ;  /* 0x0000000466187c10 */ /* 0x010fe2000ff3e0ff */
[----:B------:R-:W-:Y:S01]  /*1bc20*/  STSM.16.M88.4 [R46], R64 ;  /* 0x000000402e007844 */ /* 0x000fe20000000200 */
[----:B------:R-:W-:-:S03]  /*1bc30*/  MOV R70, R70 ;  /* 0x0000004600467202 */ /* 0x000fc60000000f00 */
[----:B------:R0:W-:Y:S01]  /*1bc40*/  STSM.16.M88.4 [R54], R8 ;  /* 0x0000000836007844 */ /* 0x0001e20000000200 */
[----:B------:R-:W-:Y:S02]  /*1bc50*/  ISETP.NE.AND.EX P0, PT, RZ, UR5, PT, P0 ;  /* 0x00000005ff007c0c */ /* 0x000fe4000bf05300 */
[----:B------:R-:W-:Y:S01]  /*1bc60*/  IADD3.X R25, R94, UR5, RZ, P1, !PT ;  /* 0x000000055e197c10 */ /* 0x000fe20008ffe4ff */
[----:B------:R2:W-:Y:S01]  /*1bc70*/  STSM.16.M88.4 [R3], R80 ;  /* 0x0000005003007844 */ /* 0x0005e20000000200 */
[----:B------:R-:W-:-:S03]  /*1bc80*/  ULDC.64 UR4, c[0x0][0xc08] ;  /* 0x0003020000047ab9 */ /* 0x000fc60000000a00 */
[----:B------:R-:W-:Y:S01]  /*1bc90*/  STSM.16.M88.4 [R62], R88 ;  /* 0x000000583e007844 */ /* 0x000fe20000000200 */
[----:B------:R-:W-:-:S03]  /*1bca0*/  ISETP.NE.U32.AND P2, PT, RZ, UR4, PT ;  /* 0x00000004ff007c0c */ /* 0x000fc6000bf45070 */
[----:B------:R3:W-:Y:S01]  /*1bcb0*/  STSM.16.M88.4 [R0], R96 ;  /* 0x0000006000007844 */ /* 0x0007e20000000200 */
[----:B0-----:R-:W-:Y:S02]  /*1bcc0*/  F2FP.F16.F32.PACK_AB R8, R113, R139 ;  /* 0x0000008b7108723e */ /* 0x001fe400000000ff */
[----:B------:R-:W-:Y:S02]  /*1bcd0*/  F2FP.F16.F32.PACK_AB R9, R115, R114 ;  /* 0x000000727309723e */ /* 0x000fe400000000ff */
[----:B------:R-:W-:Y:S02]  /*1bce0*/  F2FP.F16.F32.PACK_AB R10, R117, R116 ;  /* 0x00000074750a723e */ /* 0x000fe400000000ff */
[----:B------:R-:W-:Y:S01]  /*1bcf0*/  F2FP.F16.F32.PACK_AB R11, R119, R118 ;  /* 0x00000076770b723e */ /* 0x000fe200000000ff */
[----:B------:R0:W-:Y:S01]  /*1bd00*/  STSM.16.M88.4 [R70], R104 ;  /* 0x0000006846007844 */ /* 0x0001e20000000200 */
[----:B------:R-:W-:Y:S01]  /*1bd10*/  ISETP.NE.AND.EX P2, PT, RZ, UR5, PT, P2 ;  /* 0x00000005ff007c0c */ /* 0x000fe2000bf45320 */
[----:B------:R-:W-:Y:S01]  /*1bd20*/  IMAD.MOV.U32 R20, RZ, RZ, RZ ;  /* 0x000000ffff147224 */ /* 0x000fe200078e00ff */
[----:B--2---:R-:W2:Y:S01]  /*1bd30*/  LDC R3, c[0x0][0xbe8] ;  /* 0x0002fa00ff037b82 */ /* 0x004ea20000000800 */
[----:B------:R0:W-:Y:S07]  /*1bd40*/  STSM.16.M88.4 [R21], R8 ;  /* 0x0000000815007844 */ /* 0x0001ee0000000200 */
[----:B------:R-:W-:Y:S03]  /*1bd50*/  BAR.SYNC.DEFER_BLOCKING 0x1, 0x100 ;  /* 0x0044000000007b1d */ /* 0x000fe60000010000 */
[----:B------:R-:W-:-:S03]  /*1bd60*/  @P2 IADD3 R14, P3, R102, UR4, RZ ;  /* 0x00000004660e2c10 */ /* 0x000fc6000ff7e0ff */
[----:B------:R-:W-:Y:S02]  /*1bd70*/  ULDC UR4, c[0x0][0xa88] ;  /* 0x0002a20000047ab9 */ /* 0x000fe40000000800 */
[----:B------:R-:W-:Y:S02]  /*1bd80*/  MOV R4, UR4 ;  /* 0x0000000400047c02 */ /* 0x000fe40008000f00 */
[----:B------:R-:W-:Y:S01]  /*1bd90*/  @P2 IADD3.X R15, R94, UR5, RZ, P3, !PT ;  /* 0x000000055e0f2c10 */ /* 0x000fe20009ffe4ff */
[----:B------:R0:W5:Y:S04]  /*1bda0*/  @P0 LDG.E R20, desc[UR60][R24.64] ;  /* 0x0000003c18140981 */ /* 0x000168000c1e1900 */
[----:B------:R0:W5:Y:S01]  /*1bdb0*/  @P2 LDG.E R4, desc[UR60][R14.64] ;  /* 0x0000003c0e042981 */ /* 0x000162000c1e1900 */
[----:B--2---:R-:W-:-:S13]  /*1bdc0*/  ISETP.NE.AND P1, PT, R3, 0x1, PT ;  /* 0x000000010300780c */ /* 0x004fda0003f25270 */
[----:B---3--:R-:W2:Y:S08]  /*1bdd0*/  @P1 LDC R0, c[0x0][0xbec] ;  /* 0x0002fb00ff001b82 */ /* 0x008eb00000000800 */
[----:B------:R-:W3:Y:S01]  /*1bde0*/  @P1 LDC R27, c[0x0][0xbf0] ;  /* 0x0002fc00ff1b1b82 */ /* 0x000ee20000000800 */
[----:B0-----:R-:W-:Y:S05]  /*1bdf0*/  @P2 BRA `(.L_x_2911) ;  /* 0x0000000000102947 */ /* 0x001fea0003800000 */
[----:B------:R-:W-:Y:S05]  /*1be00*/  @!P0 BRA `(.L_x_2911) ;  /* 0x00000000000c8947 */ /* 0x000fea0003800000 */
[----:B------:R-:W4:Y:S04]  /*1be10*/  LDG.E R7, desc[UR60][R24.64] ;  /* 0x0000003c18077981 */ /* 0x000f28000c1e1900 */
[----:B-----5:R-:W4:Y:S02]  /*1be20*/  LDG.E R4, desc[UR60][R24.64+0x4] ;  /* 0x0000043c18047981 */ /* 0x020f24000c1e1900 */
[----:B----4-:R-:W-:-:S07]  /*1be30*/  IMAD.IADD R4, R4, 0x1, -R7 ;  /* 0x0000000104047824 */ /* 0x010fce00078e0a07 */
.L_x_2911:
[----:B------:R-:W4:Y:S01]  /*1be40*/  LDL R7, [R1+0x38] ;  /* 0x0000380001077983 */ /* 0x000f220000100800 */
[----:B------:R-:W-:Y:S01]  /*1be50*/  ULDC.64 UR4, c[0x0][0xb90] ;  /* 0x0002e40000047ab9 */ /* 0x000fe20000000a00 */
[----:B-----5:R-:W-:Y:S01]  /*1be60*/  SHF.R.S32.HI R21, RZ, 0x1f, R20 ;  /* 0x0000001fff157819 */ /* 0x020fe20000011414 */
[----:B------:R-:W0:Y:S01]  /*1be70*/  @P1 LDC R69, c[0x0][0xbec] ;  /* 0x0002fb00ff451b82 */ /* 0x000e220000000800 */
[----:B------:R-:W3:Y:S04]  /*1be80*/  LDL.LU R14, [R1+0x58] ;  /* 0x00005800010e7983 */ /* 0x000ee80000300800 */
[----:B------:R-:W3:Y:S03]  /*1be90*/  LDL.LU R10, [R1+0x4c] ;  /* 0x00004c00010a7983 */ /* 0x000ee60000300800 */
[----:B------:R-:W1:Y:S01]  /*1bea0*/  @P1 LDC R71, c[0x0][0xbf0] ;  /* 0x0002fc00ff471b82 */ /* 0x000e620000000800 */
[----:B------:R-:W3:Y:S04]  /*1beb0*/  LDL.LU R70, [R1+0x40] ;  /* 0x0000400001467983 */ /* 0x000ee80000300800 */
[----:B------:R-:W3:Y:S04]  /*1bec0*/  LDL R68, [R1+0x5c] ;  /* 0x00005c0001447983 */ /* 0x000ee80000100800 */
[----:B------:R-:W3:Y:S04]  /*1bed0*/  LDL R66, [R1+0x3c] ;  /* 0x00003c0001427983 */ /* 0x000ee80000100800 */
[----:B------:R-:W3:Y:S01]  /*1bee0*/  LDL R34, [R1+0x80] ;  /* 0x0000800001227983 */ /* 0x000ee20000100800 */
[----:B----4-:R-:W-:-:S04]  /*1bef0*/  IMAD.IADD R25, R7, 0x1, R225 ;  /* 0x0000000107197824 */ /* 0x010fc800078e02e1 */
[----:B--2---:R-:W-:Y:S01]  /*1bf00*/  @P1 IMAD.HI.U32 R0, R25, R0, RZ ;  /* 0x0000000019001227 */ /* 0x004fe200078e00ff */
[----:B------:R-:W-:Y:S02]  /*1bf10*/  MOV R11, R25 ;  /* 0x00000019000b7202 */ /* 0x000fe40000000f00 */
[----:B---3--:R-:W-:Y:S02]  /*1bf20*/  SEL R28, R10, RZ, !P0 ;  /* 0x000000ff0a1c7207 */ /* 0x008fe40004000000 */
[----:B------:R-:W-:Y:S02]  /*1bf30*/  @P1 SHF.R.U32.HI R11, RZ, R27, R0 ;  /* 0x0000001bff0b1219 */ /* 0x000fe40000011600 */
[----:B------:R-:W2:Y:S01]  /*1bf40*/  LDL R27, [R1+0x60] ;  /* 0x00006000011b7983 */ /* 0x000ea20000100800 */
[----:B------:R-:W-:Y:S01]  /*1bf50*/  SHF.R.S32.HI R64, RZ, 0x1f, R70 ;  /* 0x0000001fff407819 */ /* 0x000fe20000011446 */
[----:B------:R-:W-:Y:S01]  /*1bf60*/  IMAD.WIDE.U32 R8, R70, UR4, R20 ;  /* 0x0000000446087c25 */ /* 0x000fe2000f8e0014 */
[----:B------:R-:W-:-:S03]  /*1bf70*/  SEL R0, R14, RZ, !P0 ;  /* 0x000000ff0e007207 */ /* 0x000fc60004000000 */
[----:B------:R-:W-:-:S04]  /*1bf80*/  IMAD R7, R64, UR4, RZ ;  /* 0x0000000440077c24 */ /* 0x000fc8000f8e02ff */
[----:B------:R-:W-:Y:S01]  /*1bf90*/  IMAD R15, R70, UR5, R7 ;  /* 0x00000005460f7c24 */ /* 0x000fe2000f8e0207 */
[----:B------:R-:W-:Y:S01]  /*1bfa0*/  IADD3 R10, -R11, RZ, RZ ;  /* 0x000000ff0b0a7210 */ /* 0x000fe20007ffe1ff */
[----:B------:R-:W-:Y:S01]  /*1bfb0*/  IMAD R7, R68, 0x40, R224 ;  /* 0x0000004044077824 */ /* 0x000fe200078e02e0 */
[----:B------:R-:W-:Y:S01]  /*1bfc0*/  ULDC.64 UR4, c[0x0][0xb98] ;  /* 0x0002e60000047ab9 */ /* 0x000fe20000000a00 */
[----:B------:R-:W-:Y:S02]  /*1bfd0*/  IMAD.IADD R9, R9, 0x1, R15 ;  /* 0x0000000109097824 */ /* 0x000fe400078e020f */
[----:B------:R-:W-:-:S04]  /*1bfe0*/  IMAD.WIDE R12, R7, 0x2, R12 ;  /* 0x00000002070c7825 */ /* 0x000fc800078e020c */
[----:B------:R-:W-:-:S04]  /*1bff0*/  IMAD.WIDE.U32 R8, R28, UR4, R8 ;  /* 0x000000041c087c25 */ /* 0x000fc8000f8e0008 */
[----:B------:R-:W-:Y:S02]  /*1c000*/  IMAD R15, R0, UR4, RZ ;  /* 0x00000004000f7c24 */ /* 0x000fe4000f8e02ff */
        /* <DEDUP_REMOVED lines=11> */
[----:B------:R-:W-:Y:S01]  /*1c0c0*/  LOP3.LUT R8, R25, 0x380, RZ, 0xc0, !PT ;  /* 0x0000038019087812 */ /* 0x000fe200078ec0ff */
[----:B------:R-:W-:Y:S02]  /*1c0d0*/  ULDC.64 UR4, c[0x0][0xb50] ;  /* 0x0002d40000047ab9 */ /* 0x000fe40000000a00 */
[----:B------:R-:W-:Y:S01]  /*1c0e0*/  IMAD.IADD R7, R11, 0x1, R9 ;  /* 0x000000010b077824 */ /* 0x000fe200078e0209 */
[----:B------:R-:W-:Y:S02]  /*1c0f0*/  LEA R11, P0, R10, UR4, 0x2 ;  /* 0x000000040a0b7c11 */ /* 0x000fe4000f8010ff */
[----:B------:R-:W-:Y:S02]  /*1c100*/  SHF.R.U64 R8, R8, 0x3, RZ ;  /* 0x0000000308087819 */ /* 0x000fe400000012ff */
[----:B------:R-:W-:Y:S01]  /*1c110*/  LEA.HI.X R26, R10, UR5, R7, 0x2, P0 ;  /* 0x000000050a1a7c11 */ /* 0x000fe200080f1407 */
[----:B------:R-:W-:Y:S01]  /*1c120*/  ULDC.64 UR4, c[0x0][0xaa0] ;  /* 0x0002a80000047ab9 */ /* 0x000fe20000000a00 */
[----:B------:R-:W-:-:S02]  /*1c130*/  LOP3.LUT R8, R8, R25, RZ, 0x3c, !PT ;  /* 0x0000001908087212 */ /* 0x000fc400078e3cff */
[C---:B------:R-:W-:Y:S02]  /*1c140*/  IADD3 R37, P0, R12.reuse, 0x5000, RZ ;  /* 0x000050000c257810 */ /* 0x040fe40007f1e0ff */
[C---:B------:R-:W-:Y:S02]  /*1c150*/  IADD3 R15, P6, R12.reuse, 0x2000, RZ ;  /* 0x000020000c0f7810 */ /* 0x040fe40007fde0ff */
[C---:B------:R-:W-:Y:S02]  /*1c160*/  IADD3 R25, P5, R12.reuse, 0x3000, RZ ;  /* 0x000030000c197810 */ /* 0x040fe40007fbe0ff */
[C---:B------:R-:W-:Y:S01]  /*1c170*/  IADD3 R33, P4, R12.reuse, 0x4000, RZ ;  /* 0x000040000c217810 */ /* 0x040fe20007f9e0ff */
[----:B------:R-:W-:Y:S01]  /*1c180*/  IMAD.X R9, RZ, RZ, R13, P2 ;  /* 0x000000ffff097224 */ /* 0x000fe200010e060d */
[----:B------:R-:W-:Y:S01]  /*1c190*/  IADD3 R41, P3, R12, 0x6000, RZ ;  /* 0x000060000c297810 */ /* 0x000fe20007f7e0ff */
[----:B------:R-:W-:Y:S01]  /*1c1a0*/  IMAD R21, R21, UR4, RZ ;  /* 0x0000000415157c24 */ /* 0x000fe2000f8e02ff */
[----:B------:R-:W-:-:S02]  /*1c1b0*/  LOP3.LUT R36, R37, 0x380, RZ, 0xc0, !PT ;  /* 0x0000038025247812 */ /* 0x000fc400078ec0ff */
[----:B------:R-:W-:Y:S02]  /*1c1c0*/  IADD3 R45, P2, R12, 0x7000, RZ ;  /* 0x000070000c2d7810 */ /* 0x000fe40007f5e0ff */
[----:B------:R-:W-:Y:S02]  /*1c1d0*/  LOP3.LUT R14, R15, 0x380, RZ, 0xc0, !PT ;  /* 0x000003800f0e7812 */ /* 0x000fe400078ec0ff */
[----:B------:R-:W-:Y:S02]  /*1c1e0*/  LOP3.LUT R24, R25, 0x380, RZ, 0xc0, !PT ;  /* 0x0000038019187812 */ /* 0x000fe400078ec0ff */
[----:B------:R-:W-:Y:S01]  /*1c1f0*/  LOP3.LUT R32, R33, 0x380, RZ, 0xc0, !PT ;  /* 0x0000038021207812 */ /* 0x000fe200078ec0ff */
[----:B------:R-:W-:Y:S01]  /*1c200*/  SHFL.IDX PT, R54, R11, RZ, 0x1c1f ;  /* 0x001c1fff0b367589 */ /* 0x000fe200000e0000 */
[----:B------:R-:W-:Y:S01]  /*1c210*/  LOP3.LUT R40, R41, 0x380, RZ, 0xc0, !PT ;  /* 0x0000038029287812 */ /* 0x000fe200078ec0ff */
[----:B------:R-:W-:Y:S01]  /*1c220*/  IMAD R67, R20, UR5, R21 ;  /* 0x0000000514437c24 */ /* 0x000fe2000f8e0215 */
[----:B------:R-:W-:Y:S01]  /*1c230*/  SHF.R.U64 R36, R36, 0x3, RZ ;  /* 0x0000000324247819 */ /* 0x000fe200000012ff */
[----:B------:R-:W3:Y:S01]  /*1c240*/  SHFL.IDX PT, R55, R26, RZ, 0x1c1f ;  /* 0x001c1fff1a377589 */ /* 0x000ee200000e0000 */
[----:B------:R-:W-:Y:S01]  /*1c250*/  IMAD R66, R66, 0x20, R68 ;  /* 0x0000002042427824 */ /* 0x000fe200078e0244 */
[----:B------:R-:W-:Y:S01]  /*1c260*/  LOP3.LUT R44, R45, 0x380, RZ, 0xc0, !PT ;  /* 0x000003802d2c7812 */ /* 0x000fe200078ec0ff */
[----:B------:R-:W-:Y:S01]  /*1c270*/  IMAD.WIDE.U32 R20, R20, UR4, RZ ;  /* 0x0000000414147c25 */ /* 0x000fe2000f8e00ff */
[----:B------:R-:W-:Y:S01]  /*1c280*/  SHFL.IDX PT, R58, R11, 0x1, 0x1c1f ;  /* 0x003c1f000b3a7f89 */ /* 0x000fe200000e0000 */
[----:B------:R-:W-:Y:S01]  /*1c290*/  SHF.R.U64 R14, R14, 0x3, RZ ;  /* 0x000000030e0e7819 */ /* 0x000fe200000012ff */
[----:B------:R-:W-:Y:S01]  /*1c2a0*/  ULDC.64 UR4, c[0x0][0xae8] ;  /* 0x0002ba0000047ab9 */ /* 0x000fe20000000a00 */
[----:B------:R-:W-:Y:S01]  /*1c2b0*/  SHF.R.U64 R24, R24, 0x3, RZ ;  /* 0x0000000318187819 */ /* 0x000fe200000012ff */
[----:B------:R-:W4:Y:S01]  /*1c2c0*/  SHFL.IDX PT, R59, R26, 0x1, 0x1c1f ;  /* 0x003c1f001a3b7f89 */ /* 0x000f2200000e0000 */
[----:B------:R-:W-:-:S02]  /*1c2d0*/  SHF.R.U64 R32, R32, 0x3, RZ ;  /* 0x0000000320207819 */ /* 0x000fc400000012ff */
[----:B------:R-:W-:Y:S02]  /*1c2e0*/  IADD3 R34, R34, R225, RZ ;  /* 0x000000e122227210 */ /* 0x000fe40007ffe0ff */
[----:B------:R-:W-:Y:S01]  /*1c2f0*/  SHF.R.U64 R40, R40, 0x3, RZ ;  /* 0x0000000328287819 */ /* 0x000fe200000012ff */
[----:B------:R-:W-:Y:S01]  /*1c300*/  IMAD.IADD R21, R21, 0x1, R67 ;  /* 0x0000000115157824 */ /* 0x000fe200078e0243 */
[----:B------:R-:W-:Y:S01]  /*1c310*/  LOP3.LUT R36, R36, R37, RZ, 0x3c, !PT ;  /* 0x0000002524247212 */ /* 0x000fe200078e3cff */
[----:B------:R-:W-:Y:S01]  /*1c320*/  IMAD R64, R64, UR4, RZ ;  /* 0x0000000440407c24 */ /* 0x000fe2000f8e02ff */
[----:B------:R-:W-:Y:S01]  /*1c330*/  SHF.R.U64 R44, R44, 0x3, RZ ;  /* 0x000000032c2c7819 */ /* 0x000fe200000012ff */
[--C-:B------:R-:W-:Y:S01]  /*1c340*/  IMAD.X R37, RZ, RZ, R13.reuse, P0 ;  /* 0x000000ffff257224 */ /* 0x100fe200000e060d */
[----:B------:R-:W-:Y:S01]  /*1c350*/  IADD3 R66, R225, R66, RZ ;  /* 0x00000042e1427210 */ /* 0x000fe20007ffe0ff */
[----:B------:R-:W-:Y:S01]  /*1c360*/  IMAD R65, R4, R3, RZ ;  /* 0x0000000304417224 */ /* 0x000fe200078e02ff */
[----:B------:R-:W-:Y:S01]  /*1c370*/  LOP3.LUT R14, R14, R15, RZ, 0x3c, !PT ;  /* 0x0000000f0e0e7212 */ /* 0x000fe200078e3cff */
[----:B------:R-:W-:Y:S01]  /*1c380*/  VIADD R10, R34, 0x8 ;  /* 0x00000008220a7836 */ /* 0x000fe20000000000 */
[----:B------:R-:W-:Y:S01]  /*1c390*/  LOP3.LUT R24, R24, R25, RZ, 0x3c, !PT ;  /* 0x0000001918187212 */ /* 0x000fe200078e3cff */
[--C-:B------:R-:W-:Y:S01]  /*1c3a0*/  IMAD.X R25, RZ, RZ, R13.reuse, P5 ;  /* 0x000000ffff197224 */ /* 0x100fe200028e060d */
[----:B------:R-:W-:Y:S01]  /*1c3b0*/  LOP3.LUT R32, R32, R33, RZ, 0x3c, !PT ;  /* 0x0000002120207212 */ /* 0x000fe200078e3cff */
[----:B------:R-:W-:Y:S01]  /*1c3c0*/  IMAD.X R33, RZ, RZ, R13, P4 ;  /* 0x000000ffff217224 */ /* 0x000fe200020e060d */
[----:B------:R-:W-:-:S02]  /*1c3d0*/  LOP3.LUT R40, R40, R41, RZ, 0x3c, !PT ;  /* 0x0000002928287212 */ /* 0x000fc400078e3cff */
[-C--:B------:R-:W-:Y:S01]  /*1c3e0*/  IADD3.X R15, RZ, R13.reuse, RZ, P6, !PT ;  /* 0x0000000dff0f7210 */ /* 0x080fe200037fe4ff */
[----:B------:R-:W-:Y:S01]  /*1c3f0*/  IMAD R67, R70, UR5, R64 ;  /* 0x0000000546437c24 */ /* 0x000fe2000f8e0240 */
[----:B------:R-:W-:Y:S01]  /*1c400*/  IADD3 R49, P6, R12, 0x8000, RZ ;  /* 0x000080000c317810 */ /* 0x000fe20007fde0ff */
[----:B------:R-:W-:Y:S01]  /*1c410*/  IMAD.WIDE.U32 R20, R70, UR4, R20 ;  /* 0x0000000446147c25 */ /* 0x000fe2000f8e0014 */
[C---:B------:R-:W-:Y:S01]  /*1c420*/  IADD3 R53, P5, R12.reuse, 0x9000, RZ ;  /* 0x000090000c357810 */ /* 0x040fe20007fbe0ff */
[----:B------:R-:W-:Y:S01]  /*1c430*/  ULDC.64 UR4, c[0x0][0xaf0] ;  /* 0x0002bc0000047ab9 */ /* 0x000fe20000000a00 */
[----:B------:R-:W-:Y:S02]  /*1c440*/  IADD3 R57, P4, R12, 0xa000, RZ ;  /* 0x0000a0000c397810 */ /* 0x000fe40007f9e0ff */
[----:B------:R-:W-:Y:S01]  /*1c450*/  IADD3.X R41, RZ, R13, RZ, P3, !PT ;  /* 0x0000000dff297210 */ /* 0x000fe20001ffe4ff */
[----:B0-----:R-:W-:Y:S01]  /*1c460*/  @P1 IMAD.HI.U32 R64, R66, R69, RZ ;  /* 0x0000004542401227 */ /* 0x001fe200078e00ff */
[----:B------:R-:W-:-:S02]  /*1c470*/  LOP3.LUT R44, R44, R45, RZ, 0x3c, !PT ;  /* 0x0000002d2c2c7212 */ /* 0x000fc400078e3cff */
[C---:B------:R-:W-:Y:S01]  /*1c480*/  IADD3 R7, P3, R12.reuse, 0xb000, RZ ;  /* 0x0000b0000c077810 */ /* 0x040fe20007f7e0ff */
[----:B------:R-:W-:Y:S01]  /*1c490*/  IMAD.X R45, RZ, RZ, R13, P2 ;  /* 0x000000ffff2d7224 */ /* 0x000fe200010e060d */
[----:B------:R-:W-:Y:S01]  /*1c4a0*/  LOP3.LUT R48, R49, 0x380, RZ, 0xc0, !PT ;  /* 0x0000038031307812 */ /* 0x000fe200078ec0ff */
[----:B------:R-:W-:Y:S01]  /*1c4b0*/  IMAD.IADD R21, R21, 0x1, R67 ;  /* 0x0000000115157824 */ /* 0x000fe200078e0243 */
[----:B------:R-:W-:Y:S02]  /*1c4c0*/  LOP3.LUT R52, R53, 0x380, RZ, 0xc0, !PT ;  /* 0x0000038035347812 */ /* 0x000fe400078ec0ff */
[----:B------:R-:W-:Y:S02]  /*1c4d0*/  LOP3.LUT R56, R57, 0x380, RZ, 0xc0, !PT ;  /* 0x0000038039387812 */ /* 0x000fe400078ec0ff */
[----:B------:R-:W-:Y:S01]  /*1c4e0*/  LOP3.LUT R61, R12, 0x380, RZ, 0xc0, !PT ;  /* 0x000003800c3d7812 */ /* 0x000fe200078ec0ff */
[----:B------:R-:W-:Y:S01]  /*1c4f0*/  IMAD.MOV.U32 R67, RZ, RZ, R66 ;  /* 0x000000ffff437224 */ /* 0x000fe200078e0042 */
[----:B------:R-:W-:Y:S01]  /*1c500*/  LOP3.LUT R4, R7, 0x380, RZ, 0xc0, !PT ;  /* 0x0000038007047812 */ /* 0x000fe200078ec0ff */
[----:B------:R-:W-:Y:S01]  /*1c510*/  IMAD R69, R0, UR4, RZ ;  /* 0x0000000400457c24 */ /* 0x000fe2000f8e02ff */
[----:B-1----:R-:W-:-:S02]  /*1c520*/  @P1 SHF.R.U32.HI R67, RZ, R71, R64 ;  /* 0x00000047ff431219 */ /* 0x002fc40000011640 */
[----:B------:R-:W-:Y:S02]  /*1c530*/  SHF.R.U64 R48, R48, 0x3, RZ ;  /* 0x0000000330307819 */ /* 0x000fe400000012ff */
[----:B------:R-:W-:Y:S02]  /*1c540*/  SHF.R.U64 R52, R52, 0x3, RZ ;  /* 0x0000000334347819 */ /* 0x000fe400000012ff */
[----:B------:R-:W-:Y:S02]  /*1c550*/  SHF.R.U64 R56, R56, 0x3, RZ ;  /* 0x0000000338387819 */ /* 0x000fe400000012ff */
[----:B------:R-:W-:Y:S01]  /*1c560*/  SHF.R.U64 R61, R61, 0x3, RZ ;  /* 0x000000033d3d7819 */ /* 0x000fe200000012ff */
[----:B------:R-:W-:Y:S01]  /*1c570*/  IMAD R69, R28, UR5, R69 ;  /* 0x000000051c457c24 */ /* 0x000fe2000f8e0245 */
[----:B------:R-:W-:Y:S01]  /*1c580*/  SHF.R.U64 R4, R4, 0x3, RZ ;  /* 0x0000000304047819 */ /* 0x000fe200000012ff */
[----:B------:R-:W-:Y:S01]  /*1c590*/  IMAD.WIDE.U32 R20, R28, UR4, R20 ;  /* 0x000000041c147c25 */ /* 0x000fe2000f8e0014 */
[----:B------:R-:W-:Y:S01]  /*1c5a0*/  SHF.R.S32.HI R0, RZ, 0x1f, R67 ;  /* 0x0000001fff007819 */ /* 0x000fe20000011443 */
[----:B------:R-:W-:Y:S01]  /*1c5b0*/  ULDC.64 UR4, c[0x0][0xae0] ;  /* 0x0002b80000047ab9 */ /* 0x000fe20000000a00 */
[----:B------:R-:W-:Y:S01]  /*1c5c0*/  IADD3 R28, -R67, RZ, RZ ;  /* 0x000000ff431c7210 */ /* 0x000fe20007ffe1ff */
[--C-:B------:R-:W-:Y:S01]  /*1c5d0*/  IMAD.X R63, RZ, RZ, R13.reuse, P3 ;  /* 0x000000ffff3f7224 */ /* 0x100fe200018e060d */
[----:B------:R-:W-:Y:S01]  /*1c5e0*/  LOP3.LUT R48, R48, R49, RZ, 0x3c, !PT ;  /* 0x0000003130307212 */ /* 0x000fe200078e3cff */
[----:B------:R-:W-:Y:S01]  /*1c5f0*/  IMAD.X R49, RZ, RZ, R13, P6 ;  /* 0x000000ffff317224 */ /* 0x000fe200030e060d */
[----:B------:R-:W-:-:S02]  /*1c600*/  LOP3.LUT R52, R52, R53, RZ, 0x3c, !PT ;  /* 0x0000003534347212 */ /* 0x000fc400078e3cff */
[----:B------:R-:W-:Y:S01]  /*1c610*/  LOP3.LUT R56, R56, R57, RZ, 0x3c, !PT ;  /* 0x0000003938387212 */ /* 0x000fe200078e3cff */
[----:B------:R-:W-:Y:S01]  /*1c620*/  IMAD.X R57, RZ, RZ, R13, P4 ;  /* 0x000000ffff397224 */ /* 0x000fe200020e060d */
[----:B------:R-:W-:Y:S02]  /*1c630*/  LOP3.LUT R60, R61, R12, RZ, 0x3c, !PT ;  /* 0x0000000c3d3c7212 */ /* 0x000fe400078e3cff */
[-C--:B------:R-:W-:Y:S02]  /*1c640*/  IADD3.X R53, RZ, R13.reuse, RZ, P5, !PT ;  /* 0x0000000dff357210 */ /* 0x080fe40002ffe4ff */
[----:B------:R-:W-:Y:S02]  /*1c650*/  MOV R61, R13 ;  /* 0x0000000d003d7202 */ /* 0x000fe40000000f00 */
[----:B------:R-:W-:Y:S01]  /*1c660*/  LOP3.LUT R62, R4, R7, RZ, 0x3c, !PT ;  /* 0x00000007043e7212 */ /* 0x000fe200078e3cff */
[----:B------:R-:W-:Y:S02]  /*1c670*/  IMAD.IADD R21, R21, 0x1, R69 ;  /* 0x0000000115157824 */ /* 0x000fe400078e0245 */
[----:B------:R-:W-:-:S02]  /*1c680*/  IMAD R0, R0, UR4, RZ ;  /* 0x0000000400007c24 */ /* 0x000fc4000f8e02ff */
[----:B------:R-:W-:Y:S02]  /*1c690*/  IMAD R3, R3, R28, R66 ;  /* 0x0000001c03037224 */ /* 0x000fe400078e0242 */
[C---:B------:R-:W-:Y:S02]  /*1c6a0*/  IMAD R69, R67.reuse, UR5, R0 ;  /* 0x0000000543457c24 */ /* 0x040fe4000f8e0200 */
[----:B------:R-:W-:Y:S01]  /*1c6b0*/  IMAD.WIDE.U32 R20, R67, UR4, R20 ;  /* 0x0000000443147c25 */ /* 0x000fe2000f8e0014 */
[----:B------:R-:W-:Y:S01]  /*1c6c0*/  SHF.R.S32.HI R0, RZ, 0x1f, R3 ;  /* 0x0000001fff007819 */ /* 0x000fe20000011403 */
[----:B------:R-:W-:Y:S02]  /*1c6d0*/  ULDC.64 UR4, c[0x0][0xad8] ;  /* 0x0002b60000047ab9 */ /* 0x000fe40000000a00 */
[----:B------:R-:W-:Y:S01]  /*1c6e0*/  IMAD.IADD R70, R68, 0x1, R225 ;  /* 0x0000000144467824 */ /* 0x000fe200078e02e1 */
[----:B------:R-:W-:Y:S01]  /*1c6f0*/  IADD3 R21, R21, R69, RZ ;  /* 0x0000004515157210 */ /* 0x000fe20007ffe0ff */
[----:B------:R-:W-:-:S02]  /*1c700*/  IMAD R28, R0, UR4, RZ ;  /* 0x00000004001c7c24 */ /* 0x000fc4000f8e02ff */
[----:B------:R-:W-:Y:S02]  /*1c710*/  VIADD R0, R70, 0x20 ;  /* 0x0000002046007836 */ /* 0x000fe40000000000 */
[C---:B------:R-:W-:Y:S02]  /*1c720*/  IMAD R67, R3.reuse, UR5, R28 ;  /* 0x0000000503437c24 */ /* 0x040fe4000f8e021c */
[----:B------:R-:W-:Y:S01]  /*1c730*/  IMAD.WIDE.U32 R20, R3, UR4, R20 ;  /* 0x0000000403147c25 */ /* 0x000fe2000f8e0014 */
[----:B------:R-:W-:Y:S01]  /*1c740*/  ULDC.64 UR4, c[0x0][0xa80] ;  /* 0x0002a00000047ab9 */ /* 0x000fe20000000a00 */
[----:B------:R-:W-:Y:S02]  /*1c750*/  ISETP.GE.AND P1, PT, R0, R65, PT ;  /* 0x000000410000720c */ /* 0x000fe40003f26270 */
[----:B------:R-:W-:Y:S01]  /*1c760*/  IMAD.IADD R3, R21, 0x1, R67 ;  /* 0x0000000115037824 */ /* 0x000fe200078e0243 */
[----:B------:R-:W-:Y:S01]  /*1c770*/  LEA R64, P3, R20, UR4, 0x1 ;  /* 0x0000000414407c11 */ /* 0x000fe2000f8608ff */
[----:B------:R-:W-:-:S03]  /*1c780*/  VIADD R0, R2, 0x30820 ;  /* 0x0003082002007836 */ /* 0x000fc60000000000 */
[----:B------:R-:W-:Y:S02]  /*1c790*/  LEA.HI.X R3, R20, UR5, R3, 0x1, P3 ;  /* 0x0000000514037c11 */ /* 0x000fe400098f0c03 */
[----:B------:R-:W-:Y:S01]  /*1c7a0*/  PRMT R0, RZ, 0x654, R0 ;  /* 0x00000654ff007816 */ /* 0x000fe20000000000 */
[----:B------:R-:W-:Y:S01]  /*1c7b0*/  VIADD R74, R224, 0x40 ;  /* 0x00000040e04a7836 */ /* 0x000fe20000000000 */
[----:B------:R-:W-:Y:S01]  /*1c7c0*/  IADD3 R28, R70, 0x40, RZ ;  /* 0x00000040461c7810 */ /* 0x000fe20007ffe0ff */
[----:B------:R-:W-:Y:S01]  /*1c7d0*/  VIADD R73, R224, 0x80 ;  /* 0x00000080e0497836 */ /* 0x000fe20000000000 */
[----:B------:R-:W0:Y:S01]  /*1c7e0*/  SHFL.IDX PT, R67, R64, RZ, 0x181f ;  /* 0x00181fff40437589 */ /* 0x000e2200000e0000 */
[----:B------:R-:W-:Y:S03]  /*1c7f0*/  BSSY B1, `(.L_x_2912) ;  /* 0x000002e000017945 */ /* 0x000fe60003800000 */
[----:B------:R-:W1:Y:S01]  /*1c800*/  SHFL.IDX PT, R69, R3, RZ, 0x181f ;  /* 0x00181fff03457589 */ /* 0x000e6200000e0000 */
[----:B------:R-:W-:-:S02]  /*1c810*/  SHF.R.S32.HI R71, RZ, 0x1f, R224 ;  /* 0x0000001fff477819 */ /* 0x000fc400000114e0 */
[----:B------:R-:W-:Y:S02]  /*1c820*/  IADD3 R72, R224, 0x80, RZ ;  /* 0x00000080e0487810 */ /* 0x000fe40007ffe0ff */
[----:B------:R-:W-:Y:S02]  /*1c830*/  SHF.R.S32.HI R73, RZ, 0x1f, R73 ;  /* 0x0000001fff497819 */ /* 0x000fe40000011449 */
[----:B--2---:R-:W-:-:S04]  /*1c840*/  LOP3.LUT P0, RZ, R27, 0x3, RZ, 0xc0, !PT ;  /* 0x000000031bff7812 */ /* 0x004fc8000780c0ff */
[-C--:B------:R-:W-:Y:S02]  /*1c850*/  ISETP.GE.OR P2, PT, R34, R65.reuse, P0 ;  /* 0x000000412200720c */ /* 0x080fe40000746670 */
[----:B------:R-:W-:-:S11]  /*1c860*/  ISETP.GE.OR P0, PT, R10, R65, P0 ;  /* 0x000000410a00720c */ /* 0x000fd60000706670 */
[----:B---3--:R-:W-:Y:S04]  /*1c870*/  @!P2 ST.E desc[UR60][R54.64], R5 ;  /* 0x000000053600a985 */ /* 0x008fe8000c10193c */
[----:B----4-:R2:W-:Y:S04]  /*1c880*/  @!P0 ST.E desc[UR60][R58.64], R6 ;  /* 0x000000063a008985 */ /* 0x0105e8000c10193c */
[----:B------:R-:W5:Y:S04]  /*1c890*/  LD.E.128 R8, desc[UR60][R8.64] ;  /* 0x0000003c08087980 */ /* 0x000f68000c101d00 */
[----:B------:R-:W5:Y:S04]  /*1c8a0*/  LD.E.128 R12, desc[UR60][R14.64] ;  /* 0x0000003c0e0c7980 */ /* 0x000f68000c101d00 */
[----:B--2---:R2:W5:Y:S04]  /*1c8b0*/  LD.E.128 R4, desc[UR60][R60.64] ;  /* 0x0000003c3c047980 */ /* 0x004568000c101d00 */
        /* <DEDUP_REMOVED lines=14> */
[----:B---3--:R-:W3:Y:S01]  /*1c9a0*/  FENCE.VIEW.ASYNC.S ;  /* 0x00000000000073c6 */ /* 0x008ee20000000000 */
[----:B------:R-:W-:-:S02]  /*1c9b0*/  ISETP.GE.AND P2, PT, R70, R65, PT ;  /* 0x000000414600720c */ /* 0x000fc40003f46270 */
[----:B------:R-:W-:Y:S02]  /*1c9c0*/  ISETP.GE.AND P0, PT, R28, R65, PT ;  /* 0x000000411c00720c */ /* 0x000fe40003f06270 */
[----:B------:R-:W-:Y:S01]  /*1c9d0*/  SHF.R.S32.HI R28, RZ, 0x1f, R74 ;  /* 0x0000001fff1c7819 */ /* 0x000fe2000001144a */
[----:B---3--:R2:W-:Y:S08]  /*1c9e0*/  SYNCS.ARRIVE.TRANS64.RED.A1T0 RZ, [R0+URZ], RZ ;  /* 0x000000ff00ff79a7 */ /* 0x0085f0000810043f */
[----:B012---:R-:W-:Y:S05]  /*1c9f0*/  @P2 BRA `(.L_x_2913) ;  /* 0x0000000000342947 */ /* 0x007fea0003800000 */
[----:B------:R-:W-:Y:S02]  /*1ca00*/  ULDC UR4, c[0x0][0xac8] ;  /* 0x0002b20000047ab9 */ /* 0x000fe40000000800 */
[----:B------:R-:W-:Y:S02]  /*1ca10*/  ISETP.GE.AND P4, PT, R224, UR4, PT ;  /* 0x00000004e0007c0c */ /* 0x000fe4000bf86270 */
[----:B------:R-:W-:Y:S02]  /*1ca20*/  ISETP.GE.AND P3, PT, R74, UR4, PT ;  /* 0x000000044a007c0c */ /* 0x000fe4000bf66270 */
[----:B------:R-:W-:-:S09]  /*1ca30*/  ISETP.GE.AND P2, PT, R72, UR4, PT ;  /* 0x0000000448007c0c */ /* 0x000fd2000bf46270 */
[-C--:B------:R-:W-:Y:S02]  /*1ca40*/  @!P4 LEA R20, P6, R224, R67.reuse, 0x1 ;  /* 0x00000043e014c211 */ /* 0x080fe400078c08ff */
[----:B------:R-:W-:Y:S02]  /*1ca50*/  @!P3 LEA R66, P5, R74, R67, 0x1 ;  /* 0x000000434a42b211 */ /* 0x000fe400078a08ff */
[----:B------:R-:W-:Y:S02]  /*1ca60*/  @!P4 LEA.HI.X R21, R224, R69, R71, 0x1, P6 ;  /* 0x00000045e015c211 */ /* 0x000fe400030f0c47 */
[----:B------:R-:W-:Y:S02]  /*1ca70*/  @!P2 LEA R68, P6, R72, R67, 0x1 ;  /* 0x000000434844a211 */ /* 0x000fe400078c08ff */
[-C--:B------:R-:W-:Y:S01]  /*1ca80*/  @!P3 LEA.HI.X R67, R74, R69.reuse, R28, 0x1, P5 ;  /* 0x000000454a43b211 */ /* 0x080fe200028f0c1c */
[----:B-----5:R0:W-:Y:S01]  /*1ca90*/  @!P4 ST.E.128 desc[UR60][R20.64], R4 ;  /* 0x000000041400c985 */ /* 0x0201e2000c101d3c */
[----:B------:R-:W-:-:S03]  /*1caa0*/  @!P2 LEA.HI.X R69, R72, R69, R73, 0x1, P6 ;  /* 0x000000454845a211 */ /* 0x000fc600030f0c49 */
[----:B------:R0:W-:Y:S04]  /*1cab0*/  @!P3 ST.E.128 desc[UR60][R66.64], R32 ;  /* 0x000000204200b985 */ /* 0x0001e8000c101d3c */
[----:B------:R0:W-:Y:S02]  /*1cac0*/  @!P2 ST.E.128 desc[UR60][R68.64], R48 ;  /* 0x000000304400a985 */ /* 0x0001e4000c101d3c */
.L_x_2913:
[----:B------:R-:W-:Y:S05]  /*1cad0*/  BSYNC B1 ;  /* 0x0000000000017941 */ /* 0x000fea0003800000 */
.L_x_2912:
[----:B0-----:R0:W1:Y:S01]  /*1cae0*/  SHFL.IDX PT, R21, R3, 0x1, 0x181f ;  /* 0x00381f0003157f89 */ /* 0x00106200000e0000 */
[----:B------:R-:W-:Y:S03]  /*1caf0*/  BSSY B1, `(.L_x_2914) ;  /* 0x0000010000017945 */ /* 0x000fe60003800000 */
[----:B-----5:R0:W2:Y:S01]  /*1cb00*/  SHFL.IDX PT, R5, R64, 0x1, 0x181f ;  /* 0x00381f0040057f89 */ /* 0x0200a200000e0000 */
        /* <DEDUP_REMOVED lines=8> */
[-C--:B-1----:R-:W-:Y:S02]  /*1cb90*/  @!P4 LEA.HI.X R5, R224, R21.reuse, R71, 0x1, P1 ;  /* 0x00000015e005c211 */ /* 0x082fe400008f0c47 */
[-C--:B------:R-:W-:Y:S02]  /*1cba0*/  @!P5 LEA.HI.X R7, R74, R21.reuse, R28, 0x1, P2 ;  /* 0x000000154a07d211 */ /* 0x080fe400010f0c1c */
[----:B------:R-:W-:Y:S01]  /*1cbb0*/  @!P6 LEA.HI.X R21, R72, R21, R73, 0x1, P3 ;  /* 0x000000154815e211 */ /* 0x000fe200018f0c49 */
[----:B------:R3:W-:Y:S04]  /*1cbc0*/  @!P4 ST.E.128 desc[UR60][R4.64], R8 ;  /* 0x000000080400c985 */ /* 0x0007e8000c101d3c */
[----:B------:R3:W-:Y:S04]  /*1cbd0*/  @!P5 ST.E.128 desc[UR60][R6.64], R36 ;  /* 0x000000240600d985 */ /* 0x0007e8000c101d3c */
[----:B------:R3:W-:Y:S02]  /*1cbe0*/  @!P6 ST.E.128 desc[UR60][R20.64], R52 ;  /* 0x000000341400e985 */ /* 0x0007e4000c101d3c */
.L_x_2915:
[----:B------:R-:W-:Y:S05]  /*1cbf0*/  BSYNC B1 ;  /* 0x0000000000017941 */ /* 0x000fea0003800000 */
.L_x_2914:
[----:B---3--:R3:W4:Y:S01]  /*1cc00*/  SHFL.IDX PT, R9, R3, 0x2, 0x181f ;  /* 0x00581f0003097f89 */ /* 0x00872200000e0000 */
[----:B------:R-:W-:Y:S03]  /*1cc10*/  BSSY B1, `(.L_x_2916) ;  /* 0x0000010000017945 */ /* 0x000fe60003800000 */
[----:B--2---:R3:W2:Y:S01]  /*1cc20*/  SHFL.IDX PT, R5, R64, 0x2, 0x181f ;  /* 0x00581f0040057f89 */ /* 0x0046a200000e0000 */
        /* <DEDUP_REMOVED lines=14> */
.L_x_2917:
[----:B------:R-:W-:Y:S05]  /*1cd10*/  BSYNC B1 ;  /* 0x0000000000017941 */ /* 0x000fea0003800000 */
.L_x_2916:
[----:B------:R-:W-:Y:S01]  /*1cd20*/  VIADD R0, R70, 0x60 ;  /* 0x0000006046007836 */ /* 0x000fe20000000000 */
[----:B0--3--:R-:W0:Y:S04]  /*1cd30*/  SHFL.IDX PT, R3, R3, 0x3, 0x181f ;  /* 0x00781f0003037f89 */ /* 0x009e2800000e0000 */
[----:B------:R-:W-:Y:S01]  /*1cd40*/  ISETP.GE.AND P0, PT, R0, R65, PT ;  /* 0x000000410000720c */ /* 0x000fe20003f06270 */
[----:B--2-4-:R2:W3:-:S12]  /*1cd50*/  SHFL.IDX PT, R9, R64, 0x3, 0x181f ;  /* 0x00781f0040097f89 */ /* 0x0144d800000e0000 */
        /* <DEDUP_REMOVED lines=12> */
[----:B--2---:R-:W-:-:S04]  /*1ce20*/  LEA R4, P0, R72, R9, 0x1 ;  /* 0x0000000948047211 */ /* 0x004fc800078008ff */
[----:B------:R-:W-:-:S05]  /*1ce30*/  LEA.HI.X R5, R72, R3, R73, 0x1, P0 ;  /* 0x0000000348057211 */ /* 0x000fca00000f0c49 */
[----:B------:R4:W-:Y:S01]  /*1ce40*/  ST.E.128 desc[UR60][R4.64], R60 ;  /* 0x0000003c04007985 */ /* 0x0009e2000c101d3c */
[----:B------:R-:W-:Y:S05]  /*1ce50*/  BRA `(.L_x_2918) ;  /* 0x0000000c00247947 */ /* 0x000fea0003800000 */
.L_x_2910:
[----:B------:R-:W3:Y:S01]  /*1ce60*/  LDL.LU R6, [R1+0x44] ;  /* 0x0000440001067983 */ /* 0x000ee20000300800 */
[----:B------:R-:W-:Y:S01]  /*1ce70*/  ULDC.64 UR4, c[0x0][0xc00] ;  /* 0x0003000000047ab9 */ /* 0x000fe20000000a00 */
[----:B------:R-:W-:Y:S01]  /*1ce80*/  MOV R3, RZ ;  /* 0x000000ff00037202 */ /* 0x000fe20000000f00 */
[----:B------:R-:W4:Y:S01]  /*1ce90*/  LDC R21, c[0x0][0xbe8] ;  /* 0x0002fa00ff157b82 */ /* 0x000f220000000800 */
[----:B------:R-:W2:Y:S01]  /*1cea0*/  LDL.LU R0, [R1+0x48] ;  /* 0x0000480001007983 */ /* 0x000ea20000300800 */
[----:B------:R-:W-:-:S04]  /*1ceb0*/  ISETP.NE.U32.AND P0, PT, RZ, UR4, PT ;  /* 0x00000004ff007c0c */ /* 0x000fc8000bf05070 */
[----:B------:R-:W-:Y:S02]  /*1cec0*/  ISETP.NE.AND.EX P0, PT, RZ, UR5, PT, P0 ;  /* 0x00000005ff007c0c */ /* 0x000fe4000bf05300 */
[----:B---3--:R-:W-:-:S04]  /*1ced0*/  IADD3 R4, P1, R6, UR4, RZ ;  /* 0x0000000406047c10 */ /* 0x008fc8000ff3e0ff */
[----:B--2---:R-:W-:Y:S01]  /*1cee0*/  IADD3.X R5, R0, UR5, RZ, P1, !PT ;  /* 0x0000000500057c10 */ /* 0x004fe20008ffe4ff */
[----:B------:R-:W-:Y:S02]  /*1cef0*/  ULDC.64 UR4, c[0x0][0xc08] ;  /* 0x0003020000047ab9 */ /* 0x000fe40000000a00 */
[----:B------:R-:W-:-:S04]  /*1cf00*/  ISETP.NE.U32.AND P1, PT, RZ, UR4, PT ;  /* 0x00000004ff007c0c */ /* 0x000fc8000bf25070 */
[----:B------:R2:W5:Y:S01]  /*1cf10*/  @P0 LDG.E R3, desc[UR60][R4.64] ;  /* 0x0000003c04030981 */ /* 0x000562000c1e1900 */
[----:B------:R-:W-:-:S13]  /*1cf20*/  ISETP.NE.AND.EX P1, PT, RZ, UR5, PT, P1 ;  /* 0x00000005ff007c0c */ /* 0x000fda000bf25310 */
[----:B------:R-:W-:Y:S01]  /*1cf30*/  @P1 IADD3 R6, P2, R6, UR4, RZ ;  /* 0x0000000406061c10 */ /* 0x000fe2000ff5e0ff */
[----:B------:R-:W-:-:S03]  /*1cf40*/  ULDC UR4, c[0x0][0xa88] ;  /* 0x0002a20000047ab9 */ /* 0x000fc60000000800 */
[----:B------:R-:W-:Y:S01]  /*1cf50*/  @P1 IADD3.X R7, R0, UR5, RZ, P2, !PT ;  /* 0x0000000500071c10 */ /* 0x000fe200097fe4ff */
[----:B------:R-:W-:-:S06]  /*1cf60*/  IMAD.U32 R0, RZ, RZ, UR4 ;  /* 0x00000004ff007e24 */ /* 0x000fcc000f8e00ff */
[----:B------:R2:W5:Y:S01]  /*1cf70*/  @P1 LDG.E R0, desc[UR60][R6.64] ;  /* 0x0000003c06001981 */ /* 0x000562000c1e1900 */
[----:B----4-:R-:W-:Y:S01]  /*1cf80*/  ISETP.NE.AND P2, PT, R21, 0x1, PT ;  /* 0x000000011500780c */ /* 0x010fe20003f45270 */
[----:B------:R-:W0:-:S12]  /*1cf90*/  S2R R8, SR_TID.X ;  /* 0x0000000000087919 */ /* 0x000e180000002100 */
[----:B------:R-:W3:Y:S08]  /*1cfa0*/  @P2 LDC R24, c[0x0][0xbec] ;  /* 0x0002fb00ff182b82 */ /* 0x000ef00000000800 */
[----:B------:R-:W4:Y:S01]  /*1cfb0*/  @P2 LDC R25, c[0x0][0xbf0] ;  /* 0x0002fc00ff192b82 */ /* 0x000f220000000800 */
[----:B0-----:R-:W-:-:S05]  /*1cfc0*/  VIADD R9, R8, 0xffffff80 ;  /* 0xffffff8008097836 */ /* 0x001fca0000000000 */
[----:B------:R-:W-:Y:S01]  /*1cfd0*/  ISETP.GE.AND P3, PT, R9, 0x80, PT ;  /* 0x000000800900780c */ /* 0x000fe20003f66270 */
[----:B--2---:R-:W-:-:S12]  /*1cfe0*/  @P1 BRA `(.L_x_2919) ;  /* 0x0000000000101947 */ /* 0x004fd80003800000 */
[----:B------:R-:W-:Y:S05]  /*1cff0*/  @!P0 BRA `(.L_x_2919) ;  /* 0x00000000000c8947 */ /* 0x000fea0003800000 */
[----:B------:R-:W2:Y:S04]  /*1d000*/  LDG.E R7, desc[UR60][R4.64] ;  /* 0x0000003c04077981 */ /* 0x000ea8000c1e1900 */
[----:B-----5:R-:W2:Y:S02]  /*1d010*/  LDG.E R0, desc[UR60][R4.64+0x4] ;  /* 0x0000043c04007981 */ /* 0x020ea4000c1e1900 */
[----:B--2---:R-:W-:-:S07]  /*1d020*/  IADD3 R0, -R7, R0, RZ ;  /* 0x0000000007007210 */ /* 0x004fce0007ffe1ff */
.L_x_2919:
[----:B------:R-:W2:Y:S04]  /*1d030*/  LDL.LU R5, [R1+0x4c] ;  /* 0x00004c0001057983 */ /* 0x000ea80000300800 */
[----:B------:R-:W3:Y:S04]  /*1d040*/  LDL.LU R4, [R1+0x58] ;  /* 0x0000580001047983 */ /* 0x000ee80000300800 */
[----:B------:R-:W4:Y:S01]  /*1d050*/  LDL R26, [R1+0x40] ;  /* 0x00004000011a7983 */ /* 0x000f220000100800 */
[----:B------:R-:W-:Y:S01]  /*1d060*/  BSSY B1, `(.L_x_2920) ;  /* 0x000002c000017945 */ /* 0x000fe20003800000 */
[----:B-----5:R-:W-:-:S02]  /*1d070*/  SHF.R.S32.HI R10, RZ, 0x1f, R3 ;  /* 0x0000001fff0a7819 */ /* 0x020fc40000011403 */
[----:B--2---:R-:W-:Y:S02]  /*1d080*/  SEL R13, R5, RZ, !P0 ;  /* 0x000000ff050d7207 */ /* 0x004fe40004000000 */
[----:B---3--:R-:W-:Y:S02]  /*1d090*/  SEL R14, R4, RZ, !P0 ;  /* 0x000000ff040e7207 */ /* 0x008fe40004000000 */
[----:B----4-:R-:W-:Y:S01]  /*1d0a0*/  SHF.R.S32.HI R12, RZ, 0x1f, R26 ;  /* 0x0000001fff0c7819 */ /* 0x010fe2000001141a */
[----:B------:R-:W-:Y:S06]  /*1d0b0*/  @P3 BRA `(.L_x_2921) ;  /* 0x0000000000983947 */ /* 0x000fec0003800000 */
[----:B------:R-:W0:Y:S01]  /*1d0c0*/  LDC R20, c[0x0][0xbe8] ;  /* 0x0002fa00ff147b82 */ /* 0x000e220000000800 */
[----:B------:R-:W-:Y:S01]  /*1d0d0*/  IADD3 R11, R225, -0x80, R8 ;  /* 0xffffff80e10b7810 */ /* 0x000fe20007ffe008 */
[----:B0-----:R-:W-:-:S05]  /*1d0e0*/  IMAD R4, R0, R20, RZ ;  /* 0x0000001400047224 */ /* 0x001fca00078e02ff */
        /* <DEDUP_REMOVED lines=9> */
[----:B------:R-:W0:Y:S01]  /*1d180*/  @P0 LDC R6, c[0x0][0xbec] ;  /* 0x0002fb00ff060b82 */ /* 0x000e220000000800 */
[----:B------:R-:W-:Y:S01]  /*1d190*/  IMAD R9, R26, UR5, R8 ;  /* 0x000000051a097c24 */ /* 0x000fe2000f8e0208 */
[----:B------:R-:W-:-:S03]  /*1d1a0*/  ULDC.64 UR4, c[0x0][0xb98] ;  /* 0x0002e60000047ab9 */ /* 0x000fc60000000a00 */
[----:B------:R-:W-:-:S03]  /*1d1b0*/  IMAD.IADD R5, R5, 0x1, R9 ;  /* 0x0000000105057824 */ /* 0x000fc600078e0209 */
[----:B------:R-:W2:Y:S01]  /*1d1c0*/  @P0 LDC R15, c[0x0][0xbf0] ;  /* 0x0002fc00ff0f0b82 */ /* 0x000ea20000000800 */
[----:B------:R-:W-:-:S04]  /*1d1d0*/  IMAD.WIDE.U32 R4, R13, UR4, R4 ;  /* 0x000000040d047c25 */ /* 0x000fc8000f8e0004 */
[----:B0-----:R-:W-:-:S05]  /*1d1e0*/  @P0 IMAD.HI.U32 R6, R11, R6, RZ ;  /* 0x000000060b060227 */ /* 0x001fca00078e00ff */
[----:B--2---:R-:W-:Y:S01]  /*1d1f0*/  @P0 SHF.R.U32.HI R7, RZ, R15, R6 ;  /* 0x0000000fff070219 */ /* 0x004fe20000011606 */
        /* <DEDUP_REMOVED lines=18> */
.L_x_2921:
[----:B------:R-:W-:Y:S05]  /*1d320*/  BSYNC B1 ;  /* 0x0000000000017941 */ /* 0x000fea0003800000 */
.L_x_2920:
[----:B0-----:R-:W2:Y:S01]  /*1d330*/  LDL R6, [R1+0x3c] ;  /* 0x00003c0001067983 */ /* 0x001ea20000100800 */
[----:B------:R-:W-:-:S03]  /*1d340*/  ULDC.64 UR4, c[0x0][0xaa0] ;  /* 0x0002a80000047ab9 */ /* 0x000fc60000000a00 */
[----:B------:R-:W2:Y:S01]  /*1d350*/  LDL R11, [R1+0x5c] ;  /* 0x00005c00010b7983 */ /* 0x000ea20000100800 */
[----:B------:R-:W-:Y:S01]  /*1d360*/  IMAD R4, R10, UR4, RZ ;  /* 0x000000040a047c24 */ /* 0x000fe2000f8e02ff */
[----:B------:R-:W-:Y:S01]  /*1d370*/  BSSY B1, `(.L_x_2922) ;  /* 0x0000041000017945 */ /* 0x000fe20003800000 */
[----:B------:R-:W-:Y:S02]  /*1d380*/  VIADD R20, R224, 0x80 ;  /* 0x00000080e0147836 */ /* 0x000fe40000000000 */
[C---:B------:R-:W-:Y:S02]  /*1d390*/  IMAD R7, R3.reuse, UR5, R4 ;  /* 0x0000000503077c24 */ /* 0x040fe4000f8e0204 */
[----:B------:R-:W-:Y:S01]  /*1d3a0*/  IMAD.WIDE.U32 R4, R3, UR4, RZ ;  /* 0x0000000403047c25 */ /* 0x000fe2000f8e00ff */
[----:B------:R-:W-:Y:S01]  /*1d3b0*/  ULDC.64 UR4, c[0x0][0xae8] ;  /* 0x0002ba0000047ab9 */ /* 0x000fe20000000a00 */
[----:B------:R-:W-:-:S03]  /*1d3c0*/  SHF.R.S32.HI R20, RZ, 0x1f, R20 ;  /* 0x0000001fff147819 */ /* 0x000fc60000011414 */
[----:B------:R-:W-:Y:S01]  /*1d3d0*/  IADD3 R5, R5, R7, RZ ;  /* 0x0000000705057210 */ /* 0x000fe20007ffe0ff */
[----:B------:R-:W-:-:S04]  /*1d3e0*/  IMAD R7, R12, UR4, RZ ;  /* 0x000000040c077c24 */ /* 0x000fc8000f8e02ff */
[C---:B------:R-:W-:Y:S02]  /*1d3f0*/  IMAD R7, R26.reuse, UR5, R7 ;  /* 0x000000051a077c24 */ /* 0x040fe4000f8e0207 */
[----:B------:R-:W-:Y:S01]  /*1d400*/  IMAD.WIDE.U32 R4, R26, UR4, R4 ;  /* 0x000000041a047c25 */ /* 0x000fe2000f8e0004 */
[----:B------:R-:W-:-:S03]  /*1d410*/  ULDC.64 UR4, c[0x0][0xaf0] ;  /* 0x0002bc0000047ab9 */ /* 0x000fc60000000a00 */
[----:B------:R-:W-:Y:S01]  /*1d420*/  IMAD R8, R14, UR4, RZ ;  /* 0x000000040e087c24 */ /* 0x000fe2000f8e02ff */
[----:B------:R-:W-:Y:S01]  /*1d430*/  IADD3 R5, R5, R7, RZ ;  /* 0x0000000705057210 */ /* 0x000fe20007ffe0ff */
[----:B------:R-:W-:Y:S02]  /*1d440*/  VIADD R26, R224, 0x40 ;  /* 0x00000040e01a7836 */ /* 0x000fe40000000000 */
[C---:B------:R-:W-:Y:S02]  /*1d450*/  IMAD R7, R13.reuse, UR5, R8 ;  /* 0x000000050d077c24 */ /* 0x040fe4000f8e0208 */
[----:B------:R-:W-:Y:S01]  /*1d460*/  IMAD.WIDE.U32 R4, R13, UR4, R4 ;  /* 0x000000040d047c25 */ /* 0x000fe2000f8e0004 */
[----:B------:R-:W-:Y:S01]  /*1d470*/  ULDC.64 UR4, c[0x0][0xae0] ;  /* 0x0002b80000047ab9 */ /* 0x000fe20000000a00 */
[----:B------:R-:W-:Y:S02]  /*1d480*/  SHF.R.S32.HI R10, RZ, 0x1f, R26 ;  /* 0x0000001fff0a7819 */ /* 0x000fe4000001141a */
[----:B------:R-:W-:-:S02]  /*1d490*/  IMAD.IADD R5, R5, 0x1, R7 ;  /* 0x0000000105057824 */ /* 0x000fc400078e0207 */
[----:B--2---:R-:W-:-:S04]  /*1d4a0*/  IMAD R6, R6, 0x20, R11 ;  /* 0x0000002006067824 */ /* 0x004fc800078e020b */
[----:B------:R-:W-:-:S04]  /*1d4b0*/  IMAD.IADD R9, R225, 0x1, R6 ;  /* 0x00000001e1097824 */ /* 0x000fc800078e0206 */
[----:B------:R-:W-:-:S04]  /*1d4c0*/  @P2 IMAD.HI.U32 R6, R9, R24, RZ ;  /* 0x0000001809062227 */ /* 0x000fc800078e00ff */
[----:B------:R-:W-:Y:S01]  /*1d4d0*/  IMAD.MOV.U32 R3, RZ, RZ, R9 ;  /* 0x000000ffff037224 */ /* 0x000fe200078e0009 */
[----:B------:R-:W-:-:S04]  /*1d4e0*/  @P2 SHF.R.U32.HI R3, RZ, R25, R6 ;  /* 0x00000019ff032219 */ /* 0x000fc80000011606 */
        /* <DEDUP_REMOVED lines=11> */
[C---:B------:R-:W-:Y:S01]  /*1d5a0*/  VIADD R0, R8.reuse, 0x20 ;  /* 0x0000002008007836 */ /* 0x040fe20000000000 */
[----:B------:R-:W-:Y:S01]  /*1d5b0*/  SHF.R.S32.HI R9, RZ, 0x1f, R224 ;  /* 0x0000001fff097819 */ /* 0x000fe200000114e0 */
[----:B------:R-:W-:Y:S01]  /*1d5c0*/  IMAD R6, R3, UR4, RZ ;  /* 0x0000000403067c24 */ /* 0x000fe2000f8e02ff */
[-C--:B------:R-:W-:Y:S01]  /*1d5d0*/  ISETP.GE.AND P2, PT, R8, R21.reuse, PT ;  /* 0x000000150800720c */ /* 0x080fe20003f46270 */
[----:B------:R-:W-:Y:S01]  /*1d5e0*/  IMAD.WIDE.U32 R4, R7, UR4, R4 ;  /* 0x0000000407047c25 */ /* 0x000fe2000f8e0004 */
[----:B------:R-:W-:-:S02]  /*1d5f0*/  ISETP.GE.AND P1, PT, R0, R21, PT ;  /* 0x000000150000720c */ /* 0x000fc40003f26270 */
[----:B------:R-:W-:Y:S01]  /*1d600*/  IADD3 R0, R8, 0x40, RZ ;  /* 0x0000004008007810 */ /* 0x000fe20007ffe0ff */
[----:B------:R-:W-:Y:S01]  /*1d610*/  IMAD R3, R7, UR5, R6 ;  /* 0x0000000507037c24 */ /* 0x000fe2000f8e0206 */
[----:B------:R-:W-:Y:S01]  /*1d620*/  ULDC.64 UR4, c[0x0][0xa80] ;  /* 0x0002a00000047ab9 */ /* 0x000fe20000000a00 */
[----:B------:R-:W-:Y:S02]  /*1d630*/  IADD3 R11, R224, 0x80, RZ ;  /* 0x00000080e00b7810 */ /* 0x000fe40007ffe0ff */
[----:B------:R-:W-:Y:S01]  /*1d640*/  IMAD.IADD R3, R5, 0x1, R3 ;  /* 0x0000000105037824 */ /* 0x000fe200078e0203 */
[----:B------:R-:W-:Y:S02]  /*1d650*/  LEA R6, P3, R4, UR4, 0x1 ;  /* 0x0000000404067c11 */ /* 0x000fe4000f8608ff */
[----:B------:R-:W-:Y:S02]  /*1d660*/  ISETP.GE.AND P0, PT, R0, R21, PT ;  /* 0x000000150000720c */ /* 0x000fe40003f06270 */
[----:B------:R-:W-:Y:S01]  /*1d670*/  LEA.HI.X R3, R4, UR5, R3, 0x1, P3 ;  /* 0x0000000504037c11 */ /* 0x000fe200098f0c03 */
[----:B------:R0:W2:Y:S04]  /*1d680*/  SHFL.IDX PT, R7, R6, RZ, 0x181f ;  /* 0x00181fff06077589 */ /* 0x0000a800000e0000 */
[----:B------:R0:W3:Y:S01]  /*1d690*/  SHFL.IDX PT, R5, R3, RZ, 0x181f ;  /* 0x00181fff03057589 */ /* 0x0000e200000e0000 */
[----:B------:R-:W-:Y:S05]  /*1d6a0*/  @P2 BRA `(.L_x_2923) ;  /* 0x0000000000342947 */ /* 0x000fea0003800000 */
[----:B------:R-:W-:Y:S02]  /*1d6b0*/  ULDC UR4, c[0x0][0xac8] ;  /* 0x0002b20000047ab9 */ /* 0x000fe40000000800 */
[----:B------:R-:W-:Y:S02]  /*1d6c0*/  ISETP.GE.AND P4, PT, R224, UR4, PT ;  /* 0x00000004e0007c0c */ /* 0x000fe4000bf86270 */
[----:B------:R-:W-:Y:S02]  /*1d6d0*/  ISETP.GE.AND P3, PT, R26, UR4, PT ;  /* 0x000000041a007c0c */ /* 0x000fe4000bf66270 */
[----:B------:R-:W-:-:S09]  /*1d6e0*/  ISETP.GE.AND P2, PT, R11, UR4, PT ;  /* 0x000000040b007c0c */ /* 0x000fd2000bf46270 */
[-C--:B--2---:R-:W-:Y:S02]  /*1d6f0*/  @!P4 LEA R12, P6, R224, R7.reuse, 0x1 ;  /* 0x00000007e00cc211 */ /* 0x084fe400078c08ff */
[----:B------:R-:W-:Y:S02]  /*1d700*/  @!P3 LEA R14, P5, R26, R7, 0x1 ;  /* 0x000000071a0eb211 */ /* 0x000fe400078a08ff */
[----:B---3--:R-:W-:Y:S02]  /*1d710*/  @!P4 LEA.HI.X R13, R224, R5, R9, 0x1, P6 ;  /* 0x00000005e00dc211 */ /* 0x008fe400030f0c09 */
[C---:B------:R-:W-:Y:S02]  /*1d720*/  @!P2 LEA R4, P6, R11.reuse, R7, 0x1 ;  /* 0x000000070b04a211 */ /* 0x040fe400078c08ff */
[-C--:B------:R-:W-:Y:S01]  /*1d730*/  @!P3 LEA.HI.X R15, R26, R5.reuse, R10, 0x1, P5 ;  /* 0x000000051a0fb211 */ /* 0x080fe200028f0c0a */
[----:B------:R4:W-:Y:S01]  /*1d740*/  @!P4 ST.E.128 desc[UR60][R12.64], RZ ;  /* 0x000000ff0c00c985 */ /* 0x0009e2000c101d3c */
[----:B------:R-:W-:-:S03]  /*1d750*/  @!P2 LEA.HI.X R5, R11, R5, R20, 0x1, P6 ;  /* 0x000000050b05a211 */ /* 0x000fc600030f0c14 */
[----:B------:R4:W-:Y:S04]  /*1d760*/  @!P3 ST.E.128 desc[UR60][R14.64], RZ ;  /* 0x000000ff0e00b985 */ /* 0x0009e8000c101d3c */
[----:B------:R4:W-:Y:S02]  /*1d770*/  @!P2 ST.E.128 desc[UR60][R4.64], RZ ;  /* 0x000000ff0400a985 */ /* 0x0009e4000c101d3c */
.L_x_2923:
[----:B------:R-:W-:Y:S05]  /*1d780*/  BSYNC B1 ;  /* 0x0000000000017941 */ /* 0x000fea0003800000 */
.L_x_2922:
[----:B---34-:R3:W4:Y:S01]  /*1d790*/  SHFL.IDX PT, R5, R3, 0x1, 0x181f ;  /* 0x00381f0003057f89 */ /* 0x01872200000e0000 */
        /* <DEDUP_REMOVED lines=9> */
[C---:B------:R-:W-:Y:S02]  /*1d830*/  @!P6 LEA R4, P3, R11.reuse, R7, 0x1 ;  /* 0x000000070b04e211 */ /* 0x040fe400078608ff */
[-C--:B----4-:R-:W-:Y:S02]  /*1d840*/  @!P4 LEA.HI.X R13, R224, R5.reuse, R9, 0x1, P1 ;  /* 0x00000005e00dc211 */ /* 0x090fe400008f0c09 */
[-C--:B------:R-:W-:Y:S02]  /*1d850*/  @!P5 LEA.HI.X R15, R26, R5.reuse, R10, 0x1, P2 ;  /* 0x000000051a0fd211 */ /* 0x080fe400010f0c0a */
[----:B------:R-:W-:Y:S01]  /*1d860*/  @!P6 LEA.HI.X R5, R11, R5, R20, 0x1, P3 ;  /* 0x000000050b05e211 */ /* 0x000fe200018f0c14 */
[----:B------:R2:W-:Y:S04]  /*1d870*/  @!P4 ST.E.128 desc[UR60][R12.64], RZ ;  /* 0x000000ff0c00c985 */ /* 0x0005e8000c101d3c */
[----:B------:R2:W-:Y:S04]  /*1d880*/  @!P5 ST.E.128 desc[UR60][R14.64], RZ ;  /* 0x000000ff0e00d985 */ /* 0x0005e8000c101d3c */
[----:B------:R2:W-:Y:S02]  /*1d890*/  @!P6 ST.E.128 desc[UR60][R4.64], RZ ;  /* 0x000000ff0400e985 */ /* 0x0005e4000c101d3c */
.L_x_2925:
[----:B------:R-:W-:Y:S05]  /*1d8a0*/  BSYNC B1 ;  /* 0x0000000000017941 */ /* 0x000fea0003800000 */
.L_x_2924:
[----:B--2-4-:R2:W4:Y:S01]  /*1d8b0*/  SHFL.IDX PT, R5, R3, 0x2, 0x181f ;  /* 0x00581f0003057f89 */ /* 0x01452200000e0000 */
        /* <DEDUP_REMOVED lines=16> */
.L_x_2927:
[----:B------:R-:W-:Y:S05]  /*1d9c0*/  BSYNC B1 ;  /* 0x0000000000017941 */ /* 0x000fea0003800000 */
.L_x_2926:
[----:B------:R-:W-:Y:S01]  /*1d9d0*/  VIADD R0, R8, 0x60 ;  /* 0x0000006008007836 */ /* 0x000fe20000000000 */
[----:B0-23--:R-:W0:Y:S04]  /*1d9e0*/  SHFL.IDX PT, R3, R3, 0x3, 0x181f ;  /* 0x00781f0003037f89 */ /* 0x00de2800000e0000 */
[----:B------:R-:W-:Y:S01]  /*1d9f0*/  ISETP.GE.AND P0, PT, R0, R21, PT ;  /* 0x000000150000720c */ /* 0x000fe20003f06270 */
[----:B----4-:R2:W3:-:S12]  /*1da00*/  SHFL.IDX PT, R5, R6, 0x3, 0x181f ;  /* 0x00781f0006057f89 */ /* 0x0104d800000e0000 */
[----:B--2---:R-:W-:Y:S05]  /*1da10*/  @P0 BRA `(.L_x_2918) ;  /* 0x0000000000340947 */ /* 0x004fea0003800000 */
        /* <DEDUP_REMOVED lines=13> */
.L_x_2918:
[----:B------:R-:W-:Y:S05]  /*1daf0*/  BSYNC B0 ;  /* 0x0000000000007941 */ /* 0x000fea0003800000 */
.L_x_2909:
[----:B------:R-:W-:Y:S02]  /*1db00*/  ULDC UR4, c[0x0][0xc3c] ;  /* 0x00030f0000047ab9 */ /* 0x000fe40000000800 */
[----:B------:R-:W-:-:S13]  /*1db10*/  ISETP.GE.AND P0, PT, R31, UR4, PT ;  /* 0x000000041f007c0c */ /* 0x000fda000bf06270 */
[----:B------:R-:W-:Y:S05]  /*1db20*/  @!P0 BRA `(.L_x_2928) ;  /* 0xfffffe3800088947 */ /* 0x000fea000383ffff */
[----:B------:R-:W-:Y:S05]  /*1db30*/  BRA `(.L_x_2692) ;  /* 0x00000070003c7947 */ /* 0x000fea0003800000 */
.L_x_2690:
[----:B------:R-:W-:-:S08]  /*1db40*/  NOP ;  /* 0x0000000000007918 */ /* 0x000fd00000000000 */
[----:B0-----:R-:W0:-:S00]  /*1db50*/  USETMAXREG.DEALLOC.CTAPOOL 0x28 ;  /* 0x00000028000079c8 */ /* 0x001e0000080e0500 */
        /* <DEDUP_REMOVED lines=16> */
.L_x_2929:
        /* <DEDUP_REMOVED lines=37> */
[----:B------:R-:W-:Y:S01]  /*1deb0*/  IMAD.MOV.U32 R6, RZ, RZ, R3 ;  /* 0x000000ffff067224 */ /* 0x000fe200078e0003 */
[----:B------:R-:W-:Y:S01]  /*1dec0*/  UMOV UR4, URZ ;  /* 0x0000003f00047c82 */ /* 0x000fe20008000000 */
[----:B------:R-:W-:Y:S01]  /*1ded0*/  ULDC UR7, c[0x0][0xc3c] ;  /* 0x00030f0000077ab9 */ /* 0x000fe20000000800 */
[----:B------:R-:W-:-:S05]  /*1dee0*/  ULDC UR5, c[0x0][0xc38] ;  /* 0x00030e0000057ab9 */ /* 0x000fca0000000800 */
.L_x_2935:
[----:B------:R-:W-:Y:S01]  /*1def0*/  UIADD3 UR4, UR4, 0x1f, URZ ;  /* 0x0000001f04047890 */ /* 0x000fe2000fffe03f */
[----:B------:R-:W-:-:S05]  /*1df00*/  MOV R19, UR7 ;  /* 0x0000000700137c02 */ /* 0x000fca0008000f00 */
        /* <DEDUP_REMOVED lines=10> */
.L_x_2934:
[----:B------:R-:W-:Y:S05]  /*1dfb0*/  BSYNC B0 ;  /* 0x0000000000007941 */ /* 0x000fea0003800000 */
.L_x_2933:
[----:B0----5:R-:W0:Y:S02]  /*1dfc0*/  SHFL.UP PT, R2, R4, 0x1, RZ ;  /* 0x0420000004027989 */ /* 0x021e2400000e00ff */
        /* <DEDUP_REMOVED lines=19> */
.L_x_2931:
[----:B------:R-:W-:-:S05]  /*1e100*/  IADD3 R13, -R3, R6, RZ ;  /* 0x00000006030d7210 */ /* 0x000fca0007ffe1ff */
        /* <DEDUP_REMOVED lines=17> */
[----:B------:R-:W-:-:S05]  /*1e220*/  IADD3 R9, R15, -0x1, RZ ;  /* 0xffffffff0f097810 */ /* 0x000fca0007ffe0ff */
[----:B------:R2:W3:Y:S02]  /*1e230*/  SHFL.IDX PT, R16, R8, R9, 0x1f ;  /* 0x00001f0908107589 */ /* 0x0004e400000e0000 */
.L_x_2936:
[----:B---3--:R-:W-:Y:S01]  /*1e240*/  IMAD R16, R16, UR5, R13 ;  /* 0x0000000510107c24 */ /* 0x008fe2000f8e020d */
[----:B------:R-:W-:Y:S01]  /*1e250*/  IABS R2, R6 ;  /* 0x0000000600027213 */ /* 0x000fe20000000000 */
[----:B01----:R-:W-:-:S03]  /*1e260*/  IMAD.MOV R11, RZ, RZ, -R3 ;  /* 0x000000ffff0b7224 */ /* 0x003fc600078e0a03 */
[----:B--2---:R-:W-:Y:S01]  /*1e270*/  IADD3 R9, -R16, UR6, RZ ;  /* 0x0000000610097c10 */ /* 0x004fe2000fffe1ff */
[----:B------:R-:W-:Y:S01]  /*1e280*/  IMAD.MOV R10, RZ, RZ, -R2 ;  /* 0x000000ffff0a7224 */ /* 0x000fe200078e0a02 */
[----:B------:R-:W-:Y:S01]  /*1e290*/  MOV R2, RZ ;  /* 0x000000ff00027202 */ /* 0x000fe20000000f00 */
[----:B------:R-:W-:Y:S01]  /*1e2a0*/  IMAD R11, R11, R12, RZ ;  /* 0x0000000c0b0b7224 */ /* 0x000fe200078e02ff */
        /* <DEDUP_REMOVED lines=14> */
[----:B------:R-:W-:Y:S02]  /*1e390*/  @!P2 IADD3 R2, -R2, RZ, RZ ;  /* 0x000000ff0202a210 */ /* 0x000fe40007ffe1ff */
[----:B------:R-:W-:-:S05]  /*1e3a0*/  @!P1 LOP3.LUT R2, RZ, R6, RZ, 0x33, !PT ;  /* 0x00000006ff029212 */ /* 0x000fca00078e33ff */
[----:B------:R-:W-:Y:S01]  /*1e3b0*/  IMAD R8, R7, R2, RZ ;  /* 0x0000000207087224 */ /* 0x000fe200078e02ff */
[----:B------:R-:W-:-:S03]  /*1e3c0*/  IADD3 R2, -R2, RZ, RZ ;  /* 0x000000ff02027210 */ /* 0x000fc60007ffe1ff */
[----:B------:R-:W-:Y:S02]  /*1e3d0*/  IMAD.MOV R10, RZ, RZ, -R8 ;  /* 0x000000ffff0a7224 */ /* 0x000fe400078e0a08 */
[----:B------:R-:W-:Y:S01]  /*1e3e0*/  IMAD R13, R6, R2, R9 ;  /* 0x00000002060d7224 */ /* 0x000fe200078e0209 */
[----:B------:R-:W-:Y:S02]  /*1e3f0*/  MOV R2, RZ ;  /* 0x000000ff00027202 */ /* 0x000fe40000000f00 */
[----:B------:R-:W-:-:S04]  /*1e400*/  VIADDMNMX R18, R10, UR5, R7, PT ;  /* 0x000000050a127c46 */ /* 0x000fc8000b800107 */
[-C--:B------:R-:W-:Y:S02]  /*1e410*/  IABS R10, R18.reuse ;  /* 0x00000012000a7213 */ /* 0x080fe40000000000 */
[----:B------:R-:W-:Y:S02]  /*1e420*/  IABS R6, R18 ;  /* 0x0000001200067213 */ /* 0x000fe40000000000 */
        /* <DEDUP_REMOVED lines=18> */
[----:B------:R-:W-:Y:S02]  /*1e550*/  ISETP.GE.AND P2, PT, R3, RZ, PT ;  /* 0x000000ff0300720c */ /* 0x000fe40003f46270 */
[----:B------:R-:W-:-:S05]  /*1e560*/  IADD3 R3, R13, R8, RZ ;  /* 0x000000080d037210 */ /* 0x000fca0007ffe0ff */
[----:B------:R-:W-:-:S06]  /*1e570*/  @P0 VIADD R2, R2, 0x1 ;  /* 0x0000000102020836 */ /* 0x000fcc0000000000 */
[----:B------:R-:W-:Y:S01]  /*1e580*/  @!P2 IMAD.MOV R2, RZ, RZ, -R2 ;  /* 0x000000ffff02a224 */ /* 0x000fe200078e0a02 */
[----:B------:R-:W-:Y:S01]  /*1e590*/  @!P1 LOP3.LUT R2, RZ, R18, RZ, 0x33, !PT ;  /* 0x00000012ff029212 */ /* 0x000fe200078e33ff */
[----:B------:R-:W-:-:S03]  /*1e5a0*/  IMAD.MOV R18, RZ, RZ, -R18 ;  /* 0x000000ffff127224 */ /* 0x000fc600078e0a12 */
[----:B------:R-:W-:Y:S01]  /*1e5b0*/  LOP3.LUT R17, RZ, R2, RZ, 0x33, !PT ;  /* 0x00000002ff117212 */ /* 0x000fe200078e33ff */
[----:B------:R-:W-:-:S04]  /*1e5c0*/  IMAD R18, R2, R18, R3 ;  /* 0x0000001202127224 */ /* 0x000fc800078e0203 */
[----:B------:R-:W-:Y:S01]  /*1e5d0*/  IMAD.IADD R17, R4, 0x1, R17 ;  /* 0x0000000104117824 */ /* 0x000fe200078e0211 */
[----:B------:R-:W-:Y:S06]  /*1e5e0*/  BRA `(.L_x_2937) ;  /* 0x00000000000c7947 */ /* 0x000fec0003800000 */
.L_x_2932:
[----:B------:R-:W-:Y:S01]  /*1e5f0*/  MOV R17, RZ ;  /* 0x000000ff00117202 */ /* 0x000fe20000000f00 */
[----:B------:R-:W-:Y:S02]  /*1e600*/  IMAD.U32 R16, RZ, RZ, UR6 ;  /* 0x00000006ff107e24 */ /* 0x000fe4000f8e00ff */
[----:B------:R-:W-:-:S07]  /*1e610*/  IMAD.MOV.U32 R18, RZ, RZ, RZ ;  /* 0x000000ffff127224 */ /* 0x000fce00078e00ff */
.L_x_2937:
[----:B------:R-:W-:-:S13]  /*1e620*/  ISETP.NE.AND P0, PT, R5, RZ, PT ;  /* 0x000000ff0500720c */ /* 0x000fda0003f05270 */
[----:B------:R-:W0:Y:S01]  /*1e630*/  @!P0 S2R R3, SR_CgaCtaId ;  /* 0x0000000000038919 */ /* 0x000e220000008800 */
[----:B------:R-:W-:-:S04]  /*1e640*/  @!P0 MOV R2, 0x400 ;  /* 0x0000040000028802 */ /* 0x000fc80000000f00 */
[----:B0-----:R-:W-:-:S05]  /*1e650*/  @!P0 LEA R2, R3, R2, 0x18 ;  /* 0x0000000203028211 */ /* 0x001fca00078ec0ff */
[----:B------:R0:W-:Y:S01]  /*1e660*/  @!P0 STS.128 [R2+0x308d0], R16 ;  /* 0x0308d01002008388 */ /* 0x0001e20000000c00 */
[----:B------:R-:W-:Y:S06]  /*1e670*/  BAR.ARV 0x5, 0x180 ;  /* 0x0146000000007b1d */ /* 0x000fec0000002000 */
.L_x_2930:
[----:B------:R2:W-:Y:S01]  /*1e680*/  STL [R1+0x28], RZ ;  /* 0x000028ff01007387 */ /* 0x0005e20000100800 */
[----:B------:R-:W-:Y:S01]  /*1e690*/  ULDC UR4, c[0x0][0xc3c] ;  /* 0x00030f0000047ab9 */ /* 0x000fe20000000800 */
[----:B------:R-:W-:Y:S01]  /*1e6a0*/  MOV R28, 0x1 ;  /* 0x00000001001c7802 */ /* 0x000fe20000000f00 */
[----:B------:R-:W-:Y:S01]  /*1e6b0*/  IMAD.MOV.U32 R26, RZ, RZ, RZ ;  /* 0x000000ffff1a7224 */ /* 0x000fe200078e00ff */
[----:B-1----:R-:W-:-:S13]  /*1e6c0*/  ISETP.GE.AND P0, PT, R19, UR4, PT ;  /* 0x0000000413007c0c */ /* 0x002fda000bf06270 */
[----:B--2---:R-:W-:Y:S05]  /*1e6d0*/  @P0 BRA `(.L_x_2938) ;  /* 0x0000006000700947 */ /* 0x004fea0003800000 */
[----:B0-----:R-:W2:Y:S01]  /*1e6e0*/  LDL R2, [R1+0x88] ;  /* 0x0000880001027983 */ /* 0x001ea20000100800 */
[----:B------:R-:W0:Y:S01]  /*1e6f0*/  S2UR UR5, SR_CgaCtaId ;  /* 0x00000000000579c3 */ /* 0x000e220000008800 */
[C---:B------:R-:W-:Y:S01]  /*1e700*/  IMAD.SHL.U32 R33, R0.reuse, 0x8, RZ ;  /* 0x0000000800217824 */ /* 0x040fe200078e00ff */
[----:B------:R-:W-:Y:S01]  /*1e710*/  LOP3.LUT R4, R0, 0x7f, RZ, 0xc0, !PT ;  /* 0x0000007f00047812 */ /* 0x000fe200078ec0ff */
[----:B------:R1:W-:Y:S01]  /*1e720*/  STL [R1+0x28], RZ ;  /* 0x000028ff01007387 */ /* 0x0003e20000100800 */
[----:B------:R-:W-:Y:S01]  /*1e730*/  BSSY B8, `(.L_x_2938) ;  /* 0x0000616000087945 */ /* 0x000fe20003800000 */
[----:B------:R-:W-:Y:S01]  /*1e740*/  IMAD.MOV.U32 R28, RZ, RZ, 0x1 ;  /* 0x00000001ff1c7424 */ /* 0x000fe200078e00ff */
[C---:B------:R-:W-:Y:S02]  /*1e750*/  LOP3.LUT R3, R33.reuse, 0x1f8, RZ, 0xc0, !PT ;  /* 0x000001f821037812 */ /* 0x040fe400078ec0ff */
[----:B------:R-:W-:Y:S02]  /*1e760*/  CS2R R26, SRZ ;  /* 0x00000000001a7805 */ /* 0x000fe4000001ff00 */
[----:B------:R-:W-:Y:S01]  /*1e770*/  SHF.L.U32 R37, R4, 0x3, RZ ;  /* 0x0000000304257819 */ /* 0x000fe200000006ff */
[----:B------:R-:W-:Y:S01]  /*1e780*/  ULDC.64 UR36, c[0x0][0x198] ;  /* 0x0000660000247ab9 */ /* 0x000fe20000000a00 */
[----:B------:R-:W-:Y:S01]  /*1e790*/  LOP3.LUT R33, R33, 0x38, RZ, 0xc0, !PT ;  /* 0x0000003821217812 */ /* 0x000fe200078ec0ff */
[----:B------:R-:W-:Y:S01]  /*1e7a0*/  ULDC UR38, c[0x0][0xc] ;  /* 0x0000030000267ab9 */ /* 0x000fe20000000800 */
[----:B------:R-:W-:-:S02]  /*1e7b0*/  MOV R29, 0x1 ;  /* 0x00000001001d7802 */ /* 0x000fc40000000f00 */
[C---:B------:R-:W-:Y:S02]  /*1e7c0*/  LOP3.LUT R36, R33.reuse, 0x40, RZ, 0xfc, !PT ;  /* 0x0000004021247812 */ /* 0x040fe400078efcff */
[----:B------:R-:W-:Y:S02]  /*1e7d0*/  LOP3.LUT R35, R33, 0x80, RZ, 0xfc, !PT ;  /* 0x0000008021237812 */ /* 0x000fe400078efcff */
[----:B--2---:R-:W-:Y:S02]  /*1e7e0*/  R2UR UR4, R2 ;  /* 0x00000000020472ca */ /* 0x004fe400000e0000 */
[----:B------:R-:W-:Y:S01]  /*1e7f0*/  LOP3.LUT R2, R3, 0x38, R0, 0x78, !PT ;  /* 0x0000003803027812 */ /* 0x000fe200078e7800 */
[----:B------:R-:W-:-:S03]  /*1e800*/  IMAD.SHL.U32 R0, R0, 0x10, RZ ;  /* 0x0000001000007824 */ /* 0x000fc600078e00ff */
[----:B------:R-:W-:Y:S02]  /*1e810*/  LOP3.LUT R37, R2, 0x200, R37, 0xf8, !PT ;  /* 0x0000020002257812 */ /* 0x000fe400078ef825 */
[----:B------:R-:W-:-:S04]  /*1e820*/  SHF.R.U32.HI R2, RZ, 0x3, R4 ;  /* 0x00000003ff027819 */ /* 0x000fc80000011604 */
[----:B------:R-:W-:Y:S01]  /*1e830*/  LOP3.LUT R0, R2, 0x70, R0, 0xf8, !PT ;  /* 0x0000007002007812 */ /* 0x000fe200078ef800 */
[----:B------:R-:W-:-:S03]  /*1e840*/  ULOP3.LUT UR39, UR4, 0x2, URZ, 0xfc, !UPT ;  /* 0x0000000204277892 */ /* 0x000fc6000f8efc3f */
[----:B------:R-:W-:Y:S02]  /*1e850*/  UMOV UR4, 0x400 ;  /* 0x0000040000047882 */ /* 0x000fe40000000000 */
[----:B0-----:R-:W-:-:S06]  /*1e860*/  ULEA UR4, UR5, UR4, 0x18 ;  /* 0x0000000405047291 */ /* 0x001fcc000f8ec03f */
[----:B------:R-:W-:-:S04]  /*1e870*/  IMAD.U32 R22, RZ, RZ, UR4 ;  /* 0x00000004ff167e24 */ /* 0x000fc8000f8e00ff */
[----:B------:R-:W-:-:S05]  /*1e880*/  IMAD R0, R37, 0x2, R22 ;  /* 0x0000000225007824 */ /* 0x000fca00078e0216 */
[----:B------:R1:W-:Y:S02]  /*1e890*/  STL [R1+0x4], R0 ;  /* 0x0000040001007387 */ /* 0x0003e40000100800 */
.L_x_3041:
[----:B0-----:R-:W0:Y:S02]  /*1e8a0*/  LDC.64 R30, c[0x0][0xc88] ;  /* 0x00032200ff1e7b82 */ /* 0x001e240000000a00 */
[----:B0-----:R-:W-:-:S06]  /*1e8b0*/  IMAD.WIDE R30, R19, 0x4, R30 ;  /* 0x00000004131e7825 */ /* 0x001fcc00078e021e */
[----:B-1----:R-:W1:Y:S01]  /*1e8c0*/  LDG.E R30, desc[UR60][R30.64] ;  /* 0x0000003c1e1e7981 */ /* 0x002e62000c1e1900 */
        /* <DEDUP_REMOVED lines=8> */
[----:B------:R-:W-:Y:S01]  /*1e950*/  ISETP.NE.AND.EX P2, PT, RZ, UR9, PT, P2 ;  /* 0x00000009ff007c0c */ /* 0x000fe2000bf45320 */
[----:B------:R-:W-:Y:S01]  /*1e960*/  IMAD.MOV.U32 R34, RZ, RZ, RZ ;  /* 0x000000ffff227224 */ /* 0x000fe200078e00ff */
[----:B-1----:R-:W-:-:S05]  /*1e970*/  SHF.R.S32.HI R0, RZ, 0x1f, R30 ;  /* 0x0000001fff007819 */ /* 0x002fca000001141e */
        /* <DEDUP_REMOVED lines=8> */
[----:B------:R-:W-:Y:S02]  /*1ea00*/  ISETP.NE.U32.AND P1, PT, RZ, UR6, PT ;  /* 0x00000006ff007c0c */ /* 0x000fe4000bf25070 */
[----:B------:R-:W-:Y:S02]  /*1ea10*/  ISETP.NE.AND.EX P0, PT, RZ, UR5, PT, P0 ;  /* 0x00000005ff007c0c */ /* 0x000fe4000bf05300 */
[----:B------:R-:W-:Y:S02]  /*1ea20*/  ISETP.NE.AND.EX P1, PT, RZ, UR7, PT, P1 ;  /* 0x00000007ff007c0c */ /* 0x000fe4000bf25310 */
[C---:B------:R-:W-:Y:S02]  /*1ea30*/  IADD3 R4, P4, R23.reuse, UR6, RZ ;  /* 0x0000000617047c10 */ /* 0x040fe4000ff9e0ff */
[----:B-1----:R-:W-:Y:S01]  /*1ea40*/  IADD3 R2, P3, R23, UR4, RZ ;  /* 0x0000000417027c10 */ /* 0x002fe2000ff7e0ff */
[----:B------:R-:W-:Y:S01]  /*1ea50*/  ULDC UR4, c[0x0][0x288] ;  /* 0x0000a20000047ab9 */ /* 0x000fe20000000800 */
[----:B0-----:R-:W-:-:S02]  /*1ea60*/  MOV R0, RZ ;  /* 0x000000ff00007202 */ /* 0x001fc40000000f00 */
[C---:B------:R-:W-:Y:S02]  /*1ea70*/  IADD3.X R3, R24.reuse, UR5, RZ, P3, !PT ;  /* 0x0000000518037c10 */ /* 0x040fe40009ffe4ff */
[----:B------:R-:W-:Y:S01]  /*1ea80*/  @P2 IADD3 R6, P3, R23, UR8, RZ ;  /* 0x0000000817062c10 */ /* 0x000fe2000ff7e0ff */
[----:B------:R-:W-:Y:S01]  /*1ea90*/  IMAD.U32 R8, RZ, RZ, UR4 ;  /* 0x00000004ff087e24 */ /* 0x000fe2000f8e00ff */
[C---:B------:R-:W-:Y:S01]  /*1eaa0*/  IADD3.X R5, R24.reuse, UR7, RZ, P4, !PT ;  /* 0x0000000718057c10 */ /* 0x040fe2000a7fe4ff */
[----:B------:R-:W5:Y:S01]  /*1eab0*/  @P0 LDG.E R34, desc[UR60][R2.64] ;  /* 0x0000003c02220981 */ /* 0x000f62000c1e1900 */
[----:B------:R-:W-:Y:S01]  /*1eac0*/  @P2 IADD3.X R7, R24, UR9, RZ, P3, !PT ;  /* 0x0000000918072c10 */ /* 0x000fe20009ffe4ff */
[----:B------:R-:W-:Y:S02]  /*1ead0*/  ULDC.64 UR4, c[0x0][0x418] ;  /* 0x0001060000047ab9 */ /* 0x000fe40000000a00 */
[----:B------:R-:W5:Y:S04]  /*1eae0*/  @P1 LDG.E R0, desc[UR60][R4.64] ;  /* 0x0000003c04001981 */ /* 0x000f68000c1e1900 */
[----:B---3--:R0:W3:Y:S01]  /*1eaf0*/  @P2 LDG.E R8, desc[UR60][R6.64] ;  /* 0x0000003c06082981 */ /* 0x0080e2000c1e1900 */
[----:B------:R-:W-:-:S03]  /*1eb00*/  UISETP.NE.U32.AND UP0, UPT, UR4, URZ, UPT ;  /* 0x0000003f0400728c */ /* 0x000fc6000bf05070 */
[----:B------:R-:W-:Y:S01]  /*1eb10*/  ULDC UR4, c[0x0][0x424] ;  /* 0x0001090000047ab9 */ /* 0x000fe20000000800 */
[----:B------:R-:W-:-:S03]  /*1eb20*/  UISETP.NE.AND.EX UP0, UPT, UR5, URZ, UPT, UP0 ;  /* 0x0000003f0500728c */ /* 0x000fc6000bf05300 */
[----:B------:R-:W-:Y:S01]  /*1eb30*/  ULDC UR5, c[0x0][0x2f0] ;  /* 0x0000bc0000057ab9 */ /* 0x000fe20000000800 */
[----:B------:R-:W-:-:S04]  /*1eb40*/  USEL UR4, UR4, 0x1, UP0 ;  /* 0x0000000104047887 */ /* 0x000fc80008000000 */
[----:B------:R-:W-:-:S03]  /*1eb50*/  UIMAD UR4, UR4, UR5, URZ ;  /* 0x00000005040472a4 */ /* 0x000fc6000f8e023f */
[----:B------:R-:W-:Y:S02]  /*1eb60*/  ULDC UR5, c[0x0][0x348] ;  /* 0x0000d20000057ab9 */ /* 0x000fe40000000800 */
[----:B0-----:R-:W-:Y:S01]  /*1eb70*/  MOV R6, UR5 ;  /* 0x0000000500067c02 */ /* 0x001fe20008000f00 */
[----:B------:R-:W-:Y:S01]  /*1eb80*/  IMAD.U32 R7, RZ, RZ, UR4 ;  /* 0x00000004ff077e24 */ /* 0x000fe2000f8e00ff */
[----:B---3--:R0:W-:Y:S01]  /*1eb90*/  STL [R1+0x18], R8 ;  /* 0x0000180801007387 */ /* 0x0081e20000100800 */
[----:B------:R-:W-:-:S03]  /*1eba0*/  IMAD.MOV.U32 R10, RZ, RZ, R8 ;  /* 0x000000ffff0a7224 */ /* 0x000fc600078e0008 */
[----:B--2---:R0:W-:Y:S01]  /*1ebb0*/  STL [R1+0xc], R11 ;  /* 0x00000c0b01007387 */ /* 0x0041e20000100800 */
[----:B------:R-:W-:Y:S05]  /*1ebc0*/  @P2 BRA `(.L_x_2939) ;  /* 0x0000000000142947 */ /* 0x000fea0003800000 */
[----:B------:R-:W-:Y:S05]  /*1ebd0*/  @!P0 BRA `(.L_x_2939) ;  /* 0x0000000000108947 */ /* 0x000fea0003800000 */
[----:B------:R-:W2:Y:S04]  /*1ebe0*/  LDG.E R9, desc[UR60][R2.64] ;  /* 0x0000003c02097981 */ /* 0x000ea8000c1e1900 */
[----:B0-----:R-:W2:Y:S02]  /*1ebf0*/  LDG.E R8, desc[UR60][R2.64+0x4] ;  /* 0x0000043c02087981 */ /* 0x001ea4000c1e1900 */
[----:B--2---:R-:W-:-:S05]  /*1ec00*/  IMAD.IADD R10, R8, 0x1, -R9 ;  /* 0x00000001080a7824 */ /* 0x004fca00078e0a09 */
[----:B------:R1:W-:Y:S02]  /*1ec10*/  STL [R1+0x18], R10 ;  /* 0x0000180a01007387 */ /* 0x0003e40000100800 */
.L_x_2939:
[----:B------:R-:W-:Y:S01]  /*1ec20*/  ULDC.64 UR4, c[0x0][0xa20] ;  /* 0x0002880000047ab9 */ /* 0x000fe20000000a00 */
[----:B------:R-:W-:Y:S02]  /*1ec30*/  MOV R32, R30 ;  /* 0x0000001e00207202 */ /* 0x000fe40000000f00 */
[----:B------:R-:W-:-:S04]  /*1ec40*/  ISETP.NE.U32.AND P0, PT, RZ, UR4, PT ;  /* 0x00000004ff007c0c */ /* 0x000fc8000bf05070 */
[----:B------:R-:W-:-:S13]  /*1ec50*/  ISETP.NE.AND.EX P0, PT, RZ, UR5, PT, P0 ;  /* 0x00000005ff007c0c */ /* 0x000fda000bf05300 */
[----:B------:R-:W-:Y:S05]  /*1ec60*/  @!P0 BRA `(.L_x_2940) ;  /* 0x0000000000108947 */ /* 0x000fea0003800000 */
[----:B------:R-:W-:-:S04]  /*1ec70*/  IADD3 R2, P0, R23, UR4, RZ ;  /* 0x0000000417027c10 */ /* 0x000fc8000ff1e0ff */
[----:B------:R-:W-:-:S05]  /*1ec80*/  IADD3.X R3, R24, UR5, RZ, P0, !PT ;  /* 0x0000000518037c10 */ /* 0x000fca00087fe4ff */
[----:B------:R2:W5:Y:S01]  /*1ec90*/  LDG.E R7, desc[UR60][R2.64] ;  /* 0x0000003c02077981 */ /* 0x000562000c1e1900 */
[----:B------:R-:W-:Y:S05]  /*1eca0*/  BRA `(.L_x_2941) ;  /* 0x0000000000247947 */ /* 0x000fea0003800000 */
.L_x_2940:
[----:B------:R-:W-:Y:S02]  /*1ecb0*/  ULDC.64 UR4, c[0x0][0xa08] ;  /* 0x0002820000047ab9 */ /* 0x000fe40000000a00 */
[----:B------:R-:W-:-:S04]  /*1ecc0*/  ISETP.NE.U32.AND P0, PT, RZ, UR4, PT ;  /* 0x00000004ff007c0c */ /* 0x000fc8000bf05070 */
[----:B------:R-:W-:-:S13]  /*1ecd0*/  ISETP.NE.AND.EX P0, PT, RZ, UR5, PT, P0 ;  /* 0x00000005ff007c0c */ /* 0x000fda000bf05300 */
[----:B------:R-:W-:Y:S05]  /*1ece0*/  @!P0 BRA `(.L_x_2941) ;  /* 0x0000000000148947 */ /* 0x000fea0003800000 */
[----:B------:R-:W2:Y:S02]  /*1ecf0*/  LDC.64 R2, c[0x0][0xa08] ;  /* 0x00028200ff027b82 */ /* 0x000ea40000000a00 */
[----:B--2---:R-:W-:-:S05]  /*1ed00*/  IMAD.WIDE R2, R32, 0x4, R2 ;  /* 0x0000000420027825 */ /* 0x004fca00078e0202 */
[----:B------:R-:W2:Y:S04]  /*1ed10*/  LDG.E R7, desc[UR60][R2.64] ;  /* 0x0000003c02077981 */ /* 0x000ea8000c1e1900 */
[----:B0-----:R-:W2:Y:S02]  /*1ed20*/  LDG.E R8, desc[UR60][R2.64+0x4] ;  /* 0x0000043c02087981 */ /* 0x001ea4000c1e1900 */
[----:B--2---:R-:W-:-:S07]  /*1ed30*/  IMAD.IADD R7, R8, 0x1, -R7 ;  /* 0x0000000108077824 */ /* 0x004fce00078e0a07 */
.L_x_2941:
[----:B--2---:R-:W2:Y:S01]  /*1ed40*/  @P1 LDG.E R2, desc[UR60][R4.64] ;  /* 0x0000003c04021981 */ /* 0x004ea2000c1e1900 */
[----:B------:R-:W3:Y:S03]  /*1ed50*/  LDC R3, c[0x0][0x448] ;  /* 0x00011200ff037b82 */ /* 0x000ee60000000800 */
[----:B------:R-:W2:Y:S01]  /*1ed60*/  @P1 LDG.E R9, desc[UR60][R4.64+0x4] ;  /* 0x0000043c04091981 */ /* 0x000ea2000c1e1900 */
[----:B-----5:R-:W-:Y:S01]  /*1ed70*/  IADD3 R7, -R11, R7, RZ ;  /* 0x000000070b077210 */ /* 0x020fe20007ffe1ff */
[----:B------:R-:W-:Y:S01]  /*1ed80*/  BSSY B0, `(.L_x_2942) ;  /* 0x0000165000007945 */ /* 0x000fe20003800000 */
[----:B---3--:R-:W-:-:S13]  /*1ed90*/  ISETP.NE.AND P0, PT, R3, 0x1, PT ;  /* 0x000000010300780c */ /* 0x008fda0003f05270 */
[----:B0-----:R-:W0:Y:S08]  /*1eda0*/  @P0 LDC R8, c[0x0][0x44c] ;  /* 0x00011300ff080b82 */ /* 0x001e300000000800 */
[----:B------:R-:W3:Y:S01]  /*1edb0*/  @P0 LDC R3, c[0x0][0x450] ;  /* 0x00011400ff030b82 */ /* 0x000ee20000000800 */
[----:B--2---:R-:W-:Y:S01]  /*1edc0*/  @P1 IMAD.IADD R6, R9, 0x1, -R2 ;  /* 0x0000000109061824 */ /* 0x004fe200078e0a02 */
[----:B------:R-:W-:-:S03]  /*1edd0*/  SHF.L.U32 R9, R17, 0x7, RZ ;  /* 0x0000000711097819 */ /* 0x000fc600000006ff */
[----:B------:R-:W-:Y:S02]  /*1ede0*/  IMAD.IADD R5, R7, 0x1, R6 ;  /* 0x0000000107057824 */ /* 0x000fe400078e0206 */
[----:B------:R-:W-:Y:S02]  /*1edf0*/  VIADD R9, R9, 0x7f ;  /* 0x0000007f09097836 */ /* 0x000fe40000000000 */
[----:B------:R-:W-:Y:S01]  /*1ee00*/  VIADD R2, R5, 0x5f ;  /* 0x0000005f05027836 */ /* 0x000fe20000000000 */
[----:B------:R2:W-:Y:S01]  /*1ee10*/  STL [R1+0x8], R5 ;  /* 0x0000080501007387 */ /* 0x0005e20000100800 */
[----:B0-----:R-:W-:-:S04]  /*1ee20*/  @P0 IMAD.HI.U32 R8, R9, R8, RZ ;  /* 0x0000000809080227 */ /* 0x001fc800078e00ff */
[----:B------:R-:W-:-:S04]  /*1ee30*/  IMAD.HI R2, R2, 0x2aaaaaab, RZ ;  /* 0x2aaaaaab02027827 */ /* 0x000fc800078e02ff */
[----:B------:R-:W-:Y:S01]  /*1ee40*/  IMAD.MOV.U32 R4, RZ, RZ, R9 ;  /* 0x000000ffff047224 */ /* 0x000fe200078e0009 */
[----:B---3--:R-:W-:Y:S02]  /*1ee50*/  @P0 SHF.R.U32.HI R4, RZ, R3, R8 ;  /* 0x00000003ff040219 */ /* 0x008fe40000011608 */
[----:B------:R-:W-:-:S04]  /*1ee60*/  SHF.R.U32.HI R3, RZ, 0x1f, R2 ;  /* 0x0000001fff037819 */ /* 0x000fc80000011602 */
[----:B------:R-:W-:Y:S02]  /*1ee70*/  LEA.HI.SX32 R3, R2, R3, 0x1c ;  /* 0x0000000302037211 */ /* 0x000fe400078fe2ff */
[----:B------:R-:W-:-:S04]  /*1ee80*/  IADD3 R2, R5, 0x60, -R10 ;  /* 0x0000006005027810 */ /* 0x000fc80007ffe80a */
[----:B------:R-:W-:-:S05]  /*1ee90*/  IADD3 R4, R2, R4, RZ ;  /* 0x0000000402047210 */ /* 0x000fca0007ffe0ff */
[----:B------:R-:W-:-:S05]  /*1eea0*/  IMAD.HI R4, R4, 0x2aaaaaab, RZ ;  /* 0x2aaaaaab04047827 */ /* 0x000fca00078e02ff */
[----:B--2---:R-:W-:-:S04]  /*1eeb0*/  SHF.R.U32.HI R5, RZ, 0x1f, R4 ;  /* 0x0000001fff057819 */ /* 0x004fc80000011604 */
[----:B------:R-:W-:-:S04]  /*1eec0*/  LEA.HI.SX32 R4, R4, R5, 0x1c ;  /* 0x0000000504047211 */ /* 0x000fc800078fe2ff */
[----:B------:R-:W-:-:S05]  /*1eed0*/  VIMNMX R4, R3, R4, PT ;  /* 0x0000000403047248 */ /* 0x000fca0003fe0100 */
[--C-:B------:R-:W-:Y:S02]  /*1eee0*/  IMAD R5, R4, 0x60, -R7.reuse ;  /* 0x0000006004057824 */ /* 0x100fe400078e0a07 */
[----:B------:R-:W-:-:S03]  /*1eef0*/  IMAD.MOV R7, RZ, RZ, -R7 ;  /* 0x000000ffff077224 */ /* 0x000fc600078e0a07 */
[----:B------:R-:W-:Y:S02]  /*1ef00*/  VIMNMX R4, R5, R6, PT ;  /* 0x0000000605047248 */ /* 0x000fe40003fe0100 */
[----:B------:R-:W-:-:S04]  /*1ef10*/  VIMNMX R7, RZ, R7, !PT ;  /* 0x00000007ff077248 */ /* 0x000fc80007fe0100 */
[----:B------:R-:W-:Y:S01]  /*1ef20*/  ISETP.GT.AND P0, PT, R4, R7, PT ;  /* 0x000000070400720c */ /* 0x000fe20003f04270 */
[----:B------:R-:W-:-:S05]  /*1ef30*/  IMAD.WIDE.U32 R6, R7, -0x55555555, RZ ;  /* 0xaaaaaaab07067825 */ /* 0x000fca00078e00ff */
[----:B------:R-:W-:-:S04]  /*1ef40*/  SHF.R.U32.HI R6, RZ, 0x6, R7 ;  /* 0x00000006ff067819 */ /* 0x000fc80000011607 */
        /* <DEDUP_REMOVED lines=14> */
[----:B------:R0:W2:Y:S02]  /*1f030*/  SHFL.IDX PT, R14, R7, RZ, 0x1f ;  /* 0x00001fff070e7589 */ /* 0x0000a400000e0000 */
.L_x_3109:
[----:B--2---:R-:W-:Y:S02]  /*1f040*/  ISETP.NE.AND P0, PT, R14, RZ, PT ;  /* 0x000000ff0e00720c */ /* 0x004fe40003f05270 */
[----:B------:R-:W-:-:S11]  /*1f050*/  PLOP3.LUT P6, PT, PT, PT, PT, 0x8, 0x0 ;  /* 0x000000000000781c */ /* 0x000fd60003fce170 */
[----:B------:R-:W-:Y:S05]  /*1f060*/  @P0 BRA `(.L_x_2945) ;  /* 0x00000000000c0947 */ /* 0x000fea0003800000 */
[----:B------:R-:W-:-:S03]  /*1f070*/  UMOV UR4, 0xffffffff ;  /* 0xffffffff00047882 */ /* 0x000fc60000000000 */
[----:B------:R-:W-:Y:S05]  /*1f080*/  BRA.DIV UR4, `(.L_x_2946) ;  /* 0x0000006e04a47947 */ /* 0x000fea000b800000 */
[----:B------:R-:W-:-:S13]  /*1f090*/  ELECT P6, URZ, PT ;  /* 0x00000000003f782f */ /* 0x000fda00038c0000 */
.L_x_2945:
[----:B0-----:R-:W2:Y:S01]  /*1f0a0*/  LDL R7, [R1+0x28] ;  /* 0x0000280001077983 */ /* 0x001ea20000100800 */
[----:B------:R-:W-:Y:S01]  /*1f0b0*/  BSSY B1, `(.L_x_2947) ;  /* 0x0000008000017945 */ /* 0x000fe20003800000 */
[----:B--2---:R-:W-:-:S05]  /*1f0c0*/  VIADD R7, R7, 0x1 ;  /* 0x0000000107077836 */ /* 0x004fca0000000000 */
[----:B------:R-:W-:-:S04]  /*1f0d0*/  LEA.HI R8, R7, R7, RZ, 0x1 ;  /* 0x0000000707087211 */ /* 0x000fc800078f08ff */
[----:B------:R-:W-:-:S05]  /*1f0e0*/  LOP3.LUT R8, R8, 0xfffffffe, RZ, 0xc0, !PT ;  /* 0xfffffffe08087812 */ /* 0x000fca00078ec0ff */
[----:B------:R-:W-:-:S05]  /*1f0f0*/  IMAD.IADD R7, R7, 0x1, -R8 ;  /* 0x0000000107077824 */ /* 0x000fca00078e0a08 */
[----:B------:R-:W-:-:S04]  /*1f100*/  SHF.L.U32 R7, R7, 0x1f, RZ ;  /* 0x0000001f07077819 */ /* 0x000fc800000006ff */
[----:B------:R-:W0:Y:S02]  /*1f110*/  SYNCS.PHASECHK.TRANS64.TRYWAIT P0, [R22+URZ+0x30820], R7 ;  /* 0x03082007160075a7 */ /* 0x000e24000800017f */
[----:B0-----:R-:W-:Y:S05]  /*1f120*/  @!P0 BRA `(.L_x_2948) ;  /* 0x0000006c009c8947 */ /* 0x001fea0003800000 */
.L_x_3112:
[----:B------:R-:W-:Y:S05]  /*1f130*/  BSYNC B1 ;  /* 0x0000000000017941 */ /* 0x000fea0003800000 */
.L_x_2947:
[----:B------:R-:W-:Y:S04]  /*1f140*/  BSSY B1, `(.L_x_2949) ;  /* 0x000008b000017945 */ /* 0x000fe80003800000 */
[----:B------:R-:W-:Y:S05]  /*1f150*/  @!P6 BRA `(.L_x_2950) ;  /* 0x000000080024e947 */ /* 0x000fea0003800000 */
[----:B------:R-:W-:Y:S01]  /*1f160*/  LEA R11, R27, R22, 0x3 ;  /* 0x000000161b0b7211 */ /* 0x000fe200078e18ff */
[----:B------:R-:W2:Y:S01]  /*1f170*/  S2R R8, SR_TID.X ;  /* 0x0000000000087919 */ /* 0x000ea20000002100 */
[----:B-1----:R-:W-:Y:S01]  /*1f180*/  SHF.L.U32 R10, R29, 0x1f, RZ ;  /* 0x0000001f1d0a7819 */ /* 0x002fe200000006ff */
[----:B------:R-:W-:Y:S03]  /*1f190*/  BSSY B2, `(.L_x_2951) ;  /* 0x0000005000027945 */ /* 0x000fe60003800000 */
[----:B------:R-:W1:Y:S01]  /*1f1a0*/  SYNCS.PHASECHK.TRANS64.TRYWAIT P0, [R11+URZ+0x308a0], R10 ;  /* 0x0308a00a0b0075a7 */ /* 0x000e62000800017f */
[----:B--2---:R-:W-:-:S04]  /*1f1b0*/  LOP3.LUT R8, R8, 0x7f, RZ, 0xc0, !PT ;  /* 0x0000007f08087812 */ /* 0x004fc800078ec0ff */
[----:B------:R-:W-:Y:S01]  /*1f1c0*/  ISETP.NE.AND P1, PT, R8, RZ, PT ;  /* 0x000000ff0800720c */ /* 0x000fe20003f25270 */
[----:B-1----:R-:W-:-:S12]  /*1f1d0*/  @!P0 BRA `(.L_x_2952) ;  /* 0x0000006c00848947 */ /* 0x002fd80003800000 */
.L_x_3113:
[----:B------:R-:W-:Y:S05]  /*1f1e0*/  BSYNC B2 ;  /* 0x0000000000027941 */ /* 0x000fea0003800000 */
.L_x_2951:
        /* <DEDUP_REMOVED lines=9> */
.L_x_2954:
[----:B------:R-:W-:Y:S05]  /*1f280*/  BSYNC B2 ;  /* 0x0000000000027941 */ /* 0x000fea0003800000 */
.L_x_2953:
        /* <DEDUP_REMOVED lines=8> */
[----:B------:R-:W-:Y:S01]  /*1f310*/  VIADD R12, R9, 0x1e400 ;  /* 0x0001e400090c7836 */ /* 0x000fe20000000000 */
[----:B------:R-:W-:Y:S01]  /*1f320*/  UIADD3.X UR5, URZ, UR37, URZ, UP0, !UPT ;  /* 0x000000253f057290 */ /* 0x000fe200087fe43f */
[----:B------:R-:W-:Y:S01]  /*1f330*/  UMOV UR6, 0x0 ;  /* 0x0000000000067882 */ /* 0x000fe20000000000 */
[----:B------:R-:W-:-:S10]  /*1f340*/  UMOV UR7, 0x12f00000 ;  /* 0x12f0000000077882 */ /* 0x000fd40000000000 */
.L_x_2955:
        /* <DEDUP_REMOVED lines=10> */
[----:B------:R-:W-:Y:S01]  /*1f3f0*/  MOV R15, 0x40 ;  /* 0x00000040000f7802 */ /* 0x000fe20000000f00 */
[----:B------:R-:W-:Y:S01]  /*1f400*/  VIADD R12, R9, 0x21400 ;  /* 0x00021400090c7836 */ /* 0x000fe20000000000 */
[----:B------:R-:W-:Y:S01]  /*1f410*/  PLOP3.LUT P0, PT, PT, PT, PT, 0x80, 0x0 ;  /* 0x000000000000781c */ /* 0x000fe20003f0f070 */
[----:B------:R-:W-:Y:S01]  /*1f420*/  UMOV UR6, 0x0 ;  /* 0x0000000000067882 */ /* 0x000fe20000000000 */
[----:B------:R-:W-:Y:S01]  /*1f430*/  R2UR UR10, R15 ;  /* 0x000000000f0a72ca */ /* 0x000fe200000e0000 */
[----:B------:R-:W-:-:S14]  /*1f440*/  UMOV UR7, 0x12f00000 ;  /* 0x12f0000000077882 */ /* 0x000fdc0000000000 */
.L_x_2956:
        /* <DEDUP_REMOVED lines=16> */
.L_x_2957:
        /* <DEDUP_REMOVED lines=13> */
.L_x_3114:
[----:B------:R-:W-:Y:S05]  /*1f620*/  BSYNC B2 ;  /* 0x0000000000027941 */ /* 0x000fea0003800000 */
.L_x_2958:
[----:B------:R-:W-:Y:S01]  /*1f630*/  BSSY B2, `(.L_x_2960) ;  /* 0x000000b000027945 */ /* 0x000fe20003800000 */
[----:B------:R-:W-:Y:S02]  /*1f640*/  IMAD.MOV.U32 R12, RZ, RZ, 0x0 ;  /* 0x00000000ff0c7424 */ /* 0x000fe400078e00ff */
[----:B------:R-:W-:Y:S01]  /*1f650*/  IMAD.MOV.U32 R13, RZ, RZ, 0x12f00000 ;  /* 0x12f00000ff0d7424 */ /* 0x000fe200078e00ff */
[----:B------:R-:W-:Y:S06]  /*1f660*/  @P1 BRA `(.L_x_2961) ;  /* 0x00000000001c1947 */ /* 0x000fec0003800000 */
[----:B------:R-:W2:Y:S01]  /*1f670*/  S2R R21, SR_TID.X ;  /* 0x0000000000157919 */ /* 0x000ea20000002100 */
[----:B------:R-:W-:-:S04]  /*1f680*/  MOV R7, 0x9000 ;  /* 0x0000900000077802 */ /* 0x000fc80000000f00 */
[----:B------:R3:W-:Y:S01]  /*1f690*/  SYNCS.ARRIVE.TRANS64 RZ, [R11+URZ+0x308b0], R7 ;  /* 0x0308b0070bff79a7 */ /* 0x0007e2000800003f */
[----:B--2---:R-:W-:-:S04]  /*1f6a0*/  LOP3.LUT R21, R21, 0x1f, RZ, 0xc0, !PT ;  /* 0x0000001f15157812 */ /* 0x004fc800078ec0ff */
[----:B------:R-:W-:-:S13]  /*1f6b0*/  ISETP.NE.AND P0, PT, R21, RZ, PT ;  /* 0x000000ff1500720c */ /* 0x000fda0003f05270 */
[----:B---3--:R-:W-:Y:S05]  /*1f6c0*/  @!P0 BRA `(.L_x_2961) ;  /* 0x0000000000048947 */ /* 0x008fea0003800000 */
[----:B------:R-:W-:Y:S01]  /*1f6d0*/  BPT.TRAP 0x1 ;  /* 0x000000040000795c */ /* 0x000fe20000300000 */
.L_x_2961:
[----:B------:R-:W-:Y:S05]  /*1f6e0*/  BSYNC B2 ;  /* 0x0000000000027941 */ /* 0x000fea0003800000 */
.L_x_2960:
[----:B------:R-:W-:Y:S01]  /*1f6f0*/  R2UR UR10, R20 ;  /* 0x00000000140a72ca */ /* 0x000fe200000e0000 */
[----:B------:R-:W-:Y:S01]  /*1f700*/  UIADD3 UR4, UP0, UR36, 0x670, URZ ;  /* 0x0000067024047890 */ /* 0x000fe2000ff1e03f */
[----:B------:R-:W-:Y:S01]  /*1f710*/  R2UR UR6, R12 ;  /* 0x000000000c0672ca */ /* 0x000fe200000e0000 */
[----:B01----:R-:W-:Y:S01]  /*1f720*/  VIADD R11, R11, 0x308b0 ;  /* 0x000308b00b0b7836 */ /* 0x003fe20000000000 */
[----:B------:R-:W-:Y:S01]  /*1f730*/  R2UR UR7, R13 ;  /* 0x000000000d0772ca */ /* 0x000fe200000e0000 */
[----:B------:R-:W-:Y:S01]  /*1f740*/  VIADD R7, R9, 0x400 ;  /* 0x0000040009077836 */ /* 0x000fe20000000000 */
[----:B------:R-:W-:Y:S01]  /*1f750*/  PLOP3.LUT P0, PT, PT, PT, PT, 0x80, 0x0 ;  /* 0x000000000000781c */ /* 0x000fe20003f0f070 */
[----:B------:R-:W-:-:S12]  /*1f760*/  UIADD3.X UR5, URZ, UR37, URZ, UP0, !UPT ;  /* 0x000000253f057290 */ /* 0x000fd800087fe43f */
.L_x_2962:
        /* <DEDUP_REMOVED lines=15> */
.L_x_2963:
        /* <DEDUP_REMOVED lines=15> */
.L_x_2964:
        /* <DEDUP_REMOVED lines=9> */
[----:B--2---:R-:W-:Y:S05]  /*1f9e0*/  @P0 BRA.U.ANY `(.L_x_2964) ;  /* 0xfffffffd00d80947 */ /* 0x004fea000393ffff */
.L_x_2950:
[----:B------:R-:W-:Y:S05]  /*1f9f0*/  BSYNC B1 ;  /* 0x0000000000017941 */ /* 0x000fea0003800000 */
.L_x_2949:
[----:B------:R-:W-:Y:S01]  /*1fa00*/  IADD3 R11, R5, -0x2, RZ ;  /* 0xfffffffe050b7810 */ /* 0x000fe20007ffe0ff */
[----:B------:R-:W-:Y:S01]  /*1fa10*/  VIADD R27, R27, 0x1 ;  /* 0x000000011b1b7836 */ /* 0x000fe20000000000 */
[----:B------:R-:W-:Y:S02]  /*1fa20*/  PLOP3.LUT P0, PT, PT, PT, PT, 0x8, 0x0 ;  /* 0x000000000000781c */ /* 0x000fe40003f0e170 */
[----:B------:R-:W-:Y:S02]  /*1fa30*/  ISETP.GE.AND P2, PT, R11, R6, PT ;  /* 0x000000060b00720c */ /* 0x000fe40003f46270 */
[----:B------:R-:W-:-:S04]  /*1fa40*/  ISETP.NE.AND P1, PT, R27, 0x2, PT ;  /* 0x000000021b00780c */ /* 0x000fc80003f25270 */
[----:B------:R-:W-:Y:S02]  /*1fa50*/  SEL R5, RZ, 0x1, P1 ;  /* 0x00000001ff057807 */ /* 0x000fe40000800000 */
[----:B------:R-:W-:Y:S02]  /*1fa60*/  SEL R27, R27, RZ, P1 ;  /* 0x000000ff1b1b7207 */ /* 0x000fe40000800000 */
[----:B------:R-:W-:-:S03]  /*1fa70*/  LOP3.LUT R29, R29, R5, RZ, 0x3c, !PT ;  /* 0x000000051d1d7212 */ /* 0x000fc600078e3cff */
[----:B------:R-:W-:Y:S05]  /*1fa80*/  @!P2 BRA `(.L_x_2943) ;  /* 0x000000080050a947 */ /* 0x000fea0003800000 */
.L_x_2981:
[----:B------:R-:W-:Y:S05]  /*1fa90*/  YIELD ;  /* 0x0000000000007946 */ /* 0x000fea0003800000 */
[----:B------:R-:W-:Y:S04]  /*1faa0*/  BSSY B1, `(.L_x_2965) ;  /* 0x000008a000017945 */ /* 0x000fe80003800000 */
[----:B------:R-:W-:Y:S05]  /*1fab0*/  @!P6 BRA `(.L_x_2966) ;  /* 0x000000080020e947 */ /* 0x000fea0003800000 */
[----:B-1----:R-:W-:Y:S01]  /*1fac0*/  IMAD R10, R27, 0x8, R22 ;  /* 0x000000081b0a7824 */ /* 0x002fe200078e0216 */
[----:B------:R-:W-:Y:S01]  /*1fad0*/  SHF.L.U32 R9, R29, 0x1f, RZ ;  /* 0x0000001f1d097819 */ /* 0x000fe200000006ff */
[----:B------:R-:W1:Y:S01]  /*1fae0*/  S2R R5, SR_TID.X ;  /* 0x0000000000057919 */ /* 0x000e620000002100 */
[----:B------:R-:W-:Y:S02]  /*1faf0*/  BSSY B2, `(.L_x_2967) ;  /* 0x0000005000027945 */ /* 0x000fe40003800000 */
[----:B------:R-:W2:Y:S01]  /*1fb00*/  SYNCS.PHASECHK.TRANS64.TRYWAIT P1, [R10+URZ+0x308a0], R9 ;  /* 0x0308a0090a0075a7 */ /* 0x000ea2000802017f */
[----:B-1----:R-:W-:-:S04]  /*1fb10*/  LOP3.LUT R5, R5, 0x7f, RZ, 0xc0, !PT ;  /* 0x0000007f05057812 */ /* 0x002fc800078ec0ff */
[----:B------:R-:W-:Y:S01]  /*1fb20*/  ISETP.NE.AND P2, PT, R5, RZ, PT ;  /* 0x000000ff0500720c */ /* 0x000fe20003f45270 */
[----:B--2---:R-:W-:-:S12]  /*1fb30*/  @!P1 BRA `(.L_x_2968) ;  /* 0x0000006400549947 */ /* 0x004fd80003800000 */
.L_x_3115:
[----:B------:R-:W-:Y:S05]  /*1fb40*/  BSYNC B2 ;  /* 0x0000000000027941 */ /* 0x000fea0003800000 */
.L_x_2967:
        /* <DEDUP_REMOVED lines=9> */
.L_x_2970:
[----:B------:R-:W-:Y:S05]  /*1fbe0*/  BSYNC B2 ;  /* 0x0000000000027941 */ /* 0x000fea0003800000 */
.L_x_2969:
[----:B------:R-:W-:Y:S01]  /*1fbf0*/  MOV R14, RZ ;  /* 0x000000ff000e7202 */ /* 0x000fe20000000f00 */
[----:B------:R-:W-:Y:S01]  /*1fc00*/  IMAD R8, R27, 0x9000, R22 ;  /* 0x000090001b087824 */ /* 0x000fe200078e0216 */
[----:B------:R-:W-:Y:S01]  /*1fc10*/  UIADD3 UR4, UP0, UR36, 0x570, URZ ;  /* 0x0000057024047890 */ /* 0x000fe2000ff1e03f */
[----:B------:R-:W-:Y:S01]  /*1fc20*/  PLOP3.LUT P1, PT, PT, PT, PT, 0x80, 0x0 ;  /* 0x000000000000781c */ /* 0x000fe20003f2f070 */
[----:B0-----:R-:W-:Y:S01]  /*1fc30*/  IMAD R7, R11, 0x60, R0 ;  /* 0x000000600b077824 */ /* 0x001fe200078e0200 */
[----:B------:R-:W-:Y:S01]  /*1fc40*/  R2UR UR10, R14 ;  /* 0x000000000e0a72ca */ /* 0x000fe200000e0000 */
[----:B------:R-:W-:Y:S01]  /*1fc50*/  VIADD R5, R10, 0x30890 ;  /* 0x000308900a057836 */ /* 0x000fe20000000000 */
[----:B------:R-:W-:Y:S01]  /*1fc60*/  UIADD3.X UR5, URZ, UR37, URZ, UP0, !UPT ;  /* 0x000000253f057290 */ /* 0x000fe200087fe43f */
[----:B------:R-:W-:Y:S01]  /*1fc70*/  VIADD R12, R8, 0x1e400 ;  /* 0x0001e400080c7836 */ /* 0x000fe20000000000 */
[----:B------:R-:W-:Y:S01]  /*1fc80*/  UMOV UR6, 0x0 ;  /* 0x0000000000067882 */ /* 0x000fe20000000000 */
[----:B------:R-:W-:-:S10]  /*1fc90*/  UMOV UR7, 0x12f00000 ;  /* 0x12f0000000077882 */ /* 0x000fd40000000000 */
.L_x_2971:
        /* <DEDUP_REMOVED lines=16> */
.L_x_2972:
        /* <DEDUP_REMOVED lines=16> */
.L_x_2973:
        /* <DEDUP_REMOVED lines=13> */
.L_x_3116:
[----:B------:R-:W-:Y:S05]  /*1ff70*/  BSYNC B2 ;  /* 0x0000000000027941 */ /* 0x000fea0003800000 */
.L_x_2974:
        /* <DEDUP_REMOVED lines=11> */
.L_x_2977:
[----:B------:R-:W-:Y:S05]  /*20030*/  BSYNC B2 ;  /* 0x0000000000027941 */ /* 0x000fea0003800000 */
.L_x_2976:
        /* <DEDUP_REMOVED lines=8> */
.L_x_2978:
        /* <DEDUP_REMOVED lines=15> */
.L_x_2979:
        /* <DEDUP_REMOVED lines=15> */
.L_x_2980:
        /* <DEDUP_REMOVED lines=10> */
.L_x_2966:
[----:B------:R-:W-:Y:S05]  /*20340*/  BSYNC B1 ;  /* 0x0000000000017941 */ /* 0x000fea0003800000 */
.L_x_2965:
[----:B------:R-:W-:Y:S01]  /*20350*/  ISETP.GT.AND P2, PT, R11, R6, PT ;  /* 0x000000060b00720c */ /* 0x000fe20003f44270 */
[----:B------:R-:W-:Y:S01]  /*20360*/  VIADD R27, R27, 0x1 ;  /* 0x000000011b1b7836 */ /* 0x000fe20000000000 */
[----:B------:R-:W-:-:S04]  /*20370*/  IADD3 R11, R11, -0x1, RZ ;  /* 0xffffffff0b0b7810 */ /* 0x000fc80007ffe0ff */
[----:B------:R-:W-:-:S04]  /*20380*/  ISETP.NE.AND P1, PT, R27, 0x2, PT ;  /* 0x000000021b00780c */ /* 0x000fc80003f25270 */
[----:B------:R-:W-:Y:S02]  /*20390*/  SEL R5, RZ, 0x1, P1 ;  /* 0x00000001ff057807 */ /* 0x000fe40000800000 */
[----:B------:R-:W-:Y:S02]  /*203a0*/  SEL R27, R27, RZ, P1 ;  /* 0x000000ff1b1b7207 */ /* 0x000fe40000800000 */
[----:B------:R-:W-:Y:S01]  /*203b0*/  LOP3.LUT R29, R29, R5, RZ, 0x3c, !PT ;  /* 0x000000051d1d7212 */ /* 0x000fe200078e3cff */
[----:B------:R-:W-:Y:S06]  /*203c0*/  @P2 BRA `(.L_x_2981) ;  /* 0xfffffff400b02947 */ /* 0x000fec000383ffff */
.L_x_2943:
[----:B------:R-:W-:Y:S05]  /*203d0*/  BSYNC B0 ;  /* 0x0000000000007941 */ /* 0x000fea0003800000 */
.L_x_2942:
[----:B------:R-:W2:Y:S01]  /*203e0*/  LDC R0, c[0x0][0x448] ;  /* 0x00011200ff007b82 */ /* 0x000ea20000000800 */
[----:B------:R-:W-:Y:S01]  /*203f0*/  LEA R5, R17, 0x7f, 0x7 ;  /* 0x0000007f11057811 */ /* 0x000fe200078e38ff */
[----:B------:R-:W-:Y:S05]  /*20400*/  @!P0 WARPSYNC.ALL ;  /* 0x0000000000008948 */ /* 0x000fea0003800000 */
[----:B------:R-:W-:Y:S01]  /*20410*/  BSSY B7, `(.L_x_2982) ;  /* 0x0000385000077945 */ /* 0x000fe20003800000 */
[----:B------:R-:W-:Y:S01]  /*20420*/  @!P0 BAR.SYNC.DEFER_BLOCKING 0xc, 0x180 ;  /* 0x0306000000008b1d */ /* 0x000fe20000010000 */
[----:B--2---:R-:W-:-:S13]  /*20430*/  ISETP.NE.AND P1, PT, R0, 0x1, PT ;  /* 0x000000010000780c */ /* 0x004fda0003f25270 */
[----:B------:R-:W0:Y:S08]  /*20440*/  @P1 LDC R4, c[0x0][0x44c] ;  /* 0x00011300ff041b82 */ /* 0x000e300000000800 */
[----:B------:R-:W2:Y:S01]  /*20450*/  @P1 LDC R0, c[0x0][0x450] ;  /* 0x00011400ff001b82 */ /* 0x000ea20000000800 */
[----:B0-----:R-:W-:-:S05]  /*20460*/  @P1 IMAD.HI.U32 R7, R5, R4, RZ ;  /* 0x0000000405071227 */ /* 0x001fca00078e00ff */
[----:B--2---:R-:W-:-:S05]  /*20470*/  @P1 SHF.R.U32.HI R5, RZ, R0, R7 ;  /* 0x00000000ff051219 */ /* 0x004fca0000011607 */
[----:B------:R-:W-:-:S04]  /*20480*/  IMAD.IADD R5, R2, 0x1, R5 ;  /* 0x0000000102057824 */ /* 0x000fc800078e0205 */
[----:B------:R-:W-:-:S05]  /*20490*/  IMAD.HI R5, R5, 0x2aaaaaab, RZ ;  /* 0x2aaaaaab05057827 */ /* 0x000fca00078e02ff */
[----:B------:R-:W-:-:S04]  /*204a0*/  SHF.R.U32.HI R0, RZ, 0x1f, R5 ;  /* 0x0000001fff007819 */ /* 0x000fc80000011605 */
        /* <DEDUP_REMOVED lines=11> */
[----:B------:R-:W2:Y:S01]  /*20560*/  LDC.64 R2, c[0x0][0xc60] ;  /* 0x00031800ff027b82 */ /* 0x000ea20000000a00 */
[----:B------:R-:W0:Y:S02]  /*20570*/  FLO.U32 R0, UR4 ;  /* 0x0000000400007d00 */ /* 0x000e2400080e0000 */
[----:B0-----:R-:W-:-:S06]  /*20580*/  ISETP.EQ.U32.AND P0, PT, R0, R5, PT ;  /* 0x000000050000720c */ /* 0x001fcc0003f02070 */
[----:B------:R-:W2:Y:S07]  /*20590*/  POPC R5, UR4 ;  /* 0x0000000400057d09 */ /* 0x000eae0008000000 */
[----:B--2---:R-:W2:Y:S01]  /*205a0*/  @P0 ATOMG.E.ADD.STRONG.GPU PT, R3, desc[UR60][R2.64], R5 ;  /* 0x00000005020309a8 */ /* 0x004ea200081ee1fc */
[----:B------:R-:W0:Y:S02]  /*205b0*/  S2R R4, SR_LTMASK ;  /* 0x0000000000047919 */ /* 0x000e240000003900 */
[----:B0-----:R-:W-:-:S04]  /*205c0*/  LOP3.LUT R4, R4, UR4, RZ, 0xc0, !PT ;  /* 0x0000000404047c12 */ /* 0x001fc8000f8ec0ff */
[----:B------:R-:W0:Y:S01]  /*205d0*/  POPC R7, R4 ;  /* 0x0000000400077309 */ /* 0x000e220000000000 */
[----:B--2---:R-:W0:Y:S02]  /*205e0*/  SHFL.IDX PT, R0, R3, R0, 0x1f ;  /* 0x00001f0003007589 */ /* 0x004e2400000e0000 */
[----:B0-----:R-:W-:Y:S01]  /*205f0*/  IADD3 R16, R0, UR38, R7 ;  /* 0x0000002600107c10 */ /* 0x001fe2000fffe007 */
[----:B------:R-:W-:Y:S06]  /*20600*/  BRA `(.L_x_2984) ;  /* 0x0000003400947947 */ /* 0x000fec0003800000 */
.L_x_2983:
        /* <DEDUP_REMOVED lines=13> */
[----:B-1----:R-:W-:Y:S01]  /*206e0*/  IMAD.U32 R10, RZ, RZ, UR4 ;  /* 0x00000004ff0a7e24 */ /* 0x002fe2000f8e00ff */
[----:B------:R-:W-:Y:S01]  /*206f0*/  MOV R8, 0x70 ;  /* 0x0000007000087802 */ /* 0x000fe20000000f00 */
[----:B------:R-:W-:-:S02]  /*20700*/  IMAD.U32 R11, RZ, RZ, UR5 ;  /* 0x00000005ff0b7e24 */ /* 0x000fc4000f8e00ff */
[----:B------:R-:W-:Y:S02]  /*20710*/  IMAD.MOV.U32 R12, RZ, RZ, 0x1 ;  /* 0x00000001ff0c7424 */ /* 0x000fe400078e00ff */
[----:B------:R-:W-:-:S07]  /*20720*/  IMAD.MOV.U32 R13, RZ, RZ, RZ ;  /* 0x000000ffff0d7224 */ /* 0x000fce00078e00ff */
[----:B------:R-:W-:-:S07]  /*20730*/  LEPC R20, `(.L_x_2986) ;  /* 0x000000001014794e */ /* 0x000fce0000000000 */
[----:B0-----:R-:W-:Y:S05]  /*20740*/  CALL.ABS.NOINC R2 ;  /* 0x0000000002007343 */ /* 0x001fea0003c00000 */
.L_x_2986:
[----:B------:R-:W-:Y:S05]  /*20750*/  BSYNC B6 ;  /* 0x0000000000067941 */ /* 0x000fea0003800000 */
.L_x_2985:
        /* <DEDUP_REMOVED lines=11> */
[----:B------:R-:W-:Y:S01]  /*20810*/  IMAD.U32 R5, RZ, RZ, UR7 ;  /* 0x00000007ff057e24 */ /* 0x000fe2000f8e00ff */
[----:B------:R-:W-:Y:S01]  /*20820*/  MOV R11, UR5 ;  /* 0x00000005000b7c02 */ /* 0x000fe20008000f00 */
[----:B------:R-:W-:Y:S01]  /*20830*/  IMAD.U32 R7, RZ, RZ, UR9 ;  /* 0x00000009ff077e24 */ /* 0x000fe2000f8e00ff */
[----:B------:R-:W-:Y:S01]  /*20840*/  MOV R13, RZ ;  /* 0x000000ff000d7202 */ /* 0x000fe20000000f00 */
[----:B-1----:R-:W-:-:S02]  /*20850*/  IMAD.U32 R10, RZ, RZ, UR4 ;  /* 0x00000004ff0a7e24 */ /* 0x002fc4000f8e00ff */
[----:B------:R-:W-:Y:S02]  /*20860*/  IMAD.MOV.U32 R8, RZ, RZ, 0x70 ;  /* 0x00000070ff087424 */ /* 0x000fe400078e00ff */
[----:B0-----:R-:W-:-:S07]  /*20870*/  IMAD.MOV.U32 R12, RZ, RZ, 0x1 ;  /* 0x00000001ff0c7424 */ /* 0x001fce00078e00ff */
[----:B------:R-:W-:-:S07]  /*20880*/  LEPC R20, `(.L_x_2989) ;  /* 0x000000001014794e */ /* 0x000fce0000000000 */
[----:B--2---:R-:W-:Y:S05]  /*20890*/  CALL.ABS.NOINC R2 ;  /* 0x0000000002007343 */ /* 0x004fea0003c00000 */
.L_x_2989:
        /* <DEDUP_REMOVED lines=14> */
[----:B-1----:R-:W-:Y:S05]  /*20980*/  CALL.ABS.NOINC R2 ;  /* 0x0000000002007343 */ /* 0x002fea0003c00000 */
.L_x_2988:
[----:B------:R-:W-:Y:S05]  /*20990*/  BSYNC B6 ;  /* 0x0000000000067941 */ /* 0x000fea0003800000 */
.L_x_2987:
[----:B------:R-:W-:Y:S01]  /*209a0*/  IMAD.MOV.U32 R25, RZ, RZ, R31 ;  /* 0x000000ffff197224 */ /* 0x000fe200078e001f */
[----:B------:R-:W-:Y:S01]  /*209b0*/  ULDC.64 UR4, c[0x0][0x9f8] ;  /* 0x00027e0000047ab9 */ /* 0x000fe20000000a00 */
[----:B------:R-:W2:Y:S01]  /*209c0*/  LDL R31, [R1+0x8] ;  /* 0x00000800011f7983 */ /* 0x000ea20000100800 */
[----:B------:R-:W-:Y:S01]  /*209d0*/  ISETP.NE.U32.AND P0, PT, RZ, UR4, PT ;  /* 0x00000004ff007c0c */ /* 0x000fe2000bf05070 */
[----:B------:R-:W0:Y:S02]  /*209e0*/  LDC R0, c[0x0][0x430] ;  /* 0x00010c00ff007b82 */ /* 0x000e240000000800 */
[----:B------:R-:W3:Y:S01]  /*209f0*/  LDL R21, [R1+0xc] ;  /* 0x00000c0001157983 */ /* 0x000ee20000100800 */
[----:B------:R-:W-:-:S03]  /*20a00*/  ISETP.NE.AND.EX P0, PT, RZ, UR5, PT, P0 ;  /* 0x00000005ff007c0c */ /* 0x000fc6000bf05300 */
[----:B------:R-:W4:Y:S01]  /*20a10*/  LDL.LU R8, [R1] ;  /* 0x0000000001087983 */ /* 0x000f220000300800 */
[----:B------:R-:W1:Y:S09]  /*20a20*/  S2R R20, SR_TID.X ;  /* 0x0000000000147919 */ /* 0x000e720000002100 */
[----:B------:R-:W-:Y:S01]  /*20a30*/  @P0 IADD3 R2, P1, R23, UR4, RZ ;  /* 0x0000000417020c10 */ /* 0x000fe2000ff3e0ff */
[----:B------:R-:W-:-:S03]  /*20a40*/  ULDC UR4, c[0x0][0x2f4] ;  /* 0x0000bd0000047ab9 */ /* 0x000fc60000000800 */
[----:B------:R-:W-:-:S05]  /*20a50*/  @P0 IADD3.X R3, R24, UR5, RZ, P1, !PT ;  /* 0x0000000518030c10 */ /* 0x000fca0008ffe4ff */
[----:B------:R3:W4:Y:S01]  /*20a60*/  @P0 LDG.E R32, desc[UR60][R2.64] ;  /* 0x0000003c02200981 */ /* 0x000722000c1e1900 */
[----:B-1----:R-:W-:-:S04]  /*20a70*/  LOP3.LUT R20, R20, 0x7f, RZ, 0xc0, !PT ;  /* 0x0000007f14147812 */ /* 0x002fc800078ec0ff */
[----:B------:R-:W-:Y:S02]  /*20a80*/  SHF.R.U32.HI R4, RZ, 0x3, R20 ;  /* 0x00000003ff047819 */ /* 0x000fe40000011614 */
[----:B------:R-:W1:Y:S01]  /*20a90*/  S2R R20, SR_TID.X ;  /* 0x0000000000147919 */ /* 0x000e620000002100 */
[----:B0-----:R-:W-:Y:S02]  /*20aa0*/  ISETP.NE.AND P1, PT, R0, 0x1, PT ;  /* 0x000000010000780c */ /* 0x001fe40003f25270 */
[----:B------:R-:W-:-:S11]  /*20ab0*/  IADD3 R25, R25, -0x1, RZ ;  /* 0xffffffff19197810 */ /* 0x000fd60007ffe0ff */
[----:B------:R-:W0:Y:S08]  /*20ac0*/  @P1 LDC R7, c[0x0][0x434] ;  /* 0x00010d00ff071b82 */ /* 0x000e300000000800 */
[----:B------:R-:W0:Y:S01]  /*20ad0*/  @P1 LDC R5, c[0x0][0x438] ;  /* 0x00010e00ff051b82 */ /* 0x000e220000000800 */
[----:B-1----:R-:W-:-:S05]  /*20ae0*/  IMAD.SHL.U32 R20, R20, 0x10, RZ ;  /* 0x0000001014147824 */ /* 0x002fca00078e00ff */
[----:B------:R-:W-:-:S05]  /*20af0*/  LOP3.LUT R20, R4, 0x70, R20, 0xf8, !PT ;  /* 0x0000007004147812 */ /* 0x000fca00078ef814 */
[----:B------:R-:W-:Y:S01]  /*20b00*/  IMAD R6, R25, 0x60, R20 ;  /* 0x0000006019067824 */ /* 0x000fe200078e0214 */
[----:B------:R-:W-:Y:S01]  /*20b10*/  ISETP.GE.AND P3, PT, R33, UR4, PT ;  /* 0x0000000421007c0c */ /* 0x000fe2000bf66270 */
[----:B------:R-:W-:-:S03]  /*20b20*/  UMOV UR5, 0xffffffff ;  /* 0xffffffff00057882 */ /* 0x000fc60000000000 */
[----:B--2---:R-:W-:-:S04]  /*20b30*/  ISETP.GE.AND P0, PT, R6, R31, PT ;  /* 0x0000001f0600720c */ /* 0x004fc80003f06270 */
[----:B------:R-:W-:Y:S01]  /*20b40*/  ISETP.GT.U32.OR P0, PT, R20, 0x5f, P0 ;  /* 0x0000005f1400780c */ /* 0x000fe20000704470 */
[----:B---3--:R-:W-:-:S04]  /*20b50*/  IMAD.IADD R6, R6, 0x1, R21 ;  /* 0x0000000106067824 */ /* 0x008fc800078e0215 */
[----:B0-----:R-:W-:-:S08]  /*20b60*/  @P1 IMAD.HI.U32 R7, R6, R7, RZ ;  /* 0x0000000706071227 */ /* 0x001fd000078e00ff */
[----:B------:R-:W0:Y:S01]  /*20b70*/  @!P0 LDC.64 R2, c[0x0][0x428] ;  /* 0x00010a00ff028b82 */ /* 0x000e220000000a00 */
[----:B------:R-:W-:Y:S01]  /*20b80*/  IMAD.MOV.U32 R4, RZ, RZ, R6 ;  /* 0x000000ffff047224 */ /* 0x000fe200078e0006 */
[----:B------:R-:W-:-:S04]  /*20b90*/  @P1 SHF.R.U32.HI R4, RZ, R5, R7 ;  /* 0x00000005ff041219 */ /* 0x000fc80000011607 */
[----:B------:R-:W-:Y:S02]  /*20ba0*/  IADD3 R5, -R4, RZ, RZ ;  /* 0x000000ff04057210 */ /* 0x000fe40007ffe1ff */
[----:B----4-:R-:W-:-:S03]  /*20bb0*/  SHF.R.S32.HI R9, RZ, 0x1f, R32 ;  /* 0x0000001fff097819 */ /* 0x010fc60000011420 */
[----:B------:R-:W-:Y:S01]  /*20bc0*/  IMAD R0, R0, R5, R6 ;  /* 0x0000000500007224 */ /* 0x000fe200078e0206 */
[--C-:B------:R-:W-:Y:S01]  /*20bd0*/  @!P0 SHF.R.S32.HI R5, RZ, 0x1f, R4.reuse ;  /* 0x0000001fff058819 */ /* 0x100fe20000011404 */
[-C--:B0-----:R-:W-:Y:S02]  /*20be0*/  @!P0 IMAD R6, R9, R2.reuse, RZ ;  /* 0x0000000209068224 */ /* 0x081fe400078e02ff */
[----:B------:R-:W-:-:S04]  /*20bf0*/  @!P0 IMAD.WIDE.U32 R4, R32, R2, R4 ;  /* 0x0000000220048225 */ /* 0x000fc800078e0004 */
[----:B------:R-:W-:Y:S02]  /*20c00*/  @!P0 IMAD R6, R32, R3, R6 ;  /* 0x0000000320068224 */ /* 0x000fe400078e0206 */
[----:B------:R-:W0:Y:S02]  /*20c10*/  @!P0 LDC.64 R2, c[0x0][0x418] ;  /* 0x00010600ff028b82 */ /* 0x000e240000000a00 */
[----:B------:R-:W-:Y:S01]  /*20c20*/  @!P0 IMAD.IADD R6, R5, 0x1, R6 ;  /* 0x0000000105068824 */ /* 0x000fe200078e0206 */
        /* <DEDUP_REMOVED lines=17> */
[----:B------:R-:W-:-:S04]  /*20d40*/  @P1 LOP3.LUT R8, R8, 0x2, RZ, 0xfc, !PT ;  /* 0x0000000208081812 */ /* 0x000fc800078efcff */
[----:B------:R-:W-:Y:S01]  /*20d50*/  @P0 LOP3.LUT R8, R8, 0x1, RZ, 0xfc, !PT ;  /* 0x0000000108080812 */ /* 0x000fe200078efcff */
[----:B------:R0:W-:Y:S04]  /*20d60*/  STL [R1+0x10], R9 ;  /* 0x0000100901007387 */ /* 0x0001e80000100800 */
[----:B------:R0:W-:Y:S01]  /*20d70*/  STL [R1], R8 ;  /* 0x0000000801007387 */ /* 0x0001e20000100800 */
[----:B------:R-:W-:Y:S05]  /*20d80*/  BRA.DIV UR5, `(.L_x_2990) ;  /* 0x0000005205e87947 */ /* 0x000fea000b800000 */
.L_x_3119:
[----:B------:R-:W-:Y:S01]  /*20d90*/  SHF.R.S32.HI R31, RZ, 0x1f, R18 ;  /* 0x0000001fff1f7819 */ /* 0x000fe20000011412 */
[----:B------:R-:W-:Y:S06]  /*20da0*/  @!P2 BRA `(.L_x_2991) ;  /* 0x000000000004a947 */ /* 0x000fec0003800000 */
[----:B------:R-:W-:Y:S01]  /*20db0*/  BPT.TRAP 0x1 ;  /* 0x000000040000795c */ /* 0x000fe20000300000 */
.L_x_2991:
        /* <DEDUP_REMOVED lines=25> */
.L_x_3120:
[----:B------:R-:W-:Y:S05]  /*20f50*/  BSYNC B0 ;  /* 0x0000000000007941 */ /* 0x000fea0003800000 */
.L_x_2992:
        /* <DEDUP_REMOVED lines=24> */
[----:B------:R-:W-:-:S03]  /*210e0*/  ULDC.64 UR4, c[0x0][0x2e8] ;  /* 0x0000ba0000047ab9 */ /* 0x000fc60000000a00 */
[----:B------:R-:W-:Y:S01]  /*210f0*/  IMAD.IADD R0, R3, 0x1, R0 ;  /* 0x0000000103007824 */ /* 0x000fe200078e0200 */
[----:B------:R-:W-:Y:S01]  /*21100*/  LEA R4, P0, R2, UR4, 0x1 ;  /* 0x0000000402047c11 */ /* 0x000fe2000f8008ff */
[----:B------:R-:W-:Y:S01]  /*21110*/  IMAD.IADD R6, R6, 0x1, -R8 ;  /* 0x0000000106067824 */ /* 0x000fe200078e0a08 */
[----:B------:R-:W-:Y:S02]  /*21120*/  UMOV UR4, 0xffffffff ;  /* 0xffffffff00047882 */ /* 0x000fe40000000000 */
[----:B------:R-:W-:Y:S02]  /*21130*/  LEA.HI.X R0, R2, UR5, R0, 0x1, P0 ;  /* 0x0000000502007c11 */ /* 0x000fe400080f0c00 */
[----:B------:R-:W-:Y:S01]  /*21140*/  ISETP.GE.AND P0, PT, R6, 0x1, PT ;  /* 0x000000010600780c */ /* 0x000fe20003f06270 */
[----:B------:R-:W-:-:S12]  /*21150*/  BRA.DIV UR4, `(.L_x_2994) ;  /* 0x00000052043c7947 */ /* 0x000fd8000b800000 */
[----:B------:R-:W0:Y:S01]  /*21160*/  SHFL.IDX PT, R3, R4, RZ, 0x181f ;  /* 0x00181fff04037589 */ /* 0x000e2200000e0000 */
[----:B------:R-:W-:-:S03]  /*21170*/  @P0 IMAD R8, R5, 0x2, R22 ;  /* 0x0000000205080824 */ /* 0x000fc600078e0216 */
[----:B------:R-:W1:Y:S01]  /*21180*/  SHFL.IDX PT, R2, R0, RZ, 0x181f ;  /* 0x00181fff00027589 */ /* 0x000e6200000e0000 */
[----:B0-----:R-:W-:-:S04]  /*21190*/  @P0 LEA R3, P1, R33, R3, 0x1 ;  /* 0x0000000321030211 */ /* 0x001fc800078208ff */
[----:B-1----:R-:W-:Y:S02]  /*211a0*/  @P0 IADD3.X R2, RZ, R2, RZ, P1, !PT ;  /* 0x00000002ff020210 */ /* 0x002fe40000ffe4ff */
[----:B------:R-:W-:Y:S02]  /*211b0*/  ISETP.GE.AND P1, PT, R6, 0x11, PT ;  /* 0x000000110600780c */ /* 0x000fe40003f26270 */
        /* <DEDUP_REMOVED lines=56> */
.L_x_3134:
        /* <DEDUP_REMOVED lines=12> */
.L_x_2995:
[----:B------:R-:W-:Y:S02]  /*21600*/  PLOP3.LUT P1, PT, P1, P0, PT, 0xa2, 0x0 ;  /* 0x000000000000781c */ /* 0x000fe40000f21472 */
[----:B------:R-:W-:-:S08]  /*21610*/  @P0 R2UR P1, UR4, R7 ;  /* 0x00000000070402ca */ /* 0x000fd00000020000 */
[----:B------:R-:W-:-:S05]  /*21620*/  @P0 PLOP3.LUT P0, PT, P1, PT, PT, 0x80, 0x0 ;  /* 0x000000000000081c */ /* 0x000fca0000f0f070 */
[----:B------:R-:W-:Y:S01]  /*21630*/  @!P1 SYNCS.ARRIVE.TRANS64.RED.A0T1 RZ, [UR4+0x30830], RZ ;  /* 0x030830ffffff99a7 */ /* 0x000fe20008200404 */
[----:B------:R-:W-:Y:S07]  /*21640*/  @!P1 ARRIVES.LDGSTSBAR.64.TRANSCNT [UR4+0x30830] ;  /* 0x03083000ff0099b0 */ /* 0x000fee0008000a84 */
[----:B------:R-:W-:Y:S05]  /*21650*/  @P0 BRA.U.ANY `(.L_x_2995) ;  /* 0xfffffffd00e80947 */ /* 0x000fea000393ffff */
[----:B------:R-:W-:Y:S01]  /*21660*/  NOP ;  /* 0x0000000000007918 */ /* 0x000fe20000000000 */
[----:B------:R-:W2:Y:S02]  /*21670*/  LDL R0, [R1] ;  /* 0x0000000001007983 */ /* 0x000ea40000100800 */
[----:B--2---:R-:W-:-:S13]  /*21680*/  LOP3.LUT P2, RZ, R0, 0x10, RZ, 0xc0, !PT ;  /* 0x0000001000ff7812 */ /* 0x004fda000784c0ff */
[----:B------:R-:W-:Y:S05]  /*21690*/  @!P2 BRA `(.L_x_2996) ;  /* 0x000000000004a947 */ /* 0x000fea0003800000 */
[----:B------:R-:W-:Y:S01]  /*216a0*/  BPT.TRAP 0x1 ;  /* 0x000000040000795c */ /* 0x000fe20000300000 */
.L_x_2996:
        /* <DEDUP_REMOVED lines=8> */
[----:B------:R-:W-:-:S02]  /*21730*/  IADD3 R2, R22, 0x12400, RZ ;  /* 0x0001240016027810 */ /* 0x000fc40007ffe0ff */
[----:B------:R-:W-:Y:S01]  /*21740*/  ISETP.NE.AND.EX P0, PT, RZ, UR7, PT, P0 ;  /* 0x00000007ff007c0c */ /* 0x000fe2000bf05300 */
[----:B------:R-:W-:Y:S01]  /*21750*/  BSSY B6, `(.L_x_2997) ;  /* 0x000001b000067945 */ /* 0x000fe20003800000 */
[----:B------:R-:W-:Y:S02]  /*21760*/  SHF.R.S32.HI R0, RZ, 0x1f, R34 ;  /* 0x0000001fff007819 */ /* 0x000fe40000011422 */
[----:B------:R-:W-:-:S03]  /*21770*/  SEL R30, R30, RZ, !P0 ;  /* 0x000000ff1e1e7207 */ /* 0x000fc60004000000 */
[----:B------:R-:W-:-:S04]  /*21780*/  IMAD R0, R0, UR4, RZ ;  /* 0x0000000400007c24 */ /* 0x000fc8000f8e02ff */
[----:B------:R-:W-:-:S04]  /*21790*/  IMAD R0, R34, UR5, R0 ;  /* 0x0000000522007c24 */ /* 0x000fc8000f8e0200 */
[----:B------:R-:W-:Y:S01]  /*217a0*/  IMAD.IADD R34, R5, 0x1, R0 ;  /* 0x0000000105227824 */ /* 0x000fe200078e0200 */
        /* <DEDUP_REMOVED lines=21> */
.L_x_2998:
[----:B------:R-:W-:Y:S05]  /*21900*/  BSYNC B6 ;  /* 0x0000000000067941 */ /* 0x000fea0003800000 */
.L_x_2997:
[----:B------:R-:W2:Y:S01]  /*21910*/  LDL.LU R20, [R1+0x2c] ;  /* 0x00002c0001147983 */ /* 0x000ea20000300800 */
[----:B------:R-:W-:Y:S01]  /*21920*/  ULDC.64 UR4, c[0x0][0x2d8] ;  /* 0x0000b60000047ab9 */ /* 0x000fe20000000a00 */
[----:B------:R-:W3:Y:S02]  /*21930*/  LDC R6, c[0x0][0x448] ;  /* 0x00011200ff067b82 */ /* 0x000ee40000000800 */
[----:B0-----:R-:W4:Y:S01]  /*21940*/  LDL.LU.64 R2, [R1+0x20] ;  /* 0x0000200001027983 */ /* 0x001f220000300a00 */
[----:B------:R-:W-:-:S03]  /*21950*/  IMAD R0, R31, UR4, RZ ;  /* 0x000000041f007c24 */ /* 0x000fc6000f8e02ff */
[----:B------:R0:W5:Y:S01]  /*21960*/  LDL R10, [R1+0x18] ;  /* 0x00001800010a7983 */ /* 0x0001620000100800 */
[----:B------:R-:W-:-:S03]  /*21970*/  IMAD R5, R18, UR5, R0 ;  /* 0x0000000512057c24 */ /* 0x000fc6000f8e0200 */
[----:B------:R0:W5:Y:S01]  /*21980*/  LDL R8, [R1+0x4] ;  /* 0x0000040001087983 */ /* 0x0001620000100800 */
[----:B---3--:R-:W-:-:S13]  /*21990*/  ISETP.NE.AND P0, PT, R6, 0x1, PT ;  /* 0x000000010600780c */ /* 0x008fda0003f05270 */
[----:B-1----:R-:W1:Y:S01]  /*219a0*/  @P0 LDC R7, c[0x0][0x44c] ;  /* 0x00011300ff070b82 */ /* 0x002e620000000800 */
[----:B----4-:R-:W-:Y:S02]  /*219b0*/  IMAD.MOV.U32 R3, RZ, RZ, R34 ;  /* 0x000000ffff037224 */ /* 0x010fe400078e0022 */
[----:B------:R-:W-:Y:S01]  /*219c0*/  IMAD.WIDE.U32 R2, R18, UR4, R2 ;  /* 0x0000000412027c25 */ /* 0x000fe2000f8e0002 */
[----:B------:R-:W-:-:S04]  /*219d0*/  ULDC.64 UR4, c[0x0][0x2e0] ;  /* 0x0000b80000047ab9 */ /* 0x000fc80000000a00 */
[----:B------:R-:W-:Y:S01]  /*219e0*/  IADD3 R3, R3, R5, RZ ;  /* 0x0000000503037210 */ /* 0x000fe20007ffe0ff */
[----:B--2---:R-:W-:Y:S02]  /*219f0*/  IMAD R5, R20, UR4, RZ ;  /* 0x0000000414057c24 */ /* 0x004fe4000f8e02ff */
[----:B------:R-:W2:Y:S02]  /*21a00*/  S2R R20, SR_TID.X ;  /* 0x0000000000147919 */ /* 0x000ea40000002100 */
[C---:B------:R-:W-:Y:S02]  /*21a10*/  IMAD R0, R30.reuse, UR5, R5 ;  /* 0x000000051e007c24 */ /* 0x040fe4000f8e0205 */
[----:B------:R-:W-:Y:S01]  /*21a20*/  IMAD.WIDE.U32 R2, R30, UR4, R2 ;  /* 0x000000041e027c25 */ /* 0x000fe2000f8e0002 */
[----:B------:R-:W-:-:S03]  /*21a30*/  ULDC.64 UR4, c[0x0][0x2d0] ;  /* 0x0000b40000047ab9 */ /* 0x000fc60000000a00 */
[----:B------:R-:W-:Y:S02]  /*21a40*/  IMAD.IADD R3, R3, 0x1, R0 ;  /* 0x0000000103037824 */ /* 0x000fe400078e0200 */
[----:B------:R-:W3:Y:S01]  /*21a50*/  @P0 LDC R0, c[0x0][0x450] ;  /* 0x00011400ff000b82 */ /* 0x000ee20000000800 */
[----:B--2---:R-:W-:-:S04]  /*21a60*/  LOP3.LUT R20, R20, 0x7f, RZ, 0xc0, !PT ;  /* 0x0000007f14147812 */ /* 0x004fc800078ec0ff */
[----:B------:R-:W-:Y:S02]  /*21a70*/  SHF.R.U32.HI R21, RZ, 0x3, R20 ;  /* 0x00000003ff157819 */ /* 0x000fe40000011614 */
[----:B------:R-:W2:Y:S02]  /*21a80*/  S2R R20, SR_TID.X ;  /* 0x0000000000147919 */ /* 0x000ea40000002100 */
[----:B--2---:R-:W-:-:S05]  /*21a90*/  IMAD.SHL.U32 R20, R20, 0x10, RZ ;  /* 0x0000001014147824 */ /* 0x004fca00078e00ff */
[----:B------:R-:W-:-:S04]  /*21aa0*/  LOP3.LUT R20, R21, 0x70, R20, 0xf8, !PT ;  /* 0x0000007015147812 */ /* 0x000fc800078ef814 */
[----:B------:R-:W-:-:S05]  /*21ab0*/  LEA R5, R17, R20, 0x7 ;  /* 0x0000001411057211 */ /* 0x000fca00078e38ff */
[----:B-1----:R-:W-:-:S04]  /*21ac0*/  @P0 IMAD.HI.U32 R7, R5, R7, RZ ;  /* 0x0000000705070227 */ /* 0x002fc800078e00ff */
[----:B------:R-:W-:Y:S01]  /*21ad0*/  IMAD.MOV.U32 R4, RZ, RZ, R5 ;  /* 0x000000ffff047224 */ /* 0x000fe200078e0005 */
[----:B---3--:R-:W-:Y:S01]  /*21ae0*/  @P0 SHF.R.U32.HI R4, RZ, R0, R7 ;  /* 0x00000000ff040219 */ /* 0x008fe20000011607 */
[----:B------:R-:W1:Y:S04]  /*21af0*/  S2R R20, SR_TID.X ;  /* 0x0000000000147919 */ /* 0x000e680000002100 */
[----:B------:R-:W-:-:S04]  /*21b00*/  IMAD.MOV R0, RZ, RZ, -R4 ;  /* 0x000000ffff007224 */ /* 0x000fc800078e0a04 */
[----:B------:R-:W-:Y:S01]  /*21b10*/  IMAD R0, R6, R0, R5 ;  /* 0x0000000006007224 */ /* 0x000fe200078e0205 */
[----:B------:R-:W-:Y:S01]  /*21b20*/  SHF.R.S32.HI R5, RZ, 0x1f, R4 ;  /* 0x0000001fff057819 */ /* 0x000fe20000011404 */
[----:B------:R-:W-:-:S04]  /*21b30*/  IMAD.WIDE.U32 R2, R4, UR4, R2 ;  /* 0x0000000404027c25 */ /* 0x000fc8000f8e0002 */
[----:B------:R-:W-:-:S04]  /*21b40*/  IMAD R5, R5, UR4, RZ ;  /* 0x0000000405057c24 */ /* 0x000fc8000f8e02ff */
[----:B------:R-:W-:Y:S01]  /*21b50*/  IMAD R5, R4, UR5, R5 ;  /* 0x0000000504057c24 */ /* 0x000fe2000f8e0205 */
[----:B------:R-:W-:Y:S01]  /*21b60*/  SHF.R.S32.HI R4, RZ, 0x1f, R0 ;  /* 0x0000001fff047819 */ /* 0x000fe20000011400 */
[----:B------:R-:W-:-:S03]  /*21b70*/  ULDC.64 UR4, c[0x0][0x2c8] ;  /* 0x0000b20000047ab9 */ /* 0x000fc60000000a00 */
[----:B------:R-:W-:Y:S01]  /*21b80*/  IADD3 R3, R3, R5, RZ ;  /* 0x0000000503037210 */ /* 0x000fe20007ffe0ff */
[----:B------:R-:W-:Y:S02]  /*21b90*/  IMAD R4, R4, UR4, RZ ;  /* 0x0000000404047c24 */ /* 0x000fe4000f8e02ff */
[----:B------:R-:W-:-:S04]  /*21ba0*/  IMAD.WIDE.U32 R2, R0, UR4, R2 ;  /* 0x0000000400027c25 */ /* 0x000fc8000f8e0002 */
[----:B------:R-:W-:Y:S01]  /*21bb0*/  IMAD R5, R0, UR5, R4 ;  /* 0x0000000500057c24 */ /* 0x000fe2000f8e0204 */
[----:B------:R-:W-:Y:S02]  /*21bc0*/  ULDC.64 UR4, c[0x0][0x280] ;  /* 0x0000a00000047ab9 */ /* 0x000fe40000000a00 */
[----:B------:R-:W-:Y:S01]  /*21bd0*/  LEA R0, P0, R2, UR4, 0x1 ;  /* 0x0000000402007c11 */ /* 0x000fe2000f8008ff */
[----:B------:R-:W-:Y:S01]  /*21be0*/  IMAD.IADD R3, R3, 0x1, R5 ;  /* 0x0000000103037824 */ /* 0x000fe200078e0205 */
[----:B------:R-:W-:Y:S01]  /*21bf0*/  ULDC UR4, c[0x0][0x2b8] ;  /* 0x0000ae0000047ab9 */ /* 0x000fe20000000800 */
[----:B-1----:R-:W-:-:S03]  /*21c00*/  LOP3.LUT R20, R20, 0x7f, RZ, 0xc0, !PT ;  /* 0x0000007f14147812 */ /* 0x002fc600078ec0ff */
[----:B------:R-:W-:Y:S01]  /*21c10*/  LEA.HI.X R4, R2, UR5, R3, 0x1, P0 ;  /* 0x0000000502047c11 */ /* 0x000fe200080f0c03 */
[----:B------:R-:W-:Y:S01]  /*21c20*/  UMOV UR5, 0xffffffff ;  /* 0xffffffff00057882 */ /* 0x000fe20000000000 */
[----:B------:R-:W-:Y:S02]  /*21c30*/  ISETP.GE.AND P3, PT, R33, UR4, PT ;  /* 0x0000000421007c0c */ /* 0x000fe4000bf66270 */
[----:B------:R-:W-:Y:S02]  /*21c40*/  ISETP.GE.AND P2, PT, R36, UR4, PT ;  /* 0x0000000424007c0c */ /* 0x000fe4000bf46270 */
[----:B------:R-:W-:Y:S02]  /*21c50*/  ISETP.GE.AND P0, PT, R35, UR4, PT ;  /* 0x0000000423007c0c */ /* 0x000fe4000bf06270 */
[----:B------:R-:W-:Y:S01]  /*21c60*/  SHF.R.U32.HI R9, RZ, 0x3, R20 ;  /* 0x00000003ff097819 */ /* 0x000fe20000011614 */
[----:B0-----:R-:W-:Y:S10]  /*21c70*/  BRA.DIV UR5, `(.L_x_2999) ;  /* 0x0000004e05a87947 */ /* 0x001ff4000b800000 */
[----:B------:R-:W0:Y:S01]  /*21c80*/  SHFL.IDX PT, R14, R0, RZ, 0x181f ;  /* 0x00181fff000e7589 */ /* 0x000e2200000e0000 */
[----:B-----5:R-:W-:Y:S02]  /*21c90*/  IMAD R5, R10, R6, RZ ;  /* 0x000000060a057224 */ /* 0x020fe400078e02ff */
[----:B------:R-:W-:Y:S01]  /*21ca0*/  IMAD R17, R17, 0x80, R9 ;  /* 0x0000008011117824 */ /* 0x000fe200078e0209 */
[----:B------:R-:W1:Y:S03]  /*21cb0*/  SHFL.IDX PT, R2, R4, RZ, 0x181f ;  /* 0x00181fff04027589 */ /* 0x000e6600000e0000 */
[C---:B------:R-:W-:Y:S01]  /*21cc0*/  VIADD R6, R17.reuse, 0x10 ;  /* 0x0000001011067836 */ /* 0x040fe20000000000 */
[----:B------:R-:W-:-:S13]  /*21cd0*/  ISETP.GE.AND P1, PT, R17, R5, PT ;  /* 0x000000051100720c */ /* 0x000fda0003f26270 */
[----:B0-----:R-:W-:-:S04]  /*21ce0*/  @!P1 LEA R14, P4, R33, R14, 0x1 ;  /* 0x0000000e210e9211 */ /* 0x001fc800078808ff */
[----:B-1----:R-:W-:Y:S01]  /*21cf0*/  @!P1 IADD3.X R3, RZ, R2, RZ, P4, !PT ;  /* 0x00000002ff039210 */ /* 0x002fe200027fe4ff */
[----:B------:R-:W-:Y:S02]  /*21d00*/  @!P1 IMAD.MOV.U32 R2, RZ, RZ, R14 ;  /* 0x000000ffff029224 */ /* 0x000fe400078e000e */
[----:B------:R-:W0:Y:S04]  /*21d10*/  SHFL.IDX PT, R14, R0, 0x1, 0x181f ;  /* 0x00381f00000e7f89 */ /* 0x000e2800000e0000 */
[----:B------:R-:W-:Y:S04]  /*21d20*/  @!P1 LDGSTS.E.BYPASS.LTC128B.128 [R8+0x12400], desc[UR60][R2.64], !P3 ;  /* 0x1240000002089fae */ /* 0x000fe8000d901d7c */
[----:B------:R-:W-:Y:S04]  /*21d30*/  @!P1 LDGSTS.E.BYPASS.LTC128B.128 [R8+0x16400], desc[UR60][R2.64+0x80], !P2 ;  /* 0x1640008002089fae */ /* 0x000fe8000d101d7c */
[----:B------:R1:W-:Y:S01]  /*21d40*/  @!P1 LDGSTS.E.BYPASS.LTC128B.128 [R8+0x1a400], desc[UR60][R2.64+0x100], !P0 ;  /* 0x1a40010002089fae */ /* 0x0003e2000c101d7c */
[----:B------:R-:W-:-:S02]  /*21d50*/  ISETP.GE.AND P1, PT, R6, R5, PT ;  /* 0x000000050600720c */ /* 0x000fc40003f26270 */
[----:B------:R-:W-:Y:S01]  /*21d60*/  IADD3 R6, R17, 0x20, RZ ;  /* 0x0000002011067810 */ /* 0x000fe20007ffe0ff */
        /* <DEDUP_REMOVED lines=31> */
[----:B------:R-:W-:Y:S02]  /*21f60*/  ISETP.GE.AND P1, PT, R6, R5, PT ;  /* 0x000000050600720c */ /* 0x000fe40003f26270 */
        /* <DEDUP_REMOVED lines=32> */
.L_x_3151:
[----:B-1----:R-:W-:Y:S01]  /*22170*/  VIADD R0, R17, 0x70 ;  /* 0x0000007011007836 */ /* 0x002fe20000000000 */
[----:B------:R-:W-:Y:S04]  /*22180*/  BSSY B0, `(.L_x_3000) ;  /* 0x000000b000007945 */ /* 0x000fe80003800000 */
[----:B------:R-:W-:-:S13]  /*22190*/  ISETP.GE.AND P1, PT, R0, R5, PT ;  /* 0x000000050000720c */ /* 0x000fda0003f26270 */
[----:B------:R-:W-:Y:S05]  /*221a0*/  @P1 BRA `(.L_x_3001) ;  /* 0x0000000000201947 */ /* 0x000fea0003800000 */
[----:B--2---:R-:W-:-:S04]  /*221b0*/  LEA R2, P1, R33, R14, 0x1 ;  /* 0x0000000e21027211 */ /* 0x004fc800078208ff */
[----:B------:R-:W-:-:S05]  /*221c0*/  IADD3.X R3, RZ, R4, RZ, P1, !PT ;  /* 0x00000004ff037210 */ /* 0x000fca0000ffe4ff */
[----:B------:R-:W-:Y:S01]  /*221d0*/  @!PT LDS RZ, [RZ] ;  /* 0x00000000fffff984 */ /* 0x000fe20000000800 */
[----:B------:R-:W-:Y:S01]  /*221e0*/  @!PT LDS RZ, [RZ] ;  /* 0x00000000fffff984 */ /* 0x000fe20000000800 */
[----:B------:R-:W-:Y:S01]  /*221f0*/  @!PT LDS RZ, [RZ] ;  /* 0x00000000fffff984 */ /* 0x000fe20000000800 */
[----:B------:R0:W-:Y:S04]  /*22200*/  LDGSTS.E.BYPASS.LTC128B.128 [R8+0x15c00], desc[UR60][R2.64], !P3 ;  /* 0x15c0000002087fae */ /* 0x0001e8000d901d7c */
[----:B------:R0:W-:Y:S04]  /*22210*/  LDGSTS.E.BYPASS.LTC128B.128 [R8+0x19c00], desc[UR60][R2.64+0x80], !P2 ;  /* 0x19c0008002087fae */ /* 0x0001e8000d101d7c */
[----:B------:R0:W-:Y:S02]  /*22220*/  LDGSTS.E.BYPASS.LTC128B.128 [R8+0x1dc00], desc[UR60][R2.64+0x100], !P0 ;  /* 0x1dc0010002087fae */ /* 0x0001e4000c101d7c */
.L_x_3001:
[----:B------:R-:W-:Y:S05]  /*22230*/  BSYNC B0 ;  /* 0x0000000000007941 */ /* 0x000fea0003800000 */
.L_x_3000:
[----:B------:R-:W-:Y:S01]  /*22240*/  NOP ;  /* 0x0000000000007918 */ /* 0x000fe20000000000 */
[----:B------:R-:W-:-:S13]  /*22250*/  PLOP3.LUT P0, PT, PT, PT, PT, 0x80, 0x0 ;  /* 0x000000000000781c */ /* 0x000fda0003f0f070 */
.L_x_3002:
        /* <DEDUP_REMOVED lines=18> */
.L_x_3152:
[----:B------:R-:W-:Y:S05]  /*22380*/  BSYNC B0 ;  /* 0x0000000000007941 */ /* 0x000fea0003800000 */
.L_x_3003:
[----:B------:R-:W3:Y:S01]  /*22390*/  LDL R0, [R1+0x1c] ;  /* 0x00001c0001007983 */ /* 0x000ee20000100800 */
[----:B------:R-:W-:Y:S01]  /*223a0*/  BSSY B0, `(.L_x_3005) ;  /* 0x000010e000007945 */ /* 0x000fe20003800000 */
[----:B---3--:R-:W-:-:S13]  /*223b0*/  ISETP.GE.AND P0, PT, R0, 0x2, PT ;  /* 0x000000020000780c */ /* 0x008fda0003f06270 */
[----:B------:R-:W-:Y:S05]  /*223c0*/  @!P0 BRA `(.L_x_3006) ;  /* 0x00000010002c8947 */ /* 0x000fea0003800000 */
[----:B------:R-:W-:Y:S01]  /*223d0*/  ULDC UR4, c[0x0][0x2f4] ;  /* 0x0000bd0000047ab9 */ /* 0x000fe20000000800 */
[----:B------:R-:W-:Y:S01]  /*223e0*/  IADD3 R6, R0, -0x2, RZ ;  /* 0xfffffffe00067810 */ /* 0x000fe20007ffe0ff */
[----:B------:R-:W-:Y:S01]  /*223f0*/  IMAD.MOV.U32 R17, RZ, RZ, R28 ;  /* 0x000000ffff117224 */ /* 0x000fe200078e001c */
[----:B------:R-:W-:Y:S01]  /*22400*/  MOV R30, R25 ;  /* 0x00000019001e7202 */ /* 0x000fe20000000f00 */
[----:B------:R-:W-:Y:S01]  /*22410*/  IMAD.MOV.U32 R10, RZ, RZ, R26 ;  /* 0x000000ffff0a7224 */ /* 0x000fe200078e001a */
[----:B------:R-:W-:Y:S02]  /*22420*/  ISETP.GE.AND P3, PT, R33, UR4, PT ;  /* 0x0000000421007c0c */ /* 0x000fe4000bf66270 */
[----:B------:R-:W-:Y:S02]  /*22430*/  ISETP.GE.AND P2, PT, R36, UR4, PT ;  /* 0x0000000424007c0c */ /* 0x000fe4000bf46270 */
[----:B------:R-:W-:-:S13]  /*22440*/  ISETP.GE.AND P1, PT, R35, UR4, PT ;  /* 0x0000000423007c0c */ /* 0x000fda000bf26270 */
.L_x_3019:
[----:B------:R-:W3:Y:S01]  /*22450*/  LDL R2, [R1] ;  /* 0x0000000001027983 */ /* 0x000ee20000100800 */
[----:B------:R-:W1:Y:S03]  /*22460*/  LDC R7, c[0x0][0x430] ;  /* 0x00010c00ff077b82 */ /* 0x000e660000000800 */
[----:B------:R-:W4:Y:S04]  /*22470*/  LDL R4, [R1+0xc] ;  /* 0x00000c0001047983 */ /* 0x000f280000100800 */
[----:B------:R-:W2:Y:S01]  /*22480*/  LDL R8, [R1+0x10] ;  /* 0x0000100001087983 */ /* 0x000ea20000100800 */
[----:B------:R-:W0:Y:S02]  /*22490*/  S2R R0, SR_TID.X ;  /* 0x0000000000007919 */ /* 0x000e240000002100 */
[----:B0-----:R-:W-:-:S02]  /*224a0*/  LOP3.LUT R0, R0, 0x7f, RZ, 0xc0, !PT ;  /* 0x0000007f00007812 */ /* 0x001fc400078ec0ff */
[----:B-1----:R-:W-:-:S13]  /*224b0*/  ISETP.NE.AND P0, PT, R7, 0x1, PT ;  /* 0x000000010700780c */ /* 0x002fda0003f05270 */
[----:B------:R-:W0:Y:S01]  /*224c0*/  @P0 LDC R3, c[0x0][0x438] ;  /* 0x00010e00ff030b82 */ /* 0x000e220000000800 */
[----:B---3--:R-:W-:Y:S02]  /*224d0*/  LOP3.LUT P4, RZ, R2, 0x10, RZ, 0xc0, !PT ;  /* 0x0000001002ff7812 */ /* 0x008fe4000788c0ff */
[----:B------:R-:W-:Y:S02]  /*224e0*/  SHF.R.U32.HI R2, RZ, 0x3, R0 ;  /* 0x00000003ff027819 */ /* 0x000fe40000011600 */
[----:B------:R-:W1:Y:S01]  /*224f0*/  S2R R0, SR_TID.X ;  /* 0x0000000000007919 */ /* 0x000e620000002100 */
[----:B----4-:R-:W-:Y:S02]  /*22500*/  IMAD R9, R6, 0x60, R4 ;  /* 0x0000006006097824 */ /* 0x010fe400078e0204 */
[----:B-1----:R-:W-:-:S05]  /*22510*/  IMAD.SHL.U32 R0, R0, 0x10, RZ ;  /* 0x0000001000007824 */ /* 0x002fca00078e00ff */
[----:B------:R-:W-:Y:S02]  /*22520*/  LOP3.LUT R0, R2, 0x70, R0, 0xf8, !PT ;  /* 0x0000007002007812 */ /* 0x000fe400078ef800 */
[----:B------:R-:W1:Y:S02]  /*22530*/  @P0 LDC R2, c[0x0][0x434] ;  /* 0x00010d00ff020b82 */ /* 0x000e640000000800 */
[C---:B------:R-:W-:Y:S01]  /*22540*/  ISETP.GT.U32.AND P5, PT, R0.reuse, 0x5f, PT ;  /* 0x0000005f0000780c */ /* 0x040fe20003fa4070 */
[----:B------:R-:W-:-:S12]  /*22550*/  IMAD.IADD R9, R0, 0x1, R9 ;  /* 0x0000000100097824 */ /* 0x000fd800078e0209 */
[----:B------:R-:W2:Y:S01]  /*22560*/  @!P5 LDC.64 R4, c[0x0][0x428] ;  /* 0x00010a00ff04db82 */ /* 0x000ea20000000a00 */
[----:B------:R-:W-:Y:S01]  /*22570*/  MOV R0, R9 ;  /* 0x0000000900007202 */ /* 0x000fe20000000f00 */
[----:B-1----:R-:W-:-:S05]  /*22580*/  @P0 IMAD.HI.U32 R2, R9, R2, RZ ;  /* 0x0000000209020227 */ /* 0x002fca00078e00ff */
[----:B0-----:R-:W-:-:S04]  /*22590*/  @P0 SHF.R.U32.HI R0, RZ, R3, R2 ;  /* 0x00000003ff000219 */ /* 0x001fc80000011602 */
[--C-:B------:R-:W-:Y:S01]  /*225a0*/  @!P5 SHF.R.S32.HI R3, RZ, 0x1f, R0.reuse ;  /* 0x0000001fff03d819 */ /* 0x100fe20000011400 */
[----:B------:R-:W-:Y:S02]  /*225b0*/  @!P5 IMAD.MOV.U32 R2, RZ, RZ, R0 ;  /* 0x000000ffff02d224 */ /* 0x000fe400078e0000 */
[-C--:B--2---:R-:W-:Y:S02]  /*225c0*/  @!P5 IMAD R8, R8, R4.reuse, RZ ;  /* 0x000000040808d224 */ /* 0x084fe400078e02ff */
[----:B------:R-:W-:-:S04]  /*225d0*/  @!P5 IMAD.WIDE.U32 R2, R32, R4, R2 ;  /* 0x000000042002d225 */ /* 0x000fc800078e0002 */
[----:B------:R-:W-:Y:S02]  /*225e0*/  @!P5 IMAD R8, R32, R5, R8 ;  /* 0x000000052008d224 */ /* 0x000fe400078e0208 */
[----:B------:R-:W0:Y:S01]  /*225f0*/  @!P5 LDC.64 R4, c[0x0][0x418] ;  /* 0x00010600ff04db82 */ /* 0x000e220000000a00 */
[----:B------:R-:W-:Y:S01]  /*22600*/  IADD3 R0, -R0, RZ, RZ ;  /* 0x000000ff00007210 */ /* 0x000fe20007ffe1ff */
[----:B------:R-:W-:-:S04]  /*22610*/  @!P5 IMAD.IADD R3, R8, 0x1, R3 ;  /* 0x000000010803d824 */ /* 0x000fc800078e0203 */
[----:B------:R-:W-:Y:S02]  /*22620*/  IMAD R9, R7, R0, R9 ;  /* 0x0000000007097224 */ /* 0x000fe400078e0209 */
[----:B------:R-:W-:Y:S01]  /*22630*/  IMAD.MOV.U32 R0, RZ, RZ, RZ ;  /* 0x000000ffff007224 */ /* 0x000fe200078e00ff */
[----:B0-----:R-:W-:-:S04]  /*22640*/  @!P5 LEA R4, P0, R2, R4, 0x2 ;  /* 0x000000040204d211 */ /* 0x001fc800078010ff */
[----:B------:R-:W-:-:S05]  /*22650*/  @!P5 LEA.HI.X R5, R2, R5, R3, 0x2, P0 ;  /* 0x000000050205d211 */ /* 0x000fca00000f1403 */
[----:B------:R0:W5:Y:S01]  /*22660*/  @!P5 LDG.E R0, desc[UR60][R4.64] ;  /* 0x0000003c0400d981 */ /* 0x000162000c1e1900 */
        /* <DEDUP_REMOVED lines=9> */
.L_x_3007:
[----:B------:R-:W-:Y:S01]  /*22700*/  IMAD R7, R26, 0x8, R22 ;  /* 0x000000081a077824 */ /* 0x000fe200078e0216 */
[----:B------:R-:W-:Y:S01]  /*22710*/  SHF.L.U32 R2, R28, 0x1f, RZ ;  /* 0x0000001f1c027819 */ /* 0x000fe200000006ff */
[----:B------:R-:W-:Y:S03]  /*22720*/  BSSY B1, `(.L_x_3008) ;  /* 0x0000003000017945 */ /* 0x000fe60003800000 */
[----:B------:R-:W0:Y:S02]  /*22730*/  SYNCS.PHASECHK.TRANS64.TRYWAIT P0, [R7+URZ+0x30840], R2 ;  /* 0x03084002070075a7 */ /* 0x000e24000800017f */
[----:B0-----:R-:W-:Y:S05]  /*22740*/  @!P0 BRA `(.L_x_3009) ;  /* 0x0000004c00a48947 */ /* 0x001fea0003800000 */
.L_x_3153:
[----:B------:R-:W-:Y:S05]  /*22750*/  BSYNC B1 ;  /* 0x0000000000017941 */ /* 0x000fea0003800000 */
.L_x_3008:
        /* <DEDUP_REMOVED lines=67> */
.L_x_3167:
        /* <DEDUP_REMOVED lines=12> */
.L_x_3011:
[----:B------:R-:W-:Y:S02]  /*22c50*/  PLOP3.LUT P4, PT, P4, P0, PT, 0xa2, 0x0 ;  /* 0x000000000000781c */ /* 0x000fe40002781472 */
[----:B------:R-:W-:-:S08]  /*22c60*/  @P0 R2UR P4, UR4, R7 ;  /* 0x00000000070402ca */ /* 0x000fd00000080000 */
[----:B------:R-:W-:-:S05]  /*22c70*/  @P0 PLOP3.LUT P0, PT, P4, PT, PT, 0x80, 0x0 ;  /* 0x000000000000081c */ /* 0x000fca000270f070 */
[----:B------:R-:W-:Y:S01]  /*22c80*/  @!P4 SYNCS.ARRIVE.TRANS64.RED.A0T1 RZ, [UR4+0x30830], RZ ;  /* 0x030830ffffffc9a7 */ /* 0x000fe20008200404 */
[----:B------:R-:W-:Y:S07]  /*22c90*/  @!P4 ARRIVES.LDGSTSBAR.64.TRANSCNT [UR4+0x30830] ;  /* 0x03083000ff00c9b0 */ /* 0x000fee0008000a84 */
[----:B------:R-:W-:Y:S05]  /*22ca0*/  @P0 BRA.U.ANY `(.L_x_3011) ;  /* 0xfffffffd00e80947 */ /* 0x000fea000393ffff */
[----:B------:R-:W-:Y:S01]  /*22cb0*/  NOP ;  /* 0x0000000000007918 */ /* 0x000fe20000000000 */
[----:B-1----:R-:W2:Y:S02]  /*22cc0*/  LDL R2, [R1] ;  /* 0x0000000001027983 */ /* 0x002ea40000100800 */
[----:B--2---:R-:W-:-:S13]  /*22cd0*/  LOP3.LUT P5, RZ, R2, 0x10, RZ, 0xc0, !PT ;  /* 0x0000001002ff7812 */ /* 0x004fda00078ac0ff */
[----:B------:R-:W-:Y:S05]  /*22ce0*/  @!P5 BRA `(.L_x_3012) ;  /* 0x000000000004d947 */ /* 0x000fea0003800000 */
[----:B------:R-:W-:Y:S01]  /*22cf0*/  BPT.TRAP 0x1 ;  /* 0x000000040000795c */ /* 0x000fe20000300000 */
.L_x_3012:
[----:B------:R1:W-:Y:S01]  /*22d00*/  SYNCS.ARRIVE.TRANS64.A1T0 RZ, [R7+URZ+0x30830], RZ ;  /* 0x030830ff07ff79a7 */ /* 0x0003e2000810003f */
[----:B------:R-:W-:Y:S05]  /*22d10*/  @!P5 BRA `(.L_x_3013) ;  /* 0x000000000004d947 */ /* 0x000fea0003800000 */
[----:B------:R-:W-:Y:S01]  /*22d20*/  BPT.TRAP 0x1 ;  /* 0x000000040000795c */ /* 0x000fe20000300000 */
.L_x_3013:
[----:B------:R-:W-:Y:S01]  /*22d30*/  SHF.L.U32 R2, R17, 0x1f, RZ ;  /* 0x0000001f11027819 */ /* 0x000fe200000006ff */
[----:B0-----:R-:W-:Y:S01]  /*22d40*/  IMAD R6, R10, 0x8, R22 ;  /* 0x000000080a067824 */ /* 0x001fe200078e0216 */
[----:B------:R-:W-:Y:S03]  /*22d50*/  BSSY B1, `(.L_x_3014) ;  /* 0x0000003000017945 */ /* 0x000fe60003800000 */
[----:B------:R-:W0:Y:S02]  /*22d60*/  SYNCS.PHASECHK.TRANS64.TRYWAIT P0, [R6+URZ+0x30860], R2 ;  /* 0x03086002060075a7 */ /* 0x000e24000800017f */
[----:B0-----:R-:W-:Y:S05]  /*22d70*/  @!P0 BRA `(.L_x_3015) ;  /* 0x0000005000288947 */ /* 0x001fea0003800000 */
.L_x_3168:
[----:B------:R-:W-:Y:S05]  /*22d80*/  BSYNC B1 ;  /* 0x0000000000017941 */ /* 0x000fea0003800000 */
.L_x_3014:
[----:B------:R-:W1:Y:S01]  /*22d90*/  LDL R5, [R1+0x8] ;  /* 0x0000080001057983 */ /* 0x000e620000100800 */
        /* <DEDUP_REMOVED lines=10> */
[----:B------:R-:W1:Y:S04]  /*22e40*/  SHFL.IDX PT, R3, R24, RZ, 0x181f ;  /* 0x00181fff18037589 */ /* 0x000e6800000e0000 */
[----:B------:R-:W-:Y:S01]  /*22e50*/  SHFL.IDX PT, R14, R23, 0x5, 0x181f ;  /* 0x00b81f00170e7f89 */ /* 0x000fe200000e0000 */
        /* <DEDUP_REMOVED lines=49> */
.L_x_3182:
[----:B01----:R-:W-:Y:S01]  /*23170*/  IADD3 R2, P0, R14, R4, RZ ;  /* 0x000000040e027210 */ /* 0x003fe20007f1e0ff */
[----:B------:R-:W-:Y:S02]  /*23180*/  ULDC.64 UR4, c[0x0][0x328] ;  /* 0x0000ca0000047ab9 */ /* 0x000fe40000000a00 */
[----:B------:R-:W-:Y:S01]  /*23190*/  IMAD R20, R20, UR4, RZ ;  /* 0x0000000414147c24 */ /* 0x000fe2000f8e02ff */
[----:B------:R-:W-:Y:S02]  /*231a0*/  IADD3.X R3, RZ, R24, RZ, P0, !PT ;  /* 0x00000018ff037210 */ /* 0x000fe400007fe4ff */
        /* <DEDUP_REMOVED lines=27> */
.L_x_3017:
        /* <DEDUP_REMOVED lines=11> */
.L_x_3018:
[C---:B------:R-:W-:Y:S01]  /*23410*/  ISETP.GT.AND P0, PT, R25.reuse, RZ, PT ;  /* 0x000000ff1900720c */ /* 0x040fe20003f04270 */
[----:B------:R0:W-:Y:S01]  /*23420*/  SYNCS.ARRIVE.TRANS64.A1T0 RZ, [R6+URZ+0x30850], RZ ;  /* 0x030850ff06ff79a7 */ /* 0x0001e2000810003f */
[----:B------:R-:W-:Y:S01]  /*23430*/  IMAD.MOV.U32 R17, RZ, RZ, R28 ;  /* 0x000000ffff117224 */ /* 0x000fe200078e001c */
[----:B------:R-:W-:Y:S01]  /*23440*/  MOV R10, R26 ;  /* 0x0000001a000a7202 */ /* 0x000fe20000000f00 */
[----:B------:R-:W-:Y:S02]  /*23450*/  IMAD.MOV.U32 R30, RZ, RZ, R25 ;  /* 0x000000ffff1e7224 */ /* 0x000fe400078e0019 */
[----:B0-----:R-:W-:-:S07]  /*23460*/  VIADD R6, R25, 0xffffffff ;  /* 0xffffffff19067836 */ /* 0x001fce0000000000 */
[----:B------:R-:W-:Y:S05]  /*23470*/  @P0 BRA `(.L_x_3019) ;  /* 0xffffffec00f40947 */ /* 0x000fea000383ffff */
.L_x_3006:
[----:B------:R-:W-:Y:S05]  /*23480*/  BSYNC B0 ;  /* 0x0000000000007941 */ /* 0x000fea0003800000 */
.L_x_3005:
        /* <DEDUP_REMOVED lines=17> */
.L_x_3021:
[----:B------:R-:W-:Y:S05]  /*235a0*/  BSYNC B0 ;  /* 0x0000000000007941 */ /* 0x000fea0003800000 */
.L_x_3020:
[----:B------:R-:W3:Y:S02]  /*235b0*/  LDL R0, [R1] ;  /* 0x0000000001007983 */ /* 0x000ee40000100800 */
[----:B---3--:R-:W-:-:S13]  /*235c0*/  LOP3.LUT P0, RZ, R0, 0x10, RZ, 0xc0, !PT ;  /* 0x0000001000ff7812 */ /* 0x008fda000780c0ff */
[----:B------:R-:W-:Y:S05]  /*235d0*/  @!P0 BRA `(.L_x_3022) ;  /* 0x0000000000048947 */ /* 0x000fea0003800000 */
[----:B------:R-:W-:Y:S01]  /*235e0*/  BPT.TRAP 0x1 ;  /* 0x000000040000795c */ /* 0x000fe20000300000 */
.L_x_3022:
[----:B------:R-:W3:Y:S01]  /*235f0*/  LDL.LU R2, [R1+0x8] ;  /* 0x0000080001027983 */ /* 0x000ee20000300800 */
[----:B------:R-:W-:Y:S01]  /*23600*/  IMAD R0, R26, 0x8, R22 ;  /* 0x000000081a007824 */ /* 0x000fe200078e0216 */
[----:B0-----:R-:W-:Y:S01]  /*23610*/  SHF.L.U32 R3, R28, 0x1f, RZ ;  /* 0x0000001f1c037819 */ /* 0x001fe200000006ff */
[----:B------:R-:W-:Y:S03]  /*23620*/  BSSY B0, `(.L_x_3023) ;  /* 0x0000004000007945 */ /* 0x000fe60003800000 */
[----:B------:R-:W0:Y:S01]  /*23630*/  SYNCS.PHASECHK.TRANS64.TRYWAIT P0, [R0+URZ+0x30860], R3 ;  /* 0x03086003000075a7 */ /* 0x000e22000800017f */
[----:B---3--:R-:W-:Y:S01]  /*23640*/  IMAD R6, R25, -0x60, R2 ;  /* 0xffffffa019067824 */ /* 0x008fe200078e0202 */
[----:B0-----:R-:W-:Y:S06]  /*23650*/  @!P0 BRA `(.L_x_3024) ;  /* 0x0000005000148947 */ /* 0x001fec0003800000 */
.L_x_3183:
[----:B------:R-:W-:Y:S05]  /*23660*/  BSYNC B0 ;  /* 0x0000000000007941 */ /* 0x000fea0003800000 */
.L_x_3023:
        /* <DEDUP_REMOVED lines=18> */
[----:B------:R-:W1:Y:S02]  /*23790*/  SHFL.IDX PT, R14, R23, 0x1, 0x181f ;  /* 0x00381f00170e7f89 */ /* 0x000e6400000e0000 */
[----:B0-----:R-:W-:Y:S02]  /*237a0*/  IADD3.X R3, RZ, R3, RZ, P0, !PT ;  /* 0x00000003ff037210 */ /* 0x001fe400007fe4ff */
[----:B------:R-:W-:-:S03]  /*237b0*/  ISETP.GE.AND P0, PT, R35, UR4, PT ;  /* 0x0000000423007c0c */ /* 0x000fc6000bf06270 */
        /* <DEDUP_REMOVED lines=44> */
.L_x_3197:
        /* <DEDUP_REMOVED lines=13> */
.L_x_3026:
[----:B------:R-:W-:Y:S02]  /*23b50*/  PLOP3.LUT P1, PT, P1, P0, PT, 0xa2, 0x0 ;  /* 0x000000000000781c */ /* 0x000fe40000f21472 */
[----:B------:R-:W-:-:S08]  /*23b60*/  @P0 R2UR P1, UR4, R0 ;  /* 0x00000000000402ca */ /* 0x000fd00000020000 */
[----:B------:R-:W-:-:S05]  /*23b70*/  @P0 PLOP3.LUT P0, PT, P1, PT, PT, 0x80, 0x0 ;  /* 0x000000000000081c */ /* 0x000fca0000f0f070 */
[----:B------:R-:W-:Y:S01]  /*23b80*/  @!P1 SYNCS.ARRIVE.TRANS64.RED.A0T1 RZ, [UR4+0x30850], RZ ;  /* 0x030850ffffff99a7 */ /* 0x000fe20008200404 */
[----:B------:R-:W-:Y:S07]  /*23b90*/  @!P1 ARRIVES.LDGSTSBAR.64.TRANSCNT [UR4+0x30850] ;  /* 0x03085000ff0099b0 */ /* 0x000fee0008000a84 */
[----:B------:R-:W-:Y:S05]  /*23ba0*/  @P0 BRA.U.ANY `(.L_x_3026) ;  /* 0xfffffffd00e80947 */ /* 0x000fea000393ffff */
[----:B------:R-:W-:Y:S01]  /*23bb0*/  NOP ;  /* 0x0000000000007918 */ /* 0x000fe20000000000 */
[----:B0-----:R-:W2:Y:S02]  /*23bc0*/  LDL R2, [R1] ;  /* 0x0000000001027983 */ /* 0x001ea40000100800 */
[----:B--2---:R-:W-:-:S13]  /*23bd0*/  LOP3.LUT P2, RZ, R2, 0x10, RZ, 0xc0, !PT ;  /* 0x0000001002ff7812 */ /* 0x004fda000784c0ff */
[----:B------:R-:W-:Y:S05]  /*23be0*/  @!P2 BRA `(.L_x_3027) ;  /* 0x000000000004a947 */ /* 0x000fea0003800000 */
[----:B------:R-:W-:Y:S01]  /*23bf0*/  BPT.TRAP 0x1 ;  /* 0x000000040000795c */ /* 0x000fe20000300000 */
.L_x_3027:
[----:B------:R0:W-:Y:S01]  /*23c00*/  SYNCS.ARRIVE.TRANS64.A1T0 RZ, [R0+URZ+0x30850], RZ ;  /* 0x030850ff00ff79a7 */ /* 0x0001e2000810003f */
[----:B------:R-:W-:-:S04]  /*23c10*/  IADD3 R26, R26, 0x1, RZ ;  /* 0x000000011a1a7810 */ /* 0x000fc80007ffe0ff */
[----:B------:R-:W-:-:S04]  /*23c20*/  ISETP.NE.AND P0, PT, R26, 0x2, PT ;  /* 0x000000021a00780c */ /* 0x000fc80003f05270 */
[----:B------:R-:W-:Y:S02]  /*23c30*/  SEL R3, RZ, 0x1, P0 ;  /* 0x00000001ff037807 */ /* 0x000fe40000000000 */
[----:B------:R-:W-:Y:S02]  /*23c40*/  SEL R26, R26, RZ, P0 ;  /* 0x000000ff1a1a7207 */ /* 0x000fe40000000000 */
[----:B0-----:R-:W-:-:S07]  /*23c50*/  LOP3.LUT R28, R28, R3, RZ, 0x3c, !PT ;  /* 0x000000031c1c7212 */ /* 0x001fce00078e3cff */
.L_x_2984:
[----:B------:R-:W-:Y:S05]  /*23c60*/  BSYNC B7 ;  /* 0x0000000000077941 */ /* 0x000fea0003800000 */
.L_x_2982:
[----:B------:R-:W2:Y:S02]  /*23c70*/  LDL R0, [R1] ;  /* 0x0000000001007983 */ /* 0x000ea40000100800 */
[----:B--2---:R-:W-:-:S13]  /*23c80*/  LOP3.LUT P0, RZ, R0, 0x20, RZ, 0xc0, !PT ;  /* 0x0000002000ff7812 */ /* 0x004fda000780c0ff */
[----:B------:R-:W-:Y:S05]  /*23c90*/  @!P0 BRA `(.L_x_3028) ;  /* 0x0000000000248947 */ /* 0x000fea0003800000 */
[----:B------:R-:W-:Y:S05]  /*23ca0*/  WARPSYNC.ALL ;  /* 0x0000000000007948 */ /* 0x000fea0003800000 */
[----:B------:R-:W0:Y:S08]  /*23cb0*/  S2UR UR5, SR_CgaCtaId ;  /* 0x00000000000579c3 */ /* 0x000e300000008800 */
[----:B------:R-:W-:Y:S06]  /*23cc0*/  BAR.SYNC.DEFER_BLOCKING 0x5, 0x180 ;  /* 0x0146000000007b1d */ /* 0x000fec0000010000 */
[----:B------:R-:W-:-:S02]  /*23cd0*/  UMOV UR4, 0x400 ;  /* 0x0000040000047882 */ /* 0x000fc40000000000 */
[----:B0-----:R-:W-:-:S06]  /*23ce0*/  ULEA UR4, UR5, UR4, 0x18 ;  /* 0x0000000405047291 */ /* 0x001fcc000f8ec03f */
[----:B------:R-:W-:-:S05]  /*23cf0*/  IMAD.U32 R22, RZ, RZ, UR4 ;  /* 0x00000004ff167e24 */ /* 0x000fca000f8e00ff */
[----:B------:R0:W2:Y:S01]  /*23d00*/  LDS.128 R16, [R22+0x308d0] ;  /* 0x0308d00016107984 */ /* 0x0000a20000000c00 */
[----:B------:R-:W-:Y:S06]  /*23d10*/  BAR.ARV 0x4, 0x180 ;  /* 0x0106000000007b1d */ /* 0x000fec0000002000 */
[----:B------:R-:W-:Y:S05]  /*23d20*/  BRA `(.L_x_3029) ;  /* 0x0000000800cc7947 */ /* 0x000fea0003800000 */
.L_x_3028:
        /* <DEDUP_REMOVED lines=36> */
.L_x_3207:
[----:B------:R-:W-:Y:S02]  /*23f70*/  ULDC UR4, c[0x0][0xc38] ;  /* 0x00030e0000047ab9 */ /* 0x000fe40000000800 */
[----:B------:R-:W-:-:S04]  /*23f80*/  IMAD.U32 R7, RZ, RZ, UR4 ;  /* 0x00000004ff077e24 */ /* 0x000fc8000f8e00ff */
[----:B--2---:R-:W-:-:S04]  /*23f90*/  IMAD R14, R14, R7, RZ ;  /* 0x000000070e0e7224 */ /* 0x004fc800078e02ff */
[----:B------:R-:W-:-:S05]  /*23fa0*/  IMAD.IADD R9, R4, 0x1, R14 ;  /* 0x0000000104097824 */ /* 0x000fca00078e020e */
[----:B------:R-:W-:-:S13]  /*23fb0*/  ISETP.GT.AND P6, PT, R9, R0, PT ;  /* 0x000000000900720c */ /* 0x000fda0003fc4270 */
[----:B------:R-:W-:Y:S05]  /*23fc0*/  @P6 BRA `(.L_x_3031) ;  /* 0x00000000009c6947 */ /* 0x000fea0003800000 */
.L_x_3036:
[----:B0-----:R-:W0:Y:S01]  /*23fd0*/  LDC R2, c[0x0][0xc3c] ;  /* 0x00030f00ff027b82 */ /* 0x001e220000000800 */
[----:B------:R-:W-:-:S04]  /*23fe0*/  IADD3 R19, R19, 0x1f, RZ ;  /* 0x0000001f13137810 */ /* 0x000fc80007ffe0ff */
[----:B0-----:R-:W-:-:S13]  /*23ff0*/  ISETP.GE.AND P6, PT, R19, R2, PT ;  /* 0x000000021300720c */ /* 0x001fda0003fc6270 */
[----:B------:R-:W-:Y:S05]  /*24000*/  @P6 BRA `(.L_x_3032) ;  /* 0x0000000400d06947 */ /* 0x000fea0003800000 */
[----:B------:R-:W0:Y:S01]  /*24010*/  S2R R3, SR_TID.X ;  /* 0x0000000000037919 */ /* 0x000e220000002100 */
[----:B------:R-:W-:Y:S01]  /*24020*/  BSSY B0, `(.L_x_3033) ;  /* 0x0000009000007945 */ /* 0x000fe20003800000 */
[----:B------:R-:W-:Y:S01]  /*24030*/  IMAD.MOV.U32 R5, RZ, RZ, RZ ;  /* 0x000000ffff057224 */ /* 0x000fe200078e00ff */
[----:B0-----:R-:W-:-:S05]  /*24040*/  LOP3.LUT R3, R3, 0x1f, RZ, 0xc0, !PT ;  /* 0x0000001f03037812 */ /* 0x001fca00078ec0ff */
[----:B------:R-:W-:-:S05]  /*24050*/  IMAD.IADD R7, R19, 0x1, R3 ;  /* 0x0000000113077824 */ /* 0x000fca00078e0203 */
[----:B------:R-:W-:-:S13]  /*24060*/  ISETP.GE.OR P6, PT, R7, R2, !P0 ;  /* 0x000000020700720c */ /* 0x000fda00047c6670 */
[----:B------:R-:W-:Y:S05]  /*24070*/  @P6 BRA `(.L_x_3034) ;  /* 0x00000000000c6947 */ /* 0x000fea0003800000 */
[----:B------:R-:W0:Y:S02]  /*24080*/  LDC.64 R2, c[0x0][0xc80] ;  /* 0x00032000ff027b82 */ /* 0x000e240000000a00 */
[----:B0-----:R-:W-:-:S05]  /*24090*/  IMAD.WIDE R2, R7, 0x4, R2 ;  /* 0x0000000407027825 */ /* 0x001fca00078e0202 */
[----:B------:R0:W5:Y:S02]  /*240a0*/  LDG.E R5, desc[UR60][R2.64] ;  /* 0x0000003c02057981 */ /* 0x000164000c1e1900 */
.L_x_3034:
[----:B------:R-:W-:Y:S05]  /*240b0*/  BSYNC B0 ;  /* 0x0000000000007941 */ /* 0x000fea0003800000 */
.L_x_3033:
[----:B------:R-:W-:-:S03]  /*240c0*/  UMOV UR4, 0xffffffff ;  /* 0xffffffff00047882 */ /* 0x000fc60000000000 */
[----:B------:R-:W-:Y:S05]  /*240d0*/  BRA.DIV UR4, `(.L_x_3035) ;  /* 0x0000005204b07947 */ /* 0x000fea000b800000 */
[----:B-----5:R-:W2:Y:S02]  /*240e0*/  SHFL.UP PT, R14, R5, 0x1, RZ ;  /* 0x04200000050e7989 */ /* 0x020ea400000e00ff */
[----:B--2---:R-:W-:-:S04]  /*240f0*/  SEL R14, R14, RZ, P1 ;  /* 0x000000ff0e0e7207 */ /* 0x004fc80000800000 */
        /* <DEDUP_REMOVED lines=13> */
[----:B------:R0:W2:Y:S02]  /*241d0*/  SHFL.IDX PT, R14, R2, 0x1f, 0x1f ;  /* 0x03e01f00020e7f89 */ /* 0x0000a400000e0000 */
.L_x_3215:
[----:B------:R-:W-:Y:S02]  /*241e0*/  ULDC UR4, c[0x0][0xc38] ;  /* 0x00030e0000047ab9 */ /* 0x000fe40000000800 */
[----:B------:R-:W-:-:S04]  /*241f0*/  IMAD.U32 R7, RZ, RZ, UR4 ;  /* 0x00000004ff077e24 */ /* 0x000fc8000f8e00ff */
[----:B--2---:R-:W-:-:S05]  /*24200*/  IMAD R14, R14, R7, RZ ;  /* 0x000000070e0e7224 */ /* 0x004fca00078e02ff */
[----:B------:R-:W-:-:S04]  /*24210*/  IADD3 R9, R14, R9, RZ ;  /* 0x000000090e097210 */ /* 0x000fc80007ffe0ff */
[----:B------:R-:W-:-:S13]  /*24220*/  ISETP.GT.AND P6, PT, R9, R0, PT ;  /* 0x000000000900720c */ /* 0x000fda0003fc4270 */
[----:B------:R-:W-:Y:S05]  /*24230*/  @!P6 BRA `(.L_x_3036) ;  /* 0xfffffffc0064e947 */ /* 0x000fea000383ffff */
.L_x_3031:
        /* <DEDUP_REMOVED lines=8> */
.L_x_3219:
[----:B------:R-:W-:Y:S01]  /*242c0*/  ISETP.NE.AND P0, PT, R3, RZ, PT ;  /* 0x000000ff0300720c */ /* 0x000fe20003f05270 */
[----:B------:R-:W-:-:S12]  /*242d0*/  IMAD.MOV.U32 R14, RZ, RZ, RZ ;  /* 0x000000ffff0e7224 */ /* 0x000fd800078e00ff */
[----:B------:R-:W-:Y:S05]  /*242e0*/  @!P0 BRA `(.L_x_3038) ;  /* 0x0000000000108947 */ /* 0x000fea0003800000 */
[----:B------:R-:W-:Y:S01]  /*242f0*/  UMOV UR4, 0xffffffff ;  /* 0xffffffff00047882 */ /* 0x000fe20000000000 */
[----:B------:R-:W-:Y:S02]  /*24300*/  IADD3 R12, R4, -0x1, RZ ;  /* 0xffffffff040c7810 */ /* 0x000fe40007ffe0ff */
[----:B------:R-:W-:Y:S05]  /*24310*/  BRA.DIV UR4, `(.L_x_3039) ;  /* 0x0000005604247947 */ /* 0x000fea000b800000 */
[----:B------:R4:W0:Y:S02]  /*24320*/  SHFL.IDX PT, R14, R2, R12, 0x1f ;  /* 0x00001f0c020e7589 */ /* 0x00082400000e0000 */
.L_x_3038:
[----:B0---4-:R-:W0:Y:S01]  /*24330*/  LDC.64 R2, c[0x0][0xc90] ;  /* 0x00032400ff027b82 */ /* 0x011e220000000a00 */
[----:B------:R-:W-:-:S04]  /*24340*/  IMAD.IADD R19, R4, 0x1, R19 ;  /* 0x0000000104137824 */ /* 0x000fc800078e0213 */
[----:B0-----:R-:W-:-:S05]  /*24350*/  IMAD.WIDE R2, R19, 0x4, R2 ;  /* 0x0000000413027825 */ /* 0x001fca00078e0202 */
[----:B------:R0:W2:Y:S01]  /*24360*/  LDG.E R6, desc[UR60][R2.64] ;  /* 0x0000003c02067981 */ /* 0x0000a2000c1e1900 */
[----:B------:R-:W-:Y:S02]  /*24370*/  IMAD R16, R14, R7, R16 ;  /* 0x000000070e107224 */ /* 0x000fe400078e0210 */
[----:B0-----:R-:W-:Y:S02]  /*24380*/  IMAD.MOV.U32 R2, RZ, RZ, RZ ;  /* 0x000000ffff027224 */ /* 0x001fe400078e00ff */
[----:B--23--:R-:W-:-:S05]  /*24390*/  IMAD R4, R5, R6, RZ ;  /* 0x0000000605047224 */ /* 0x00cfca00078e02ff */
[----:B------:R-:W-:-:S04]  /*243a0*/  IABS R8, R4 ;  /* 0x0000000400087213 */ /* 0x000fc80000000000 */
[----:B-1----:R-:W0:Y:S08]  /*243b0*/  I2F.RP R10, R8 ;  /* 0x00000008000a7306 */ /* 0x002e300000209400 */
[----:B0-----:R-:W0:Y:S02]  /*243c0*/  MUFU.RCP R10, R10 ;  /* 0x0000000a000a7308 */ /* 0x001e240000001000 */
[----:B0-----:R-:W-:-:S06]  /*243d0*/  VIADD R11, R10, 0xffffffe ;  /* 0x0ffffffe0a0b7836 */ /* 0x001fcc0000000000 */
[----:B------:R-:W0:Y:S02]  /*243e0*/  F2I.FTZ.U32.TRUNC.NTZ R3, R11 ;  /* 0x0000000b00037305 */ /* 0x000e24000021f000 */
[----:B0-----:R-:W-:-:S05]  /*243f0*/  IADD3 R9, RZ, -R3, RZ ;  /* 0x80000003ff097210 */ /* 0x001fca0007ffe0ff */
        /* <DEDUP_REMOVED lines=28> */
[----:B0-----:R-:W-:-:S06]  /*245c0*/  IADD3 R3, R8, 0xffffffe, RZ ;  /* 0x0ffffffe08037810 */ /* 0x001fcc0007ffe0ff */
[----:B------:R-:W0:Y:S02]  /*245d0*/  F2I.FTZ.U32.TRUNC.NTZ R3, R3 ;  /* 0x0000000300037305 */ /* 0x000e24000021f000 */
[----:B0-----:R-:W-:-:S04]  /*245e0*/  IMAD.MOV R2, RZ, RZ, -R3 ;  /* 0x000000ffff027224 */ /* 0x001fc800078e0a03 */
[----:B------:R-:W-:Y:S01]  /*245f0*/  IMAD R11, R2, R7, RZ ;  /* 0x00000007020b7224 */ /* 0x000fe200078e02ff */
[----:B------:R-:W-:-:S05]  /*24600*/  MOV R2, RZ ;  /* 0x000000ff00027202 */ /* 0x000fca0000000f00 */
        /* <DEDUP_REMOVED lines=8> */
[----:B------:R-:W-:Y:S01]  /*24690*/  @!P1 IMAD.IADD R4, R4, 0x1, -R7 ;  /* 0x0000000104049824 */ /* 0x000fe200078e0a07 */
[----:B------:R-:W-:Y:S02]  /*246a0*/  @!P1 IADD3 R2, R2, 0x1, RZ ;  /* 0x0000000102029810 */ /* 0x000fe40007ffe0ff */
        /* <DEDUP_REMOVED lines=10> */
.L_x_3032:
[----:B------:R-:W-:Y:S01]  /*24750*/  UMOV UR4, URZ ;  /* 0x0000003f00047c82 */ /* 0x000fe20008000000 */
[----:B------:R-:W-:Y:S01]  /*24760*/  UMOV UR5, URZ ;  /* 0x0000003f00057c82 */ /* 0x000fe20008000000 */
[----:B------:R-:W-:Y:S01]  /*24770*/  ULDC UR6, c[0x0][0xc3c] ;  /* 0x00030f0000067ab9 */ /* 0x000fe20000000800 */
[----:B------:R-:W-:Y:S01]  /*24780*/  MOV R16, R0 ;  /* 0x0000000000107202 */ /* 0x000fe20000000f00 */
[----:B------:R-:W-:Y:S01]  /*24790*/  IMAD.U32 R17, RZ, RZ, UR4 ;  /* 0x00000004ff117e24 */ /* 0x000fe2000f8e00ff */
[----:B------:R-:W-:Y:S01]  /*247a0*/  MOV R19, UR6 ;  /* 0x0000000600137c02 */ /* 0x000fe20008000f00 */
[----:B------:R-:W-:-:S07]  /*247b0*/  IMAD.U32 R18, RZ, RZ, UR5 ;  /* 0x00000005ff127e24 */ /* 0x000fce000f8e00ff */
.L_x_3040:
        /* <DEDUP_REMOVED lines=10> */
.L_x_3029:
[----:B------:R-:W-:Y:S02]  /*24860*/  ULDC UR4, c[0x0][0xc3c] ;  /* 0x00030f0000047ab9 */ /* 0x000fe40000000800 */
[----:B--2---:R-:W-:-:S13]  /*24870*/  ISETP.GE.AND P0, PT, R19, UR4, PT ;  /* 0x0000000413007c0c */ /* 0x004fda000bf06270 */
[----:B------:R-:W-:Y:S05]  /*24880*/  @!P0 BRA `(.L_x_3041) ;  /* 0xffffffa000048947 */ /* 0x000fea000383ffff */
[----:B------:R-:W-:Y:S05]  /*24890*/  BSYNC B8 ;  /* 0x0000000000087941 */ /* 0x000fea0003800000 */
.L_x_2938:
[----:B------:R-:W2:Y:S01]  /*248a0*/  LDL.LU R0, [R1+0x28] ;  /* 0x0000280001007983 */ /* 0x000ea20000300800 */
[----:B------:R-:W-:Y:S01]  /*248b0*/  BSSY B0, `(.L_x_3042) ;  /* 0x000000b000007945 */ /* 0x000fe20003800000 */
[----:B------:R-:W4:Y:S01]  /*248c0*/  S2R R5, SR_CgaCtaId ;  /* 0x0000000000057919 */ /* 0x000f220000008800 */
[----:B--2---:R-:W-:-:S05]  /*248d0*/  VIADD R0, R0, 0x1 ;  /* 0x0000000100007836 */ /* 0x004fca0000000000 */
[----:B0-----:R-:W-:-:S04]  /*248e0*/  LEA.HI R2, R0, R0, RZ, 0x1 ;  /* 0x0000000000027211 */ /* 0x001fc800078f08ff */
[----:B------:R-:W-:Y:S02]  /*248f0*/  LOP3.LUT R3, R2, 0xfffffffe, RZ, 0xc0, !PT ;  /* 0xfffffffe02037812 */ /* 0x000fe400078ec0ff */
[----:B------:R-:W-:-:S03]  /*24900*/  MOV R2, 0x400 ;  /* 0x0000040000027802 */ /* 0x000fc60000000f00 */
[----:B------:R-:W-:Y:S01]  /*24910*/  IMAD.IADD R0, R0, 0x1, -R3 ;  /* 0x0000000100007824 */ /* 0x000fe200078e0a03 */
[----:B----4-:R-:W-:-:S04]  /*24920*/  LEA R7, R5, R2, 0x18 ;  /* 0x0000000205077211 */ /* 0x010fc800078ec0ff */
[----:B------:R-:W-:-:S04]  /*24930*/  SHF.L.U32 R0, R0, 0x1f, RZ ;  /* 0x0000001f00007819 */ /* 0x000fc800000006ff */
[----:B------:R-:W0:Y:S02]  /*24940*/  SYNCS.PHASECHK.TRANS64.TRYWAIT P0, [R7+URZ+0x30820], R0 ;  /* 0x03082000070075a7 */ /* 0x000e24000800017f */
[----:B0-----:R-:W-:Y:S05]  /*24950*/  @!P0 BRA `(.L_x_3043) ;  /* 0x0000004c00b88947 */ /* 0x001fea0003800000 */
.L_x_3222:
[----:B------:R-:W-:Y:S05]  /*24960*/  BSYNC B0 ;  /* 0x0000000000007941 */ /* 0x000fea0003800000 */
.L_x_3042:
[----:B------:R-:W-:-:S03]  /*24970*/  UMOV UR4, 0xffffffff ;  /* 0xffffffff00047882 */ /* 0x000fc60000000000 */
[----:B------:R-:W-:Y:S05]  /*24980*/  BRA.DIV UR4, `(.L_x_3044) ;  /* 0x0000004e04c07947 */ /* 0x000fea000b800000 */
[----:B0-----:R-:W0:Y:S02]  /*24990*/  S2R R0, SR_TID.X ;  /* 0x0000000000007919 */ /* 0x001e240000002100 */
[----:B0-----:R-:W-:-:S04]  /*249a0*/  SHF.R.U32.HI R0, RZ, 0x5, R0 ;  /* 0x00000005ff007819 */ /* 0x001fc80000011600 */
[----:B------:R-:W-:-:S05]  /*249b0*/  LOP3.LUT R0, R0, 0x3, RZ, 0xc0, !PT ;  /* 0x0000000300007812 */ /* 0x000fca00078ec0ff */
[----:B------:R0:W2:Y:S02]  /*249c0*/  SHFL.IDX PT, R14, R0, RZ, 0x1f ;  /* 0x00001fff000e7589 */ /* 0x0000a400000e0000 */
.L_x_3225:
[----:B--2---:R-:W-:-:S13]  /*249d0*/  ISETP.NE.AND P0, PT, R14, RZ, PT ;  /* 0x000000ff0e00720c */ /* 0x004fda0003f05270 */
[----:B------:R-:W-:Y:S05]  /*249e0*/  @P0 BRA `(.L_x_2692) ;  /* 0x0000000000900947 */ /* 0x000fea0003800000 */
[----:B------:R-:W-:-:S03]  /*249f0*/  UMOV UR4, 0xffffffff ;  /* 0xffffffff00047882 */ /* 0x000fc60000000000 */
[----:B------:R-:W-:Y:S05]  /*24a00*/  BRA.DIV UR4, `(.L_x_3045) ;  /* 0x0000004e04d47947 */ /* 0x000fea000b800000 */
[----:B------:R-:W-:-:S13]  /*24a10*/  ELECT P6, URZ, PT ;  /* 0x00000000003f782f */ /* 0x000fda00038c0000 */
.L_x_3228:
        /* <DEDUP_REMOVED lines=8> */
.L_x_3046:
[----:B------:R-:W-:Y:S01]  /*24aa0*/  IMAD R5, R26, 0x8, R7 ;  /* 0x000000081a057824 */ /* 0x000fe200078e0207 */
[----:B------:R-:W-:Y:S01]  /*24ab0*/  SHF.L.U32 R0, R28, 0x1f, RZ ;  /* 0x0000001f1c007819 */ /* 0x000fe200000006ff */
[----:B------:R-:W-:-:S03]  /*24ac0*/  VIADD R26, R26, 0x1 ;  /* 0x000000011a1a7836 */ /* 0x000fc60000000000 */
[----:B------:R-:W0:Y:S02]  /*24ad0*/  SYNCS.PHASECHK.TRANS64.TRYWAIT P1, [R5+URZ+0x30840], R0 ;  /* 0x03084000050075a7 */ /* 0x000e24000802017f */
[----:B------:R-:W-:-:S04]  /*24ae0*/  ISETP.NE.AND P2, PT, R26, 0x2, PT ;  /* 0x000000021a00780c */ /* 0x000fc80003f45270 */
[----:B------:R-:W-:Y:S01]  /*24af0*/  SEL R3, RZ, 0x1, P2 ;  /* 0x00000001ff037807 */ /* 0x000fe20001000000 */
[----:B0-----:R-:W-:Y:S08]  /*24b00*/  @!P1 BRA `(.L_x_3047) ;  /* 0x0000004c00b49947 */ /* 0x001ff00003800000 */
.L_x_3229:
[----:B------:R-:W-:Y:S02]  /*24b10*/  SEL R26, R26, RZ, P2 ;  /* 0x000000ff1a1a7207 */ /* 0x000fe40001000000 */
[----:B------:R-:W-:Y:S01]  /*24b20*/  LOP3.LUT R2, R28, R3, RZ, 0x3c, !PT ;  /* 0x000000031c027212 */ /* 0x000fe200078e3cff */
[----:B------:R-:W-:Y:S06]  /*24b30*/  @!P0 BRA `(.L_x_3048) ;  /* 0x0000000000048947 */ /* 0x000fec0003800000 */
[----:B------:R-:W-:Y:S01]  /*24b40*/  BPT.TRAP 0x1 ;  /* 0x000000040000795c */ /* 0x000fe20000300000 */
.L_x_3048:
[----:B------:R-:W-:Y:S02]  /*24b50*/  LEA R3, R26, R7, 0x3 ;  /* 0x000000071a037211 */ /* 0x000fe400078e18ff */
[----:B------:R-:W-:-:S04]  /*24b60*/  SHF.L.U32 R2, R2, 0x1f, RZ ;  /* 0x0000001f02027819 */ /* 0x000fc800000006ff */
[----:B------:R-:W2:Y:S02]  /*24b70*/  SYNCS.PHASECHK.TRANS64.TRYWAIT P1, [R3+URZ+0x30840], R2 ;  /* 0x03084002030075a7 */ /* 0x000ea4000802017f */
[----:B--2---:R-:W-:Y:S05]  /*24b80*/  @!P1 BRA `(.L_x_3049) ;  /* 0x0000004c00a89947 */ /* 0x004fea0003800000 */
.L_x_3230:
[----:B------:R-:W-:Y:S05]  /*24b90*/  @!P0 BRA `(.L_x_3050) ;  /* 0x0000000000048947 */ /* 0x000fea0003800000 */
[----:B------:R-:W-:Y:S01]  /*24ba0*/  BPT.TRAP 0x1 ;  /* 0x000000040000795c */ /* 0x000fe20000300000 */
.L_x_3050:
[----:B------:R-:W4:Y:S02]  /*24bb0*/  SYNCS.PHASECHK.TRANS64.TRYWAIT P1, [R5+URZ+0x30860], R0 ;  /* 0x03086000050075a7 */ /* 0x000f24000802017f */
[----:B----4-:R-:W-:Y:S05]  /*24bc0*/  @!P1 BRA `(.L_x_3051) ;  /* 0x0000004c00ac9947 */ /* 0x010fea0003800000 */
.L_x_3231:
[----:B------:R-:W-:Y:S05]  /*24bd0*/  @!P0 BRA `(.L_x_3052) ;  /* 0x0000000000048947 */ /* 0x000fea0003800000 */
[----:B------:R-:W-:Y:S01]  /*24be0*/  BPT.TRAP 0x1 ;  /* 0x000000040000795c */ /* 0x000fe20000300000 */
.L_x_3052:
[----:B------:R0:W0:Y:S02]  /*24bf0*/  SYNCS.PHASECHK.TRANS64.TRYWAIT P0, [R3+URZ+0x30860], R2 ;  /* 0x03086002030075a7 */ /* 0x000024000800017f */
[----:B0-----:R-:W-:Y:S05]  /*24c00*/  @!P0 NANOSLEEP.SYNCS 0x989680 ;  /* 0x009896800000895d */ /* 0x001fea0003900000 */
[----:B------:R-:W0:Y:S02]  /*24c10*/  @!P0 SYNCS.PHASECHK.TRANS64 P0, [R3+URZ+0x30860], R2 ;  /* 0x03086002030085a7 */ /* 0x000e24000800007f */
[----:B0-----:R-:W-:Y:S05]  /*24c20*/  @!P0 BRA `(.L_x_3052) ;  /* 0xfffffffc00f08947 */ /* 0x001fea000383ffff */
.L_x_2692:
[----:B------:R-:W-:Y:S05]  /*24c30*/  BSYNC B9 ;  /* 0x0000000000097941 */ /* 0x000fea0003800000 */
.L_x_2689:
[----:B------:R-:W-:Y:S05]  /*24c40*/  EXIT ;  /* 0x000000000000794d */ /* 0x000fea0003800000 */
.L_x_2710:
[----:B0-----:R0:W1:Y:S02]  /*24c50*/  SYNCS.PHASECHK.TRANS64.TRYWAIT P5, [R88+URZ+0x30890], R89 ;  /* 0x03089059580075a7 */ /* 0x00106400080a017f */
[----:B-1----:R-:W-:Y:S05]  /*24c60*/  @!P5 NANOSLEEP.SYNCS 0x989680 ;  /* 0x009896800000d95d */ /* 0x002fea0003900000 */
[----:B------:R-:W1:Y:S02]  /*24c70*/  @!P5 SYNCS.PHASECHK.TRANS64 P5, [R88+URZ+0x30890], R89 ;  /* 0x030890595800d5a7 */ /* 0x000e6400080a007f */
[----:B-1----:R-:W-:Y:S05]  /*24c80*/  @!P5 BRA `(.L_x_2710) ;  /* 0xfffffffc00f0d947 */ /* 0x002fea000383ffff */
[----:B------:R-:W-:Y:S05]  /*24c90*/  BRA `(.L_x_3053) ;  /* 0xfffffde800a47947 */ /* 0x000fea000383ffff */
.L_x_2711:
        /* <DEDUP_REMOVED lines=8> */
.L_x_3055:
[----:B------:R-:W-:Y:S05]  /*24d20*/  BSYNC B1 ;  /* 0x0000000000017941 */ /* 0x000fea0003800000 */
.L_x_3054:
[----:B------:R-:W-:Y:S01]  /*24d30*/  MOV R13, R120 ;  /* 0x00000078000d7202 */ /* 0x000fe20000000f00 */
[----:B------:R-:W-:Y:S01]  /*24d40*/  IMAD.MOV.U32 R12, RZ, RZ, RZ ;  /* 0x000000ffff0c7224 */ /* 0x000fe200078e00ff */
[----:B------:R-:W-:Y:S01]  /*24d50*/  MOV R15, 0xffffffff ;  /* 0xffffffff000f7802 */ /* 0x000fe20000000f00 */
[----:B------:R-:W-:Y:S02]  /*24d60*/  IMAD.MOV.U32 R11, RZ, RZ, 0x1c1f ;  /* 0x00001c1fff0b7424 */ /* 0x000fe400078e00ff */
[----:B------:R-:W-:-:S07]  /*24d70*/  IMAD.MOV.U32 R82, RZ, RZ, R14 ;  /* 0x000000ffff527224 */ /* 0x000fce00078e000e */
[----:B------:R-:W-:Y:S05]  /*24d80*/  WARPSYNC.COLLECTIVE R15, `(.L_x_3056) ;  /* 0x000000000f087348 */ /* 0x000fea0003c00000 */
[----:B------:R0:W1:Y:S02]  /*24d90*/  SHFL.IDX P6, R14, R13, R12, R11 ;  /* 0x0000000c0d0e7389 */ /* 0x00006400000c000b */
[----:B01----:R-:W-:Y:S01]  /*24da0*/  ENDCOLLECTIVE ;  /* 0x000000000000791b */ /* 0x003fe20003800000 */
.L_x_3056:
[----:B------:R-:W-:Y:S01]  /*24db0*/  IMAD.MOV.U32 R11, RZ, RZ, R14 ;  /* 0x000000ffff0b7224 */ /* 0x000fe200078e000e */
[----:B------:R-:W-:Y:S06]  /*24dc0*/  BRA `(.L_x_3057) ;  /* 0xfffffde8006c7947 */ /* 0x000fec000383ffff */
.L_x_2736:
[----:B------:R-:W-:Y:S01]  /*24dd0*/  BSSY B1, `(.L_x_3058) ;  /* 0x0000008000017945 */ /* 0x000fe20003800000 */
[----:B0---4-:R-:W-:Y:S01]  /*24de0*/  IMAD.MOV.U32 R13, RZ, RZ, R119 ;  /* 0x000000ffff0d7224 */ /* 0x011fe200078e0077 */
[----:B------:R-:W-:Y:S01]  /*24df0*/  MOV R12, 0x1 ;  /* 0x00000001000c7802 */ /* 0x000fe20000000f00 */
[----:B---3--:R-:W-:Y:S02]  /*24e00*/  IMAD.MOV.U32 R11, RZ, RZ, 0x1c1f ;  /* 0x00001c1fff0b7424 */ /* 0x008fe400078e00ff */
[----:B------:R-:W-:-:S07]  /*24e10*/  IMAD.MOV.U32 R15, RZ, RZ, -0x1 ;  /* 0xffffffffff0f7424 */ /* 0x000fce00078e00ff */
[----:B-12---:R-:W-:Y:S05]  /*24e20*/  WARPSYNC.COLLECTIVE R15, `(.L_x_3059) ;  /* 0x000000000f087348 */ /* 0x006fea0003c00000 */
[----:B------:R0:W3:Y:S02]  /*24e30*/  SHFL.IDX P6, R14, R13, R12, R11 ;  /* 0x0000000c0d0e7389 */ /* 0x0000e400000c000b */
[----:B0123--:R-:W-:Y:S01]  /*24e40*/  ENDCOLLECTIVE ;  /* 0x000000000000791b */ /* 0x00ffe20003800000 */
.L_x_3059:
[----:B------:R-:W-:Y:S05]  /*24e50*/  BSYNC B1 ;  /* 0x0000000000017941 */ /* 0x000fea0003800000 */
.L_x_3058:
[----:B------:R-:W-:Y:S01]  /*24e60*/  IMAD.MOV.U32 R13, RZ, RZ, R120 ;  /* 0x000000ffff0d7224 */ /* 0x000fe200078e0078 */
[----:B------:R-:W-:Y:S01]  /*24e70*/  MOV R11, 0x1c1f ;  /* 0x00001c1f000b7802 */ /* 0x000fe20000000f00 */
[----:B------:R-:W-:Y:S01]  /*24e80*/  IMAD.MOV.U32 R12, RZ, RZ, 0x1 ;  /* 0x00000001ff0c7424 */ /* 0x000fe200078e00ff */
[----:B------:R-:W-:Y:S01]  /*24e90*/  MOV R119, R14 ;  /* 0x0000000e00777202 */ /* 0x000fe20000000f00 */
[----:B------:R-:W-:-:S07]  /*24ea0*/  IMAD.MOV.U32 R15, RZ, RZ, -0x1 ;  /* 0xffffffffff0f7424 */ /* 0x000fce00078e00ff */
[----:B------:R-:W-:Y:S05]  /*24eb0*/  WARPSYNC.COLLECTIVE R15, `(.L_x_3060) ;  /* 0x000000000f087348 */ /* 0x000fea0003c00000 */
[----:B------:R0:W1:Y:S02]  /*24ec0*/  SHFL.IDX P6, R14, R13, R12, R11 ;  /* 0x0000000c0d0e7389 */ /* 0x00006400000c000b */
[----:B01----:R-:W-:Y:S01]  /*24ed0*/  ENDCOLLECTIVE ;  /* 0x000000000000791b */ /* 0x003fe20003800000 */
.L_x_3060:
[----:B------:R-:W-:Y:S01]  /*24ee0*/  IMAD.MOV.U32 R120, RZ, RZ, R14 ;  /* 0x000000ffff787224 */ /* 0x000fe200078e000e */
[----:B------:R-:W-:Y:S06]  /*24ef0*/  BRA `(.L_x_3061) ;  /* 0xfffffdfc00487947 */ /* 0x000fec000383ffff */
.L_x_2766:
[----:B-1----:R1:W2:Y:S02]  /*24f00*/  SYNCS.PHASECHK.TRANS64.TRYWAIT P5, [R88+URZ+0x30890], R89 ;  /* 0x03089059580075a7 */ /* 0x0022a400080a017f */
[----:B--2---:R-:W-:Y:S05]  /*24f10*/  @!P5 NANOSLEEP.SYNCS 0x989680 ;  /* 0x009896800000d95d */ /* 0x004fea0003900000 */
[----:B------:R-:W2:Y:S02]  /*24f20*/  @!P5 SYNCS.PHASECHK.TRANS64 P5, [R88+URZ+0x30890], R89 ;  /* 0x030890595800d5a7 */ /* 0x000ea400080a007f */
[----:B--2---:R-:W-:Y:S05]  /*24f30*/  @!P5 BRA `(.L_x_2766) ;  /* 0xfffffffc00f0d947 */ /* 0x004fea000383ffff */
[----:B------:R-:W-:Y:S05]  /*24f40*/  BRA `(.L_x_3062) ;  /* 0xfffffe1c00047947 */ /* 0x000fea000383ffff */
.L_x_2767:
[----:B------:R-:W-:Y:S01]  /*24f50*/  BSSY B1, `(.L_x_3063) ;  /* 0x0000008000017945 */ /* 0x000fe20003800000 */
[----:B------:R-:W-:Y:S01]  /*24f60*/  MOV R13, R119 ;  /* 0x00000077000d7202 */ /* 0x000fe20000000f00 */
[----:B------:R-:W-:Y:S01]  /*24f70*/  IMAD.MOV.U32 R12, RZ, RZ, RZ ;  /* 0x000000ffff0c7224 */ /* 0x000fe200078e00ff */
[----:B------:R-:W-:Y:S01]  /*24f80*/  MOV R15, 0xffffffff ;  /* 0xffffffff000f7802 */ /* 0x000fe20000000f00 */
[----:B------:R-:W-:-:S07]  /*24f90*/  IMAD.MOV.U32 R11, RZ, RZ, 0x1c1f ;  /* 0x00001c1fff0b7424 */ /* 0x000fce00078e00ff */
[----:B-1----:R-:W-:Y:S05]  /*24fa0*/  WARPSYNC.COLLECTIVE R15, `(.L_x_3064) ;  /* 0x000000000f087348 */ /* 0x002fea0003c00000 */
[----:B------:R0:W2:Y:S02]  /*24fb0*/  SHFL.IDX P6, R14, R13, R12, R11 ;  /* 0x0000000c0d0e7389 */ /* 0x0000a400000c000b */
[----:B012---:R-:W-:Y:S01]  /*24fc0*/  ENDCOLLECTIVE ;  /* 0x000000000000791b */ /* 0x007fe20003800000 */
.L_x_3064:
[----:B------:R-:W-:Y:S05]  /*24fd0*/  BSYNC B1 ;  /* 0x0000000000017941 */ /* 0x000fea0003800000 */
.L_x_3063:
[----:B------:R-:W-:Y:S01]  /*24fe0*/  IMAD.MOV.U32 R13, RZ, RZ, R120 ;  /* 0x000000ffff0d7224 */ /* 0x000fe200078e0078 */
[----:B------:R-:W-:Y:S01]  /*24ff0*/  MOV R12, RZ ;  /* 0x000000ff000c7202 */ /* 0x000fe20000000f00 */
[----:B------:R-:W-:Y:S02]  /*25000*/  IMAD.MOV.U32 R11, RZ, RZ, 0x1c1f ;  /* 0x00001c1fff0b7424 */ /* 0x000fe400078e00ff */
[----:B------:R-:W-:Y:S02]  /*25010*/  IMAD.MOV.U32 R15, RZ, RZ, -0x1 ;  /* 0xffffffffff0f7424 */ /* 0x000fe400078e00ff */
[----:B------:R-:W-:-:S07]  /*25020*/  IMAD.MOV.U32 R117, RZ, RZ, R14 ;  /* 0x000000ffff757224 */ /* 0x000fce00078e000e */
[----:B------:R-:W-:Y:S05]  /*25030*/  WARPSYNC.COLLECTIVE R15, `(.L_x_3065) ;  /* 0x000000000f087348 */ /* 0x000fea0003c00000 */
[----:B------:R0:W1:Y:S02]  /*25040*/  SHFL.IDX P6, R14, R13, R12, R11 ;  /* 0x0000000c0d0e7389 */ /* 0x00006400000c000b */
[----:B01----:R-:W-:Y:S01]  /*25050*/  ENDCOLLECTIVE ;  /* 0x000000000000791b */ /* 0x003fe20003800000 */
.L_x_3065:
[----:B------:R-:W-:Y:S01]  /*25060*/  MOV R11, R14 ;  /* 0x0000000e000b7202 */ /* 0x000fe20000000f00 */
[----:B------:R-:W-:Y:S06]  /*25070*/  BRA `(.L_x_3066) ;  /* 0xfffffe1800d07947 */ /* 0x000fec000383ffff */
.L_x_2780:
[----:B------:R-:W-:Y:S01]  /*25080*/  BSSY B1, `(.L_x_3067) ;  /* 0x0000008000017945 */ /* 0x000fe20003800000 */
[----:B--2-4-:R-:W-:Y:S01]  /*25090*/  IMAD.MOV.U32 R13, RZ, RZ, R119 ;  /* 0x000000ffff0d7224 */ /* 0x014fe200078e0077 */
[----:B---3--:R-:W-:Y:S01]  /*250a0*/  MOV R11, 0x1c1f ;  /* 0x00001c1f000b7802 */ /* 0x008fe20000000f00 */
[----:B------:R-:W-:Y:S02]  /*250b0*/  IMAD.MOV.U32 R12, RZ, RZ, 0x1 ;  /* 0x00000001ff0c7424 */ /* 0x000fe400078e00ff */
[----:B------:R-:W-:-:S07]  /*250c0*/  IMAD.MOV.U32 R15, RZ, RZ, -0x1 ;  /* 0xffffffffff0f7424 */ /* 0x000fce00078e00ff */
[----:B01----:R-:W-:Y:S05]  /*250d0*/  WARPSYNC.COLLECTIVE R15, `(.L_x_3068) ;  /* 0x000000000f087348 */ /* 0x003fea0003c00000 */
[----:B------:R2:W3:Y:S02]  /*250e0*/  SHFL.IDX P6, R14, R13, R12, R11 ;  /* 0x0000000c0d0e7389 */ /* 0x0004e400000c000b */
[----:B0123--:R-:W-:Y:S01]  /*250f0*/  ENDCOLLECTIVE ;  /* 0x000000000000791b */ /* 0x00ffe20003800000 */
.L_x_3068:
[----:B------:R-:W-:Y:S05]  /*25100*/  BSYNC B1 ;  /* 0x0000000000017941 */ /* 0x000fea0003800000 */
.L_x_3067:
[----:B------:R-:W-:Y:S01]  /*25110*/  MOV R13, R120 ;  /* 0x00000078000d7202 */ /* 0x000fe20000000f00 */
[----:B------:R-:W-:Y:S01]  /*25120*/  IMAD.MOV.U32 R12, RZ, RZ, 0x1 ;  /* 0x00000001ff0c7424 */ /* 0x000fe200078e00ff */
[----:B------:R-:W-:Y:S01]  /*25130*/  MOV R15, 0xffffffff ;  /* 0xffffffff000f7802 */ /* 0x000fe20000000f00 */
[----:B------:R-:W-:Y:S02]  /*25140*/  IMAD.MOV.U32 R11, RZ, RZ, 0x1c1f ;  /* 0x00001c1fff0b7424 */ /* 0x000fe400078e00ff */
[----:B------:R-:W-:-:S07]  /*25150*/  IMAD.MOV.U32 R119, RZ, RZ, R14 ;  /* 0x000000ffff777224 */ /* 0x000fce00078e000e */
[----:B------:R-:W-:Y:S05]  /*25160*/  WARPSYNC.COLLECTIVE R15, `(.L_x_3069) ;  /* 0x000000000f087348 */ /* 0x000fea0003c00000 */
[----:B------:R0:W1:Y:S02]  /*25170*/  SHFL.IDX P6, R14, R13, R12, R11 ;  /* 0x0000000c0d0e7389 */ /* 0x00006400000c000b */
[----:B01----:R-:W-:Y:S01]  /*25180*/  ENDCOLLECTIVE ;  /* 0x000000000000791b */ /* 0x003fe20003800000 */
.L_x_3069:
[----:B------:R-:W-:Y:S01]  /*25190*/  IMAD.MOV.U32 R36, RZ, RZ, R14 ;  /* 0x000000ffff247224 */ /* 0x000fe200078e000e */
[----:B------:R-:W-:Y:S06]  /*251a0*/  BRA `(.L_x_3070) ;  /* 0xfffffe3000307947 */ /* 0x000fec000383ffff */
.L_x_2793:
[----:B0-----:R0:W1:Y:S02]  /*251b0*/  SYNCS.PHASECHK.TRANS64.TRYWAIT P3, [R88+URZ+0x30890], R89 ;  /* 0x03089059580075a7 */ /* 0x001064000806017f */
[----:B-1----:R-:W-:Y:S05]  /*251c0*/  @!P3 NANOSLEEP.SYNCS 0x989680 ;  /* 0x009896800000b95d */ /* 0x002fea0003900000 */
[----:B------:R-:W1:Y:S02]  /*251d0*/  @!P3 SYNCS.PHASECHK.TRANS64 P3, [R88+URZ+0x30890], R89 ;  /* 0x030890595800b5a7 */ /* 0x000e64000806007f */
[----:B-1----:R-:W-:Y:S05]  /*251e0*/  @!P3 BRA `(.L_x_2793) ;  /* 0xfffffffc00f0b947 */ /* 0x002fea000383ffff */
[----:B------:R-:W-:Y:S05]  /*251f0*/  BRA `(.L_x_3071) ;  /* 0xfffffe4400e87947 */ /* 0x000fea000383ffff */
.L_x_2794:
        /* <DEDUP_REMOVED lines=8> */
.L_x_3073:
[----:B------:R-:W-:Y:S05]  /*25280*/  BSYNC B1 ;  /* 0x0000000000017941 */ /* 0x000fea0003800000 */
.L_x_3072:
[----:B------:R-:W-:Y:S01]  /*25290*/  IMAD.MOV.U32 R13, RZ, RZ, R40 ;  /* 0x000000ffff0d7224 */ /* 0x000fe200078e0028 */
[----:B------:R-:W-:Y:S01]  /*252a0*/  MOV R11, 0x1c1f ;  /* 0x00001c1f000b7802 */ /* 0x000fe20000000f00 */
[----:B------:R-:W-:Y:S01]  /*252b0*/  IMAD.MOV.U32 R12, RZ, RZ, RZ ;  /* 0x000000ffff0c7224 */ /* 0x000fe200078e00ff */
[----:B------:R-:W-:Y:S01]  /*252c0*/  MOV R39, R14 ;  /* 0x0000000e00277202 */ /* 0x000fe20000000f00 */
[----:B------:R-:W-:-:S07]  /*252d0*/  IMAD.MOV.U32 R15, RZ, RZ, -0x1 ;  /* 0xffffffffff0f7424 */ /* 0x000fce00078e00ff */
[----:B------:R-:W-:Y:S05]  /*252e0*/  WARPSYNC.COLLECTIVE R15, `(.L_x_3074) ;  /* 0x000000000f087348 */ /* 0x000fea0003c00000 */
[----:B------:R0:W1:Y:S02]  /*252f0*/  SHFL.IDX P6, R14, R13, R12, R11 ;  /* 0x0000000c0d0e7389 */ /* 0x00006400000c000b */
[----:B01----:R-:W-:Y:S01]  /*25300*/  ENDCOLLECTIVE ;  /* 0x000000000000791b */ /* 0x003fe20003800000 */
.L_x_3074:
[----:B------:R-:W-:Y:S01]  /*25310*/  IMAD.MOV.U32 R38, RZ, RZ, R14 ;  /* 0x000000ffff267224 */ /* 0x000fe200078e000e */
[----:B------:R-:W-:Y:S06]  /*25320*/  BRA `(.L_x_3075) ;  /* 0xfffffe48000c7947 */ /* 0x000fec000383ffff */
.L_x_2797:
[----:B------:R-:W-:Y:S01]  /*25330*/  BSSY B1, `(.L_x_3076) ;  /* 0x0000008000017945 */ /* 0x000fe20003800000 */
[----:B----4-:R-:W-:Y:S01]  /*25340*/  MOV R13, R41 ;  /* 0x00000029000d7202 */ /* 0x010fe20000000f00 */
[----:B------:R-:W-:Y:S01]  /*25350*/  IMAD.MOV.U32 R12, RZ, RZ, 0x1 ;  /* 0x00000001ff0c7424 */ /* 0x000fe200078e00ff */
[----:B------:R-:W-:Y:S01]  /*25360*/  MOV R15, 0xffffffff ;  /* 0xffffffff000f7802 */ /* 0x000fe20000000f00 */
[----:B------:R-:W-:-:S07]  /*25370*/  IMAD.MOV.U32 R11, RZ, RZ, 0x1c1f ;  /* 0x00001c1fff0b7424 */ /* 0x000fce00078e00ff */
[----:B0123--:R-:W-:Y:S05]  /*25380*/  WARPSYNC.COLLECTIVE R15, `(.L_x_3077) ;  /* 0x000000000f087348 */ /* 0x00ffea0003c00000 */
[----:B------:R4:W0:Y:S02]  /*25390*/  SHFL.IDX P6, R14, R13, R12, R11 ;  /* 0x0000000c0d0e7389 */ /* 0x00082400000c000b */
[----:B01234-:R-:W-:Y:S01]  /*253a0*/  ENDCOLLECTIVE ;  /* 0x000000000000791b */ /* 0x01ffe20003800000 */
.L_x_3077:
[----:B------:R-:W-:Y:S05]  /*253b0*/  BSYNC B1 ;  /* 0x0000000000017941 */ /* 0x000fea0003800000 */
.L_x_3076:
        /* <DEDUP_REMOVED lines=8> */
.L_x_3078:
[----:B------:R-:W-:Y:S01]  /*25440*/  MOV R38, R14 ;  /* 0x0000000e00267202 */ /* 0x000fe20000000f00 */
[----:B------:R-:W-:Y:S06]  /*25450*/  BRA `(.L_x_3079) ;  /* 0xfffffe4800687947 */ /* 0x000fec000383ffff */
.L_x_2801:
[----:B---3--:R3:W0:Y:S02]  /*25460*/  SYNCS.PHASECHK.TRANS64.TRYWAIT P2, [R88+URZ+0x308b0], R89 ;  /* 0x0308b059580075a7 */ /* 0x008624000804017f */
[----:B0-----:R-:W-:Y:S05]  /*25470*/  @!P2 NANOSLEEP.SYNCS 0x989680 ;  /* 0x009896800000a95d */ /* 0x001fea0003900000 */
[----:B------:R-:W0:Y:S02]  /*25480*/  @!P2 SYNCS.PHASECHK.TRANS64 P2, [R88+URZ+0x308b0], R89 ;  /* 0x0308b0595800a5a7 */ /* 0x000e24000804007f */
[----:B0-----:R-:W-:Y:S05]  /*25490*/  @!P2 BRA `(.L_x_2801) ;  /* 0xfffffffc00f0a947 */ /* 0x001fea000383ffff */
[----:B------:R-:W-:Y:S05]  /*254a0*/  BRA `(.L_x_3080) ;  /* 0xfffffe4c00407947 */ /* 0x000fea000383ffff */
.L_x_2819:
        /* <DEDUP_REMOVED lines=8> */
.L_x_3082:
[----:B------:R-:W-:Y:S05]  /*25530*/  BSYNC B1 ;  /* 0x0000000000017941 */ /* 0x000fea0003800000 */
.L_x_3081:
        /* <DEDUP_REMOVED lines=8> */
.L_x_3083:
[----:B------:R-:W-:Y:S02]  /*255c0*/  IMAD.MOV.U32 R13, RZ, RZ, R8 ;  /* 0x000000ffff0d7224 */ /* 0x000fe400078e0008 */
[----:B------:R-:W-:-:S07]  /*255d0*/  IMAD.MOV.U32 R0, RZ, RZ, R14 ;  /* 0x000000ffff007224 */ /* 0x000fce00078e000e */
[----:B------:R-:W-:Y:S05]  /*255e0*/  WARPSYNC.COLLECTIVE R15, `(.L_x_3084) ;  /* 0x000000000f087348 */ /* 0x000fea0003c00000 */
[----:B------:R0:W1:Y:S02]  /*255f0*/  SHFL.IDX P6, R14, R13, R12, R11 ;  /* 0x0000000c0d0e7389 */ /* 0x00006400000c000b */
[----:B01----:R-:W-:Y:S01]  /*25600*/  ENDCOLLECTIVE ;  /* 0x000000000000791b */ /* 0x003fe20003800000 */
.L_x_3084:
[----:B------:R-:W-:Y:S01]  /*25610*/  IMAD.MOV.U32 R13, RZ, RZ, R4 ;  /* 0x000000ffff0d7224 */ /* 0x000fe200078e0004 */
[----:B------:R-:W-:-:S07]  /*25620*/  MOV R5, R14 ;  /* 0x0000000e00057202 */ /* 0x000fce0000000f00 */
[----:B------:R-:W-:Y:S05]  /*25630*/  WARPSYNC.COLLECTIVE R15, `(.L_x_3085) ;  /* 0x000000000f087348 */ /* 0x000fea0003c00000 */
[----:B------:R0:W1:Y:S02]  /*25640*/  SHFL.IDX P6, R14, R13, R12, R11 ;  /* 0x0000000c0d0e7389 */ /* 0x00006400000c000b */
[----:B01----:R-:W-:Y:S01]  /*25650*/  ENDCOLLECTIVE ;  /* 0x000000000000791b */ /* 0x003fe20003800000 */
.L_x_3085:
[----:B------:R-:W-:Y:S05]  /*25660*/  BRA `(.L_x_3086) ;  /* 0xfffffe5c00bc7947 */ /* 0x000fea000383ffff */
.L_x_2822:
        /* <DEDUP_REMOVED lines=8> */
.L_x_3088:
[----:B------:R-:W-:Y:S05]  /*256f0*/  BSYNC B1 ;  /* 0x0000000000017941 */ /* 0x000fea0003800000 */
.L_x_3087:
        /* <DEDUP_REMOVED lines=8> */
.L_x_3089:
[----:B------:R-:W-:Y:S01]  /*25780*/  MOV R13, R8 ;  /* 0x00000008000d7202 */ /* 0x000fe20000000f00 */
[----:B------:R-:W-:-:S07]  /*25790*/  IMAD.MOV.U32 R0, RZ, RZ, R14 ;  /* 0x000000ffff007224 */ /* 0x000fce00078e000e */
[----:B------:R-:W-:Y:S05]  /*257a0*/  WARPSYNC.COLLECTIVE R15, `(.L_x_3090) ;  /* 0x000000000f087348 */ /* 0x000fea0003c00000 */
[----:B------:R0:W1:Y:S02]  /*257b0*/  SHFL.IDX P6, R14, R13, R12, R11 ;  /* 0x0000000c0d0e7389 */ /* 0x00006400000c000b */
[----:B01----:R-:W-:Y:S01]  /*257c0*/  ENDCOLLECTIVE ;  /* 0x000000000000791b */ /* 0x003fe20003800000 */
.L_x_3090:
[----:B------:R-:W-:Y:S02]  /*257d0*/  IMAD.MOV.U32 R13, RZ, RZ, R4 ;  /* 0x000000ffff0d7224 */ /* 0x000fe400078e0004 */
[----:B------:R-:W-:-:S07]  /*257e0*/  IMAD.MOV.U32 R5, RZ, RZ, R14 ;  /* 0x000000ffff057224 */ /* 0x000fce00078e000e */
[----:B------:R-:W-:Y:S05]  /*257f0*/  WARPSYNC.COLLECTIVE R15, `(.L_x_3091) ;  /* 0x000000000f087348 */ /* 0x000fea0003c00000 */
[----:B------:R0:W1:Y:S02]  /*25800*/  SHFL.IDX P6, R14, R13, R12, R11 ;  /* 0x0000000c0d0e7389 */ /* 0x00006400000c000b */
[----:B01----:R-:W-:Y:S01]  /*25810*/  ENDCOLLECTIVE ;  /* 0x000000000000791b */ /* 0x003fe20003800000 */
.L_x_3091:
[----:B------:R-:W-:Y:S01]  /*25820*/  MOV R4, R14 ;  /* 0x0000000e00047202 */ /* 0x000fe20000000f00 */
[----:B------:R-:W-:Y:S06]  /*25830*/  BRA `(.L_x_3092) ;  /* 0xfffffe6400487947 */ /* 0x000fec000383ffff */
.L_x_2826:
[----:B0-----:R0:W1:Y:S02]  /*25840*/  SYNCS.PHASECHK.TRANS64.TRYWAIT P0, [R2+URZ+0x30800], R5 ;  /* 0x03080005020075a7 */ /* 0x001064000800017f */
[----:B-1----:R-:W-:Y:S05]  /*25850*/  @!P0 NANOSLEEP.SYNCS 0x989680 ;  /* 0x009896800000895d */ /* 0x002fea0003900000 */
[----:B------:R-:W1:Y:S02]  /*25860*/  @!P0 SYNCS.PHASECHK.TRANS64 P0, [R2+URZ+0x30800], R5 ;  /* 0x03080005020085a7 */ /* 0x000e64000800007f */
[----:B-1----:R-:W-:Y:S05]  /*25870*/  @!P0 BRA `(.L_x_2826) ;  /* 0xfffffffc00f08947 */ /* 0x002fea000383ffff */
[----:B------:R-:W-:Y:S05]  /*25880*/  BRA `(.L_x_3093) ;  /* 0xfffffe6c005c7947 */ /* 0x000fea000383ffff */
.L_x_2850:
        /* <DEDUP_REMOVED lines=8> */
.L_x_3095:
[----:B------:R-:W-:Y:S05]  /*25910*/  BSYNC B1 ;  /* 0x0000000000017941 */ /* 0x000fea0003800000 */
.L_x_3094:
        /* <DEDUP_REMOVED lines=8> */
.L_x_3096:
[----:B------:R-:W-:Y:S02]  /*259a0*/  IMAD.MOV.U32 R13, RZ, RZ, R21 ;  /* 0x000000ffff0d7224 */ /* 0x000fe400078e0015 */
[----:B------:R-:W-:-:S07]  /*259b0*/  IMAD.MOV.U32 R0, RZ, RZ, R14 ;  /* 0x000000ffff007224 */ /* 0x000fce00078e000e */
[----:B------:R-:W-:Y:S05]  /*259c0*/  WARPSYNC.COLLECTIVE R15, `(.L_x_3097) ;  /* 0x000000000f087348 */ /* 0x000fea0003c00000 */
[----:B------:R0:W1:Y:S02]  /*259d0*/  SHFL.IDX P6, R14, R13, R12, R11 ;  /* 0x0000000c0d0e7389 */ /* 0x00006400000c000b */
[----:B01----:R-:W-:Y:S01]  /*259e0*/  ENDCOLLECTIVE ;  /* 0x000000000000791b */ /* 0x003fe20003800000 */
.L_x_3097:
[----:B------:R-:W-:Y:S01]  /*259f0*/  IMAD.MOV.U32 R13, RZ, RZ, R20 ;  /* 0x000000ffff0d7224 */ /* 0x000fe200078e0014 */
[----:B------:R-:W-:-:S07]  /*25a00*/  MOV R5, R14 ;  /* 0x0000000e00057202 */ /* 0x000fce0000000f00 */
[----:B------:R-:W-:Y:S05]  /*25a10*/  WARPSYNC.COLLECTIVE R15, `(.L_x_3098) ;  /* 0x000000000f087348 */ /* 0x000fea0003c00000 */
[----:B------:R0:W1:Y:S02]  /*25a20*/  SHFL.IDX P6, R14, R13, R12, R11 ;  /* 0x0000000c0d0e7389 */ /* 0x00006400000c000b */
[----:B01----:R-:W-:Y:S01]  /*25a30*/  ENDCOLLECTIVE ;  /* 0x000000000000791b */ /* 0x003fe20003800000 */
.L_x_3098:
[----:B------:R-:W-:Y:S05]  /*25a40*/  BRA `(.L_x_3099) ;  /* 0xfffffe9000347947 */ /* 0x000fea000383ffff */
.L_x_2853:
        /* <DEDUP_REMOVED lines=8> */
.L_x_3101:
[----:B------:R-:W-:Y:S05]  /*25ad0*/  BSYNC B1 ;  /* 0x0000000000017941 */ /* 0x000fea0003800000 */
.L_x_3100:
        /* <DEDUP_REMOVED lines=8> */
.L_x_3102:
[----:B------:R-:W-:Y:S01]  /*25b60*/  MOV R13, R21 ;  /* 0x00000015000d7202 */ /* 0x000fe20000000f00 */
[----:B------:R-:W-:-:S07]  /*25b70*/  IMAD.MOV.U32 R0, RZ, RZ, R14 ;  /* 0x000000ffff007224 */ /* 0x000fce00078e000e */
[----:B------:R-:W-:Y:S05]  /*25b80*/  WARPSYNC.COLLECTIVE R15, `(.L_x_3103) ;  /* 0x000000000f087348 */ /* 0x000fea0003c00000 */
[----:B------:R0:W1:Y:S02]  /*25b90*/  SHFL.IDX P6, R14, R13, R12, R11 ;  /* 0x0000000c0d0e7389 */ /* 0x00006400000c000b */
[----:B01----:R-:W-:Y:S01]  /*25ba0*/  ENDCOLLECTIVE ;  /* 0x000000000000791b */ /* 0x003fe20003800000 */
.L_x_3103:
[----:B------:R-:W-:Y:S02]  /*25bb0*/  IMAD.MOV.U32 R13, RZ, RZ, R20 ;  /* 0x000000ffff0d7224 */ /* 0x000fe400078e0014 */
[----:B------:R-:W-:-:S07]  /*25bc0*/  IMAD.MOV.U32 R21, RZ, RZ, R14 ;  /* 0x000000ffff157224 */ /* 0x000fce00078e000e */
[----:B------:R-:W-:Y:S05]  /*25bd0*/  WARPSYNC.COLLECTIVE R15, `(.L_x_3104) ;  /* 0x000000000f087348 */ /* 0x000fea0003c00000 */
[----:B------:R0:W1:Y:S02]  /*25be0*/  SHFL.IDX P6, R14, R13, R12, R11 ;  /* 0x0000000c0d0e7389 */ /* 0x00006400000c000b */
[----:B01----:R-:W-:Y:S01]  /*25bf0*/  ENDCOLLECTIVE ;  /* 0x000000000000791b */ /* 0x003fe20003800000 */
.L_x_3104:
[----:B------:R-:W-:Y:S01]  /*25c00*/  MOV R20, R14 ;  /* 0x0000000e00147202 */ /* 0x000fe20000000f00 */
[----:B------:R-:W-:Y:S06]  /*25c10*/  BRA `(.L_x_3105) ;  /* 0xfffffe9400587947 */ /* 0x000fec000383ffff */
.L_x_2857:
[----:B0-----:R0:W1:Y:S02]  /*25c20*/  SYNCS.PHASECHK.TRANS64.TRYWAIT P0, [R2+URZ+0x30800], R61 ;  /* 0x0308003d020075a7 */ /* 0x001064000800017f */
[----:B-1----:R-:W-:Y:S05]  /*25c30*/  @!P0 NANOSLEEP.SYNCS 0x989680 ;  /* 0x009896800000895d */ /* 0x002fea0003900000 */
[----:B------:R-:W1:Y:S02]  /*25c40*/  @!P0 SYNCS.PHASECHK.TRANS64 P0, [R2+URZ+0x30800], R61 ;  /* 0x0308003d020085a7 */ /* 0x000e64000800007f */
[----:B-1----:R-:W-:Y:S05]  /*25c50*/  @!P0 BRA `(.L_x_2857) ;  /* 0xfffffffc00f08947 */ /* 0x002fea000383ffff */
[----:B------:R-:W-:Y:S05]  /*25c60*/  BRA `(.L_x_3106) ;  /* 0xfffffe9800d47947 */ /* 0x000fea000383ffff */
.L_x_2871:
[----:B-1----:R1:W2:Y:S02]  /*25c70*/  SYNCS.PHASECHK.TRANS64.TRYWAIT P1, [R5+URZ+0x30830], R0 ;  /* 0x03083000050075a7 */ /* 0x0022a4000802017f */
[----:B--2---:R-:W-:Y:S05]  /*25c80*/  @!P1 NANOSLEEP.SYNCS 0x989680 ;  /* 0x009896800000995d */ /* 0x004fea0003900000 */
[----:B------:R-:W2:Y:S02]  /*25c90*/  @!P1 SYNCS.PHASECHK.TRANS64 P1, [R5+URZ+0x30830], R0 ;  /* 0x03083000050095a7 */ /* 0x000ea4000802007f */
[----:B--2---:R-:W-:Y:S05]  /*25ca0*/  @!P1 BRA `(.L_x_2871) ;  /* 0xfffffffc00f09947 */ /* 0x004fea000383ffff */
[----:B------:R-:W-:Y:S05]  /*25cb0*/  BRA `(.L_x_2870) ;  /* 0xfffffec000947947 */ /* 0x000fea000383ffff */
.L_x_2879:
[----:B-1----:R1:W2:Y:S02]  /*25cc0*/  SYNCS.PHASECHK.TRANS64.TRYWAIT P2, [R13+URZ+0x30830], R0 ;  /* 0x030830000d0075a7 */ /* 0x0022a4000804017f */
[----:B--2---:R-:W-:Y:S05]  /*25cd0*/  @!P2 NANOSLEEP.SYNCS 0x989680 ;  /* 0x009896800000a95d */ /* 0x004fea0003900000 */
[----:B------:R-:W2:Y:S02]  /*25ce0*/  @!P2 SYNCS.PHASECHK.TRANS64 P2, [R13+URZ+0x30830], R0 ;  /* 0x030830000d00a5a7 */ /* 0x000ea4000804007f */
[----:B--2---:R-:W-:Y:S05]  /*25cf0*/  @!P2 BRA `(.L_x_2879) ;  /* 0xfffffffc00f0a947 */ /* 0x004fea000383ffff */
[----:B------:R-:W-:Y:S05]  /*25d00*/  BRA `(.L_x_2878) ;  /* 0xfffffeec00187947 */ /* 0x000fea000383ffff */
.L_x_2884:
[----:B-1----:R1:W2:Y:S02]  /*25d10*/  SYNCS.PHASECHK.TRANS64.TRYWAIT P2, [R15+URZ+0x30850], R0 ;  /* 0x030850000f0075a7 */ /* 0x0022a4000804017f */
[----:B--2---:R-:W-:Y:S05]  /*25d20*/  @!P2 NANOSLEEP.SYNCS 0x989680 ;  /* 0x009896800000a95d */ /* 0x004fea0003900000 */
[----:B------:R-:W2:Y:S02]  /*25d30*/  @!P2 SYNCS.PHASECHK.TRANS64 P2, [R15+URZ+0x30850], R0 ;  /* 0x030850000f00a5a7 */ /* 0x000ea4000804007f */
[----:B--2---:R-:W-:Y:S05]  /*25d40*/  @!P2 BRA `(.L_x_2884) ;  /* 0xfffffffc00f0a947 */ /* 0x004fea000383ffff */
[----:B------:R-:W-:Y:S05]  /*25d50*/  BRA `(.L_x_2883) ;  /* 0xfffffef800bc7947 */ /* 0x000fea000383ffff */
.L_x_2894:
[----:B-1----:R1:W2:Y:S02]  /*25d60*/  SYNCS.PHASECHK.TRANS64.TRYWAIT P1, [R0+URZ+0x30830], R3 ;  /* 0x03083003000075a7 */ /* 0x0022a4000802017f */
[----:B--2---:R-:W-:Y:S05]  /*25d70*/  @!P1 NANOSLEEP.SYNCS 0x989680 ;  /* 0x009896800000995d */ /* 0x004fea0003900000 */
[----:B------:R-:W2:Y:S02]  /*25d80*/  @!P1 SYNCS.PHASECHK.TRANS64 P1, [R0+URZ+0x30830], R3 ;  /* 0x03083003000095a7 */ /* 0x000ea4000802007f */
[----:B--2---:R-:W-:Y:S05]  /*25d90*/  @!P1 BRA `(.L_x_2894) ;  /* 0xfffffffc00f09947 */ /* 0x004fea000383ffff */
[----:B------:R-:W-:Y:S05]  /*25da0*/  BRA `(.L_x_2893) ;  /* 0xffffff1c00107947 */ /* 0x000fea000383ffff */
.L_x_2899:
[----:B-1----:R1:W2:Y:S02]  /*25db0*/  SYNCS.PHASECHK.TRANS64.TRYWAIT P1, [R15+URZ+0x30850], R0 ;  /* 0x030850000f0075a7 */ /* 0x0022a4000802017f */
[----:B--2---:R-:W-:Y:S05]  /*25dc0*/  @!P1 NANOSLEEP.SYNCS 0x989680 ;  /* 0x009896800000995d */ /* 0x004fea0003900000 */
[----:B------:R-:W2:Y:S02]  /*25dd0*/  @!P1 SYNCS.PHASECHK.TRANS64 P1, [R15+URZ+0x30850], R0 ;  /* 0x030850000f0095a7 */ /* 0x000ea4000802007f */
[----:B--2---:R-:W-:Y:S05]  /*25de0*/  @!P1 BRA `(.L_x_2899) ;  /* 0xfffffffc00f09947 */ /* 0x004fea000383ffff */
[----:B------:R-:W-:Y:S05]  /*25df0*/  BRA `(.L_x_2898) ;  /* 0xffffff2800ac7947 */ /* 0x000fea000383ffff */
.L_x_2907:
[----:B-1----:R1:W2:Y:S02]  /*25e00*/  SYNCS.PHASECHK.TRANS64.TRYWAIT P1, [R10+URZ+0x30850], R5 ;  /* 0x030850050a0075a7 */ /* 0x0022a4000802017f */
[----:B--2---:R-:W-:Y:S05]  /*25e10*/  @!P1 NANOSLEEP.SYNCS 0x989680 ;  /* 0x009896800000995d */ /* 0x004fea0003900000 */
[----:B------:R-:W2:Y:S02]  /*25e20*/  @!P1 SYNCS.PHASECHK.TRANS64 P1, [R10+URZ+0x30850], R5 ;  /* 0x030850050a0095a7 */ /* 0x000ea4000802007f */
[----:B--2---:R-:W-:Y:S05]  /*25e30*/  @!P1 BRA `(.L_x_2907) ;  /* 0xfffffffc00f09947 */ /* 0x004fea000383ffff */
[----:B------:R-:W-:Y:S05]  /*25e40*/  BRA `(.L_x_2906) ;  /* 0xffffff4800887947 */ /* 0x000fea000383ffff */
.L_x_2944:
        /* <DEDUP_REMOVED lines=8> */
[----:B-1----:R-:W-:Y:S05]  /*25ed0*/  WARPSYNC.COLLECTIVE R15, `(.L_x_3108) ;  /* 0x000000000f087348 */ /* 0x002fea0003c00000 */
[----:B------:R0:W2:Y:S02]  /*25ee0*/  SHFL.IDX P6, R14, R13, R12, R11 ;  /* 0x0000000c0d0e7389 */ /* 0x0000a400000c000b */
[----:B012---:R-:W-:Y:S01]  /*25ef0*/  ENDCOLLECTIVE ;  /* 0x000000000000791b */ /* 0x007fe20003800000 */
.L_x_3108:
[----:B------:R-:W-:Y:S05]  /*25f00*/  BSYNC B1 ;  /* 0x0000000000017941 */ /* 0x000fea0003800000 */
.L_x_3107:
[----:B------:R-:W-:Y:S05]  /*25f10*/  BRA `(.L_x_3109) ;  /* 0xffffff9000487947 */ /* 0x000fea000383ffff */
.L_x_2946:
[----:B------:R-:W-:Y:S01]  /*25f20*/  BSSY B1, `(.L_x_3110) ;  /* 0x0000006000017945 */ /* 0x000fe20003800000 */
[----:B------:R-:W-:-:S07]  /*25f30*/  IMAD.MOV.U32 R15, RZ, RZ, -0x1 ;  /* 0xffffffffff0f7424 */ /* 0x000fce00078e00ff */
[----:B01----:R-:W-:Y:S05]  /*25f40*/  WARPSYNC.COLLECTIVE R15, `(.L_x_3111) ;  /* 0x000000000f0c7348 */ /* 0x003fea0003c00000 */
[----:B------:R-:W-:Y:S02]  /*25f50*/  ELECT P6, UR62, PT ;  /* 0x00000000003e782f */ /* 0x000fe400038c0000 */
[----:B------:R-:W-:Y:S01]  /*25f60*/  MOV R14, UR62 ;  /* 0x0000003e000e7c02 */ /* 0x000fe20008000f00 */
[----:B01----:R-:W-:Y:S10]  /*25f70*/  ENDCOLLECTIVE ;  /* 0x000000000000791b */ /* 0x003ff40003800000 */
.L_x_3111:
[----:B------:R-:W-:Y:S05]  /*25f80*/  BSYNC B1 ;  /* 0x0000000000017941 */ /* 0x000fea0003800000 */
.L_x_3110:
[----:B------:R-:W-:Y:S05]  /*25f90*/  BRA `(.L_x_2945) ;  /* 0xffffff9000407947 */ /* 0x000fea000383ffff */
.L_x_2948:
[----:B0-----:R0:W2:Y:S02]  /*25fa0*/  SYNCS.PHASECHK.TRANS64.TRYWAIT P0, [R22+URZ+0x30820], R7 ;  /* 0x03082007160075a7 */ /* 0x0010a4000800017f */
[----:B--2---:R-:W-:Y:S05]  /*25fb0*/  @!P0 NANOSLEEP.SYNCS 0x989680 ;  /* 0x009896800000895d */ /* 0x004fea0003900000 */
[----:B------:R-:W2:Y:S02]  /*25fc0*/  @!P0 SYNCS.PHASECHK.TRANS64 P0, [R22+URZ+0x30820], R7 ;  /* 0x03082007160085a7 */ /* 0x000ea4000800007f */
[----:B--2---:R-:W-:Y:S05]  /*25fd0*/  @!P0 BRA `(.L_x_2948) ;  /* 0xfffffffc00f08947 */ /* 0x004fea000383ffff */
[----:B------:R-:W-:Y:S05]  /*25fe0*/  BRA `(.L_x_3112) ;  /* 0xffffff9000507947 */ /* 0x000fea000383ffff */
.L_x_2952:
[----:B-1----:R1:W2:Y:S02]  /*25ff0*/  SYNCS.PHASECHK.TRANS64.TRYWAIT P0, [R11+URZ+0x308a0], R10 ;  /* 0x0308a00a0b0075a7 */ /* 0x0022a4000800017f */
[----:B--2---:R-:W-:Y:S05]  /*26000*/  @!P0 NANOSLEEP.SYNCS 0x989680 ;  /* 0x009896800000895d */ /* 0x004fea0003900000 */
[----:B------:R-:W2:Y:S02]  /*26010*/  @!P0 SYNCS.PHASECHK.TRANS64 P0, [R11+URZ+0x308a0], R10 ;  /* 0x0308a00a0b0085a7 */ /* 0x000ea4000800007f */
[----:B--2---:R-:W-:Y:S05]  /*26020*/  @!P0 BRA `(.L_x_2952) ;  /* 0xfffffffc00f08947 */ /* 0x004fea000383ffff */
[----:B------:R-:W-:Y:S05]  /*26030*/  BRA `(.L_x_3113) ;  /* 0xffffff9000687947 */ /* 0x000fea000383ffff */
.L_x_2959:
[----:B0-----:R0:W2:Y:S02]  /*26040*/  SYNCS.PHASECHK.TRANS64.TRYWAIT P0, [R11+URZ+0x308c0], R10 ;  /* 0x0308c00a0b0075a7 */ /* 0x0010a4000800017f */
[----:B--2---:R-:W-:Y:S05]  /*26050*/  @!P0 NANOSLEEP.SYNCS 0x989680 ;  /* 0x009896800000895d */ /* 0x004fea0003900000 */
[----:B------:R-:W2:Y:S02]  /*26060*/  @!P0 SYNCS.PHASECHK.TRANS64 P0, [R11+URZ+0x308c0], R10 ;  /* 0x0308c00a0b0085a7 */ /* 0x000ea4000800007f */
[----:B--2---:R-:W-:Y:S05]  /*26070*/  @!P0 BRA `(.L_x_2959) ;  /* 0xfffffffc00f08947 */ /* 0x004fea000383ffff */
[----:B------:R-:W-:Y:S05]  /*26080*/  BRA `(.L_x_3114) ;  /* 0xffffff9400647947 */ /* 0x000fea000383ffff */
.L_x_2968:
[----:B-1----:R1:W2:Y:S02]  /*26090*/  SYNCS.PHASECHK.TRANS64.TRYWAIT P1, [R10+URZ+0x308a0], R9 ;  /* 0x0308a0090a0075a7 */ /* 0x0022a4000802017f */
[----:B--2---:R-:W-:Y:S05]  /*260a0*/  @!P1 NANOSLEEP.SYNCS 0x989680 ;  /* 0x009896800000995d */ /* 0x004fea0003900000 */
[----:B------:R-:W2:Y:S02]  /*260b0*/  @!P1 SYNCS.PHASECHK.TRANS64 P1, [R10+URZ+0x308a0], R9 ;  /* 0x0308a0090a0095a7 */ /* 0x000ea4000802007f */
[----:B--2---:R-:W-:Y:S05]  /*260c0*/  @!P1 BRA `(.L_x_2968) ;  /* 0xfffffffc00f09947 */ /* 0x004fea000383ffff */
[----:B------:R-:W-:Y:S05]  /*260d0*/  BRA `(.L_x_3115) ;  /* 0xffffff9800987947 */ /* 0x000fea000383ffff */
.L_x_2975:
[----:B0-----:R0:W2:Y:S02]  /*260e0*/  SYNCS.PHASECHK.TRANS64.TRYWAIT P1, [R10+URZ+0x308c0], R9 ;  /* 0x0308c0090a0075a7 */ /* 0x0010a4000802017f */
[----:B--2---:R-:W-:Y:S05]  /*260f0*/  @!P1 NANOSLEEP.SYNCS 0x989680 ;  /* 0x009896800000995d */ /* 0x004fea0003900000 */
[----:B------:R-:W2:Y:S02]  /*26100*/  @!P1 SYNCS.PHASECHK.TRANS64 P1, [R10+URZ+0x308c0], R9 ;  /* 0x0308c0090a0095a7 */ /* 0x000ea4000802007f */
[----:B--2---:R-:W-:Y:S05]  /*26110*/  @!P1 BRA `(.L_x_2975) ;  /* 0xfffffffc00f09947 */ /* 0x004fea000383ffff */
[----:B------:R-:W-:Y:S05]  /*26120*/  BRA `(.L_x_3116) ;  /* 0xffffff9c00907947 */ /* 0x000fea000383ffff */
.L_x_2990:
        /* <DEDUP_REMOVED lines=11> */
.L_x_3118:
[----:B------:R-:W-:Y:S05]  /*261e0*/  BSYNC B0 ;  /* 0x0000000000007941 */ /* 0x000fea0003800000 */
.L_x_3117:
[----:B------:R-:W-:Y:S05]  /*261f0*/  BRA `(.L_x_3119) ;  /* 0xffffffa800e47947 */ /* 0x000fea000383ffff */
.L_x_2993:
[----:B0-----:R0:W1:Y:S02]  /*26200*/  SYNCS.PHASECHK.TRANS64.TRYWAIT P0, [R7+URZ+0x30840], R2 ;  /* 0x03084002070075a7 */ /* 0x001064000800017f */
[----:B-1----:R-:W-:Y:S05]  /*26210*/  @!P0 NANOSLEEP.SYNCS 0x989680 ;  /* 0x009896800000895d */ /* 0x002fea0003900000 */
[----:B------:R-:W1:Y:S02]  /*26220*/  @!P0 SYNCS.PHASECHK.TRANS64 P0, [R7+URZ+0x30840], R2 ;  /* 0x03084002070085a7 */ /* 0x000e64000800007f */
[----:B-1----:R-:W-:Y:S05]  /*26230*/  @!P0 BRA `(.L_x_2993) ;  /* 0xfffffffc00f08947 */ /* 0x002fea000383ffff */
[----:B------:R-:W-:Y:S05]  /*26240*/  BRA `(.L_x_3120) ;  /* 0xffffffac00407947 */ /* 0x000fea000383ffff */
.L_x_2994:
        /* <DEDUP_REMOVED lines=8> */
.L_x_3122:
[----:B------:R-:W-:Y:S05]  /*262d0*/  BSYNC B0 ;  /* 0x0000000000007941 */ /* 0x000fea0003800000 */
.L_x_3121:
        /* <DEDUP_REMOVED lines=9> */
.L_x_3123:
[----:B------:R-:W-:Y:S01]  /*26370*/  MOV R13, R0 ;  /* 0x00000000000d7202 */ /* 0x000fe20000000f00 */
[----:B------:R-:W-:Y:S02]  /*26380*/  IMAD.MOV.U32 R12, RZ, RZ, 0x1 ;  /* 0x00000001ff0c7424 */ /* 0x000fe400078e00ff */
[----:B------:R-:W-:-:S07]  /*26390*/  IMAD.MOV.U32 R3, RZ, RZ, R14 ;  /* 0x000000ffff037224 */ /* 0x000fce00078e000e */
[----:B------:R-:W-:Y:S05]  /*263a0*/  WARPSYNC.COLLECTIVE R15, `(.L_x_3124) ;  /* 0x000000000f087348 */ /* 0x000fea0003c00000 */
[----:B------:R0:W1:Y:S02]  /*263b0*/  SHFL.IDX P6, R14, R13, R12, R11 ;  /* 0x0000000c0d0e7389 */ /* 0x00006400000c000b */
[----:B01----:R-:W-:Y:S01]  /*263c0*/  ENDCOLLECTIVE ;  /* 0x000000000000791b */ /* 0x003fe20003800000 */
.L_x_3124:
        /* <DEDUP_REMOVED lines=17> */
.L_x_3125:
[----:B------:R-:W-:Y:S01]  /*264e0*/  @P1 LEA R8, R5, R22, 0x1 ;  /* 0x0000001605081211 */ /* 0x000fe200078e08ff */
[----:B------:R-:W-:Y:S01]  /*264f0*/  IMAD.MOV.U32 R13, RZ, RZ, R0 ;  /* 0x000000ffff0d7224 */ /* 0x000fe200078e0000 */
[----:B------:R-:W-:Y:S02]  /*26500*/  MOV R12, 0x2 ;  /* 0x00000002000c7802 */ /* 0x000fe40000000f00 */
[----:B------:R-:W-:-:S07]  /*26510*/  MOV R3, R14 ;  /* 0x0000000e00037202 */ /* 0x000fce0000000f00 */
[----:B------:R-:W-:Y:S05]  /*26520*/  WARPSYNC.COLLECTIVE R15, `(.L_x_3126) ;  /* 0x000000000f087348 */ /* 0x000fea0003c00000 */
[----:B------:R0:W1:Y:S02]  /*26530*/  SHFL.IDX P6, R14, R13, R12, R11 ;  /* 0x0000000c0d0e7389 */ /* 0x00006400000c000b */
[----:B01----:R-:W-:Y:S01]  /*26540*/  ENDCOLLECTIVE ;  /* 0x000000000000791b */ /* 0x003fe20003800000 */
.L_x_3126:
        /* <DEDUP_REMOVED lines=17> */
.L_x_3127:
[----:B------:R-:W-:Y:S01]  /*26660*/  @P1 IMAD R8, R5, 0x2, R22 ;  /* 0x0000000205081824 */ /* 0x000fe200078e0216 */
[----:B------:R-:W-:Y:S01]  /*26670*/  MOV R13, R0 ;  /* 0x00000000000d7202 */ /* 0x000fe20000000f00 */
[----:B------:R-:W-:Y:S02]  /*26680*/  IMAD.MOV.U32 R12, RZ, RZ, 0x3 ;  /* 0x00000003ff0c7424 */ /* 0x000fe400078e00ff */
[----:B------:R-:W-:-:S07]  /*26690*/  IMAD.MOV.U32 R3, RZ, RZ, R14 ;  /* 0x000000ffff037224 */ /* 0x000fce00078e000e */
[----:B------:R-:W-:Y:S05]  /*266a0*/  WARPSYNC.COLLECTIVE R15, `(.L_x_3128) ;  /* 0x000000000f087348 */ /* 0x000fea0003c00000 */
[----:B------:R0:W1:Y:S02]  /*266b0*/  SHFL.IDX P6, R14, R13, R12, R11 ;  /* 0x0000000c0d0e7389 */ /* 0x00006400000c000b */
[----:B01----:R-:W-:Y:S01]  /*266c0*/  ENDCOLLECTIVE ;  /* 0x000000000000791b */ /* 0x003fe20003800000 */
.L_x_3128:
        /* <DEDUP_REMOVED lines=17> */
.L_x_3129:
[----:B------:R-:W-:Y:S01]  /*267e0*/  @P1 LEA R8, R5, R22, 0x1 ;  /* 0x0000001605081211 */ /* 0x000fe200078e08ff */
[----:B------:R-:W-:Y:S01]  /*267f0*/  IMAD.MOV.U32 R13, RZ, RZ, R0 ;  /* 0x000000ffff0d7224 */ /* 0x000fe200078e0000 */
[----:B------:R-:W-:Y:S02]  /*26800*/  MOV R12, 0x4 ;  /* 0x00000004000c7802 */ /* 0x000fe40000000f00 */
[----:B------:R-:W-:-:S07]  /*26810*/  MOV R3, R14 ;  /* 0x0000000e00037202 */ /* 0x000fce0000000f00 */
[----:B------:R-:W-:Y:S05]  /*26820*/  WARPSYNC.COLLECTIVE R15, `(.L_x_3130) ;  /* 0x000000000f087348 */ /* 0x000fea0003c00000 */
[----:B------:R0:W1:Y:S02]  /*26830*/  SHFL.IDX P6, R14, R13, R12, R11 ;  /* 0x0000000c0d0e7389 */ /* 0x00006400000c000b */
[----:B01----:R-:W-:Y:S01]  /*26840*/  ENDCOLLECTIVE ;  /* 0x000000000000791b */ /* 0x003fe20003800000 */
.L_x_3130:
        /* <DEDUP_REMOVED lines=17> */
.L_x_3131:
[----:B------:R-:W-:Y:S01]  /*26960*/  @P1 IMAD R8, R5, 0x2, R22 ;  /* 0x0000000205081824 */ /* 0x000fe200078e0216 */
[----:B------:R-:W-:Y:S01]  /*26970*/  MOV R13, R0 ;  /* 0x00000000000d7202 */ /* 0x000fe20000000f00 */
[----:B------:R-:W-:Y:S02]  /*26980*/  IMAD.MOV.U32 R12, RZ, RZ, 0x5 ;  /* 0x00000005ff0c7424 */ /* 0x000fe400078e00ff */
[----:B------:R-:W-:-:S07]  /*26990*/  IMAD.MOV.U32 R3, RZ, RZ, R14 ;  /* 0x000000ffff037224 */ /* 0x000fce00078e000e */
[----:B------:R-:W-:Y:S05]  /*269a0*/  WARPSYNC.COLLECTIVE R15, `(.L_x_3132) ;  /* 0x000000000f087348 */ /* 0x000fea0003c00000 */
[----:B------:R0:W1:Y:S02]  /*269b0*/  SHFL.IDX P6, R14, R13, R12, R11 ;  /* 0x0000000c0d0e7389 */ /* 0x00006400000c000b */
[----:B01----:R-:W-:Y:S01]  /*269c0*/  ENDCOLLECTIVE ;  /* 0x000000000000791b */ /* 0x003fe20003800000 */
.L_x_3132:
        /* <DEDUP_REMOVED lines=14> */
.L_x_3133:
[----:B------:R-:W-:Y:S01]  /*26ab0*/  @!PT LDS RZ, [RZ] ;  /* 0x00000000fffff984 */ /* 0x000fe20000000800 */
[----:B------:R-:W-:Y:S01]  /*26ac0*/  @!PT LDS RZ, [RZ] ;  /* 0x00000000fffff984 */ /* 0x000fe20000000800 */
[----:B------:R-:W-:Y:S01]  /*26ad0*/  @!PT LDS RZ, [RZ] ;  /* 0x00000000fffff984 */ /* 0x000fe20000000800 */
[----:B------:R-:W-:Y:S04]  /*26ae0*/  @P1 LDGSTS.E.BYPASS.LTC128B.128 [R8+0x23400], desc[UR60][R2.64+0x80], !P3 ;  /* 0x2340008002081fae */ /* 0x000fe8000d901d7c */
[----:B------:R0:W-:Y:S02]  /*26af0*/  @P1 LDGSTS.E.BYPASS.LTC128B.128 [R8+0x26400], desc[UR60][R2.64+0x100], !P2 ;  /* 0x2640010002081fae */ /* 0x0001e4000d101d7c */
[----:B0-----:R-:W-:Y:S01]  /*26b00*/  MOV R2, R14 ;  /* 0x0000000e00027202 */ /* 0x001fe20000000f00 */
[----:B------:R-:W-:Y:S06]  /*26b10*/  BRA `(.L_x_3134) ;  /* 0xffffffa800887947 */ /* 0x000fec000383ffff */
.L_x_2999:
[----:B------:R-:W-:Y:S01]  /*26b20*/  IMAD.MOV.U32 R13, RZ, RZ, R4 ;  /* 0x000000ffff0d7224 */ /* 0x000fe200078e0004 */
[----:B------:R-:W-:Y:S01]  /*26b30*/  MOV R12, RZ ;  /* 0x000000ff000c7202 */ /* 0x000fe20000000f00 */
[----:B------:R-:W-:Y:S01]  /*26b40*/  IMAD.MOV.U32 R11, RZ, RZ, 0x181f ;  /* 0x0000181fff0b7424 */ /* 0x000fe200078e00ff */
[----:B------:R-:W-:Y:S01]  /*26b50*/  MOV R15, 0xffffffff ;  /* 0xffffffff000f7802 */ /* 0x000fe20000000f00 */
[----:B-----5:R-:W-:Y:S02]  /*26b60*/  IMAD R5, R10, R6, RZ ;  /* 0x000000060a057224 */ /* 0x020fe400078e02ff */
[----:B------:R-:W-:-:S07]  /*26b70*/  IMAD R17, R17, 0x80, R9 ;  /* 0x0000008011117824 */ /* 0x000fce00078e0209 */
[----:B------:R-:W-:Y:S05]  /*26b80*/  WARPSYNC.COLLECTIVE R15, `(.L_x_3135) ;  /* 0x000000000f087348 */ /* 0x000fea0003c00000 */
[----:B------:R0:W1:Y:S02]  /*26b90*/  SHFL.IDX P6, R14, R13, R12, R11 ;  /* 0x0000000c0d0e7389 */ /* 0x00006400000c000b */
[----:B01----:R-:W-:Y:S01]  /*26ba0*/  ENDCOLLECTIVE ;  /* 0x000000000000791b */ /* 0x003fe20003800000 */
.L_x_3135:
[C---:B------:R-:W-:Y:S02]  /*26bb0*/  ISETP.GE.AND P1, PT, R17.reuse, R5, PT ;  /* 0x000000051100720c */ /* 0x040fe40003f26270 */
[----:B------:R-:W-:Y:S02]  /*26bc0*/  IADD3 R6, R17, 0x10, RZ ;  /* 0x0000001011067810 */ /* 0x000fe40007ffe0ff */
[----:B------:R-:W-:Y:S01]  /*26bd0*/  MOV R13, R0 ;  /* 0x00000000000d7202 */ /* 0x000fe20000000f00 */
[----:B------:R-:W-:-:S08]  /*26be0*/  IMAD.MOV.U32 R2, RZ, RZ, R14 ;  /* 0x000000ffff027224 */ /* 0x000fd000078e000e */
[----:B------:R-:W-:Y:S05]  /*26bf0*/  WARPSYNC.COLLECTIVE R15, `(.L_x_3136) ;  /* 0x000000000f087348 */ /* 0x000fea0003c00000 */
[----:B------:R0:W1:Y:S02]  /*26c00*/  SHFL.IDX P6, R14, R13, R12, R11 ;  /* 0x0000000c0d0e7389 */ /* 0x00006400000c000b */
[----:B01----:R-:W-:Y:S01]  /*26c10*/  ENDCOLLECTIVE ;  /* 0x000000000000791b */ /* 0x003fe20003800000 */
.L_x_3136:
        /* <DEDUP_REMOVED lines=8> */
.L_x_3137:
[----:B------:R-:W-:Y:S01]  /*26ca0*/  @!PT LDS RZ, [RZ] ;  /* 0x00000000fffff984 */ /* 0x000fe20000000800 */
[----:B------:R-:W-:Y:S01]  /*26cb0*/  @!PT LDS RZ, [RZ] ;  /* 0x00000000fffff984 */ /* 0x000fe20000000800 */
[----:B------:R-:W-:Y:S01]  /*26cc0*/  @!PT LDS RZ, [RZ] ;  /* 0x00000000fffff984 */ /* 0x000fe20000000800 */
[----:B------:R-:W-:Y:S04]  /*26cd0*/  @!P1 LDGSTS.E.BYPASS.LTC128B.128 [R8+0x12400], desc[UR60][R2.64], !P3 ;  /* 0x1240000002089fae */ /* 0x000fe8000d901d7c */
[----:B------:R-:W-:Y:S04]  /*26ce0*/  @!P1 LDGSTS.E.BYPASS.LTC128B.128 [R8+0x16400], desc[UR60][R2.64+0x80], !P2 ;  /* 0x1640008002089fae */ /* 0x000fe8000d101d7c */
[----:B------:R0:W-:Y:S01]  /*26cf0*/  @!P1 LDGSTS.E.BYPASS.LTC128B.128 [R8+0x1a400], desc[UR60][R2.64+0x100], !P0 ;  /* 0x1a40010002089fae */ /* 0x0001e2000c101d7c */
[----:B------:R-:W-:Y:S02]  /*26d00*/  ISETP.GE.AND P1, PT, R6, R5, PT ;  /* 0x000000050600720c */ /* 0x000fe40003f26270 */
[----:B------:R-:W-:-:S02]  /*26d10*/  MOV R13, R0 ;  /* 0x00000000000d7202 */ /* 0x000fc40000000f00 */
[----:B------:R-:W-:Y:S01]  /*26d20*/  IADD3 R6, R17, 0x20, RZ ;  /* 0x0000002011067810 */ /* 0x000fe20007ffe0ff */
[----:B0-----:R-:W-:-:S08]  /*26d30*/  IMAD.MOV.U32 R2, RZ, RZ, R14 ;  /* 0x000000ffff027224 */ /* 0x001fd000078e000e */
[----:B------:R-:W-:Y:S05]  /*26d40*/  WARPSYNC.COLLECTIVE R15, `(.L_x_3138) ;  /* 0x000000000f087348 */ /* 0x000fea0003c00000 */
[----:B------:R0:W1:Y:S02]  /*26d50*/  SHFL.IDX P6, R14, R13, R12, R11 ;  /* 0x0000000c0d0e7389 */ /* 0x00006400000c000b */
[----:B01----:R-:W-:Y:S01]  /*26d60*/  ENDCOLLECTIVE ;  /* 0x000000000000791b */ /* 0x003fe20003800000 */
.L_x_3138:
        /* <DEDUP_REMOVED lines=8> */
.L_x_3139:
[----:B------:R-:W-:-:S05]  /*26df0*/  @!P1 IMAD.MOV.U32 R3, RZ, RZ, R7 ;  /* 0x000000ffff039224 */ /* 0x000fca00078e0007 */
[----:B------:R-:W-:Y:S01]  /*26e00*/  @!PT LDS RZ, [RZ] ;  /* 0x00000000fffff984 */ /* 0x000fe20000000800 */
[----:B------:R-:W-:Y:S01]  /*26e10*/  @!PT LDS RZ, [RZ] ;  /* 0x00000000fffff984 */ /* 0x000fe20000000800 */
[----:B------:R-:W-:Y:S01]  /*26e20*/  @!PT LDS RZ, [RZ] ;  /* 0x00000000fffff984 */ /* 0x000fe20000000800 */
[----:B------:R-:W-:Y:S04]  /*26e30*/  @!P1 LDGSTS.E.BYPASS.LTC128B.128 [R8+0x12c00], desc[UR60][R2.64], !P3 ;  /* 0x12c0000002089fae */ /* 0x000fe8000d901d7c */
[----:B------:R-:W-:Y:S01]  /*26e40*/  @!P1 LDGSTS.E.BYPASS.LTC128B.128 [R8+0x16c00], desc[UR60][R2.64+0x80], !P2 ;  /* 0x16c0008002089fae */ /* 0x000fe2000d101d7c */
[----:B------:R-:W-:-:S03]  /*26e50*/  MOV R13, R0 ;  /* 0x00000000000d7202 */ /* 0x000fc60000000f00 */
[----:B------:R0:W-:Y:S01]  /*26e60*/  @!P1 LDGSTS.E.BYPASS.LTC128B.128 [R8+0x1ac00], desc[UR60][R2.64+0x100], !P0 ;  /* 0x1ac0010002089fae */ /* 0x0001e2000c101d7c */
[----:B------:R-:W-:Y:S02]  /*26e70*/  ISETP.GE.AND P1, PT, R6, R5, PT ;  /* 0x000000050600720c */ /* 0x000fe40003f26270 */
[----:B------:R-:W-:Y:S01]  /*26e80*/  IADD3 R6, R17, 0x30, RZ ;  /* 0x0000003011067810 */ /* 0x000fe20007ffe0ff */
[----:B0-----:R-:W-:-:S10]  /*26e90*/  IMAD.MOV.U32 R2, RZ, RZ, R14 ;  /* 0x000000ffff027224 */ /* 0x001fd400078e000e */
[----:B------:R-:W-:Y:S05]  /*26ea0*/  WARPSYNC.COLLECTIVE R15, `(.L_x_3140) ;  /* 0x000000000f087348 */ /* 0x000fea0003c00000 */
[----:B------:R0:W1:Y:S02]  /*26eb0*/  SHFL.IDX P6, R14, R13, R12, R11 ;  /* 0x0000000c0d0e7389 */ /* 0x00006400000c000b */
[----:B01----:R-:W-:Y:S01]  /*26ec0*/  ENDCOLLECTIVE ;  /* 0x000000000000791b */ /* 0x003fe20003800000 */
.L_x_3140:
        /* <DEDUP_REMOVED lines=8> */
.L_x_3141:
        /* <DEDUP_REMOVED lines=14> */
.L_x_3142:
        /* <DEDUP_REMOVED lines=8> */
.L_x_3143:
        /* <DEDUP_REMOVED lines=14> */
.L_x_3144:
        /* <DEDUP_REMOVED lines=8> */
.L_x_3145:
        /* <DEDUP_REMOVED lines=14> */
.L_x_3146:
        /* <DEDUP_REMOVED lines=8> */
.L_x_3147:
        /* <DEDUP_REMOVED lines=13> */
.L_x_3148:
        /* <DEDUP_REMOVED lines=8> */
.L_x_3149:
        /* <DEDUP_REMOVED lines=12> */
.L_x_3150:
[----:B------:R-:W-:Y:S05]  /*27580*/  BRA `(.L_x_3151) ;  /* 0xffffffa800f87947 */ /* 0x000fea000383ffff */
.L_x_3004:
[----:B0-----:R0:W1:Y:S02]  /*27590*/  SYNCS.PHASECHK.TRANS64.TRYWAIT P0, [R22+URZ+0x30820], R3 ;  /* 0x03082003160075a7 */ /* 0x001064000800017f */
[----:B-1----:R-:W-:Y:S05]  /*275a0*/  @!P0 NANOSLEEP.SYNCS 0x989680 ;  /* 0x009896800000895d */ /* 0x002fea0003900000 */
[----:B------:R-:W1:Y:S02]  /*275b0*/  @!P0 SYNCS.PHASECHK.TRANS64 P0, [R22+URZ+0x30820], R3 ;  /* 0x03082003160085a7 */ /* 0x000e64000800007f */
[----:B-1----:R-:W-:Y:S05]  /*275c0*/  @!P0 BRA `(.L_x_3004) ;  /* 0xfffffffc00f08947 */ /* 0x002fea000383ffff */
[----:B------:R-:W-:Y:S05]  /*275d0*/  BRA `(.L_x_3152) ;  /* 0xffffffac00687947 */ /* 0x000fea000383ffff */
.L_x_3009:
[----:B0-----:R0:W1:Y:S02]  /*275e0*/  SYNCS.PHASECHK.TRANS64.TRYWAIT P0, [R7+URZ+0x30840], R2 ;  /* 0x03084002070075a7 */ /* 0x001064000800017f */
[----:B-1----:R-:W-:Y:S05]  /*275f0*/  @!P0 NANOSLEEP.SYNCS 0x989680 ;  /* 0x009896800000895d */ /* 0x002fea0003900000 */
[----:B------:R-:W1:Y:S02]  /*27600*/  @!P0 SYNCS.PHASECHK.TRANS64 P0, [R7+URZ+0x30840], R2 ;  /* 0x03084002070085a7 */ /* 0x000e64000800007f */
[----:B-1----:R-:W-:Y:S05]  /*27610*/  @!P0 BRA `(.L_x_3009) ;  /* 0xfffffffc00f08947 */ /* 0x002fea000383ffff */
[----:B------:R-:W-:Y:S05]  /*27620*/  BRA `(.L_x_3153) ;  /* 0xffffffb000487947 */ /* 0x000fea000383ffff */
.L_x_3010:
        /* <DEDUP_REMOVED lines=8> */
.L_x_3155:
[----:B------:R-:W-:Y:S05]  /*276b0*/  BSYNC B1 ;  /* 0x0000000000017941 */ /* 0x000fea0003800000 */
.L_x_3154:
        /* <DEDUP_REMOVED lines=11> */
.L_x_3156:
[----:B------:R-:W-:Y:S01]  /*27770*/  LEA R5, R5, R22, 0x1 ;  /* 0x0000001605057211 */ /* 0x000fe200078e08ff */
[----:B------:R-:W-:Y:S01]  /*27780*/  IMAD.MOV.U32 R13, RZ, RZ, R6 ;  /* 0x000000ffff0d7224 */ /* 0x000fe200078e0006 */
[----:B------:R-:W-:Y:S01]  /*27790*/  MOV R12, 0x1 ;  /* 0x00000001000c7802 */ /* 0x000fe20000000f00 */
[----:B------:R-:W-:-:S07]  /*277a0*/  IMAD.MOV.U32 R2, RZ, RZ, R14 ;  /* 0x000000ffff027224 */ /* 0x000fce00078e000e */
[----:B------:R-:W-:Y:S05]  /*277b0*/  WARPSYNC.COLLECTIVE R15, `(.L_x_3157) ;  /* 0x000000000f087348 */ /* 0x000fea0003c00000 */
[----:B------:R0:W1:Y:S02]  /*277c0*/  SHFL.IDX P6, R14, R13, R12, R11 ;  /* 0x0000000c0d0e7389 */ /* 0x00006400000c000b */
[----:B01----:R-:W-:Y:S01]  /*277d0*/  ENDCOLLECTIVE ;  /* 0x000000000000791b */ /* 0x003fe20003800000 */
.L_x_3157:
        /* <DEDUP_REMOVED lines=17> */
.L_x_3158:
[----:B------:R-:W-:Y:S01]  /*278f0*/  IMAD.MOV.U32 R13, RZ, RZ, R6 ;  /* 0x000000ffff0d7224 */ /* 0x000fe200078e0006 */
[----:B------:R-:W-:Y:S01]  /*27900*/  MOV R12, 0x2 ;  /* 0x00000002000c7802 */ /* 0x000fe20000000f00 */
[----:B------:R-:W-:-:S07]  /*27910*/  IMAD.MOV.U32 R2, RZ, RZ, R14 ;  /* 0x000000ffff027224 */ /* 0x000fce00078e000e */
[----:B------:R-:W-:Y:S05]  /*27920*/  WARPSYNC.COLLECTIVE R15, `(.L_x_3159) ;  /* 0x000000000f087348 */ /* 0x000fea0003c00000 */
[----:B------:R0:W1:Y:S02]  /*27930*/  SHFL.IDX P6, R14, R13, R12, R11 ;  /* 0x0000000c0d0e7389 */ /* 0x00006400000c000b */
[----:B01----:R-:W-:Y:S01]  /*27940*/  ENDCOLLECTIVE ;  /* 0x000000000000791b */ /* 0x003fe20003800000 */
.L_x_3159:
        /* <DEDUP_REMOVED lines=13> */
.L_x_3160:
[----:B------:R-:W-:Y:S01]  /*27a20*/  IMAD.MOV.U32 R13, RZ, RZ, R6 ;  /* 0x000000ffff0d7224 */ /* 0x000fe200078e0006 */
[----:B------:R-:W-:Y:S01]  /*27a30*/  MOV R12, 0x3 ;  /* 0x00000003000c7802 */ /* 0x000fe20000000f00 */
[----:B------:R-:W-:-:S07]  /*27a40*/  IMAD.MOV.U32 R2, RZ, RZ, R14 ;  /* 0x000000ffff027224 */ /* 0x000fce00078e000e */
[----:B------:R-:W-:Y:S05]  /*27a50*/  WARPSYNC.COLLECTIVE R15, `(.L_x_3161) ;  /* 0x000000000f087348 */ /* 0x000fea0003c00000 */
[----:B------:R0:W1:Y:S02]  /*27a60*/  SHFL.IDX P6, R14, R13, R12, R11 ;  /* 0x0000000c0d0e7389 */ /* 0x00006400000c000b */
[----:B01----:R-:W-:Y:S01]  /*27a70*/  ENDCOLLECTIVE ;  /* 0x000000000000791b */ /* 0x003fe20003800000 */
.L_x_3161:
        /* <DEDUP_REMOVED lines=13> */
.L_x_3162:
[----:B------:R-:W-:Y:S01]  /*27b50*/  IMAD.MOV.U32 R13, RZ, RZ, R6 ;  /* 0x000000ffff0d7224 */ /* 0x000fe200078e0006 */
[----:B------:R-:W-:Y:S01]  /*27b60*/  MOV R12, 0x4 ;  /* 0x00000004000c7802 */ /* 0x000fe20000000f00 */
[----:B------:R-:W-:-:S07]  /*27b70*/  IMAD.MOV.U32 R2, RZ, RZ, R14 ;  /* 0x000000ffff027224 */ /* 0x000fce00078e000e */
[----:B------:R-:W-:Y:S05]  /*27b80*/  WARPSYNC.COLLECTIVE R15, `(.L_x_3163) ;  /* 0x000000000f087348 */ /* 0x000fea0003c00000 */
[----:B------:R0:W1:Y:S02]  /*27b90*/  SHFL.IDX P6, R14, R13, R12, R11 ;  /* 0x0000000c0d0e7389 */ /* 0x00006400000c000b */
[----:B01----:R-:W-:Y:S01]  /*27ba0*/  ENDCOLLECTIVE ;  /* 0x000000000000791b */ /* 0x003fe20003800000 */
.L_x_3163:
        /* <DEDUP_REMOVED lines=13> */
.L_x_3164:
        /* <DEDUP_REMOVED lines=15> */
.L_x_3165:
        /* <DEDUP_REMOVED lines=9> */
.L_x_3166:
[----:B------:R-:W-:Y:S01]  /*27e00*/  IMAD.MOV.U32 R2, RZ, RZ, R14 ;  /* 0x000000ffff027224 */ /* 0x000fe200078e000e */
[----:B------:R-:W-:Y:S06]  /*27e10*/  BRA `(.L_x_3167) ;  /* 0xffffffac005c7947 */ /* 0x000fec000383ffff */
.L_x_3015:
[----:B0-----:R0:W2:Y:S02]  /*27e20*/  SYNCS.PHASECHK.TRANS64.TRYWAIT P0, [R6+URZ+0x30860], R2 ;  /* 0x03086002060075a7 */ /* 0x0010a4000800017f */
[----:B--2---:R-:W-:Y:S05]  /*27e30*/  @!P0 NANOSLEEP.SYNCS 0x989680 ;  /* 0x009896800000895d */ /* 0x004fea0003900000 */
[----:B------:R-:W2:Y:S02]  /*27e40*/  @!P0 SYNCS.PHASECHK.TRANS64 P0, [R6+URZ+0x30860], R2 ;  /* 0x03086002060085a7 */ /* 0x000ea4000800007f */
[----:B--2---:R-:W-:Y:S05]  /*27e50*/  @!P0 BRA `(.L_x_3015) ;  /* 0xfffffffc00f08947 */ /* 0x004fea000383ffff */
[----:B------:R-:W-:Y:S05]  /*27e60*/  BRA `(.L_x_3168) ;  /* 0xffffffac00c47947 */ /* 0x000fea000383ffff */
.L_x_3016:
        /* <DEDUP_REMOVED lines=8> */
.L_x_3170:
[----:B------:R-:W-:Y:S05]  /*27ef0*/  BSYNC B1 ;  /* 0x0000000000017941 */ /* 0x000fea0003800000 */
.L_x_3169:
        /* <DEDUP_REMOVED lines=9> */
.L_x_3171:
[----:B------:R-:W-:Y:S01]  /*27f90*/  MOV R13, R24 ;  /* 0x00000018000d7202 */ /* 0x000fe20000000f00 */
[----:B------:R-:W-:Y:S02]  /*27fa0*/  IMAD.MOV.U32 R12, RZ, RZ, 0x1 ;  /* 0x00000001ff0c7424 */ /* 0x000fe400078e00ff */
[----:B------:R-:W-:-:S07]  /*27fb0*/  IMAD.MOV.U32 R2, RZ, RZ, R14 ;  /* 0x000000ffff027224 */ /* 0x000fce00078e000e */
[----:B------:R-:W-:Y:S05]  /*27fc0*/  WARPSYNC.COLLECTIVE R15, `(.L_x_3172) ;  /* 0x000000000f087348 */ /* 0x000fea0003c00000 */
[----:B------:R0:W1:Y:S02]  /*27fd0*/  SHFL.IDX P6, R14, R13, R12, R11 ;  /* 0x0000000c0d0e7389 */ /* 0x00006400000c000b */
[----:B01----:R-:W-:Y:S01]  /*27fe0*/  ENDCOLLECTIVE ;  /* 0x000000000000791b */ /* 0x003fe20003800000 */
.L_x_3172:
        /* <DEDUP_REMOVED lines=16> */
.L_x_3173:
[----:B------:R-:W-:Y:S01]  /*280f0*/  MOV R13, R24 ;  /* 0x00000018000d7202 */ /* 0x000fe20000000f00 */
[----:B------:R-:W-:Y:S01]  /*28100*/  IMAD.MOV.U32 R12, RZ, RZ, 0x2 ;  /* 0x00000002ff0c7424 */ /* 0x000fe200078e00ff */
[----:B------:R-:W-:-:S07]  /*28110*/  MOV R2, R14 ;  /* 0x0000000e00027202 */ /* 0x000fce0000000f00 */
[----:B------:R-:W-:Y:S05]  /*28120*/  WARPSYNC.COLLECTIVE R15, `(.L_x_3174) ;  /* 0x000000000f087348 */ /* 0x000fea0003c00000 */
[----:B------:R0:W1:Y:S02]  /*28130*/  SHFL.IDX P6, R14, R13, R12, R11 ;  /* 0x0000000c0d0e7389 */ /* 0x00006400000c000b */
[----:B01----:R-:W-:Y:S01]  /*28140*/  ENDCOLLECTIVE ;  /* 0x000000000000791b */ /* 0x003fe20003800000 */
.L_x_3174:
        /* <DEDUP_REMOVED lines=16> */
.L_x_3175:
[----:B------:R-:W-:Y:S01]  /*28250*/  MOV R13, R24 ;  /* 0x00000018000d7202 */ /* 0x000fe20000000f00 */
[----:B------:R-:W-:Y:S01]  /*28260*/  IMAD.MOV.U32 R12, RZ, RZ, 0x3 ;  /* 0x00000003ff0c7424 */ /* 0x000fe200078e00ff */
[----:B------:R-:W-:-:S07]  /*28270*/  MOV R2, R14 ;  /* 0x0000000e00027202 */ /* 0x000fce0000000f00 */
[----:B------:R-:W-:Y:S05]  /*28280*/  WARPSYNC.COLLECTIVE R15, `(.L_x_3176) ;  /* 0x000000000f087348 */ /* 0x000fea0003c00000 */
[----:B------:R0:W1:Y:S02]  /*28290*/  SHFL.IDX P6, R14, R13, R12, R11 ;  /* 0x0000000c0d0e7389 */ /* 0x00006400000c000b */
[----:B01----:R-:W-:Y:S01]  /*282a0*/  ENDCOLLECTIVE ;  /* 0x000000000000791b */ /* 0x003fe20003800000 */
.L_x_3176:
        /* <DEDUP_REMOVED lines=16> */
.L_x_3177:
[----:B------:R-:W-:Y:S01]  /*283b0*/  MOV R13, R24 ;  /* 0x00000018000d7202 */ /* 0x000fe20000000f00 */
[----:B------:R-:W-:Y:S01]  /*283c0*/  IMAD.MOV.U32 R12, RZ, RZ, 0x4 ;  /* 0x00000004ff0c7424 */ /* 0x000fe200078e00ff */
[----:B------:R-:W-:-:S07]  /*283d0*/  MOV R2, R14 ;  /* 0x0000000e00027202 */ /* 0x000fce0000000f00 */
[----:B------:R-:W-:Y:S05]  /*283e0*/  WARPSYNC.COLLECTIVE R15, `(.L_x_3178) ;  /* 0x000000000f087348 */ /* 0x000fea0003c00000 */
[----:B------:R0:W1:Y:S02]  /*283f0*/  SHFL.IDX P6, R14, R13, R12, R11 ;  /* 0x0000000c0d0e7389 */ /* 0x00006400000c000b */
[----:B01----:R-:W-:Y:S01]  /*28400*/  ENDCOLLECTIVE ;  /* 0x000000000000791b */ /* 0x003fe20003800000 */
.L_x_3178:
        /* <DEDUP_REMOVED lines=16> */
.L_x_3179:
[----:B------:R-:W-:Y:S01]  /*28510*/  MOV R13, R24 ;  /* 0x00000018000d7202 */ /* 0x000fe20000000f00 */
[----:B------:R-:W-:Y:S01]  /*28520*/  IMAD.MOV.U32 R12, RZ, RZ, 0x5 ;  /* 0x00000005ff0c7424 */ /* 0x000fe200078e00ff */
[----:B------:R-:W-:-:S07]  /*28530*/  MOV R2, R14 ;  /* 0x0000000e00027202 */ /* 0x000fce0000000f00 */
[----:B------:R-:W-:Y:S05]  /*28540*/  WARPSYNC.COLLECTIVE R15, `(.L_x_3180) ;  /* 0x000000000f087348 */ /* 0x000fea0003c00000 */
[----:B------:R0:W1:Y:S02]  /*28550*/  SHFL.IDX P6, R14, R13, R12, R11 ;  /* 0x0000000c0d0e7389 */ /* 0x00006400000c000b */
[----:B01----:R-:W-:Y:S01]  /*28560*/  ENDCOLLECTIVE ;  /* 0x000000000000791b */ /* 0x003fe20003800000 */
.L_x_3180:
        /* <DEDUP_REMOVED lines=13> */
.L_x_3181:
[----:B------:R-:W-:Y:S01]  /*28640*/  @!PT LDS RZ, [RZ] ;  /* 0x00000000fffff984 */ /* 0x000fe20000000800 */
[----:B------:R-:W-:Y:S01]  /*28650*/  @!PT LDS RZ, [RZ] ;  /* 0x00000000fffff984 */ /* 0x000fe20000000800 */
[----:B------:R-:W-:Y:S01]  /*28660*/  @!PT LDS RZ, [RZ] ;  /* 0x00000000fffff984 */ /* 0x000fe20000000800 */
[----:B------:R0:W-:Y:S01]  /*28670*/  LDGSTS.E.BYPASS.LTC128B.128 [R5+0x5400], desc[UR60][R2.64+0x80], !P0 ;  /* 0x0540008002057fae */ /* 0x0001e2000c101d7c */
[----:B------:R-:W-:-:S13]  /*28680*/  ISETP.LT.OR P0, PT, R7, 0x41, P1 ;  /* 0x000000410700780c */ /* 0x000fda0000f01670 */
[----:B------:R0:W-:Y:S01]  /*28690*/  LDGSTS.E.BYPASS.LTC128B.128 [R5+0x8400], desc[UR60][R2.64+0x100], !P0 ;  /* 0x0840010002057fae */ /* 0x0001e2000c101d7c */
[----:B------:R-:W-:Y:S05]  /*286a0*/  BRA `(.L_x_3182) ;  /* 0xffffffa800b07947 */ /* 0x000fea000383ffff */
.L_x_3024:
[----:B0-----:R0:W1:Y:S02]  /*286b0*/  SYNCS.PHASECHK.TRANS64.TRYWAIT P0, [R0+URZ+0x30860], R3 ;  /* 0x03086003000075a7 */ /* 0x001064000800017f */
[----:B-1----:R-:W-:Y:S05]  /*286c0*/  @!P0 NANOSLEEP.SYNCS 0x989680 ;  /* 0x009896800000895d */ /* 0x002fea0003900000 */
[----:B------:R-:W1:Y:S02]  /*286d0*/  @!P0 SYNCS.PHASECHK.TRANS64 P0, [R0+URZ+0x30860], R3 ;  /* 0x03086003000085a7 */ /* 0x000e64000800007f */
[----:B-1----:R-:W-:Y:S05]  /*286e0*/  @!P0 BRA `(.L_x_3024) ;  /* 0xfffffffc00f08947 */ /* 0x002fea000383ffff */
[----:B------:R-:W-:Y:S05]  /*286f0*/  BRA `(.L_x_3183) ;  /* 0xffffffac00d87947 */ /* 0x000fea000383ffff */
.L_x_3025:
        /* <DEDUP_REMOVED lines=8> */
.L_x_3185:
[----:B------:R-:W-:Y:S05]  /*28780*/  BSYNC B0 ;  /* 0x0000000000007941 */ /* 0x000fea0003800000 */
.L_x_3184:
        /* <DEDUP_REMOVED lines=10> */
.L_x_3186:
        /* <DEDUP_REMOVED lines=13> */
.L_x_3187:
        /* <DEDUP_REMOVED lines=13> */
.L_x_3188:
[----:B------:R-:W-:Y:S01]  /*289d0*/  IMAD.MOV.U32 R13, RZ, RZ, R24 ;  /* 0x000000ffff0d7224 */ /* 0x000fe200078e0018 */
[----:B------:R-:W-:Y:S02]  /*289e0*/  MOV R12, 0x2 ;  /* 0x00000002000c7802 */ /* 0x000fe40000000f00 */
[----:B------:R-:W-:-:S13]  /*289f0*/  IADD3 R2, P4, R14, R5, RZ ;  /* 0x000000050e027210 */ /* 0x000fda0007f9e0ff */
[----:B------:R-:W-:Y:S05]  /*28a00*/  WARPSYNC.COLLECTIVE R15, `(.L_x_3189) ;  /* 0x000000000f087348 */ /* 0x000fea0003c00000 */
[----:B------:R0:W1:Y:S02]  /*28a10*/  SHFL.IDX P6, R14, R13, R12, R11 ;  /* 0x0000000c0d0e7389 */ /* 0x00006400000c000b */
[----:B01----:R-:W-:Y:S01]  /*28a20*/  ENDCOLLECTIVE ;  /* 0x000000000000791b */ /* 0x003fe20003800000 */
.L_x_3189:
        /* <DEDUP_REMOVED lines=15> */
.L_x_3190:
[----:B------:R-:W-:Y:S01]  /*28b20*/  MOV R13, R24 ;  /* 0x00000018000d7202 */ /* 0x000fe20000000f00 */
[----:B------:R-:W-:Y:S01]  /*28b30*/  IMAD.MOV.U32 R12, RZ, RZ, 0x3 ;  /* 0x00000003ff0c7424 */ /* 0x000fe200078e00ff */
[----:B------:R-:W-:-:S13]  /*28b40*/  IADD3 R2, P4, R14, R5, RZ ;  /* 0x000000050e027210 */ /* 0x000fda0007f9e0ff */
[----:B------:R-:W-:Y:S05]  /*28b50*/  WARPSYNC.COLLECTIVE R15, `(.L_x_3191) ;  /* 0x000000000f087348 */ /* 0x000fea0003c00000 */
[----:B------:R0:W1:Y:S02]  /*28b60*/  SHFL.IDX P6, R14, R13, R12, R11 ;  /* 0x0000000c0d0e7389 */ /* 0x00006400000c000b */
[----:B01----:R-:W-:Y:S01]  /*28b70*/  ENDCOLLECTIVE ;  /* 0x000000000000791b */ /* 0x003fe20003800000 */
.L_x_3191:
        /* <DEDUP_REMOVED lines=15> */
.L_x_3192:
[----:B------:R-:W-:Y:S01]  /*28c70*/  IMAD.MOV.U32 R13, RZ, RZ, R24 ;  /* 0x000000ffff0d7224 */ /* 0x000fe200078e0018 */
[----:B------:R-:W-:Y:S02]  /*28c80*/  MOV R12, 0x4 ;  /* 0x00000004000c7802 */ /* 0x000fe40000000f00 */
[----:B------:R-:W-:-:S13]  /*28c90*/  IADD3 R2, P4, R14, R5, RZ ;  /* 0x000000050e027210 */ /* 0x000fda0007f9e0ff */
[----:B------:R-:W-:Y:S05]  /*28ca0*/  WARPSYNC.COLLECTIVE R15, `(.L_x_3193) ;  /* 0x000000000f087348 */ /* 0x000fea0003c00000 */
[----:B------:R0:W1:Y:S02]  /*28cb0*/  SHFL.IDX P6, R14, R13, R12, R11 ;  /* 0x0000000c0d0e7389 */ /* 0x00006400000c000b */
[----:B01----:R-:W-:Y:S01]  /*28cc0*/  ENDCOLLECTIVE ;  /* 0x000000000000791b */ /* 0x003fe20003800000 */
.L_x_3193:
        /* <DEDUP_REMOVED lines=15> */
.L_x_3194:
[----:B------:R-:W-:Y:S01]  /*28dc0*/  MOV R13, R24 ;  /* 0x00000018000d7202 */ /* 0x000fe20000000f00 */
[----:B------:R-:W-:Y:S01]  /*28dd0*/  IMAD.MOV.U32 R12, RZ, RZ, 0x5 ;  /* 0x00000005ff0c7424 */ /* 0x000fe200078e00ff */
[----:B------:R-:W-:-:S13]  /*28de0*/  IADD3 R2, P4, R14, R5, RZ ;  /* 0x000000050e027210 */ /* 0x000fda0007f9e0ff */
[----:B------:R-:W-:Y:S05]  /*28df0*/  WARPSYNC.COLLECTIVE R15, `(.L_x_3195) ;  /* 0x000000000f087348 */ /* 0x000fea0003c00000 */
[----:B------:R0:W1:Y:S02]  /*28e00*/  SHFL.IDX P6, R14, R13, R12, R11 ;  /* 0x0000000c0d0e7389 */ /* 0x00006400000c000b */
[----:B01----:R-:W-:Y:S01]  /*28e10*/  ENDCOLLECTIVE ;  /* 0x000000000000791b */ /* 0x003fe20003800000 */
.L_x_3195:
        /* <DEDUP_REMOVED lines=14> */
.L_x_3196:
[----:B------:R-:W-:Y:S05]  /*28f00*/  BRA `(.L_x_3197) ;  /* 0xffffffa800dc7947 */ /* 0x000fea000383ffff */
.L_x_3030:
        /* <DEDUP_REMOVED lines=8> */
.L_x_3199:
[----:B------:R-:W-:Y:S05]  /*28f90*/  BSYNC B0 ;  /* 0x0000000000007941 */ /* 0x000fea0003800000 */
.L_x_3198:
        /* <DEDUP_REMOVED lines=9> */
.L_x_3200:
[----:B------:R-:W-:Y:S02]  /*29030*/  ULDC UR4, c[0x0][0xc3c] ;  /* 0x00030f0000047ab9 */ /* 0x000fe40000000800 */
[----:B------:R-:W-:-:S13]  /*29040*/  ISETP.GE.OR P1, PT, R5, UR4, !P0 ;  /* 0x0000000405007c0c */ /* 0x000fda000c726670 */
[----:B------:R-:W0:Y:S01]  /*29050*/  @!P1 LDC.64 R2, c[0x0][0xc80] ;  /* 0x00032000ff029b82 */ /* 0x000e220000000a00 */
[----:B------:R-:W-:Y:S01]  /*29060*/  MOV R11, RZ ;  /* 0x000000ff000b7202 */ /* 0x000fe20000000f00 */
        /* <DEDUP_REMOVED lines=14> */
.L_x_3201:
[----:B------:R-:W-:Y:S01]  /*29150*/  IMAD.MOV.U32 R12, RZ, RZ, 0x2 ;  /* 0x00000002ff0c7424 */ /* 0x000fe200078e00ff */
[----:B------:R-:W-:-:S05]  /*29160*/  SEL R6, R14, RZ, P1 ;  /* 0x000000ff0e067207 */ /* 0x000fca0000800000 */
[----:B------:R-:W-:-:S05]  /*29170*/  IMAD.IADD R6, R5, 0x1, R6 ;  /* 0x0000000105067824 */ /* 0x000fca00078e0206 */
[----:B------:R-:W-:-:S07]  /*29180*/  MOV R13, R6 ;  /* 0x00000006000d7202 */ /* 0x000fce0000000f00 */
[----:B------:R-:W-:Y:S05]  /*29190*/  WARPSYNC.COLLECTIVE R15, `(.L_x_3202) ;  /* 0x000000000f087348 */ /* 0x000fea0003c00000 */
[----:B------:R0:W1:Y:S02]  /*291a0*/  SHFL.UP P6, R14, R13, R12, R11 ;  /* 0x0400000c0d0e7389 */ /* 0x00006400000c000b */
[----:B01----:R-:W-:Y:S01]  /*291b0*/  ENDCOLLECTIVE ;  /* 0x000000000000791b */ /* 0x003fe20003800000 */
.L_x_3202:
[----:B------:R-:W-:Y:S02]  /*291c0*/  MOV R12, 0x4 ;  /* 0x00000004000c7802 */ /* 0x000fe40000000f00 */
[----:B------:R-:W-:-:S04]  /*291d0*/  SEL R7, R14, RZ, P2 ;  /* 0x000000ff0e077207 */ /* 0x000fc80001000000 */
[----:B------:R-:W-:-:S05]  /*291e0*/  IADD3 R7, R6, R7, RZ ;  /* 0x0000000706077210 */ /* 0x000fca0007ffe0ff */
[----:B------:R-:W-:-:S07]  /*291f0*/  IMAD.MOV.U32 R13, RZ, RZ, R7 ;  /* 0x000000ffff0d7224 */ /* 0x000fce00078e0007 */
[----:B------:R-:W-:Y:S05]  /*29200*/  WARPSYNC.COLLECTIVE R15, `(.L_x_3203) ;  /* 0x000000000f087348 */ /* 0x000fea0003c00000 */
[----:B------:R0:W1:Y:S02]  /*29210*/  SHFL.UP P6, R14, R13, R12, R11 ;  /* 0x0400000c0d0e7389 */ /* 0x00006400000c000b */
[----:B01----:R-:W-:Y:S01]  /*29220*/  ENDCOLLECTIVE ;  /* 0x000000000000791b */ /* 0x003fe20003800000 */
.L_x_3203:
[----:B------:R-:W-:Y:S01]  /*29230*/  IMAD.MOV.U32 R12, RZ, RZ, 0x8 ;  /* 0x00000008ff0c7424 */ /* 0x000fe200078e00ff */
[----:B------:R-:W-:-:S05]  /*29240*/  SEL R2, R14, RZ, P3 ;  /* 0x000000ff0e027207 */ /* 0x000fca0001800000 */
[----:B------:R-:W-:-:S05]  /*29250*/  IMAD.IADD R2, R7, 0x1, R2 ;  /* 0x0000000107027824 */ /* 0x000fca00078e0202 */
[----:B------:R-:W-:-:S07]  /*29260*/  MOV R13, R2 ;  /* 0x00000002000d7202 */ /* 0x000fce0000000f00 */
[----:B------:R-:W-:Y:S05]  /*29270*/  WARPSYNC.COLLECTIVE R15, `(.L_x_3204) ;  /* 0x000000000f087348 */ /* 0x000fea0003c00000 */
[----:B------:R0:W1:Y:S02]  /*29280*/  SHFL.UP P6, R14, R13, R12, R11 ;  /* 0x0400000c0d0e7389 */ /* 0x00006400000c000b */
[----:B01----:R-:W-:Y:S01]  /*29290*/  ENDCOLLECTIVE ;  /* 0x000000000000791b */ /* 0x003fe20003800000 */
.L_x_3204:
[----:B------:R-:W-:Y:S02]  /*292a0*/  MOV R12, 0x10 ;  /* 0x00000010000c7802 */ /* 0x000fe40000000f00 */
[----:B------:R-:W-:-:S04]  /*292b0*/  SEL R3, R14, RZ, P4 ;  /* 0x000000ff0e037207 */ /* 0x000fc80002000000 */
[----:B------:R-:W-:-:S05]  /*292c0*/  IADD3 R3, R2, R3, RZ ;  /* 0x0000000302037210 */ /* 0x000fca0007ffe0ff */
[----:B------:R-:W-:-:S07]  /*292d0*/  IMAD.MOV.U32 R13, RZ, RZ, R3 ;  /* 0x000000ffff0d7224 */ /* 0x000fce00078e0003 */
[----:B------:R-:W-:Y:S05]  /*292e0*/  WARPSYNC.COLLECTIVE R15, `(.L_x_3205) ;  /* 0x000000000f087348 */ /* 0x000fea0003c00000 */
[----:B------:R0:W1:Y:S02]  /*292f0*/  SHFL.UP P6, R14, R13, R12, R11 ;  /* 0x0400000c0d0e7389 */ /* 0x00006400000c000b */
[----:B01----:R-:W-:Y:S01]  /*29300*/  ENDCOLLECTIVE ;  /* 0x000000000000791b */ /* 0x003fe20003800000 */
.L_x_3205:
        /* <DEDUP_REMOVED lines=8> */
.L_x_3206:
[----:B------:R-:W-:Y:S05]  /*29390*/  BRA `(.L_x_3207) ;  /* 0xffffffa800f47947 */ /* 0x000fea000383ffff */
.L_x_3035:
        /* <DEDUP_REMOVED lines=8> */
.L_x_3209:
[----:B------:R-:W-:Y:S05]  /*29420*/  BSYNC B0 ;  /* 0x0000000000007941 */ /* 0x000fea0003800000 */
.L_x_3208:
        /* <DEDUP_REMOVED lines=8> */
.L_x_3210:
[----:B------:R-:W-:Y:S01]  /*294b0*/  IMAD.MOV.U32 R12, RZ, RZ, 0x4 ;  /* 0x00000004ff0c7424 */ /* 0x000fe200078e00ff */
[----:B------:R-:W-:-:S05]  /*294c0*/  SEL R2, R14, RZ, P2 ;  /* 0x000000ff0e027207 */ /* 0x000fca0001000000 */
[----:B------:R-:W-:-:S05]  /*294d0*/  IMAD.IADD R2, R13, 0x1, R2 ;  /* 0x000000010d027824 */ /* 0x000fca00078e0202 */
[----:B------:R-:W-:-:S07]  /*294e0*/  MOV R13, R2 ;  /* 0x00000002000d7202 */ /* 0x000fce0000000f00 */
[----:B------:R-:W-:Y:S05]  /*294f0*/  WARPSYNC.COLLECTIVE R15, `(.L_x_3211) ;  /* 0x000000000f087348 */ /* 0x000fea0003c00000 */
[----:B------:R0:W1:Y:S02]  /*29500*/  SHFL.UP P6, R14, R13, R12, R11 ;  /* 0x0400000c0d0e7389 */ /* 0x00006400000c000b */
[----:B01----:R-:W-:Y:S01]  /*29510*/  ENDCOLLECTIVE ;  /* 0x000000000000791b */ /* 0x003fe20003800000 */
.L_x_3211:
[----:B------:R-:W-:Y:S02]  /*29520*/  MOV R12, 0x8 ;  /* 0x00000008000c7802 */ /* 0x000fe40000000f00 */
[----:B------:R-:W-:-:S04]  /*29530*/  SEL R3, R14, RZ, P3 ;  /* 0x000000ff0e037207 */ /* 0x000fc80001800000 */
[----:B------:R-:W-:-:S05]  /*29540*/  IADD3 R3, R2, R3, RZ ;  /* 0x0000000302037210 */ /* 0x000fca0007ffe0ff */
[----:B------:R-:W-:-:S07]  /*29550*/  IMAD.MOV.U32 R13, RZ, RZ, R3 ;  /* 0x000000ffff0d7224 */ /* 0x000fce00078e0003 */
[----:B------:R-:W-:Y:S05]  /*29560*/  WARPSYNC.COLLECTIVE R15, `(.L_x_3212) ;  /* 0x000000000f087348 */ /* 0x000fea0003c00000 */
[----:B------:R0:W1:Y:S02]  /*29570*/  SHFL.UP P6, R14, R13, R12, R11 ;  /* 0x0400000c0d0e7389 */ /* 0x00006400000c000b */
[----:B01----:R-:W-:Y:S01]  /*29580*/  ENDCOLLECTIVE ;  /* 0x000000000000791b */ /* 0x003fe20003800000 */
.L_x_3212:
[----:B------:R-:W-:Y:S01]  /*29590*/  IMAD.MOV.U32 R12, RZ, RZ, 0x10 ;  /* 0x00000010ff0c7424 */ /* 0x000fe200078e00ff */
[----:B------:R-:W-:-:S05]  /*295a0*/  SEL R4, R14, RZ, P4 ;  /* 0x000000ff0e047207 */ /* 0x000fca0002000000 */
[----:B------:R-:W-:-:S05]  /*295b0*/  IMAD.IADD R4, R3, 0x1, R4 ;  /* 0x0000000103047824 */ /* 0x000fca00078e0204 */
[----:B------:R-:W-:-:S07]  /*295c0*/  MOV R13, R4 ;  /* 0x00000004000d7202 */ /* 0x000fce0000000f00 */
[----:B------:R-:W-:Y:S05]  /*295d0*/  WARPSYNC.COLLECTIVE R15, `(.L_x_3213) ;  /* 0x000000000f087348 */ /* 0x000fea0003c00000 */
[----:B------:R0:W1:Y:S02]  /*295e0*/  SHFL.UP P6, R14, R13, R12, R11 ;  /* 0x0400000c0d0e7389 */ /* 0x00006400000c000b */
[----:B01----:R-:W-:Y:S01]  /*295f0*/  ENDCOLLECTIVE ;  /* 0x000000000000791b */ /* 0x003fe20003800000 */
.L_x_3213:
        /* <DEDUP_REMOVED lines=8> */
.L_x_3214:
[----:B------:R-:W-:Y:S05]  /*29680*/  BRA `(.L_x_3215) ;  /* 0xffffffa800d47947 */ /* 0x000fea000383ffff */
.L_x_3037:
[----:B------:R-:W-:Y:S01]  /*29690*/  BSSY B0, `(.L_x_3216) ;  /* 0x0000006000007945 */ /* 0x000fe20003800000 */
[----:B------:R-:W-:Y:S02]  /*296a0*/  PLOP3.LUT P6, PT, P6, PT, PT, 0x8, 0x0 ;  /* 0x000000000000781c */ /* 0x000fe400037ce170 */
[----:B------:R-:W-:-:S11]  /*296b0*/  MOV R15, 0xffffffff ;  /* 0xffffffff000f7802 */ /* 0x000fd60000000f00 */
[----:B01----:R-:W-:Y:S05]  /*296c0*/  WARPSYNC.COLLECTIVE R15, `(.L_x_3217) ;  /* 0x000000000f087348 */ /* 0x003fea0003c00000 */
[----:B------:R-:W-:Y:S01]  /*296d0*/  VOTE.ANY R14, PT, P6 ;  /* 0x00000000000e7806 */ /* 0x000fe200030e0100 */
[----:B01----:R-:W-:Y:S06]  /*296e0*/  ENDCOLLECTIVE ;  /* 0x000000000000791b */ /* 0x003fec0003800000 */
.L_x_3217:
[----:B------:R-:W-:Y:S05]  /*296f0*/  BSYNC B0 ;  /* 0x0000000000007941 */ /* 0x000fea0003800000 */
.L_x_3216:
        /* <DEDUP_REMOVED lines=9> */
.L_x_3218:
[----:B------:R-:W-:Y:S01]  /*29790*/  MOV R5, R14 ;  /* 0x0000000e00057202 */ /* 0x000fe20000000f00 */
[----:B------:R-:W-:Y:S06]  /*297a0*/  BRA `(.L_x_3219) ;  /* 0xffffffa800c47947 */ /* 0x000fec000383ffff */
.L_x_3039:
[----:B------:R-:W-:Y:S01]  /*297b0*/  BSSY B0, `(.L_x_3220) ;  /* 0x0000007000007945 */ /* 0x000fe20003800000 */
[----:B------:R-:W-:Y:S01]  /*297c0*/  IMAD.MOV.U32 R13, RZ, RZ, R2 ;  /* 0x000000ffff0d7224 */ /* 0x000fe200078e0002 */
[----:B------:R-:W-:Y:S01]  /*297d0*/  MOV R11, 0x1f ;  /* 0x0000001f000b7802 */ /* 0x000fe20000000f00 */
[----:B------:R-:W-:-:S07]  /*297e0*/  IMAD.MOV.U32 R15, RZ, RZ, -0x1 ;  /* 0xffffffffff0f7424 */ /* 0x000fce00078e00ff */
[----:B0123--:R-:W-:Y:S05]  /*297f0*/  WARPSYNC.COLLECTIVE R15, `(.L_x_3221) ;  /* 0x000000000f087348 */ /* 0x00ffea0003c00000 */
[----:B------:R4:W0:Y:S02]  /*29800*/  SHFL.IDX P6, R14, R13, R12, R11 ;  /* 0x0000000c0d0e7389 */ /* 0x00082400000c000b */
[----:B01234-:R-:W-:Y:S01]  /*29810*/  ENDCOLLECTIVE ;  /* 0x000000000000791b */ /* 0x01ffe20003800000 */
.L_x_3221:
[----:B------:R-:W-:Y:S05]  /*29820*/  BSYNC B0 ;  /* 0x0000000000007941 */ /* 0x000fea0003800000 */
.L_x_3220:
[----:B------:R-:W-:Y:S05]  /*29830*/  BRA `(.L_x_3038) ;  /* 0xffffffa800bc7947 */ /* 0x000fea000383ffff */
.L_x_3043:
[----:B0-----:R0:W2:Y:S02]  /*29840*/  SYNCS.PHASECHK.TRANS64.TRYWAIT P0, [R7+URZ+0x30820], R0 ;  /* 0x03082000070075a7 */ /* 0x0010a4000800017f */
[----:B--2---:R-:W-:Y:S05]  /*29850*/  @!P0 NANOSLEEP.SYNCS 0x989680 ;  /* 0x009896800000895d */ /* 0x004fea0003900000 */
[----:B------:R-:W2:Y:S02]  /*29860*/  @!P0 SYNCS.PHASECHK.TRANS64 P0, [R7+URZ+0x30820], R0 ;  /* 0x03082000070085a7 */ /* 0x000ea4000800007f */
[----:B--2---:R-:W-:Y:S05]  /*29870*/  @!P0 BRA `(.L_x_3043) ;  /* 0xfffffffc00f08947 */ /* 0x004fea000383ffff */
[----:B------:R-:W-:Y:S05]  /*29880*/  BRA `(.L_x_3222) ;  /* 0xffffffb000347947 */ /* 0x000fea000383ffff */
.L_x_3044:
[----:B------:R-:W2:Y:S01]  /*29890*/  S2R R2, SR_TID.X ;  /* 0x0000000000027919 */ /* 0x000ea20000002100 */
[----:B------:R-:W-:Y:S01]  /*298a0*/  BSSY B0, `(.L_x_3223) ;  /* 0x000000a000007945 */ /* 0x000fe20003800000 */
[----:B------:R-:W-:Y:S01]  /*298b0*/  IMAD.MOV.U32 R12, RZ, RZ, RZ ;  /* 0x000000ffff0c7224 */ /* 0x000fe200078e00ff */
[----:B------:R-:W-:Y:S01]  /*298c0*/  MOV R11, 0x1f ;  /* 0x0000001f000b7802 */ /* 0x000fe20000000f00 */
[----:B------:R-:W-:Y:S01]  /*298d0*/  IMAD.MOV.U32 R15, RZ, RZ, -0x1 ;  /* 0xffffffffff0f7424 */ /* 0x000fe200078e00ff */
[----:B--2---:R-:W-:-:S04]  /*298e0*/  SHF.R.U32.HI R2, RZ, 0x5, R2 ;  /* 0x00000005ff027819 */ /* 0x004fc80000011602 */
[----:B------:R-:W-:-:S04]  /*298f0*/  LOP3.LUT R2, R2, 0x3, RZ, 0xc0, !PT ;  /* 0x0000000302027812 */ /* 0x000fc800078ec0ff */
[----:B------:R-:W-:-:S07]  /*29900*/  MOV R13, R2 ;  /* 0x00000002000d7202 */ /* 0x000fce0000000f00 */
[----:B01-3--:R-:W-:Y:S05]  /*29910*/  WARPSYNC.COLLECTIVE R15, `(.L_x_3224) ;  /* 0x000000000f087348 */ /* 0x00bfea0003c00000 */
[----:B------:R2:W4:Y:S02]  /*29920*/  SHFL.IDX P6, R14, R13, R12, R11 ;  /* 0x0000000c0d0e7389 */ /* 0x00052400000c000b */
[----:B01234-:R-:W-:Y:S01]  /*29930*/  ENDCOLLECTIVE ;  /* 0x000000000000791b */ /* 0x01ffe20003800000 */
.L_x_3224:
[----:B------:R-:W-:Y:S05]  /*29940*/  BSYNC B0 ;  /* 0x0000000000007941 */ /* 0x000fea0003800000 */
.L_x_3223:
[----:B------:R-:W-:Y:S05]  /*29950*/  BRA `(.L_x_3225) ;  /* 0xffffffb0001c7947 */ /* 0x000fea000383ffff */
.L_x_3045:
[----:B------:R-:W-:Y:S01]  /*29960*/  BSSY B0, `(.L_x_3226) ;  /* 0x0000006000007945 */ /* 0x000fe20003800000 */
[----:B------:R-:W-:-:S07]  /*29970*/  MOV R15, 0xffffffff ;  /* 0xffffffff000f7802 */ /* 0x000fce0000000f00 */
[----:B01-3--:R-:W-:Y:S05]  /*29980*/  WARPSYNC.COLLECTIVE R15, `(.L_x_3227) ;  /* 0x000000000f0c7348 */ /* 0x00bfea0003c00000 */
[----:B------:R-:W-:Y:S02]  /*29990*/  ELECT P6, UR62, PT ;  /* 0x00000000003e782f */ /* 0x000fe400038c0000 */
[----:B------:R-:W-:Y:S01]  /*299a0*/  MOV R14, UR62 ;  /* 0x0000003e000e7c02 */ /* 0x000fe20008000f00 */
[----:B01-3--:R-:W-:Y:S10]  /*299b0*/  ENDCOLLECTIVE ;  /* 0x000000000000791b */ /* 0x00bff40003800000 */
.L_x_3227:
[----:B------:R-:W-:Y:S05]  /*299c0*/  BSYNC B0 ;  /* 0x0000000000007941 */ /* 0x000fea0003800000 */
.L_x_3226:
[----:B------:R-:W-:Y:S05]  /*299d0*/  BRA `(.L_x_3228) ;  /* 0xffffffb000107947 */ /* 0x000fea000383ffff */
.L_x_3047:
[----:B0-----:R0:W2:Y:S02]  /*299e0*/  SYNCS.PHASECHK.TRANS64.TRYWAIT P1, [R5+URZ+0x30840], R0 ;  /* 0x03084000050075a7 */ /* 0x0010a4000802017f */
[----:B--2---:R-:W-:Y:S05]  /*299f0*/  @!P1 NANOSLEEP.SYNCS 0x989680 ;  /* 0x009896800000995d */ /* 0x004fea0003900000 */
[----:B------:R-:W2:Y:S02]  /*29a00*/  @!P1 SYNCS.PHASECHK.TRANS64 P1, [R5+URZ+0x30840], R0 ;  /* 0x03084000050095a7 */ /* 0x000ea4000802007f */
[----:B--2---:R-:W-:Y:S05]  /*29a10*/  @!P1 BRA `(.L_x_3047) ;  /* 0xfffffffc00f09947 */ /* 0x004fea000383ffff */
[----:B------:R-:W-:Y:S05]  /*29a20*/  BRA `(.L_x_3229) ;  /* 0xffffffb000387947 */ /* 0x000fea000383ffff */
.L_x_3049:
[----:B--2---:R2:W4:Y:S02]  /*29a30*/  SYNCS.PHASECHK.TRANS64.TRYWAIT P1, [R3+URZ+0x30840], R2 ;  /* 0x03084002030075a7 */ /* 0x004524000802017f */
[----:B----4-:R-:W-:Y:S05]  /*29a40*/  @!P1 NANOSLEEP.SYNCS 0x989680 ;  /* 0x009896800000995d */ /* 0x010fea0003900000 */
[----:B------:R-:W4:Y:S02]  /*29a50*/  @!P1 SYNCS.PHASECHK.TRANS64 P1, [R3+URZ+0x30840], R2 ;  /* 0x03084002030095a7 */ /* 0x000f24000802007f */
[----:B----4-:R-:W-:Y:S05]  /*29a60*/  @!P1 BRA `(.L_x_3049) ;  /* 0xfffffffc00f09947 */ /* 0x010fea000383ffff */
[----:B------:R-:W-:Y:S05]  /*29a70*/  BRA `(.L_x_3230) ;  /* 0xffffffb000447947 */ /* 0x000fea000383ffff */
.L_x_3051:
[----:B----4-:R4:W0:Y:S02]  /*29a80*/  SYNCS.PHASECHK.TRANS64.TRYWAIT P1, [R5+URZ+0x30860], R0 ;  /* 0x03086000050075a7 */ /* 0x010824000802017f */
[----:B0-----:R-:W-:Y:S05]  /*29a90*/  @!P1 NANOSLEEP.SYNCS 0x989680 ;  /* 0x009896800000995d */ /* 0x001fea0003900000 */
[----:B------:R-:W0:Y:S02]  /*29aa0*/  @!P1 SYNCS.PHASECHK.TRANS64 P1, [R5+URZ+0x30860], R0 ;  /* 0x03086000050095a7 */ /* 0x000e24000802007f */
[----:B0-----:R-:W-:Y:S05]  /*29ab0*/  @!P1 BRA `(.L_x_3051) ;  /* 0xfffffffc00f09947 */ /* 0x001fea000383ffff */
[----:B------:R-:W-:Y:S05]  /*29ac0*/  BRA `(.L_x_3231) ;  /* 0xffffffb000407947 */ /* 0x000fea000383ffff */
.L_x_3232:
        /* <DEDUP_REMOVED lines=11> */
.L_x_3241:


//--------------------- .nv.global.init           --------------------------
	.section	.nv.global.init,"aw",@progbits
.nv.global.init:
	.type		$str$23,@object
	.size		$str$23,($str$24 - $str$23)
$str$23:
        /*0000*/ 	.byte	0x28, 0x61, 0x64, 0x64, 0x72, 0x65, 0x73, 0x73, 0x20, 0x26, 0x20, 0x6d, 0x61, 0x73, 0x6b, 0x29
        /*0010*/ 	.byte	0x20, 0x3d, 0x3d, 0x20, 0x30, 0x00
	.type		$str$24,@object
	.size		$str$24,(__unnamed_5 - $str$24)
$str$24:
        /*0016*/ 	.byte	0x2f, 0x74, 0x6d, 0x70, 0x2f, 0x6f, 0x73, 0x73, 0x5f, 0x6b, 0x65, 0x72, 0x6e, 0x65, 0x6c, 0x73
        /*0026*/ 	.byte	0x5f, 0x73, 0x72, 0x63, 0x2f, 0x66, 0x6c, 0x61, 0x73, 0x68, 0x5f, 0x61, 0x74, 0x74, 0x65, 0x6e
        /*0036*/ 	.byte	0x74, 0x69, 0x6f, 0x6e, 0x2f, 0x63, 0x73, 0x72, 0x63, 0x2f, 0x63, 0x75, 0x74, 0x6c, 0x61, 0x73
        /*0046*/ 	.byte	0x73, 0x2f, 0x69, 0x6e, 0x63, 0x6c, 0x75, 0x64, 0x65, 0x2f, 0x63, 0x75, 0x74, 0x65, 0x2f, 0x70
        /*0056*/ 	.byte	0x6f, 0x69, 0x6e, 0x74, 0x65, 0x72, 0x5f, 0x66, 0x6c, 0x61, 0x67, 0x67, 0x65, 0x64, 0x2e, 0x68
        /*0066*/ 	.byte	0x70, 0x70, 0x00
	.type		__unnamed_5,@object
	.size		__unnamed_5,(__unnamed_4 - __unnamed_5)
__unnamed_5:
        /* <DEDUP_REMOVED lines=24> */
	.type		__unnamed_4,@object
	.size		__unnamed_4,(__unnamed_3 - __unnamed_4)
__unnamed_4:
        /* <DEDUP_REMOVED lines=24> */
	.type		__unnamed_3,@object
	.size		__unnamed_3,(__unnamed_2 - __unnamed_3)
__unnamed_3:
        /* <DEDUP_REMOVED lines=29> */
	.type		__unnamed_2,@object
	.size		__unnamed_2,(__unnamed_1 - __unnamed_2)
__unnamed_2:
        /* <DEDUP_REMOVED lines=29> */
	.type		__unnamed_1,@object
	.size		__unnamed_1,(.L_0 - __unnamed_1)
__unnamed_1:
        /* <DEDUP_REMOVED lines=28> */
        /*08c1*/ 	.byte	0x31, 0x38, 0x34, 0x33, 0x32, 0x3e, 0x3e, 0x3e, 0x3e, 0x3e, 0x20, 0x26, 0x5d, 0x00
.L_0:


//--------------------- .nv.shared._ZN7cutlass13device_kernelIN5flash11enable_sm90INS1_16FlashAttnFwdSm90INS1_25CollectiveMainloopFwdSm90ILi2EN4cute5tupleIJNS5_1CILi1EEES8_S8_EEENS6_IJNS7_ILi128EEENS7_ILi96EEENS7_ILi192EEEEEELi192ENS_6half_tEfNS_4arch4Sm90ELb0ELb0ELb1ELb0ELb1ELb0ELb0ELb1ELb1ELb1ELb0ELb0EEENS1_21CollectiveEpilogueFwdINS6_IJSA_SC_SB_EEES9_SE_SG_Li256ELb0ELb1ELb0ELb0EEENS1_29StaticPersistentTileSchedulerILb0EEEEEEEEEvNT_6ParamsE --------------------------
	.section	.nv.shared._ZN7cutlass13device_kernelIN5flash11enable_sm90INS1_16FlashAttnFwdSm90INS1_25CollectiveMainloopFwdSm90ILi2EN4cute5tupleIJNS5_1CILi1EEES8_S8_EEENS6_IJNS7_ILi128EEENS7_ILi96EEENS7_ILi192EEEEEELi192ENS_6half_tEfNS_4arch4Sm90ELb0ELb0ELb1ELb0ELb1ELb0ELb0ELb1ELb1ELb1ELb0ELb0EEENS1_21CollectiveEpilogueFwdINS6_IJSA_SC_SB_EEES9_SE_SG_Li256ELb0ELb1ELb0ELb0EEENS1_29StaticPersistentTileSchedulerILb0EEEEEEEEEvNT_6ParamsE,"aw",@nobits
	.sectionflags	@""
	.align	16
	.zero		1024


//--------------------- .nv.shared.reserved.0     --------------------------
	.section	.nv.shared.reserved.0,"aw",@nobits
	.weak		__nv_reservedSMEM_offset_0_alias
	.size		__nv_reservedSMEM_offset_0_alias, 0, 0
	.other		__nv_reservedSMEM_offset_0_alias,@"STO_CUDA_RESERVED_SHARED STV_DEFAULT"
__nv_reservedSMEM_offset_0_alias:
	.zero		0


//--------------------- .nv.global                --------------------------
	.section	.nv.global,"aw",@nobits
.nv.global:
	.type		_ZN80_INTERNAL_4f9ab197_44_flash_fwd_hdim192_fp16_paged_softcap_sm90_cu_0106449f_33404cute1_E,@object
	.size		_ZN80_INTERNAL_4f9ab197_44_flash_fwd_hdim192_fp16_paged_softcap_sm90_cu_0106449f_33404cute1_E,(_ZN80_INTERNAL_4f9ab197_44_flash_fwd_hdim192_fp16_paged_softcap_sm90_cu_0106449f_33404cuda3std3__45__cpo6cbeginE - _ZN80_INTERNAL_4f9ab197_44_flash_fwd_hdim192_fp16_paged_softcap_sm90_cu_0106449f_33404cute1_E)
_ZN80_INTERNAL_4f9ab197_44_flash_fwd_hdim192_fp16_paged_softcap_sm90_cu_0106449f_33404cute1_E:
	.zero		1
	.type		_ZN80_INTERNAL_4f9ab197_44_flash_fwd_hdim192_fp16_paged_softcap_sm90_cu_0106449f_33404cuda3std3__45__cpo6cbeginE,@object
	.size		_ZN80_INTERNAL_4f9ab197_44_flash_fwd_hdim192_fp16_paged_softcap_sm90_cu_0106449f_33404cuda3std3__45__cpo6cbeginE,(_ZN80_INTERNAL_4f9ab197_44_flash_fwd_hdim192_fp16_paged_softcap_sm90_cu_0106449f_33404cuda3std3__48in_placeE - _ZN80_INTERNAL_4f9ab197_44_flash_fwd_hdim192_fp16_paged_softcap_sm90_cu_0106449f_33404cuda3std3__45__cpo6cbeginE)
_ZN80_INTERNAL_4f9ab197_44_flash_fwd_hdim192_fp16_paged_softcap_sm90_cu_0106449f_33404cuda3std3__45__cpo6cbeginE:
	.zero		1
	.type		_ZN80_INTERNAL_4f9ab197_44_flash_fwd_hdim192_fp16_paged_softcap_sm90_cu_0106449f_33404cuda3std3__48in_placeE,@object
	.size		_ZN80_INTERNAL_4f9ab197_44_flash_fwd_hdim192_fp16_paged_softcap_sm90_cu_0106449f_33404cuda3std3__48in_placeE,(_ZN80_INTERNAL_4f9ab197_44_flash_fwd_hdim192_fp16_paged_softcap_sm90_cu_0106449f_33404cuda3std6ranges3__45__cpo9iter_moveE - _ZN80_INTERNAL_4f9ab197_44_flash_fwd_hdim192_fp16_paged_softcap_sm90_cu_0106449f_33404cuda3std3__48in_placeE)
_ZN80_INTERNAL_4f9ab197_44_flash_fwd_hdim192_fp16_paged_softcap_sm90_cu_0106449f_33404cuda3std3__48in_placeE:
	.zero		1
	.type		_ZN80_INTERNAL_4f9ab197_44_flash_fwd_hdim192_fp16_paged_softcap_sm90_cu_0106449f_33404cuda3std6ranges3__45__cpo9iter_moveE,@object
	.size		_ZN80_INTERNAL_4f9ab197_44_flash_fwd_hdim192_fp16_paged_softcap_sm90_cu_0106449f_33404cuda3std6ranges3__45__cpo9iter_moveE,(_ZN80_INTERNAL_4f9ab197_44_flash_fwd_hdim192_fp16_paged_softcap_sm90_cu_0106449f_33404cuda3std3__45__cpo5beginE - _ZN80_INTERNAL_4f9ab197_44_flash_fwd_hdim192_fp16_paged_softcap_sm90_cu_0106449f_33404cuda3std6ranges3__45__cpo9iter_moveE)
_ZN80_INTERNAL_4f9ab197_44_flash_fwd_hdim192_fp16_paged_softcap_sm90_cu_0106449f_33404cuda3std6ranges3__45__cpo9iter_moveE:
	.zero		1
	.type		_ZN80_INTERNAL_4f9ab197_44_flash_fwd_hdim192_fp16_paged_softcap_sm90_cu_0106449f_33404cuda3std3__45__cpo5beginE,@object
	.size		_ZN80_INTERNAL_4f9ab197_44_flash_fwd_hdim192_fp16_paged_softcap_sm90_cu_0106449f_33404cuda3std3__45__cpo5beginE,(_ZN80_INTERNAL_4f9ab197_44_flash_fwd_hdim192_fp16_paged_softcap_sm90_cu_0106449f_33404cuda3std3__482_GLOBAL__N__4f9ab197_44_flash_fwd_hdim192_fp16_paged_softcap_sm90_cu_0106449f_33406ignoreE - _ZN80_INTERNAL_4f9ab197_44_flash_fwd_hdim192_fp16_paged_softcap_sm90_cu_0106449f_33404cuda3std3__45__cpo5beginE)
_ZN80_INTERNAL_4f9ab197_44_flash_fwd_hdim192_fp16_paged_softcap_sm90_cu_0106449f_33404cuda3std3__45__cpo5beginE:
	.zero		1
	.type		_ZN80_INTERNAL_4f9ab197_44_flash_fwd_hdim192_fp16_paged_softcap_sm90_cu_0106449f_33404cuda3std3__482_GLOBAL__N__4f9ab197_44_flash_fwd_hdim192_fp16_paged_softcap_sm90_cu_0106449f_33406ignoreE,@object
	.size		_ZN80_INTERNAL_4f9ab197_44_flash_fwd_hdim192_fp16_paged_softcap_sm90_cu_0106449f_33404cuda3std3__482_GLOBAL__N__4f9ab197_44_flash_fwd_hdim192_fp16_paged_softcap_sm90_cu_0106449f_33406ignoreE,(_ZN80_INTERNAL_4f9ab197_44_flash_fwd_hdim192_fp16_paged_softcap_sm90_cu_0106449f_33404cute7productE - _ZN80_INTERNAL_4f9ab197_44_flash_fwd_hdim192_fp16_paged_softcap_sm90_cu_0106449f_33404cuda3std3__482_GLOBAL__N__4f9ab197_44_flash_fwd_hdim192_fp16_paged_softcap_sm90_cu_0106449f_33406ignoreE)
_ZN80_INTERNAL_4f9ab197_44_flash_fwd_hdim192_fp16_paged_softcap_sm90_cu_0106449f_33404cuda3std3__482_GLOBAL__N__4f9ab197_44_flash_fwd_hdim192_fp16_paged_softcap_sm90_cu_0106449f_33406ignoreE:
	.zero		1
	.type		_ZN80_INTERNAL_4f9ab197_44_flash_fwd_hdim192_fp16_paged_softcap_sm90_cu_0106449f_33404cute7productE,@object
	.size		_ZN80_INTERNAL_4f9ab197_44_flash_fwd_hdim192_fp16_paged_softcap_sm90_cu_0106449f_33404cute7productE,(_ZN80_INTERNAL_4f9ab197_44_flash_fwd_hdim192_fp16_paged_softcap_sm90_cu_0106449f_33404cuda3std3__45__cpo3endE - _ZN80_INTERNAL_4f9ab197_44_flash_fwd_hdim192_fp16_paged_softcap_sm90_cu_0106449f_33404cute7productE)
_ZN80_INTERNAL_4f9ab197_44_flash_fwd_hdim192_fp16_paged_softcap_sm90_cu_0106449f_33404cute7productE:
	.zero		1
	.type		_ZN80_INTERNAL_4f9ab197_44_flash_fwd_hdim192_fp16_paged_softcap_sm90_cu_0106449f_33404cuda3std3__45__cpo3endE,@object
	.size		_ZN80_INTERNAL_4f9ab197_44_flash_fwd_hdim192_fp16_paged_softcap_sm90_cu_0106449f_33404cuda3std3__45__cpo3endE,(_ZN80_INTERNAL_4f9ab197_44_flash_fwd_hdim192_fp16_paged_softcap_sm90_cu_0106449f_33404cuda3std3__419piecewise_constructE - _ZN80_INTERNAL_4f9ab197_44_flash_fwd_hdim192_fp16_paged_softcap_sm90_cu_0106449f_33404cuda3std3__45__cpo3endE)
_ZN80_INTERNAL_4f9ab197_44_flash_fwd_hdim192_fp16_paged_softcap_sm90_cu_0106449f_33404cuda3std3__45__cpo3endE:
	.zero		1
	.type		_ZN80_INTERNAL_4f9ab197_44_flash_fwd_hdim192_fp16_paged_softcap_sm90_cu_0106449f_33404cuda3std3__419piecewise_constructE,@object
	.size		_ZN80_INTERNAL_4f9ab197_44_flash_fwd_hdim192_fp16_paged_softcap_sm90_cu_0106449f_33404cuda3std3__419piecewise_constructE,(_ZN80_INTERNAL_4f9ab197_44_flash_fwd_hdim192_fp16_paged_softcap_sm90_cu_0106449f_33404cuda3std3__45__cpo4cendE - _ZN80_INTERNAL_4f9ab197_44_flash_fwd_hdim192_fp16_paged_softcap_sm90_cu_0106449f_33404cuda3std3__419piecewise_constructE)
_ZN80_INTERNAL_4f9ab197_44_flash_fwd_hdim192_fp16_paged_softcap_sm90_cu_0106449f_33404cuda3std3__419piecewise_constructE:
	.zero		1
	.type		_ZN80_INTERNAL_4f9ab197_44_flash_fwd_hdim192_fp16_paged_softcap_sm90_cu_0106449f_33404cuda3std3__45__cpo4cendE,@object
	.size		_ZN80_INTERNAL_4f9ab197_44_flash_fwd_hdim192_fp16_paged_softcap_sm90_cu_0106449f_33404cuda3std3__45__cpo4cendE,(_ZN80_INTERNAL_4f9ab197_44_flash_fwd_hdim192_fp16_paged_softcap_sm90_cu_0106449f_33404cuda3std6ranges3__45__cpo4swapE - _ZN80_INTERNAL_4f9ab197_44_flash_fwd_hdim192_fp16_paged_softcap_sm90_cu_0106449f_33404cuda3std3__45__cpo4cendE)
_ZN80_INTERNAL_4f9ab197_44_flash_fwd_hdim192_fp16_paged_softcap_sm90_cu_0106449f_33404cuda3std3__45__cpo4cendE:
	.zero		1
	.type		_ZN80_INTERNAL_4f9ab197_44_flash_fwd_hdim192_fp16_paged_softcap_sm90_cu_0106449f_33404cuda3std6ranges3__45__cpo4swapE,@object
	.size		_ZN80_INTERNAL_4f9ab197_44_flash_fwd_hdim192_fp16_paged_softcap_sm90_cu_0106449f_33404cuda3std6ranges3__45__cpo4swapE,(.L_12 - _ZN80_INTERNAL_4f9ab197_44_flash_fwd_hdim192_fp16_paged_softcap_sm90_cu_0106449f_33404cuda3std6ranges3__45__cpo4swapE)
_ZN80_INTERNAL_4f9ab197_44_flash_fwd_hdim192_fp16_paged_softcap_sm90_cu_0106449f_33404cuda3std6ranges3__45__cpo4swapE:
	.zero		1
.L_12:


//--------------------- .nv.shared._ZN7cutlass13device_kernelIN5flash11enable_sm90INS1_16FlashAttnFwdSm90INS1_25CollectiveMainloopFwdSm90ILi2EN4cute5tupleIJNS5_1CILi1EEES8_S8_EEENS6_IJNS7_ILi128EEENS7_ILi96EEENS7_ILi192EEEEEELi192ENS_6half_tEfNS_4arch4Sm90ELb0ELb0ELb1ELb1ELb1ELb0ELb0ELb1ELb1ELb1ELb0ELb0EEENS1_21CollectiveEpilogueFwdINS6_IJSA_SC_SB_EEES9_SE_SG_Li256ELb1ELb1ELb0ELb0EEENS1_36VarlenDynamicPersistentTileSchedulerILi128ELi96ELi256ELi128ELb0ELb1ELb1ELb0ELb1ELb1EEEEEEEEEvNT_6ParamsE --------------------------
	.section	.nv.shared._ZN7cutlass13device_kernelIN5flash11enable_sm90INS1_16FlashAttnFwdSm90INS1_25CollectiveMainloopFwdSm90ILi2EN4cute5tupleIJNS5_1CILi1EEES8_S8_EEENS6_IJNS7_ILi128EEENS7_ILi96EEENS7_ILi192EEEEEELi192ENS_6half_tEfNS_4arch4Sm90ELb0ELb0ELb1ELb1ELb1ELb0ELb0ELb1ELb1ELb1ELb0ELb0EEENS1_21CollectiveEpilogueFwdINS6_IJSA_SC_SB_EEES9_SE_SG_Li256ELb1ELb1ELb0ELb0EEENS1_36VarlenDynamicPersistentTileSchedulerILi128ELi96ELi256ELi128ELb0ELb1ELb1ELb0ELb1ELb1EEEEEEEEEvNT_6ParamsE,"aw",@nobits
	.sectionflags	@""
	.align	16
	.zero		1024


//--------------------- .nv.shared._ZN7cutlass13device_kernelIN5flash11enable_sm90INS1_16FlashAttnFwdSm90INS1_25CollectiveMainloopFwdSm90ILi2EN4cute5tupleIJNS5_1CILi1EEES8_S8_EEENS6_IJNS7_ILi128EEENS7_ILi96EEENS7_ILi192EEEEEELi192ENS_6half_tEfNS_4arch4Sm90ELb0ELb0ELb1ELb1ELb1ELb1ELb0ELb1ELb1ELb1ELb0ELb0EEENS1_21CollectiveEpilogueFwdINS6_IJSA_SC_SB_EEES9_SE_SG_Li256ELb1ELb1ELb0ELb0EEENS1_36VarlenDynamicPersistentTileSchedulerILi128ELi96ELi256ELi128ELb0ELb1ELb1ELb0ELb1ELb1EEEEEEEEEvNT_6ParamsE --------------------------
	.section	.nv.shared._ZN7cutlass13device_kernelIN5flash11enable_sm90INS1_16FlashAttnFwdSm90INS1_25CollectiveMainloopFwdSm90ILi2EN4cute5tupleIJNS5_1CILi1EEES8_S8_EEENS6_IJNS7_ILi128EEENS7_ILi96EEENS7_ILi192EEEEEELi192ENS_6half_tEfNS_4arch4Sm90ELb0ELb0ELb1ELb1ELb1ELb1ELb0ELb1ELb1ELb1ELb0ELb0EEENS1_21CollectiveEpilogueFwdINS6_IJSA_SC_SB_EEES9_SE_SG_Li256ELb1ELb1ELb0ELb0EEENS1_36VarlenDynamicPersistentTileSchedulerILi128ELi96ELi256ELi128ELb0ELb1ELb1ELb0ELb1ELb1EEEEEEEEEvNT_6ParamsE,"aw",@nobits
	.sectionflags	@""
	.align	16
	.zero		1024


//--------------------- .nv.shared._ZN7cutlass13device_kernelIN5flash11enable_sm90INS1_16FlashAttnFwdSm90INS1_25CollectiveMainloopFwdSm90ILi2EN4cute5tupleIJNS5_1CILi1EEES8_S8_EEENS6_IJNS7_ILi128EEENS7_ILi96EEENS7_ILi192EEEEEELi192ENS_6half_tEfNS_4arch4Sm90ELb0ELb1ELb1ELb0ELb1ELb0ELb0ELb1ELb1ELb1ELb0ELb0EEENS1_21CollectiveEpilogueFwdINS6_IJSA_SC_SB_EEES9_SE_SG_Li256ELb0ELb1ELb0ELb0EEENS1_30DynamicPersistentTileSchedulerILi256ELi128ELb0ELb1ELb1EEEEEEEEEvNT_6ParamsE --------------------------
	.section	.nv.shared._ZN7cutlass13device_kernelIN5flash11enable_sm90INS1_16FlashAttnFwdSm90INS1_25CollectiveMainloopFwdSm90ILi2EN4cute5tupleIJNS5_1CILi1EEES8_S8_EEENS6_IJNS7_ILi128EEENS7_ILi96EEENS7_ILi192EEEEEELi192ENS_6half_tEfNS_4arch4Sm90ELb0ELb1ELb1ELb0ELb1ELb0ELb0ELb1ELb1ELb1ELb0ELb0EEENS1_21CollectiveEpilogueFwdINS6_IJSA_SC_SB_EEES9_SE_SG_Li256ELb0ELb1ELb0ELb0EEENS1_30DynamicPersistentTileSchedulerILi256ELi128ELb0ELb1ELb1EEEEEEEEEvNT_6ParamsE,"aw",@nobits
	.sectionflags	@""
	.align	16
	.zero		1024


//--------------------- .nv.shared._ZN7cutlass13device_kernelIN5flash11enable_sm90INS1_16FlashAttnFwdSm90INS1_25CollectiveMainloopFwdSm90ILi2EN4cute5tupleIJNS5_1CILi1EEES8_S8_EEENS6_IJNS7_ILi128EEENS7_ILi96EEENS7_ILi192EEEEEELi192ENS_6half_tEfNS_4arch4Sm90ELb0ELb1ELb1ELb1ELb1ELb0ELb0ELb1ELb1ELb1ELb0ELb0EEENS1_21CollectiveEpilogueFwdINS6_IJSA_SC_SB_EEES9_SE_SG_Li256ELb1ELb1ELb0ELb0EEENS1_36VarlenDynamicPersistentTileSchedulerILi128ELi96ELi256ELi128ELb0ELb1ELb1ELb1ELb0ELb1EEEEEEEEEvNT_6ParamsE --------------------------
	.section	.nv.shared._ZN7cutlass13device_kernelIN5flash11enable_sm90INS1_16FlashAttnFwdSm90INS1_25CollectiveMainloopFwdSm90ILi2EN4cute5tupleIJNS5_1CILi1EEES8_S8_EEENS6_IJNS7_ILi128EEENS7_ILi96EEENS7_ILi192EEEEEELi192ENS_6half_tEfNS_4arch4Sm90ELb0ELb1ELb1ELb1ELb1ELb0ELb0ELb1ELb1ELb1ELb0ELb0EEENS1_21CollectiveEpilogueFwdINS6_IJSA_SC_SB_EEES9_SE_SG_Li256ELb1ELb1ELb0ELb0EEENS1_36VarlenDynamicPersistentTileSchedulerILi128ELi96ELi256ELi128ELb0ELb1ELb1ELb1ELb0ELb1EEEEEEEEEvNT_6ParamsE,"aw",@nobits
	.sectionflags	@""
	.align	16
	.zero		1024


//--------------------- .nv.shared._ZN7cutlass13device_kernelIN5flash11enable_sm90INS1_16FlashAttnFwdSm90INS1_25CollectiveMainloopFwdSm90ILi2EN4cute5tupleIJNS5_1CILi1EEES8_S8_EEENS6_IJNS7_ILi128EEENS7_ILi96EEENS7_ILi192EEEEEELi192ENS_6half_tEfNS_4arch4Sm90ELb0ELb1ELb1ELb1ELb1ELb1ELb0ELb1ELb1ELb1ELb0ELb0EEENS1_21CollectiveEpilogueFwdINS6_IJSA_SC_SB_EEES9_SE_SG_Li256ELb1ELb1ELb0ELb0EEENS1_36VarlenDynamicPersistentTileSchedulerILi128ELi96ELi256ELi128ELb0ELb1ELb1ELb1ELb0ELb1EEEEEEEEEvNT_6ParamsE --------------------------
	.section	.nv.shared._ZN7cutlass13device_kernelIN5flash11enable_sm90INS1_16FlashAttnFwdSm90INS1_25CollectiveMainloopFwdSm90ILi2EN4cute5tupleIJNS5_1CILi1EEES8_S8_EEENS6_IJNS7_ILi128EEENS7_ILi96EEENS7_ILi192EEEEEELi192ENS_6half_tEfNS_4arch4Sm90ELb0ELb1ELb1ELb1ELb1ELb1ELb0ELb1ELb1ELb1ELb0ELb0EEENS1_21CollectiveEpilogueFwdINS6_IJSA_SC_SB_EEES9_SE_SG_Li256ELb1ELb1ELb0ELb0EEENS1_36VarlenDynamicPersistentTileSchedulerILi128ELi96ELi256ELi128ELb0ELb1ELb1ELb1ELb0ELb1EEEEEEEEEvNT_6ParamsE,"aw",@nobits
	.sectionflags	@""
	.align	16
	.zero		1024


//--------------------- .nv.shared._ZN7cutlass13device_kernelIN5flash11enable_sm90INS1_16FlashAttnFwdSm90INS1_25CollectiveMainloopFwdSm90ILi2EN4cute5tupleIJNS5_1CILi1EEES8_S8_EEENS6_IJNS7_ILi128EEENS7_ILi96EEENS7_ILi192EEEEEELi192ENS_6half_tEfNS_4arch4Sm90ELb1ELb0ELb1ELb0ELb1ELb0ELb0ELb1ELb1ELb1ELb0ELb0EEENS1_21CollectiveEpilogueFwdINS6_IJSA_SC_SB_EEES9_SE_SG_Li256ELb0ELb1ELb0ELb0EEENS1_30DynamicPersistentTileSchedulerILi256ELi128ELb0ELb1ELb1EEEEEEEEEvNT_6ParamsE --------------------------
	.section	.nv.shared._ZN7cutlass13device_kernelIN5flash11enable_sm90INS1_16FlashAttnFwdSm90INS1_25CollectiveMainloopFwdSm90ILi2EN4cute5tupleIJNS5_1CILi1EEES8_S8_EEENS6_IJNS7_ILi128EEENS7_ILi96EEENS7_ILi192EEEEEELi192ENS_6half_tEfNS_4arch4Sm90ELb1ELb0ELb1ELb0ELb1ELb0ELb0ELb1ELb1ELb1ELb0ELb0EEENS1_21CollectiveEpilogueFwdINS6_IJSA_SC_SB_EEES9_SE_SG_Li256ELb0ELb1ELb0ELb0EEENS1_30DynamicPersistentTileSchedulerILi256ELi128ELb0ELb1ELb1EEEEEEEEEvNT_6ParamsE,"aw",@nobits
	.sectionflags	@""
	.align	16
	.zero		1024


//--------------------- .nv.shared._ZN7cutlass13device_kernelIN5flash11enable_sm90INS1_16FlashAttnFwdSm90INS1_25CollectiveMainloopFwdSm90ILi2EN4cute5tupleIJNS5_1CILi1EEES8_S8_EEENS6_IJNS7_ILi128EEENS7_ILi96EEENS7_ILi192EEEEEELi192ENS_6half_tEfNS_4arch4Sm90ELb1ELb0ELb1ELb1ELb1ELb0ELb0ELb1ELb1ELb1ELb0ELb0EEENS1_21CollectiveEpilogueFwdINS6_IJSA_SC_SB_EEES9_SE_SG_Li256ELb1ELb1ELb0ELb0EEENS1_36VarlenDynamicPersistentTileSchedulerILi128ELi96ELi256ELi128ELb0ELb1ELb1ELb1ELb1ELb1EEEEEEEEEvNT_6ParamsE --------------------------
	.section	.nv.shared._ZN7cutlass13device_kernelIN5flash11enable_sm90INS1_16FlashAttnFwdSm90INS1_25CollectiveMainloopFwdSm90ILi2EN4cute5tupleIJNS5_1CILi1EEES8_S8_EEENS6_IJNS7_ILi128EEENS7_ILi96EEENS7_ILi192EEEEEELi192ENS_6half_tEfNS_4arch4Sm90ELb1ELb0ELb1ELb1ELb1ELb0ELb0ELb1ELb1ELb1ELb0ELb0EEENS1_21CollectiveEpilogueFwdINS6_IJSA_SC_SB_EEES9_SE_SG_Li256ELb1ELb1ELb0ELb0EEENS1_36VarlenDynamicPersistentTileSchedulerILi128ELi96ELi256ELi128ELb0ELb1ELb1ELb1ELb1ELb1EEEEEEEEEvNT_6ParamsE,"aw",@nobits
	.sectionflags	@""
	.align	16
	.zero		1024


//--------------------- .nv.shared._ZN7cutlass13device_kernelIN5flash11enable_sm90INS1_16FlashAttnFwdSm90INS1_25CollectiveMainloopFwdSm90ILi2EN4cute5tupleIJNS5_1CILi1EEES8_S8_EEENS6_IJNS7_ILi128EEENS7_ILi96EEENS7_ILi192EEEEEELi192ENS_6half_tEfNS_4arch4Sm90ELb1ELb0ELb1ELb1ELb1ELb1ELb0ELb1ELb1ELb1ELb0ELb0EEENS1_21CollectiveEpilogueFwdINS6_IJSA_SC_SB_EEES9_SE_SG_Li256ELb1ELb1ELb0ELb0EEENS1_36VarlenDynamicPersistentTileSchedulerILi128ELi96ELi256ELi128ELb0ELb1ELb1ELb1ELb1ELb1EEEEEEEEEvNT_6ParamsE --------------------------
	.section	.nv.shared._ZN7cutlass13device_kernelIN5flash11enable_sm90INS1_16FlashAttnFwdSm90INS1_25CollectiveMainloopFwdSm90ILi2EN4cute5tupleIJNS5_1CILi1EEES8_S8_EEENS6_IJNS7_ILi128EEENS7_ILi96EEENS7_ILi192EEEEEELi192ENS_6half_tEfNS_4arch4Sm90ELb1ELb0ELb1ELb1ELb1ELb1ELb0ELb1ELb1ELb1ELb0ELb0EEENS1_21CollectiveEpilogueFwdINS6_IJSA_SC_SB_EEES9_SE_SG_Li256ELb1ELb1ELb0ELb0EEENS1_36VarlenDynamicPersistentTileSchedulerILi128ELi96ELi256ELi128ELb0ELb1ELb1ELb1ELb1ELb1EEEEEEEEEvNT_6ParamsE,"aw",@nobits
	.sectionflags	@""
	.align	16
	.zero		1024


//--------------------- .nv.constant0._ZN7cutlass13device_kernelIN5flash11enable_sm90INS1_16FlashAttnFwdSm90INS1_25CollectiveMainloopFwdSm90ILi2EN4cute5tupleIJNS5_1CILi1EEES8_S8_EEENS6_IJNS7_ILi128EEENS7_ILi96EEENS7_ILi192EEEEEELi192ENS_6half_tEfNS_4arch4Sm90ELb0ELb0ELb1ELb0ELb1ELb0ELb0ELb1ELb1ELb1ELb0ELb0EEENS1_21CollectiveEpilogueFwdINS6_IJSA_SC_SB_EEES9_SE_SG_Li256ELb0ELb1ELb0ELb0EEENS1_29StaticPersistentTileSchedulerILb0EEEEEEEEEvNT_6ParamsE --------------------------
	.section	.nv.constant0._ZN7cutlass13device_kernelIN5flash11enable_sm90INS1_16FlashAttnFwdSm90INS1_25CollectiveMainloopFwdSm90ILi2EN4cute5tupleIJNS5_1CILi1EEES8_S8_EEENS6_IJNS7_ILi128EEENS7_ILi96EEENS7_ILi192EEEEEELi192ENS_6half_tEfNS_4arch4Sm90ELb0ELb0ELb1ELb0ELb1ELb0ELb0ELb1ELb1ELb1ELb0ELb0EEENS1_21CollectiveEpilogueFwdINS6_IJSA_SC_SB_EEES9_SE_SG_Li256ELb0ELb1ELb0ELb0EEENS1_29StaticPersistentTileSchedulerILb0EEEEEEEEEvNT_6ParamsE,"a",@progbits
	.sectionflags	@""
	.align	4
.nv.constant0._ZN7cutlass13device_kernelIN5flash11enable_sm90INS1_16FlashAttnFwdSm90INS1_25CollectiveMainloopFwdSm90ILi2EN4cute5tupleIJNS5_1CILi1EEES8_S8_EEENS6_IJNS7_ILi128EEENS7_ILi96EEENS7_ILi192EEEEEELi192ENS_6half_tEfNS_4arch4Sm90ELb0ELb0ELb1ELb0ELb1ELb0ELb0ELb1ELb1ELb1ELb0ELb0EEENS1_21CollectiveEpilogueFwdINS6_IJSA_SC_SB_EEES9_SE_SG_Li256ELb0ELb1ELb0ELb0EEENS1_29StaticPersistentTileSchedulerILb0EEEEEEEEEvNT_6ParamsE:
	.zero		3200


//--------------------- .nv.constant0._ZN7cutlass13device_kernelIN5flash11enable_sm90INS1_16FlashAttnFwdSm90INS1_25CollectiveMainloopFwdSm90ILi2EN4cute5tupleIJNS5_1CILi1EEES8_S8_EEENS6_IJNS7_ILi128EEENS7_ILi96EEENS7_ILi192EEEEEELi192ENS_6half_tEfNS_4arch4Sm90ELb0ELb0ELb1ELb1ELb1ELb0ELb0ELb1ELb1ELb1ELb0ELb0EEENS1_21CollectiveEpilogueFwdINS6_IJSA_SC_SB_EEES9_SE_SG_Li256ELb1ELb1ELb0ELb0EEENS1_36VarlenDynamicPersistentTileSchedulerILi128ELi96ELi256ELi128ELb0ELb1ELb1ELb0ELb1ELb1EEEEEEEEEvNT_6ParamsE --------------------------
	.section	.nv.constant0._ZN7cutlass13device_kernelIN5flash11enable_sm90INS1_16FlashAttnFwdSm90INS1_25CollectiveMainloopFwdSm90ILi2EN4cute5tupleIJNS5_1CILi1EEES8_S8_EEENS6_IJNS7_ILi128EEENS7_ILi96EEENS7_ILi192EEEEEELi192ENS_6half_tEfNS_4arch4Sm90ELb0ELb0ELb1ELb1ELb1ELb0ELb0ELb1ELb1ELb1ELb0ELb0EEENS1_21CollectiveEpilogueFwdINS6_IJSA_SC_SB_EEES9_SE_SG_Li256ELb1ELb1ELb0ELb0EEENS1_36VarlenDynamicPersistentTileSchedulerILi128ELi96ELi256ELi128ELb0ELb1ELb1ELb0ELb1ELb1EEEEEEEEEvNT_6ParamsE,"a",@progbits
	.sectionflags	@""
	.align	4
.nv.constant0._ZN7cutlass13device_kernelIN5flash11enable_sm90INS1_16FlashAttnFwdSm90INS1_25CollectiveMainloopFwdSm90ILi2EN4cute5tupleIJNS5_1CILi1EEES8_S8_EEENS6_IJNS7_ILi128EEENS7_ILi96EEENS7_ILi192EEEEEELi192ENS_6half_tEfNS_4arch4Sm90ELb0ELb0ELb1ELb1ELb1ELb0ELb0ELb1ELb1ELb1ELb0ELb0EEENS1_21CollectiveEpilogueFwdINS6_IJSA_SC_SB_EEES9_SE_SG_Li256ELb1ELb1ELb0ELb0EEENS1_36VarlenDynamicPersistentTileSchedulerILi128ELi96ELi256ELi128ELb0ELb1ELb1ELb0ELb1ELb1EEEEEEEEEvNT_6ParamsE:
	.zero		3328


//--------------------- .nv.constant0._ZN7cutlass13device_kernelIN5flash11enable_sm90INS1_16FlashAttnFwdSm90INS1_25CollectiveMainloopFwdSm90ILi2EN4cute5tupleIJNS5_1CILi1EEES8_S8_EEENS6_IJNS7_ILi128EEENS7_ILi96EEENS7_ILi192EEEEEELi192ENS_6half_tEfNS_4arch4Sm90ELb0ELb0ELb1ELb1ELb1ELb1ELb0ELb1ELb1ELb1ELb0ELb0EEENS1_21CollectiveEpilogueFwdINS6_IJSA_SC_SB_EEES9_SE_SG_Li256ELb1ELb1ELb0ELb0EEENS1_36VarlenDynamicPersistentTileSchedulerILi128ELi96ELi256ELi128ELb0ELb1ELb1ELb0ELb1ELb1EEEEEEEEEvNT_6ParamsE --------------------------
	.section	.nv.constant0._ZN7cutlass13device_kernelIN5flash11enable_sm90INS1_16FlashAttnFwdSm90INS1_25CollectiveMainloopFwdSm90ILi2EN4cute5tupleIJNS5_1CILi1EEES8_S8_EEENS6_IJNS7_ILi128EEENS7_ILi96EEENS7_ILi192EEEEEELi192ENS_6half_tEfNS_4arch4Sm90ELb0ELb0ELb1ELb1ELb1ELb1ELb0ELb1ELb1ELb1ELb0ELb0EEENS1_21CollectiveEpilogueFwdINS6_IJSA_SC_SB_EEES9_SE_SG_Li256ELb1ELb1ELb0ELb0EEENS1_36VarlenDynamicPersistentTileSchedulerILi128ELi96ELi256ELi128ELb0ELb1ELb1ELb0ELb1ELb1EEEEEEEEEvNT_6ParamsE,"a",@progbits
	.sectionflags	@""
	.align	4
.nv.constant0._ZN7cutlass13device_kernelIN5flash11enable_sm90INS1_16FlashAttnFwdSm90INS1_25CollectiveMainloopFwdSm90ILi2EN4cute5tupleIJNS5_1CILi1EEES8_S8_EEENS6_IJNS7_ILi128EEENS7_ILi96EEENS7_ILi192EEEEEELi192ENS_6half_tEfNS_4arch4Sm90ELb0ELb0ELb1ELb1ELb1ELb1ELb0ELb1ELb1ELb1ELb0ELb0EEENS1_21CollectiveEpilogueFwdINS6_IJSA_SC_SB_EEES9_SE_SG_Li256ELb1ELb1ELb0ELb0EEENS1_36VarlenDynamicPersistentTileSchedulerILi128ELi96ELi256ELi128ELb0ELb1ELb1ELb0ELb1ELb1EEEEEEEEEvNT_6ParamsE:
	.zero		3328


//--------------------- .nv.constant0._ZN7cutlass13device_kernelIN5flash11enable_sm90INS1_16FlashAttnFwdSm90INS1_25CollectiveMainloopFwdSm90ILi2EN4cute5tupleIJNS5_1CILi1EEES8_S8_EEENS6_IJNS7_ILi128EEENS7_ILi96EEENS7_ILi192EEEEEELi192ENS_6half_tEfNS_4arch4Sm90ELb0ELb1ELb1ELb0ELb1ELb0ELb0ELb1ELb1ELb1ELb0ELb0EEENS1_21CollectiveEpilogueFwdINS6_IJSA_SC_SB_EEES9_SE_SG_Li256ELb0ELb1ELb0ELb0EEENS1_30DynamicPersistentTileSchedulerILi256ELi128ELb0ELb1ELb1EEEEEEEEEvNT_6ParamsE --------------------------
	.section	.nv.constant0._ZN7cutlass13device_kernelIN5flash11enable_sm90INS1_16FlashAttnFwdSm90INS1_25CollectiveMainloopFwdSm90ILi2EN4cute5tupleIJNS5_1CILi1EEES8_S8_EEENS6_IJNS7_ILi128EEENS7_ILi96EEENS7_ILi192EEEEEELi192ENS_6half_tEfNS_4arch4Sm90ELb0ELb1ELb1ELb0ELb1ELb0ELb0ELb1ELb1ELb1ELb0ELb0EEENS1_21CollectiveEpilogueFwdINS6_IJSA_SC_SB_EEES9_SE_SG_Li256ELb0ELb1ELb0ELb0EEENS1_30DynamicPersistentTileSchedulerILi256ELi128ELb0ELb1ELb1EEEEEEEEEvNT_6ParamsE,"a",@progbits
	.sectionflags	@""
	.align	4
.nv.constant0._ZN7cutlass13device_kernelIN5flash11enable_sm90INS1_16FlashAttnFwdSm90INS1_25CollectiveMainloopFwdSm90ILi2EN4cute5tupleIJNS5_1CILi1EEES8_S8_EEENS6_IJNS7_ILi128EEENS7_ILi96EEENS7_ILi192EEEEEELi192ENS_6half_tEfNS_4arch4Sm90ELb0ELb1ELb1ELb0ELb1ELb0ELb0ELb1ELb1ELb1ELb0ELb0EEENS1_21CollectiveEpilogueFwdINS6_IJSA_SC_SB_EEES9_SE_SG_Li256ELb0ELb1ELb0ELb0EEENS1_30DynamicPersistentTileSchedulerILi256ELi128ELb0ELb1ELb1EEEEEEEEEvNT_6ParamsE:
	.zero		3328


//--------------------- .nv.constant0._ZN7cutlass13device_kernelIN5flash11enable_sm90INS1_16FlashAttnFwdSm90INS1_25CollectiveMainloopFwdSm90ILi2EN4cute5tupleIJNS5_1CILi1EEES8_S8_EEENS6_IJNS7_ILi128EEENS7_ILi96EEENS7_ILi192EEEEEELi192ENS_6half_tEfNS_4arch4Sm90ELb0ELb1ELb1ELb1ELb1ELb0ELb0ELb1ELb1ELb1ELb0ELb0EEENS1_21CollectiveEpilogueFwdINS6_IJSA_SC_SB_EEES9_SE_SG_Li256ELb1ELb1ELb0ELb0EEENS1_36VarlenDynamicPersistentTileSchedulerILi128ELi96ELi256ELi128ELb0ELb1ELb1ELb1ELb0ELb1EEEEEEEEEvNT_6ParamsE --------------------------
	.section	.nv.constant0._ZN7cutlass13device_kernelIN5flash11enable_sm90INS1_16FlashAttnFwdSm90INS1_25CollectiveMainloopFwdSm90ILi2EN4cute5tupleIJNS5_1CILi1EEES8_S8_EEENS6_IJNS7_ILi128EEENS7_ILi96EEENS7_ILi192EEEEEELi192ENS_6half_tEfNS_4arch4Sm90ELb0ELb1ELb1ELb1ELb1ELb0ELb0ELb1ELb1ELb1ELb0ELb0EEENS1_21CollectiveEpilogueFwdINS6_IJSA_SC_SB_EEES9_SE_SG_Li256ELb1ELb1ELb0ELb0EEENS1_36VarlenDynamicPersistentTileSchedulerILi128ELi96ELi256ELi128ELb0ELb1ELb1ELb1ELb0ELb1EEEEEEEEEvNT_6ParamsE,"a",@progbits
	.sectionflags	@""
	.align	4
.nv.constant0._ZN7cutlass13device_kernelIN5flash11enable_sm90INS1_16FlashAttnFwdSm90INS1_25CollectiveMainloopFwdSm90ILi2EN4cute5tupleIJNS5_1CILi1EEES8_S8_EEENS6_IJNS7_ILi128EEENS7_ILi96EEENS7_ILi192EEEEEELi192ENS_6half_tEfNS_4arch4Sm90ELb0ELb1ELb1ELb1ELb1ELb0ELb0ELb1ELb1ELb1ELb0ELb0EEENS1_21CollectiveEpilogueFwdINS6_IJSA_SC_SB_EEES9_SE_SG_Li256ELb1ELb1ELb0ELb0EEENS1_36VarlenDynamicPersistentTileSchedulerILi128ELi96ELi256ELi128ELb0ELb1ELb1ELb1ELb0ELb1EEEEEEEEEvNT_6ParamsE:
	.zero		3328


//--------------------- .nv.constant0._ZN7cutlass13device_kernelIN5flash11enable_sm90INS1_16FlashAttnFwdSm90INS1_25CollectiveMainloopFwdSm90ILi2EN4cute5tupleIJNS5_1CILi1EEES8_S8_EEENS6_IJNS7_ILi128EEENS7_ILi96EEENS7_ILi192EEEEEELi192ENS_6half_tEfNS_4arch4Sm90ELb0ELb1ELb1ELb1ELb1ELb1ELb0ELb1ELb1ELb1ELb0ELb0EEENS1_21CollectiveEpilogueFwdINS6_IJSA_SC_SB_EEES9_SE_SG_Li256ELb1ELb1ELb0ELb0EEENS1_36VarlenDynamicPersistentTileSchedulerILi128ELi96ELi256ELi128ELb0ELb1ELb1ELb1ELb0ELb1EEEEEEEEEvNT_6ParamsE --------------------------
	.section	.nv.constant0._ZN7cutlass13device_kernelIN5flash11enable_sm90INS1_16FlashAttnFwdSm90INS1_25CollectiveMainloopFwdSm90ILi2EN4cute5tupleIJNS5_1CILi1EEES8_S8_EEENS6_IJNS7_ILi128EEENS7_ILi96EEENS7_ILi192EEEEEELi192ENS_6half_tEfNS_4arch4Sm90ELb0ELb1ELb1ELb1ELb1ELb1ELb0ELb1ELb1ELb1ELb0ELb0EEENS1_21CollectiveEpilogueFwdINS6_IJSA_SC_SB_EEES9_SE_SG_Li256ELb1ELb1ELb0ELb0EEENS1_36VarlenDynamicPersistentTileSchedulerILi128ELi96ELi256ELi128ELb0ELb1ELb1ELb1ELb0ELb1EEEEEEEEEvNT_6ParamsE,"a",@progbits
	.sectionflags	@""
	.align	4
.nv.constant0._ZN7cutlass13device_kernelIN5flash11enable_sm90INS1_16FlashAttnFwdSm90INS1_25CollectiveMainloopFwdSm90ILi2EN4cute5tupleIJNS5_1CILi1EEES8_S8_EEENS6_IJNS7_ILi128EEENS7_ILi96EEENS7_ILi192EEEEEELi192ENS_6half_tEfNS_4arch4Sm90ELb0ELb1ELb1ELb1ELb1ELb1ELb0ELb1ELb1ELb1ELb0ELb0EEENS1_21CollectiveEpilogueFwdINS6_IJSA_SC_SB_EEES9_SE_SG_Li256ELb1ELb1ELb0ELb0EEENS1_36VarlenDynamicPersistentTileSchedulerILi128ELi96ELi256ELi128ELb0ELb1ELb1ELb1ELb0ELb1EEEEEEEEEvNT_6ParamsE:
	.zero		3328


//--------------------- .nv.constant0._ZN7cutlass13device_kernelIN5flash11enable_sm90INS1_16FlashAttnFwdSm90INS1_25CollectiveMainloopFwdSm90ILi2EN4cute5tupleIJNS5_1CILi1EEES8_S8_EEENS6_IJNS7_ILi128EEENS7_ILi96EEENS7_ILi192EEEEEELi192ENS_6half_tEfNS_4arch4Sm90ELb1ELb0ELb1ELb0ELb1ELb0ELb0ELb1ELb1ELb1ELb0ELb0EEENS1_21CollectiveEpilogueFwdINS6_IJSA_SC_SB_EEES9_SE_SG_Li256ELb0ELb1ELb0ELb0EEENS1_30DynamicPersistentTileSchedulerILi256ELi128ELb0ELb1ELb1EEEEEEEEEvNT_6ParamsE --------------------------
	.section	.nv.constant0._ZN7cutlass13device_kernelIN5flash11enable_sm90INS1_16FlashAttnFwdSm90INS1_25CollectiveMainloopFwdSm90ILi2EN4cute5tupleIJNS5_1CILi1EEES8_S8_EEENS6_IJNS7_ILi128EEENS7_ILi96EEENS7_ILi192EEEEEELi192ENS_6half_tEfNS_4arch4Sm90ELb1ELb0ELb1ELb0ELb1ELb0ELb0ELb1ELb1ELb1ELb0ELb0EEENS1_21CollectiveEpilogueFwdINS6_IJSA_SC_SB_EEES9_SE_SG_Li256ELb0ELb1ELb0ELb0EEENS1_30DynamicPersistentTileSchedulerILi256ELi128ELb0ELb1ELb1EEEEEEEEEvNT_6ParamsE,"a",@progbits
	.sectionflags	@""
	.align	4
.nv.constant0._ZN7cutlass13device_kernelIN5flash11enable_sm90INS1_16FlashAttnFwdSm90INS1_25CollectiveMainloopFwdSm90ILi2EN4cute5tupleIJNS5_1CILi1EEES8_S8_EEENS6_IJNS7_ILi128EEENS7_ILi96EEENS7_ILi192EEEEEELi192ENS_6half_tEfNS_4arch4Sm90ELb1ELb0ELb1ELb0ELb1ELb0ELb0ELb1ELb1ELb1ELb0ELb0EEENS1_21CollectiveEpilogueFwdINS6_IJSA_SC_SB_EEES9_SE_SG_Li256ELb0ELb1ELb0ELb0EEENS1_30DynamicPersistentTileSchedulerILi256ELi128ELb0ELb1ELb1EEEEEEEEEvNT_6ParamsE:
	.zero		3328


//--------------------- .nv.constant0._ZN7cutlass13device_kernelIN5flash11enable_sm90INS1_16FlashAttnFwdSm90INS1_25CollectiveMainloopFwdSm90ILi2EN4cute5tupleIJNS5_1CILi1EEES8_S8_EEENS6_IJNS7_ILi128EEENS7_ILi96EEENS7_ILi192EEEEEELi192ENS_6half_tEfNS_4arch4Sm90ELb1ELb0ELb1ELb1ELb1ELb0ELb0ELb1ELb1ELb1ELb0ELb0EEENS1_21CollectiveEpilogueFwdINS6_IJSA_SC_SB_EEES9_SE_SG_Li256ELb1ELb1ELb0ELb0EEENS1_36VarlenDynamicPersistentTileSchedulerILi128ELi96ELi256ELi128ELb0ELb1ELb1ELb1ELb1ELb1EEEEEEEEEvNT_6ParamsE --------------------------
	.section	.nv.constant0._ZN7cutlass13device_kernelIN5flash11enable_sm90INS1_16FlashAttnFwdSm90INS1_25CollectiveMainloopFwdSm90ILi2EN4cute5tupleIJNS5_1CILi1EEES8_S8_EEENS6_IJNS7_ILi128EEENS7_ILi96EEENS7_ILi192EEEEEELi192ENS_6half_tEfNS_4arch4Sm90ELb1ELb0ELb1ELb1ELb1ELb0ELb0ELb1ELb1ELb1ELb0ELb0EEENS1_21CollectiveEpilogueFwdINS6_IJSA_SC_SB_EEES9_SE_SG_Li256ELb1ELb1ELb0ELb0EEENS1_36VarlenDynamicPersistentTileSchedulerILi128ELi96ELi256ELi128ELb0ELb1ELb1ELb1ELb1ELb1EEEEEEEEEvNT_6ParamsE,"a",@progbits
	.sectionflags	@""
	.align	4
.nv.constant0._ZN7cutlass13device_kernelIN5flash11enable_sm90INS1_16FlashAttnFwdSm90INS1_25CollectiveMainloopFwdSm90ILi2EN4cute5tupleIJNS5_1CILi1EEES8_S8_EEENS6_IJNS7_ILi128EEENS7_ILi96EEENS7_ILi192EEEEEELi192ENS_6half_tEfNS_4arch4Sm90ELb1ELb0ELb1ELb1ELb1ELb0ELb0ELb1ELb1ELb1ELb0ELb0EEENS1_21CollectiveEpilogueFwdINS6_IJSA_SC_SB_EEES9_SE_SG_Li256ELb1ELb1ELb0ELb0EEENS1_36VarlenDynamicPersistentTileSchedulerILi128ELi96ELi256ELi128ELb0ELb1ELb1ELb1ELb1ELb1EEEEEEEEEvNT_6ParamsE:
	.zero		3328


//--------------------- .nv.constant0._ZN7cutlass13device_kernelIN5flash11enable_sm90INS1_16FlashAttnFwdSm90INS1_25CollectiveMainloopFwdSm90ILi2EN4cute5tupleIJNS5_1CILi1EEES8_S8_EEENS6_IJNS7_ILi128EEENS7_ILi96EEENS7_ILi192EEEEEELi192ENS_6half_tEfNS_4arch4Sm90ELb1ELb0ELb1ELb1ELb1ELb1ELb0ELb1ELb1ELb1ELb0ELb0EEENS1_21CollectiveEpilogueFwdINS6_IJSA_SC_SB_EEES9_SE_SG_Li256ELb1ELb1ELb0ELb0EEENS1_36VarlenDynamicPersistentTileSchedulerILi128ELi96ELi256ELi128ELb0ELb1ELb1ELb1ELb1ELb1EEEEEEEEEvNT_6ParamsE --------------------------
	.section	.nv.constant0._ZN7cutlass13device_kernelIN5flash11enable_sm90INS1_16FlashAttnFwdSm90INS1_25CollectiveMainloopFwdSm90ILi2EN4cute5tupleIJNS5_1CILi1EEES8_S8_EEENS6_IJNS7_ILi128EEENS7_ILi96EEENS7_ILi192EEEEEELi192ENS_6half_tEfNS_4arch4Sm90ELb1ELb0ELb1ELb1ELb1ELb1ELb0ELb1ELb1ELb1ELb0ELb0EEENS1_21CollectiveEpilogueFwdINS6_IJSA_SC_SB_EEES9_SE_SG_Li256ELb1ELb1ELb0ELb0EEENS1_36VarlenDynamicPersistentTileSchedulerILi128ELi96ELi256ELi128ELb0ELb1ELb1ELb1ELb1ELb1EEEEEEEEEvNT_6ParamsE,"a",@progbits
	.sectionflags	@""
	.align	4
.nv.constant0._ZN7cutlass13device_kernelIN5flash11enable_sm90INS1_16FlashAttnFwdSm90INS1_25CollectiveMainloopFwdSm90ILi2EN4cute5tupleIJNS5_1CILi1EEES8_S8_EEENS6_IJNS7_ILi128EEENS7_ILi96EEENS7_ILi192EEEEEELi192ENS_6half_tEfNS_4arch4Sm90ELb1ELb0ELb1ELb1ELb1ELb1ELb0ELb1ELb1ELb1ELb0ELb0EEENS1_21CollectiveEpilogueFwdINS6_IJSA_SC_SB_EEES9_SE_SG_Li256ELb1ELb1ELb0ELb0EEENS1_36VarlenDynamicPersistentTileSchedulerILi128ELi96ELi256ELi128ELb0ELb1ELb1ELb1ELb1ELb1EEEEEEEEEvNT_6ParamsE:
	.zero		3328


//--------------------- SYMBOLS --------------------------

	.type		.nv.reservedSmem.offset0,@object
	.size		.nv.reservedSmem.offset0,0x4
	.type		__assertfail,@function
